// Copyright (c) 2024, Jay Shah, Ganesh Bikshandi, Ying Zhang, Vijay Thakkar, Pradeep Ramani, Tri Dao.
// Splitting the different template instantiations to different files to speed up compilation.
// This file is auto-generated. See "generate_kernels.py"

#include "flash_fwd_launch_template.h"

#ifndef FLASHATTENTION_DISABLE_HDIM256
template void run_mha_fwd_<90, cutlass::float_e4m3_t, 256, 256, false, true, false, true>(Flash_fwd_params &params, cudaStream_t stream);
#endif


// ===== COMPILED SASS (sm_90a) =====

	.target	sm_90a

	.elftype	@"ET_EXEC"


//--------------------- .note.nv.tkinfo           --------------------------
	.section	.note.nv.tkinfo,"",@"SHT_NOTE"
	.sectionflags	@"SHF_NOTE_NV_TKINFO"
	.tkinfo
        /*0018*/ 	.word	0x00000002
        /*0030*/ 	.string	""
        /*0030*/ 	.string	"ptxas"
        /*0030*/ 	.string	"Cuda compilation tools, release 13.0, V13.0.88"
        /*0030*/ 	.string	"Build cuda_13.0.r13.0/compiler.36424714_0"
        /*0030*/ 	.string	"-arch sm_90a -m 64 "



//--------------------- .note.nv.cuinfo           --------------------------
	.section	.note.nv.cuinfo,"",@"SHT_NOTE"
	.sectionflags	@"SHF_NOTE_NV_CUINFO"
        /*0018*/ 	.short	0x0002
        /*001a*/ 	.short	0x005a
        /*001c*/ 	.short	0x0082
	.zero		2


//--------------------- .nv.info                  --------------------------
	.section	.nv.info,"",@"SHT_CUDA_INFO"
	.align	4


	//----- nvinfo : EIATTR_REGCOUNT
	.align		4
        /*0000*/ 	.byte	0x04, 0x2f
        /*0002*/ 	.short	(.L_26 - .L_25)
	.align		4
.L_25:
        /*0004*/ 	.word	index@(_ZN7cutlass13device_kernelIN5flash11enable_sm90INS1_16FlashAttnFwdSm90INS1_25CollectiveMainloopFwdSm90ILi2EN4cute5tupleIJNS5_1CILi1EEES8_S8_EEENS6_IJNS7_ILi128EEESA_NS7_ILi256EEEEEELi256ENS_12float_e4m3_tEfNS_4arch4Sm90ELb1ELb0ELb0ELb1ELb1ELb1ELb0ELb1ELb0ELb1ELb0ELb0EEENS1_21CollectiveEpilogueFwdINS6_IJSA_SB_SA_EEES9_NS_10bfloat16_tESF_Li256ELb1ELb1ELb0ELb1EEENS1_36VarlenDynamicPersistentTileSchedulerILi128ELi128ELi256ELi128ELb0ELb1ELb1ELb1ELb1ELb1EEEEEEEEEvNT_6ParamsE)
        /*0008*/ 	.word	0x000000a8


	//----- nvinfo : EIATTR_FRAME_SIZE
	.align		4
.L_26:
        /*000c*/ 	.byte	0x04, 0x11
        /*000e*/ 	.short	(.L_28 - .L_27)
	.align		4
.L_27:
        /*0010*/ 	.word	index@(_ZN7cutlass13device_kernelIN5flash11enable_sm90INS1_16FlashAttnFwdSm90INS1_25CollectiveMainloopFwdSm90ILi2EN4cute5tupleIJNS5_1CILi1EEES8_S8_EEENS6_IJNS7_ILi128EEESA_NS7_ILi256EEEEEELi256ENS_12float_e4m3_tEfNS_4arch4Sm90ELb1ELb0ELb0ELb1ELb1ELb1ELb0ELb1ELb0ELb1ELb0ELb0EEENS1_21CollectiveEpilogueFwdINS6_IJSA_SB_SA_EEES9_NS_10bfloat16_tESF_Li256ELb1ELb1ELb0ELb1EEENS1_36VarlenDynamicPersistentTileSchedulerILi128ELi128ELi256ELi128ELb0ELb1ELb1ELb1ELb1ELb1EEEEEEEEEvNT_6ParamsE)
        /*0014*/ 	.word	0x00000050


	//----- nvinfo : EIATTR_REGCOUNT
	.align		4
.L_28:
        /*0018*/ 	.byte	0x04, 0x2f
        /*001a*/ 	.short	(.L_30 - .L_29)
	.align		4
.L_29:
        /*001c*/ 	.word	index@(_ZN7cutlass13device_kernelIN5flash11enable_sm90INS1_16FlashAttnFwdSm90INS1_25CollectiveMainloopFwdSm90ILi2EN4cute5tupleIJNS5_1CILi1EEES8_S8_EEENS6_IJNS7_ILi128EEESA_NS7_ILi256EEEEEELi256ENS_12float_e4m3_tEfNS_4arch4Sm90ELb1ELb0ELb0ELb1ELb1ELb0ELb0ELb1ELb0ELb1ELb0ELb0EEENS1_21CollectiveEpilogueFwdINS6_IJSA_SB_SA_EEES9_NS_10bfloat16_tESF_Li256ELb1ELb1ELb0ELb1EEENS1_36VarlenDynamicPersistentTileSchedulerILi128ELi128ELi256ELi128ELb0ELb1ELb1ELb1ELb1ELb1EEEEEEEEEvNT_6ParamsE)
        /*0020*/ 	.word	0x000000a8


	//----- nvinfo : EIATTR_FRAME_SIZE
	.align		4
.L_30:
        /*0024*/ 	.byte	0x04, 0x11
        /*0026*/ 	.short	(.L_32 - .L_31)
	.align		4
.L_31:
        /*0028*/ 	.word	index@(_ZN7cutlass13device_kernelIN5flash11enable_sm90INS1_16FlashAttnFwdSm90INS1_25CollectiveMainloopFwdSm90ILi2EN4cute5tupleIJNS5_1CILi1EEES8_S8_EEENS6_IJNS7_ILi128EEESA_NS7_ILi256EEEEEELi256ENS_12float_e4m3_tEfNS_4arch4Sm90ELb1ELb0ELb0ELb1ELb1ELb0ELb0ELb1ELb0ELb1ELb0ELb0EEENS1_21CollectiveEpilogueFwdINS6_IJSA_SB_SA_EEES9_NS_10bfloat16_tESF_Li256ELb1ELb1ELb0ELb1EEENS1_36VarlenDynamicPersistentTileSchedulerILi128ELi128ELi256ELi128ELb0ELb1ELb1ELb1ELb1ELb1EEEEEEEEEvNT_6ParamsE)
        /*002c*/ 	.word	0x00000010


	//----- nvinfo : EIATTR_REGCOUNT
	.align		4
.L_32:
        /*0030*/ 	.byte	0x04, 0x2f
        /*0032*/ 	.short	(.L_34 - .L_33)
	.align		4
.L_33:
        /*0034*/ 	.word	index@(_ZN7cutlass13device_kernelIN5flash11enable_sm90INS1_16FlashAttnFwdSm90INS1_25CollectiveMainloopFwdSm90ILi2EN4cute5tupleIJNS5_1CILi1EEES8_S8_EEENS6_IJNS7_ILi128EEESA_NS7_ILi256EEEEEELi256ENS_12float_e4m3_tEfNS_4arch4Sm90ELb1ELb0ELb0ELb0ELb1ELb0ELb0ELb1ELb0ELb1ELb0ELb0EEENS1_21CollectiveEpilogueFwdINS6_IJSA_SB_SA_EEES9_NS_10bfloat16_tESF_Li256ELb0ELb1ELb0ELb1EEENS1_30DynamicPersistentTileSchedulerILi256ELi128ELb0ELb1ELb1EEEEEEEEEvNT_6ParamsE)
        /*0038*/ 	.word	0x000000a8


	//----- nvinfo : EIATTR_FRAME_SIZE
	.align		4
.L_34:
        /*003c*/ 	.byte	0x04, 0x11
        /*003e*/ 	.short	(.L_36 - .L_35)
	.align		4
.L_35:
        /*0040*/ 	.word	index@(_ZN7cutlass13device_kernelIN5flash11enable_sm90INS1_16FlashAttnFwdSm90INS1_25CollectiveMainloopFwdSm90ILi2EN4cute5tupleIJNS5_1CILi1EEES8_S8_EEENS6_IJNS7_ILi128EEESA_NS7_ILi256EEEEEELi256ENS_12float_e4m3_tEfNS_4arch4Sm90ELb1ELb0ELb0ELb0ELb1ELb0ELb0ELb1ELb0ELb1ELb0ELb0EEENS1_21CollectiveEpilogueFwdINS6_IJSA_SB_SA_EEES9_NS_10bfloat16_tESF_Li256ELb0ELb1ELb0ELb1EEENS1_30DynamicPersistentTileSchedulerILi256ELi128ELb0ELb1ELb1EEEEEEEEEvNT_6ParamsE)
        /*0044*/ 	.word	0x00000018


	//----- nvinfo : EIATTR_REGCOUNT
	.align		4
.L_36:
        /*0048*/ 	.byte	0x04, 0x2f
        /*004a*/ 	.short	(.L_38 - .L_37)
	.align		4
.L_37:
        /*004c*/ 	.word	index@(_ZN7cutlass13device_kernelIN5flash11enable_sm90INS1_16FlashAttnFwdSm90INS1_25CollectiveMainloopFwdSm90ILi2EN4cute5tupleIJNS5_1CILi1EEES8_S8_EEENS6_IJNS7_ILi128EEENS7_ILi64EEENS7_ILi256EEEEEELi256ENS_12float_e4m3_tEfNS_4arch4Sm90ELb0ELb1ELb0ELb1ELb1ELb1ELb0ELb1ELb0ELb1ELb0ELb0EEENS1_21CollectiveEpilogueFwdINS6_IJSA_SC_SB_EEES9_NS_10bfloat16_tESG_Li256ELb1ELb1ELb0ELb1EEENS1_36VarlenDynamicPersistentTileSchedulerILi128ELi64ELi256ELi128ELb0ELb1ELb1ELb1ELb0ELb1EEEEEEEEEvNT_6ParamsE)
        /*0050*/ 	.word	0x000000a8


	//----- nvinfo : EIATTR_FRAME_SIZE
	.align		4
.L_38:
        /*0054*/ 	.byte	0x04, 0x11
        /*0056*/ 	.short	(.L_40 - .L_39)
	.align		4
.L_39:
        /*0058*/ 	.word	index@(_ZN7cutlass13device_kernelIN5flash11enable_sm90INS1_16FlashAttnFwdSm90INS1_25CollectiveMainloopFwdSm90ILi2EN4cute5tupleIJNS5_1CILi1EEES8_S8_EEENS6_IJNS7_ILi128EEENS7_ILi64EEENS7_ILi256EEEEEELi256ENS_12float_e4m3_tEfNS_4arch4Sm90ELb0ELb1ELb0ELb1ELb1ELb1ELb0ELb1ELb0ELb1ELb0ELb0EEENS1_21CollectiveEpilogueFwdINS6_IJSA_SC_SB_EEES9_NS_10bfloat16_tESG_Li256ELb1ELb1ELb0ELb1EEENS1_36VarlenDynamicPersistentTileSchedulerILi128ELi64ELi256ELi128ELb0ELb1ELb1ELb1ELb0ELb1EEEEEEEEEvNT_6ParamsE)
        /*005c*/ 	.word	0x00000030


	//----- nvinfo : EIATTR_REGCOUNT
	.align		4
.L_40:
        /*0060*/ 	.byte	0x04, 0x2f
        /*0062*/ 	.short	(.L_42 - .L_41)
	.align		4
.L_41:
        /*0064*/ 	.word	index@(_ZN7cutlass13device_kernelIN5flash11enable_sm90INS1_16FlashAttnFwdSm90INS1_25CollectiveMainloopFwdSm90ILi2EN4cute5tupleIJNS5_1CILi1EEES8_S8_EEENS6_IJNS7_ILi128EEENS7_ILi64EEENS7_ILi256EEEEEELi256ENS_12float_e4m3_tEfNS_4arch4Sm90ELb0ELb1ELb0ELb1ELb1ELb0ELb0ELb1ELb0ELb1ELb0ELb0EEENS1_21CollectiveEpilogueFwdINS6_IJSA_SC_SB_EEES9_NS_10bfloat16_tESG_Li256ELb1ELb1ELb0ELb1EEENS1_36VarlenDynamicPersistentTileSchedulerILi128ELi64ELi256ELi128ELb0ELb1ELb1ELb1ELb0ELb1EEEEEEEEEvNT_6ParamsE)
        /*0068*/ 	.word	0x000000a8


	//----- nvinfo : EIATTR_FRAME_SIZE
	.align		4
.L_42:
        /*006c*/ 	.byte	0x04, 0x11
        /*006e*/ 	.short	(.L_44 - .L_43)
	.align		4
.L_43:
        /*0070*/ 	.word	index@(_ZN7cutlass13device_kernelIN5flash11enable_sm90INS1_16FlashAttnFwdSm90INS1_25CollectiveMainloopFwdSm90ILi2EN4cute5tupleIJNS5_1CILi1EEES8_S8_EEENS6_IJNS7_ILi128EEENS7_ILi64EEENS7_ILi256EEEEEELi256ENS_12float_e4m3_tEfNS_4arch4Sm90ELb0ELb1ELb0ELb1ELb1ELb0ELb0ELb1ELb0ELb1ELb0ELb0EEENS1_21CollectiveEpilogueFwdINS6_IJSA_SC_SB_EEES9_NS_10bfloat16_tESG_Li256ELb1ELb1ELb0ELb1EEENS1_36VarlenDynamicPersistentTileSchedulerILi128ELi64ELi256ELi128ELb0ELb1ELb1ELb1ELb0ELb1EEEEEEEEEvNT_6ParamsE)
        /*0074*/ 	.word	0x00000010


	//----- nvinfo : EIATTR_REGCOUNT
	.align		4
.L_44:
        /*0078*/ 	.byte	0x04, 0x2f
        /*007a*/ 	.short	(.L_46 - .L_45)
	.align		4
.L_45:
        /*007c*/ 	.word	index@(_ZN7cutlass13device_kernelIN5flash11enable_sm90INS1_16FlashAttnFwdSm90INS1_25CollectiveMainloopFwdSm90ILi2EN4cute5tupleIJNS5_1CILi1EEES8_S8_EEENS6_IJNS7_ILi128EEENS7_ILi64EEENS7_ILi256EEEEEELi256ENS_12float_e4m3_tEfNS_4arch4Sm90ELb0ELb1ELb0ELb0ELb1ELb0ELb0ELb1ELb0ELb1ELb0ELb0EEENS1_21CollectiveEpilogueFwdINS6_IJSA_SC_SB_EEES9_NS_10bfloat16_tESG_Li256ELb0ELb1ELb0ELb1EEENS1_30DynamicPersistentTileSchedulerILi256ELi128ELb0ELb1ELb1EEEEEEEEEvNT_6ParamsE)
        /*0080*/ 	.word	0x000000a8


	//----- nvinfo : EIATTR_FRAME_SIZE
	.align		4
.L_46:
        /*0084*/ 	.byte	0x04, 0x11
        /*0086*/ 	.short	(.L_48 - .L_47)
	.align		4
.L_47:
        /*0088*/ 	.word	index@(_ZN7cutlass13device_kernelIN5flash11enable_sm90INS1_16FlashAttnFwdSm90INS1_25CollectiveMainloopFwdSm90ILi2EN4cute5tupleIJNS5_1CILi1EEES8_S8_EEENS6_IJNS7_ILi128EEENS7_ILi64EEENS7_ILi256EEEEEELi256ENS_12float_e4m3_tEfNS_4arch4Sm90ELb0ELb1ELb0ELb0ELb1ELb0ELb0ELb1ELb0ELb1ELb0ELb0EEENS1_21CollectiveEpilogueFwdINS6_IJSA_SC_SB_EEES9_NS_10bfloat16_tESG_Li256ELb0ELb1ELb0ELb1EEENS1_30DynamicPersistentTileSchedulerILi256ELi128ELb0ELb1ELb1EEEEEEEEEvNT_6ParamsE)
        /*008c*/ 	.word	0x00000010


	//----- nvinfo : EIATTR_REGCOUNT
	.align		4
.L_48:
        /*0090*/ 	.byte	0x04, 0x2f
        /*0092*/ 	.short	(.L_50 - .L_49)
	.align		4
.L_49:
        /*0094*/ 	.word	index@(_ZN7cutlass13device_kernelIN5flash11enable_sm90INS1_16FlashAttnFwdSm90INS1_25CollectiveMainloopFwdSm90ILi2EN4cute5tupleIJNS5_1CILi1EEES8_S8_EEENS6_IJNS7_ILi128EEESA_NS7_ILi256EEEEEELi256ENS_12float_e4m3_tEfNS_4arch4Sm90ELb0ELb0ELb0ELb1ELb1ELb1ELb0ELb1ELb0ELb1ELb0ELb0EEENS1_21CollectiveEpilogueFwdINS6_IJSA_SB_SA_EEES9_NS_10bfloat16_tESF_Li256ELb1ELb1ELb0ELb1EEENS1_36VarlenDynamicPersistentTileSchedulerILi128ELi128ELi256ELi128ELb0ELb1ELb1ELb0ELb1ELb1EEEEEEEEEvNT_6ParamsE)
        /*0098*/ 	.word	0x000000a8


	//----- nvinfo : EIATTR_FRAME_SIZE
	.align		4
.L_50:
        /*009c*/ 	.byte	0x04, 0x11
        /*009e*/ 	.short	(.L_52 - .L_51)
	.align		4
.L_51:
        /*00a0*/ 	.word	index@(_ZN7cutlass13device_kernelIN5flash11enable_sm90INS1_16FlashAttnFwdSm90INS1_25CollectiveMainloopFwdSm90ILi2EN4cute5tupleIJNS5_1CILi1EEES8_S8_EEENS6_IJNS7_ILi128EEESA_NS7_ILi256EEEEEELi256ENS_12float_e4m3_tEfNS_4arch4Sm90ELb0ELb0ELb0ELb1ELb1ELb1ELb0ELb1ELb0ELb1ELb0ELb0EEENS1_21CollectiveEpilogueFwdINS6_IJSA_SB_SA_EEES9_NS_10bfloat16_tESF_Li256ELb1ELb1ELb0ELb1EEENS1_36VarlenDynamicPersistentTileSchedulerILi128ELi128ELi256ELi128ELb0ELb1ELb1ELb0ELb1ELb1EEEEEEEEEvNT_6ParamsE)
        /*00a4*/ 	.word	0x00000058


	//----- nvinfo : EIATTR_REGCOUNT
	.align		4
.L_52:
        /*00a8*/ 	.byte	0x04, 0x2f
        /*00aa*/ 	.short	(.L_54 - .L_53)
	.align		4
.L_53:
        /*00ac*/ 	.word	index@(_ZN7cutlass13device_kernelIN5flash11enable_sm90INS1_16FlashAttnFwdSm90INS1_25CollectiveMainloopFwdSm90ILi2EN4cute5tupleIJNS5_1CILi1EEES8_S8_EEENS6_IJNS7_ILi128EEESA_NS7_ILi256EEEEEELi256ENS_12float_e4m3_tEfNS_4arch4Sm90ELb0ELb0ELb0ELb1ELb1ELb0ELb0ELb1ELb0ELb1ELb0ELb0EEENS1_21CollectiveEpilogueFwdINS6_IJSA_SB_SA_EEES9_NS_10bfloat16_tESF_Li256ELb1ELb1ELb0ELb1EEENS1_36VarlenDynamicPersistentTileSchedulerILi128ELi128ELi256ELi128ELb0ELb1ELb1ELb0ELb1ELb1EEEEEEEEEvNT_6ParamsE)
        /*00b0*/ 	.word	0x000000a8


	//----- nvinfo : EIATTR_FRAME_SIZE
	.align		4
.L_54:
        /*00b4*/ 	.byte	0x04, 0x11
        /*00b6*/ 	.short	(.L_56 - .L_55)
	.align		4
.L_55:
        /*00b8*/ 	.word	index@(_ZN7cutlass13device_kernelIN5flash11enable_sm90INS1_16FlashAttnFwdSm90INS1_25CollectiveMainloopFwdSm90ILi2EN4cute5tupleIJNS5_1CILi1EEES8_S8_EEENS6_IJNS7_ILi128EEESA_NS7_ILi256EEEEEELi256ENS_12float_e4m3_tEfNS_4arch4Sm90ELb0ELb0ELb0ELb1ELb1ELb0ELb0ELb1ELb0ELb1ELb0ELb0EEENS1_21CollectiveEpilogueFwdINS6_IJSA_SB_SA_EEES9_NS_10bfloat16_tESF_Li256ELb1ELb1ELb0ELb1EEENS1_36VarlenDynamicPersistentTileSchedulerILi128ELi128ELi256ELi128ELb0ELb1ELb1ELb0ELb1ELb1EEEEEEEEEvNT_6ParamsE)
        /*00bc*/ 	.word	0x00000010


	//----- nvinfo : EIATTR_REGCOUNT
	.align		4
.L_56:
        /*00c0*/ 	.byte	0x04, 0x2f
        /*00c2*/ 	.short	(.L_58 - .L_57)
	.align		4
.L_57:
        /*00c4*/ 	.word	index@(_ZN7cutlass13device_kernelIN5flash11enable_sm90INS1_16FlashAttnFwdSm90INS1_25CollectiveMainloopFwdSm90ILi2EN4cute5tupleIJNS5_1CILi1EEES8_S8_EEENS6_IJNS7_ILi128EEESA_NS7_ILi256EEEEEELi256ENS_12float_e4m3_tEfNS_4arch4Sm90ELb0ELb0ELb0ELb0ELb1ELb0ELb0ELb1ELb0ELb1ELb0ELb0EEENS1_21CollectiveEpilogueFwdINS6_IJSA_SB_SA_EEES9_NS_10bfloat16_tESF_Li256ELb0ELb1ELb0ELb1EEENS1_29StaticPersistentTileSchedulerILb0EEEEEEEEEvNT_6ParamsE)
        /*00c8*/ 	.word	0x000000a8


	//----- nvinfo : EIATTR_FRAME_SIZE
	.align		4
.L_58:
        /*00cc*/ 	.byte	0x04, 0x11
        /*00ce*/ 	.short	(.L_60 - .L_59)
	.align		4
.L_59:
        /*00d0*/ 	.word	index@(_ZN7cutlass13device_kernelIN5flash11enable_sm90INS1_16FlashAttnFwdSm90INS1_25CollectiveMainloopFwdSm90ILi2EN4cute5tupleIJNS5_1CILi1EEES8_S8_EEENS6_IJNS7_ILi128EEESA_NS7_ILi256EEEEEELi256ENS_12float_e4m3_tEfNS_4arch4Sm90ELb0ELb0ELb0ELb0ELb1ELb0ELb0ELb1ELb0ELb1ELb0ELb0EEENS1_21CollectiveEpilogueFwdINS6_IJSA_SB_SA_EEES9_NS_10bfloat16_tESF_Li256ELb0ELb1ELb0ELb1EEENS1_29StaticPersistentTileSchedulerILb0EEEEEEEEEvNT_6ParamsE)
        /*00d4*/ 	.word	0x00000020


	//----- nvinfo : EIATTR_MIN_STACK_SIZE
	.align		4
.L_60:
        /*00d8*/ 	.byte	0x04, 0x12
        /*00da*/ 	.short	(.L_62 - .L_61)
	.align		4
.L_61:
        /*00dc*/ 	.word	index@(_ZN7cutlass13device_kernelIN5flash11enable_sm90INS1_16FlashAttnFwdSm90INS1_25CollectiveMainloopFwdSm90ILi2EN4cute5tupleIJNS5_1CILi1EEES8_S8_EEENS6_IJNS7_ILi128EEESA_NS7_ILi256EEEEEELi256ENS_12float_e4m3_tEfNS_4arch4Sm90ELb0ELb0ELb0ELb0ELb1ELb0ELb0ELb1ELb0ELb1ELb0ELb0EEENS1_21CollectiveEpilogueFwdINS6_IJSA_SB_SA_EEES9_NS_10bfloat16_tESF_Li256ELb0ELb1ELb0ELb1EEENS1_29StaticPersistentTileSchedulerILb0EEEEEEEEEvNT_6ParamsE)
        /*00e0*/ 	.word	0x00000020


	//----- nvinfo : EIATTR_MIN_STACK_SIZE
	.align		4
.L_62:
        /*00e4*/ 	.byte	0x04, 0x12
        /*00e6*/ 	.short	(.L_64 - .L_63)
	.align		4
.L_63:
        /*00e8*/ 	.word	index@(_ZN7cutlass13device_kernelIN5flash11enable_sm90INS1_16FlashAttnFwdSm90INS1_25CollectiveMainloopFwdSm90ILi2EN4cute5tupleIJNS5_1CILi1EEES8_S8_EEENS6_IJNS7_ILi128EEESA_NS7_ILi256EEEEEELi256ENS_12float_e4m3_tEfNS_4arch4Sm90ELb0ELb0ELb0ELb1ELb1ELb0ELb0ELb1ELb0ELb1ELb0ELb0EEENS1_21CollectiveEpilogueFwdINS6_IJSA_SB_SA_EEES9_NS_10bfloat16_tESF_Li256ELb1ELb1ELb0ELb1EEENS1_36VarlenDynamicPersistentTileSchedulerILi128ELi128ELi256ELi128ELb0ELb1ELb1ELb0ELb1ELb1EEEEEEEEEvNT_6ParamsE)
        /*00ec*/ 	.word	0x00000010


	//----- nvinfo : EIATTR_MIN_STACK_SIZE
	.align		4
.L_64:
        /*00f0*/ 	.byte	0x04, 0x12
        /*00f2*/ 	.short	(.L_66 - .L_65)
	.align		4
.L_65:
        /*00f4*/ 	.word	index@(_ZN7cutlass13device_kernelIN5flash11enable_sm90INS1_16FlashAttnFwdSm90INS1_25CollectiveMainloopFwdSm90ILi2EN4cute5tupleIJNS5_1CILi1EEES8_S8_EEENS6_IJNS7_ILi128EEESA_NS7_ILi256EEEEEELi256ENS_12float_e4m3_tEfNS_4arch4Sm90ELb0ELb0ELb0ELb1ELb1ELb1ELb0ELb1ELb0ELb1ELb0ELb0EEENS1_21CollectiveEpilogueFwdINS6_IJSA_SB_SA_EEES9_NS_10bfloat16_tESF_Li256ELb1ELb1ELb0ELb1EEENS1_36VarlenDynamicPersistentTileSchedulerILi128ELi128ELi256ELi128ELb0ELb1ELb1ELb0ELb1ELb1EEEEEEEEEvNT_6ParamsE)
        /*00f8*/ 	.word	0x00000058


	//----- nvinfo : EIATTR_MIN_STACK_SIZE
	.align		4
.L_66:
        /*00fc*/ 	.byte	0x04, 0x12
        /*00fe*/ 	.short	(.L_68 - .L_67)
	.align		4
.L_67:
        /*0100*/ 	.word	index@(_ZN7cutlass13device_kernelIN5flash11enable_sm90INS1_16FlashAttnFwdSm90INS1_25CollectiveMainloopFwdSm90ILi2EN4cute5tupleIJNS5_1CILi1EEES8_S8_EEENS6_IJNS7_ILi128EEENS7_ILi64EEENS7_ILi256EEEEEELi256ENS_12float_e4m3_tEfNS_4arch4Sm90ELb0ELb1ELb0ELb0ELb1ELb0ELb0ELb1ELb0ELb1ELb0ELb0EEENS1_21CollectiveEpilogueFwdINS6_IJSA_SC_SB_EEES9_NS_10bfloat16_tESG_Li256ELb0ELb1ELb0ELb1EEENS1_30DynamicPersistentTileSchedulerILi256ELi128ELb0ELb1ELb1EEEEEEEEEvNT_6ParamsE)
        /*0104*/ 	.word	0x00000010


	//----- nvinfo : EIATTR_MIN_STACK_SIZE
	.align		4
.L_68:
        /*0108*/ 	.byte	0x04, 0x12
        /*010a*/ 	.short	(.L_70 - .L_69)
	.align		4
.L_69:
        /*010c*/ 	.word	index@(_ZN7cutlass13device_kernelIN5flash11enable_sm90INS1_16FlashAttnFwdSm90INS1_25CollectiveMainloopFwdSm90ILi2EN4cute5tupleIJNS5_1CILi1EEES8_S8_EEENS6_IJNS7_ILi128EEENS7_ILi64EEENS7_ILi256EEEEEELi256ENS_12float_e4m3_tEfNS_4arch4Sm90ELb0ELb1ELb0ELb1ELb1ELb0ELb0ELb1ELb0ELb1ELb0ELb0EEENS1_21CollectiveEpilogueFwdINS6_IJSA_SC_SB_EEES9_NS_10bfloat16_tESG_Li256ELb1ELb1ELb0ELb1EEENS1_36VarlenDynamicPersistentTileSchedulerILi128ELi64ELi256ELi128ELb0ELb1ELb1ELb1ELb0ELb1EEEEEEEEEvNT_6ParamsE)
        /*0110*/ 	.word	0x00000010


	//----- nvinfo : EIATTR_MIN_STACK_SIZE
	.align		4
.L_70:
        /*0114*/ 	.byte	0x04, 0x12
        /*0116*/ 	.short	(.L_72 - .L_71)
	.align		4
.L_71:
        /*0118*/ 	.word	index@(_ZN7cutlass13device_kernelIN5flash11enable_sm90INS1_16FlashAttnFwdSm90INS1_25CollectiveMainloopFwdSm90ILi2EN4cute5tupleIJNS5_1CILi1EEES8_S8_EEENS6_IJNS7_ILi128EEENS7_ILi64EEENS7_ILi256EEEEEELi256ENS_12float_e4m3_tEfNS_4arch4Sm90ELb0ELb1ELb0ELb1ELb1ELb1ELb0ELb1ELb0ELb1ELb0ELb0EEENS1_21CollectiveEpilogueFwdINS6_IJSA_SC_SB_EEES9_NS_10bfloat16_tESG_Li256ELb1ELb1ELb0ELb1EEENS1_36VarlenDynamicPersistentTileSchedulerILi128ELi64ELi256ELi128ELb0ELb1ELb1ELb1ELb0ELb1EEEEEEEEEvNT_6ParamsE)
        /*011c*/ 	.word	0x00000030


	//----- nvinfo : EIATTR_MIN_STACK_SIZE
	.align		4
.L_72:
        /*0120*/ 	.byte	0x04, 0x12
        /*0122*/ 	.short	(.L_74 - .L_73)
	.align		4
.L_73:
        /*0124*/ 	.word	index@(_ZN7cutlass13device_kernelIN5flash11enable_sm90INS1_16FlashAttnFwdSm90INS1_25CollectiveMainloopFwdSm90ILi2EN4cute5tupleIJNS5_1CILi1EEES8_S8_EEENS6_IJNS7_ILi128EEESA_NS7_ILi256EEEEEELi256ENS_12float_e4m3_tEfNS_4arch4Sm90ELb1ELb0ELb0ELb0ELb1ELb0ELb0ELb1ELb0ELb1ELb0ELb0EEENS1_21CollectiveEpilogueFwdINS6_IJSA_SB_SA_EEES9_NS_10bfloat16_tESF_Li256ELb0ELb1ELb0ELb1EEENS1_30DynamicPersistentTileSchedulerILi256ELi128ELb0ELb1ELb1EEEEEEEEEvNT_6ParamsE)
        /*0128*/ 	.word	0x00000018


	//----- nvinfo : EIATTR_MIN_STACK_SIZE
	.align		4
.L_74:
        /*012c*/ 	.byte	0x04, 0x12
        /*012e*/ 	.short	(.L_76 - .L_75)
	.align		4
.L_75:
        /*0130*/ 	.word	index@(_ZN7cutlass13device_kernelIN5flash11enable_sm90INS1_16FlashAttnFwdSm90INS1_25CollectiveMainloopFwdSm90ILi2EN4cute5tupleIJNS5_1CILi1EEES8_S8_EEENS6_IJNS7_ILi128EEESA_NS7_ILi256EEEEEELi256ENS_12float_e4m3_tEfNS_4arch4Sm90ELb1ELb0ELb0ELb1ELb1ELb0ELb0ELb1ELb0ELb1ELb0ELb0EEENS1_21CollectiveEpilogueFwdINS6_IJSA_SB_SA_EEES9_NS_10bfloat16_tESF_Li256ELb1ELb1ELb0ELb1EEENS1_36VarlenDynamicPersistentTileSchedulerILi128ELi128ELi256ELi128ELb0ELb1ELb1ELb1ELb1ELb1EEEEEEEEEvNT_6ParamsE)
        /*0134*/ 	.word	0x00000010


	//----- nvinfo : EIATTR_MIN_STACK_SIZE
	.align		4
.L_76:
        /*0138*/ 	.byte	0x04, 0x12
        /*013a*/ 	.short	(.L_78 - .L_77)
	.align		4
.L_77:
        /*013c*/ 	.word	index@(_ZN7cutlass13device_kernelIN5flash11enable_sm90INS1_16FlashAttnFwdSm90INS1_25CollectiveMainloopFwdSm90ILi2EN4cute5tupleIJNS5_1CILi1EEES8_S8_EEENS6_IJNS7_ILi128EEESA_NS7_ILi256EEEEEELi256ENS_12float_e4m3_tEfNS_4arch4Sm90ELb1ELb0ELb0ELb1ELb1ELb1ELb0ELb1ELb0ELb1ELb0ELb0EEENS1_21CollectiveEpilogueFwdINS6_IJSA_SB_SA_EEES9_NS_10bfloat16_tESF_Li256ELb1ELb1ELb0ELb1EEENS1_36VarlenDynamicPersistentTileSchedulerILi128ELi128ELi256ELi128ELb0ELb1ELb1ELb1ELb1ELb1EEEEEEEEEvNT_6ParamsE)
        /*0140*/ 	.word	0x00000050
.L_78:


//--------------------- .nv.compat                --------------------------
	.section	.nv.compat,"",@"SHT_CUDA_COMPAT_INFO"
	.align	4
        /*0000*/ 	.byte	0x02, 0x09, 0x01, 0x00, 0x02, 0x02, 0x04, 0x00, 0x02, 0x05, 0x05, 0x00, 0x03, 0x07, 0x01, 0x01
        /*0010*/ 	.byte	0x02, 0x03, 0x01, 0x00, 0x02, 0x06, 0x01, 0x00, 0x04, 0x0b, 0x08, 0x00, 0x00, 0x00, 0x00, 0x00
        /*0020*/ 	.byte	0x00, 0x00, 0x00, 0x00


//--------------------- .nv.info._ZN7cutlass13device_kernelIN5flash11enable_sm90INS1_16FlashAttnFwdSm90INS1_25CollectiveMainloopFwdSm90ILi2EN4cute5tupleIJNS5_1CILi1EEES8_S8_EEENS6_IJNS7_ILi128EEESA_NS7_ILi256EEEEEELi256ENS_12float_e4m3_tEfNS_4arch4Sm90ELb0ELb0ELb0ELb0ELb1ELb0ELb0ELb1ELb0ELb1ELb0ELb0EEENS1_21CollectiveEpilogueFwdINS6_IJSA_SB_SA_EEES9_NS_10bfloat16_tESF_Li256ELb0ELb1ELb0ELb1EEENS1_29StaticPersistentTileSchedulerILb0EEEEEEEEEvNT_6ParamsE --------------------------
	.section	.nv.info._ZN7cutlass13device_kernelIN5flash11enable_sm90INS1_16FlashAttnFwdSm90INS1_25CollectiveMainloopFwdSm90ILi2EN4cute5tupleIJNS5_1CILi1EEES8_S8_EEENS6_IJNS7_ILi128EEESA_NS7_ILi256EEEEEELi256ENS_12float_e4m3_tEfNS_4arch4Sm90ELb0ELb0ELb0ELb0ELb1ELb0ELb0ELb1ELb0ELb1ELb0ELb0EEENS1_21CollectiveEpilogueFwdINS6_IJSA_SB_SA_EEES9_NS_10bfloat16_tESF_Li256ELb0ELb1ELb0ELb1EEENS1_29StaticPersistentTileSchedulerILb0EEEEEEEEEvNT_6ParamsE,"",@"SHT_CUDA_INFO"
	.sectionflags	@""
	.align	4


	//----- nvinfo : EIATTR_CUDA_API_VERSION
	.align		4
        /*0000*/ 	.byte	0x04, 0x37
        /*0002*/ 	.short	(.L_80 - .L_79)
.L_79:
        /*0004*/ 	.word	0x00000082


	//----- nvinfo : EIATTR_KPARAM_INFO
	.align		4
.L_80:
        /*0008*/ 	.byte	0x04, 0x17
        /*000a*/ 	.short	(.L_82 - .L_81)
.L_81:
        /*000c*/ 	.word	0x00000000
        /*0010*/ 	.short	0x0000
        /*0012*/ 	.short	0x0070
        /*0014*/ 	.byte	0x00, 0xf0, 0x01, 0x28


	//----- nvinfo : EIATTR_SPARSE_MMA_MASK
	.align		4
.L_82:
        /*0018*/ 	.byte	0x03, 0x50
        /*001a*/ 	.short	0x0000


	//----- nvinfo : EIATTR_MAXREG_COUNT
	.align		4
        /*001c*/ 	.byte	0x03, 0x1b
        /*001e*/ 	.short	0x00a8


	//----- nvinfo : EIATTR_NUM_BARRIERS
	.align		4
        /*0020*/ 	.byte	0x02, 0x4c
        /*0022*/ 	.byte	0x10
	.zero		1


	//----- nvinfo : EIATTR_EXTERNS
	.align		4
        /*0024*/ 	.byte	0x04, 0x0f
        /*0026*/ 	.short	(.L_84 - .L_83)


	//   ....[0]....
	.align		4
.L_83:
        /*0028*/ 	.word	index@(__assertfail)


	//----- nvinfo : EIATTR_ANNOTATIONS
	.align		4
.L_84:
        /*002c*/ 	.byte	0x04, 0x55
        /*002e*/ 	.short	(.L_86 - .L_85)


	//   ....[0]....
.L_85:
        /*0030*/ 	.word	0x00000001
        /*0034*/ 	.byte	0xa0, 0x93, 0x00, 0x00, 0x01, 0x00, 0x00, 0x00, 0x30, 0x94, 0x00, 0x00, 0x01, 0x00, 0x00, 0x00
        /* <DEDUP_REMOVED lines=8> */
        /*00c4*/ 	.byte	0x80, 0xd5, 0x00, 0x00


	//----- nvinfo : EIATTR_MERCURY_ISA_VERSION
	.align		4
.L_86:
        /*00c8*/ 	.byte	0x03, 0x5f
        /*00ca*/ 	.short	0x0101


	//----- nvinfo : EIATTR_INT_WARP_WIDE_INSTR_OFFSETS
	.align		4
        /*00cc*/ 	.byte	0x04, 0x31
        /*00ce*/ 	.short	(.L_88 - .L_87)


	//   ....[0]....
.L_87:
        /*00d0*/ 	.word	0x000000c0


	//   ....[1]....
        /*00d4*/ 	.word	0x000000d0


	//   ....[2]....
        /*00d8*/ 	.word	0x00000170


	//----- nvinfo : EIATTR_COOP_GROUP_MASK_REGIDS
	.align		4
.L_88:
        /*00dc*/ 	.byte	0x04, 0x29
        /*00de*/ 	.short	(.L_90 - .L_89)


	//   ....[0]....
.L_89:
        /*00e0*/ 	.word	0xffffffff


	//   ....[1]....
        /*00e4*/ 	.word	0xffffffff


	//   ....[2]....
        /*00e8*/ 	.word	0xffffffff


	//   ....[3]....
        /*00ec*/ 	.word	0xffffffff


	//   ....[4]....
        /*00f0*/ 	.word	0xffffffff


	//   ....[5]....
        /*00f4*/ 	.word	0xffffffff


	//   ....[6]....
        /*00f8*/ 	.word	0xffffffff


	//   ....[7]....
        /*00fc*/ 	.word	0xffffffff


	//   ....[8]....
        /*0100*/ 	.word	0xffffffff


	//   ....[9]....
        /*0104*/ 	.word	0xffffffff


	//   ....[10]....
        /*0108*/ 	.word	0xffffffff


	//   ....[11]....
        /*010c*/ 	.word	0xffffffff


	//   ....[12]....
        /*0110*/ 	.word	0xffffffff


	//   ....[13]....
        /*0114*/ 	.word	0xffffffff


	//   ....[14]....
        /*0118*/ 	.word	0xffffffff


	//   ....[15]....
        /*011c*/ 	.word	0xffffffff


	//   ....[16]....
        /*0120*/ 	.word	0xffffffff


	//   ....[17]....
        /*0124*/ 	.word	0xffffffff


	//   ....[18]....
        /*0128*/ 	.word	0xffffffff


	//   ....[19]....
        /*012c*/ 	.word	0xffffffff


	//   ....[20]....
        /*0130*/ 	.word	0xffffffff


	//   ....[21]....
        /*0134*/ 	.word	0xffffffff


	//   ....[22]....
        /*0138*/ 	.word	0xffffffff


	//   ....[23]....
        /*013c*/ 	.word	0xffffffff


	//   ....[24]....
        /*0140*/ 	.word	0xffffffff


	//   ....[25]....
        /*0144*/ 	.word	0xffffffff


	//   ....[26]....
        /*0148*/ 	.word	0xffffffff


	//   ....[27]....
        /*014c*/ 	.word	0xffffffff


	//   ....[28]....
        /*0150*/ 	.word	0xffffffff


	//   ....[29]....
        /*0154*/ 	.word	0xffffffff


	//   ....[30]....
        /*0158*/ 	.word	0xffffffff


	//   ....[31]....
        /*015c*/ 	.word	0xffffffff


	//   ....[32]....
        /*0160*/ 	.word	0xffffffff


	//   ....[33]....
        /*0164*/ 	.word	0xffffffff


	//   ....[34]....
        /*0168*/ 	.word	0xffffffff


	//   ....[35]....
        /*016c*/ 	.word	0xffffffff


	//   ....[36]....
        /*0170*/ 	.word	0xffffffff


	//   ....[37]....
        /*0174*/ 	.word	0xffffffff


	//   ....[38]....
        /*0178*/ 	.word	0xffffffff


	//   ....[39]....
        /*017c*/ 	.word	0xffffffff


	//   ....[40]....
        /*0180*/ 	.word	0xffffffff


	//   ....[41]....
        /*0184*/ 	.word	0xffffffff


	//   ....[42]....
        /*0188*/ 	.word	0xffffffff


	//   ....[43]....
        /*018c*/ 	.word	0xffffffff


	//   ....[44]....
        /*0190*/ 	.word	0xffffffff


	//   ....[45]....
        /*0194*/ 	.word	0xffffffff


	//   ....[46]....
        /*0198*/ 	.word	0xffffffff


	//   ....[47]....
        /*019c*/ 	.word	0xffffffff


	//   ....[48]....
        /*01a0*/ 	.word	0xffffffff


	//   ....[49]....
        /*01a4*/ 	.word	0xffffffff


	//   ....[50]....
        /*01a8*/ 	.word	0xffffffff


	//   ....[51]....
        /*01ac*/ 	.word	0xffffffff


	//   ....[52]....
        /*01b0*/ 	.word	0xffffffff


	//   ....[53]....
        /*01b4*/ 	.word	0xffffffff


	//   ....[54]....
        /*01b8*/ 	.word	0xffffffff


	//   ....[55]....
        /*01bc*/ 	.word	0xffffffff


	//   ....[56]....
        /*01c0*/ 	.word	0xffffffff


	//   ....[57]....
        /*01c4*/ 	.word	0xffffffff


	//   ....[58]....
        /*01c8*/ 	.word	0xffffffff


	//   ....[59]....
        /*01cc*/ 	.word	0xffffffff


	//   ....[60]....
        /*01d0*/ 	.word	0xffffffff


	//   ....[61]....
        /*01d4*/ 	.word	0xffffffff


	//   ....[62]....
        /*01d8*/ 	.word	0xffffffff


	//   ....[63]....
        /*01dc*/ 	.word	0xffffffff


	//   ....[64]....
        /*01e0*/ 	.word	0xffffffff


	//   ....[65]....
        /*01e4*/ 	.word	0xffffffff


	//   ....[66]....
        /*01e8*/ 	.word	0xffffffff


	//   ....[67]....
        /*01ec*/ 	.word	0xffffffff


	//   ....[68]....
        /*01f0*/ 	.word	0xffffffff


	//   ....[69]....
        /*01f4*/ 	.word	0xffffffff


	//   ....[70]....
        /*01f8*/ 	.word	0xffffffff


	//   ....[71]....
        /*01fc*/ 	.word	0xffffffff


	//   ....[72]....
        /*0200*/ 	.word	0xffffffff


	//   ....[73]....
        /*0204*/ 	.word	0xffffffff


	//   ....[74]....
        /*0208*/ 	.word	0xffffffff


	//   ....[75]....
        /*020c*/ 	.word	0xffffffff


	//   ....[76]....
        /*0210*/ 	.word	0xffffffff


	//   ....[77]....
        /*0214*/ 	.word	0xffffffff


	//   ....[78]....
        /*0218*/ 	.word	0xffffffff


	//   ....[79]....
        /*021c*/ 	.word	0xffffffff


	//   ....[80]....
        /*0220*/ 	.word	0xffffffff


	//   ....[81]....
        /*0224*/ 	.word	0xffffffff


	//   ....[82]....
        /*0228*/ 	.word	0xffffffff


	//   ....[83]....
        /*022c*/ 	.word	0xffffffff


	//   ....[84]....
        /*0230*/ 	.word	0xffffffff


	//   ....[85]....
        /*0234*/ 	.word	0xffffffff


	//   ....[86]....
        /*0238*/ 	.word	0xffffffff


	//   ....[87]....
        /*023c*/ 	.word	0xffffffff


	//   ....[88]....
        /*0240*/ 	.word	0xffffffff


	//   ....[89]....
        /*0244*/ 	.word	0xffffffff


	//   ....[90]....
        /*0248*/ 	.word	0xffffffff


	//   ....[91]....
        /*024c*/ 	.word	0xffffffff


	//   ....[92]....
        /*0250*/ 	.word	0xffffffff


	//   ....[93]....
        /*0254*/ 	.word	0xffffffff


	//   ....[94]....
        /*0258*/ 	.word	0xffffffff


	//   ....[95]....
        /*025c*/ 	.word	0xffffffff


	//   ....[96]....
        /*0260*/ 	.word	0xffffffff


	//   ....[97]....
        /*0264*/ 	.word	0xffffffff


	//   ....[98]....
        /*0268*/ 	.word	0xffffffff


	//   ....[99]....
        /*026c*/ 	.word	0xffffffff


	//   ....[100]....
        /*0270*/ 	.word	0xffffffff


	//   ....[101]....
        /*0274*/ 	.word	0xffffffff


	//   ....[102]....
        /*0278*/ 	.word	0xffffffff


	//   ....[103]....
        /*027c*/ 	.word	0xffffffff


	//   ....[104]....
        /*0280*/ 	.word	0xffffffff


	//   ....[105]....
        /*0284*/ 	.word	0xffffffff


	//   ....[106]....
        /*0288*/ 	.word	0xffffffff


	//   ....[107]....
        /*028c*/ 	.word	0xffffffff


	//   ....[108]....
        /*0290*/ 	.word	0xffffffff


	//   ....[109]....
        /*0294*/ 	.word	0xffffffff


	//   ....[110]....
        /*0298*/ 	.word	0xffffffff


	//   ....[111]....
        /*029c*/ 	.word	0xffffffff


	//   ....[112]....
        /*02a0*/ 	.word	0xffffffff


	//   ....[113]....
        /*02a4*/ 	.word	0xffffffff


	//   ....[114]....
        /*02a8*/ 	.word	0xffffffff


	//   ....[115]....
        /*02ac*/ 	.word	0xffffffff


	//   ....[116]....
        /*02b0*/ 	.word	0xffffffff


	//   ....[117]....
        /*02b4*/ 	.word	0xffffffff


	//   ....[118]....
        /*02b8*/ 	.word	0xffffffff


	//   ....[119]....
        /*02bc*/ 	.word	0xffffffff


	//   ....[120]....
        /*02c0*/ 	.word	0xffffffff


	//   ....[121]....
        /*02c4*/ 	.word	0xffffffff


	//   ....[122]....
        /*02c8*/ 	.word	0xffffffff


	//   ....[123]....
        /*02cc*/ 	.word	0xffffffff


	//   ....[124]....
        /*02d0*/ 	.word	0xffffffff


	//   ....[125]....
        /*02d4*/ 	.word	0xffffffff


	//   ....[126]....
        /*02d8*/ 	.word	0xffffffff


	//   ....[127]....
        /*02dc*/ 	.word	0xffffffff


	//   ....[128]....
        /*02e0*/ 	.word	0xffffffff


	//   ....[129]....
        /*02e4*/ 	.word	0xffffffff


	//   ....[130]....
        /*02e8*/ 	.word	0xffffffff


	//   ....[131]....
        /*02ec*/ 	.word	0xffffffff


	//   ....[132]....
        /*02f0*/ 	.word	0xffffffff


	//   ....[133]....
        /*02f4*/ 	.word	0xffffffff


	//   ....[134]....
        /*02f8*/ 	.word	0xffffffff


	//   ....[135]....
        /*02fc*/ 	.word	0xffffffff


	//   ....[136]....
        /*0300*/ 	.word	0xffffffff


	//   ....[137]....
        /*0304*/ 	.word	0xffffffff


	//   ....[138]....
        /*0308*/ 	.word	0xffffffff


	//   ....[139]....
        /*030c*/ 	.word	0xffffffff


	//   ....[140]....
        /*0310*/ 	.word	0xffffffff


	//   ....[141]....
        /*0314*/ 	.word	0xffffffff


	//   ....[142]....
        /*0318*/ 	.word	0xffffffff


	//   ....[143]....
        /*031c*/ 	.word	0xffffffff


	//   ....[144]....
        /*0320*/ 	.word	0xffffffff


	//   ....[145]....
        /*0324*/ 	.word	0xffffffff


	//   ....[146]....
        /*0328*/ 	.word	0xffffffff


	//   ....[147]....
        /*032c*/ 	.word	0xffffffff


	//   ....[148]....
        /*0330*/ 	.word	0xffffffff


	//   ....[149]....
        /*0334*/ 	.word	0xffffffff


	//   ....[150]....
        /*0338*/ 	.word	0xffffffff


	//   ....[151]....
        /*033c*/ 	.word	0xffffffff


	//   ....[152]....
        /*0340*/ 	.word	0xffffffff


	//   ....[153]....
        /*0344*/ 	.word	0xffffffff


	//   ....[154]....
        /*0348*/ 	.word	0xffffffff


	//   ....[155]....
        /*034c*/ 	.word	0xffffffff


	//   ....[156]....
        /*0350*/ 	.word	0xffffffff


	//   ....[157]....
        /*0354*/ 	.word	0xffffffff


	//   ....[158]....
        /*0358*/ 	.word	0xffffffff


	//   ....[159]....
        /*035c*/ 	.word	0xffffffff


	//   ....[160]....
        /*0360*/ 	.word	0xffffffff


	//   ....[161]....
        /*0364*/ 	.word	0xffffffff


	//   ....[162]....
        /*0368*/ 	.word	0xffffffff


	//   ....[163]....
        /*036c*/ 	.word	0xffffffff


	//   ....[164]....
        /*0370*/ 	.word	0xffffffff


	//   ....[165]....
        /*0374*/ 	.word	0xffffffff


	//   ....[166]....
        /*0378*/ 	.word	0xffffffff


	//   ....[167]....
        /*037c*/ 	.word	0xffffffff


	//   ....[168]....
        /*0380*/ 	.word	0xffffffff


	//   ....[169]....
        /*0384*/ 	.word	0xffffffff


	//   ....[170]....
        /*0388*/ 	.word	0xffffffff


	//   ....[171]....
        /*038c*/ 	.word	0xffffffff


	//   ....[172]....
        /*0390*/ 	.word	0xffffffff


	//   ....[173]....
        /*0394*/ 	.word	0xffffffff


	//   ....[174]....
        /*0398*/ 	.word	0xffffffff


	//   ....[175]....
        /*039c*/ 	.word	0xffffffff


	//   ....[176]....
        /*03a0*/ 	.word	0x0500000f


	//   ....[177]....
        /*03a4*/ 	.word	0x0500000f


	//   ....[178]....
        /*03a8*/ 	.word	0x0500000f


	//   ....[179]....
        /*03ac*/ 	.word	0x0500000f


	//   ....[180]....
        /*03b0*/ 	.word	0x0500000f


	//   ....[181]....
        /*03b4*/ 	.word	0x0500000f


	//   ....[182]....
        /*03b8*/ 	.word	0x0500000f


	//   ....[183]....
        /*03bc*/ 	.word	0x0500000f


	//   ....[184]....
        /*03c0*/ 	.word	0x0500000f


	//   ....[185]....
        /*03c4*/ 	.word	0x0500000f


	//   ....[186]....
        /*03c8*/ 	.word	0x0500000f


	//   ....[187]....
        /*03cc*/ 	.word	0x0500000f


	//   ....[188]....
        /*03d0*/ 	.word	0x0500000f


	//   ....[189]....
        /*03d4*/ 	.word	0x0500000f


	//   ....[190]....
        /*03d8*/ 	.word	0x0500000f


	//   ....[191]....
        /*03dc*/ 	.word	0x0500000f


	//   ....[192]....
        /*03e0*/ 	.word	0x0500000f


	//   ....[193]....
        /*03e4*/ 	.word	0x0500000f


	//   ....[194]....
        /*03e8*/ 	.word	0x0500000f


	//   ....[195]....
        /*03ec*/ 	.word	0x0500000f


	//   ....[196]....
        /*03f0*/ 	.word	0x0500000f


	//   ....[197]....
        /*03f4*/ 	.word	0x0500000f


	//   ....[198]....
        /*03f8*/ 	.word	0x0500000f


	//   ....[199]....
        /*03fc*/ 	.word	0x0500000f


	//   ....[200]....
        /*0400*/ 	.word	0x0500000f


	//   ....[201]....
        /*0404*/ 	.word	0x0500000f


	//   ....[202]....
        /*0408*/ 	.word	0x0500000f


	//   ....[203]....
        /*040c*/ 	.word	0x0500000f


	//   ....[204]....
        /*0410*/ 	.word	0x0500000f


	//   ....[205]....
        /*0414*/ 	.word	0x0500000f


	//   ....[206]....
        /*0418*/ 	.word	0x0500000f


	//   ....[207]....
        /*041c*/ 	.word	0x0500000f


	//   ....[208]....
        /*0420*/ 	.word	0x0500000f


	//   ....[209]....
        /*0424*/ 	.word	0x0500000f


	//   ....[210]....
        /*0428*/ 	.word	0x0500000f


	//   ....[211]....
        /*042c*/ 	.word	0x0500000f


	//   ....[212]....
        /*0430*/ 	.word	0x0500000f


	//   ....[213]....
        /*0434*/ 	.word	0x0500000f


	//   ....[214]....
        /*0438*/ 	.word	0x0500000f


	//   ....[215]....
        /*043c*/ 	.word	0x0500000f


	//   ....[216]....
        /*0440*/ 	.word	0x0500000f


	//   ....[217]....
        /*0444*/ 	.word	0x0500000f


	//   ....[218]....
        /*0448*/ 	.word	0x0500000f


	//   ....[219]....
        /*044c*/ 	.word	0x0500000f


	//   ....[220]....
        /*0450*/ 	.word	0x0500000f


	//   ....[221]....
        /*0454*/ 	.word	0x0500000f


	//   ....[222]....
        /*0458*/ 	.word	0x0500000f


	//   ....[223]....
        /*045c*/ 	.word	0x0500000f


	//   ....[224]....
        /*0460*/ 	.word	0x0500000f


	//   ....[225]....
        /*0464*/ 	.word	0x0500000f


	//   ....[226]....
        /*0468*/ 	.word	0x0500000f


	//   ....[227]....
        /*046c*/ 	.word	0x0500000f


	//   ....[228]....
        /*0470*/ 	.word	0x0500000f


	//   ....[229]....
        /*0474*/ 	.word	0x0500000f


	//   ....[230]....
        /*0478*/ 	.word	0x0500000f


	//   ....[231]....
        /*047c*/ 	.word	0x0500000f


	//   ....[232]....
        /*0480*/ 	.word	0x0500000f


	//   ....[233]....
        /*0484*/ 	.word	0x0500000f


	//   ....[234]....
        /*0488*/ 	.word	0x0500000f


	//   ....[235]....
        /*048c*/ 	.word	0x0500000f


	//   ....[236]....
        /*0490*/ 	.word	0x0500000f


	//   ....[237]....
        /*0494*/ 	.word	0x0500000f


	//   ....[238]....
        /*0498*/ 	.word	0x0500000f


	//   ....[239]....
        /*049c*/ 	.word	0x0500000f


	//   ....[240]....
        /*04a0*/ 	.word	0x0500000f


	//   ....[241]....
        /*04a4*/ 	.word	0x0500000f


	//   ....[242]....
        /*04a8*/ 	.word	0x0500000f


	//   ....[243]....
        /*04ac*/ 	.word	0x0500000f


	//   ....[244]....
        /*04b0*/ 	.word	0x0500000f


	//   ....[245]....
        /*04b4*/ 	.word	0x0500000f


	//   ....[246]....
        /*04b8*/ 	.word	0x0500000f


	//   ....[247]....
        /*04bc*/ 	.word	0x0500000f


	//   ....[248]....
        /*04c0*/ 	.word	0x0500000f


	//   ....[249]....
        /*04c4*/ 	.word	0x0500000f


	//   ....[250]....
        /*04c8*/ 	.word	0x0500000f


	//   ....[251]....
        /*04cc*/ 	.word	0x0500000f


	//   ....[252]....
        /*04d0*/ 	.word	0x0500000f


	//   ....[253]....
        /*04d4*/ 	.word	0x0500000f


	//   ....[254]....
        /*04d8*/ 	.word	0x0500000f


	//   ....[255]....
        /*04dc*/ 	.word	0x0500000f


	//   ....[0]....
        /*04e0*/ 	.word	0x0500000f


	//----- nvinfo : EIATTR_COOP_GROUP_INSTR_OFFSETS
	.align		4
.L_90:
        /*04e4*/ 	.byte	0x04, 0x28
        /*04e6*/ 	.short	(.L_92 - .L_91)


	//   ....[0]....
.L_91:
        /*04e8*/ 	.word	0x00000080


	//   ....[1]....
        /*04ec*/ 	.word	0x00000090


	//   ....[2]....
        /*04f0*/ 	.word	0x000002d0


	//   ....[3]....
        /*04f4*/ 	.word	0x00000430


	//   ....[4]....
        /*04f8*/ 	.word	0x00000550


	//   ....[5]....
        /*04fc*/ 	.word	0x000006b0


	//   ....[6]....
        /*0500*/ 	.word	0x00000e90


	//   ....[7]....
        /*0504*/ 	.word	0x00002150


	//   ....[8]....
        /*0508*/ 	.word	0x00002250


	//   ....[9]....
        /*050c*/ 	.word	0x000027c0


	//   ....[10]....
        /*0510*/ 	.word	0x00002830


	//   ....[11]....
        /*0514*/ 	.word	0x00003df0


	//   ....[12]....
        /*0518*/ 	.word	0x00003e10


	//   ....[13]....
        /*051c*/ 	.word	0x00004220


	//   ....[14]....
        /*0520*/ 	.word	0x000043f0


	//   ....[15]....
        /*0524*/ 	.word	0x00005930


	//   ....[16]....
        /*0528*/ 	.word	0x00005a80


	//   ....[17]....
        /*052c*/ 	.word	0x00005b00


	//   ....[18]....
        /*0530*/ 	.word	0x00005c10


	//   ....[19]....
        /*0534*/ 	.word	0x00006e20


	//   ....[20]....
        /*0538*/ 	.word	0x00006e70


	//   ....[21]....
        /*053c*/ 	.word	0x00006eb0


	//   ....[22]....
        /*0540*/ 	.word	0x00006ef0


	//   ....[23]....
        /*0544*/ 	.word	0x00006f30


	//   ....[24]....
        /*0548*/ 	.word	0x00006f60


	//   ....[25]....
        /*054c*/ 	.word	0x00006f90


	//   ....[26]....
        /*0550*/ 	.word	0x00006fc0


	//   ....[27]....
        /*0554*/ 	.word	0x00006ff0


	//   ....[28]....
        /*0558*/ 	.word	0x00007020


	//   ....[29]....
        /*055c*/ 	.word	0x00007130


	//   ....[30]....
        /*0560*/ 	.word	0x000072d0


	//   ....[31]....
        /*0564*/ 	.word	0x00007440


	//   ....[32]....
        /*0568*/ 	.word	0x00007470


	//   ....[33]....
        /*056c*/ 	.word	0x000074a0


	//   ....[34]....
        /*0570*/ 	.word	0x000074d0


	//   ....[35]....
        /*0574*/ 	.word	0x000075e0


	//   ....[36]....
        /*0578*/ 	.word	0x00007610


	//   ....[37]....
        /*057c*/ 	.word	0x00007640


	//   ....[38]....
        /*0580*/ 	.word	0x00007700


	//   ....[39]....
        /*0584*/ 	.word	0x00007720


	//   ....[40]....
        /*0588*/ 	.word	0x00007750


	//   ....[41]....
        /*058c*/ 	.word	0x00007780


	//   ....[42]....
        /*0590*/ 	.word	0x000077c0


	//   ....[43]....
        /*0594*/ 	.word	0x00007800


	//   ....[44]....
        /*0598*/ 	.word	0x00007830


	//   ....[45]....
        /*059c*/ 	.word	0x00007860


	//   ....[46]....
        /*05a0*/ 	.word	0x00007890


	//   ....[47]....
        /*05a4*/ 	.word	0x000078c0


	//   ....[48]....
        /*05a8*/ 	.word	0x000079b0


	//   ....[49]....
        /*05ac*/ 	.word	0x000079e0


	//   ....[50]....
        /*05b0*/ 	.word	0x00007a10


	//   ....[51]....
        /*05b4*/ 	.word	0x00007a70


	//   ....[52]....
        /*05b8*/ 	.word	0x00007a80


	//   ....[53]....
        /*05bc*/ 	.word	0x00007a90


	//   ....[54]....
        /*05c0*/ 	.word	0x00007aa0


	//   ....[55]....
        /*05c4*/ 	.word	0x00007ab0


	//   ....[56]....
        /*05c8*/ 	.word	0x00007ac0


	//   ....[57]....
        /*05cc*/ 	.word	0x00007ad0


	//   ....[58]....
        /*05d0*/ 	.word	0x00007ae0


	//   ....[59]....
        /*05d4*/ 	.word	0x00007af0


	//   ....[60]....
        /*05d8*/ 	.word	0x00007b00


	//   ....[61]....
        /*05dc*/ 	.word	0x00007b10


	//   ....[62]....
        /*05e0*/ 	.word	0x00007b20


	//   ....[63]....
        /*05e4*/ 	.word	0x00007b30


	//   ....[64]....
        /*05e8*/ 	.word	0x00007b40


	//   ....[65]....
        /*05ec*/ 	.word	0x00007b50


	//   ....[66]....
        /*05f0*/ 	.word	0x00007ba0


	//   ....[67]....
        /*05f4*/ 	.word	0x00007bd0


	//   ....[68]....
        /*05f8*/ 	.word	0x00007c00


	//   ....[69]....
        /*05fc*/ 	.word	0x00007c40


	//   ....[70]....
        /*0600*/ 	.word	0x00007c70


	//   ....[71]....
        /*0604*/ 	.word	0x00007ca0


	//   ....[72]....
        /*0608*/ 	.word	0x00007ce0


	//   ....[73]....
        /*060c*/ 	.word	0x00007e50


	//   ....[74]....
        /*0610*/ 	.word	0x00007e80


	//   ....[75]....
        /*0614*/ 	.word	0x00007e90


	//   ....[76]....
        /*0618*/ 	.word	0x00007ec0


	//   ....[77]....
        /*061c*/ 	.word	0x00007ed0


	//   ....[78]....
        /*0620*/ 	.word	0x00007ee0


	//   ....[79]....
        /*0624*/ 	.word	0x00007f20


	//   ....[80]....
        /*0628*/ 	.word	0x00007f30


	//   ....[81]....
        /*062c*/ 	.word	0x00007f50


	//   ....[82]....
        /*0630*/ 	.word	0x00007f60


	//   ....[83]....
        /*0634*/ 	.word	0x00008330


	//   ....[84]....
        /*0638*/ 	.word	0x00008360


	//   ....[85]....
        /*063c*/ 	.word	0x00008440


	//   ....[86]....
        /*0640*/ 	.word	0x00008460


	//   ....[87]....
        /*0644*/ 	.word	0x00008950


	//   ....[88]....
        /*0648*/ 	.word	0x00008990


	//   ....[89]....
        /*064c*/ 	.word	0x00008ae0


	//   ....[90]....
        /*0650*/ 	.word	0x00008b00


	//   ....[91]....
        /*0654*/ 	.word	0x00008c30


	//   ....[92]....
        /*0658*/ 	.word	0x00008c50


	//   ....[93]....
        /*065c*/ 	.word	0x00008d90


	//   ....[94]....
        /*0660*/ 	.word	0x00008dd0


	//   ....[95]....
        /*0664*/ 	.word	0x0000a490


	//   ....[96]....
        /*0668*/ 	.word	0x0000a4d0


	//   ....[97]....
        /*066c*/ 	.word	0x0000a4e0


	//   ....[98]....
        /*0670*/ 	.word	0x0000a500


	//   ....[99]....
        /*0674*/ 	.word	0x0000a520


	//   ....[100]....
        /*0678*/ 	.word	0x0000a550


	//   ....[101]....
        /*067c*/ 	.word	0x0000a580


	//   ....[102]....
        /*0680*/ 	.word	0x0000a630


	//   ....[103]....
        /*0684*/ 	.word	0x0000a700


	//   ....[104]....
        /*0688*/ 	.word	0x0000a750


	//   ....[105]....
        /*068c*/ 	.word	0x0000a780


	//   ....[106]....
        /*0690*/ 	.word	0x0000a7b0


	//   ....[107]....
        /*0694*/ 	.word	0x0000a7e0


	//   ....[108]....
        /*0698*/ 	.word	0x0000a830


	//   ....[109]....
        /*069c*/ 	.word	0x0000a840


	//   ....[110]....
        /*06a0*/ 	.word	0x0000a8e0


	//   ....[111]....
        /*06a4*/ 	.word	0x0000ac20


	//   ....[112]....
        /*06a8*/ 	.word	0x0000ac50


	//   ....[113]....
        /*06ac*/ 	.word	0x0000ac80


	//   ....[114]....
        /*06b0*/ 	.word	0x0000aca0


	//   ....[115]....
        /*06b4*/ 	.word	0x0000acb0


	//   ....[116]....
        /*06b8*/ 	.word	0x0000acd0


	//   ....[117]....
        /*06bc*/ 	.word	0x0000acf0


	//   ....[118]....
        /*06c0*/ 	.word	0x0000ad00


	//   ....[119]....
        /*06c4*/ 	.word	0x0000ad30


	//   ....[120]....
        /*06c8*/ 	.word	0x0000ad50


	//   ....[121]....
        /*06cc*/ 	.word	0x0000ad90


	//   ....[122]....
        /*06d0*/ 	.word	0x0000adf0


	//   ....[123]....
        /*06d4*/ 	.word	0x0000ae10


	//   ....[124]....
        /*06d8*/ 	.word	0x0000ae20


	//   ....[125]....
        /*06dc*/ 	.word	0x0000ae70


	//   ....[126]....
        /*06e0*/ 	.word	0x0000afa0


	//   ....[127]....
        /*06e4*/ 	.word	0x0000b6d0


	//   ....[128]....
        /*06e8*/ 	.word	0x0000b6f0


	//   ....[129]....
        /*06ec*/ 	.word	0x0000b720


	//   ....[130]....
        /*06f0*/ 	.word	0x0000b760


	//   ....[131]....
        /*06f4*/ 	.word	0x0000b7d0


	//   ....[132]....
        /*06f8*/ 	.word	0x0000b7f0


	//   ....[133]....
        /*06fc*/ 	.word	0x0000b870


	//   ....[134]....
        /*0700*/ 	.word	0x0000b890


	//   ....[135]....
        /*0704*/ 	.word	0x0000b910


	//   ....[136]....
        /*0708*/ 	.word	0x0000b930


	//   ....[137]....
        /*070c*/ 	.word	0x0000b9b0


	//   ....[138]....
        /*0710*/ 	.word	0x0000b9d0


	//   ....[139]....
        /*0714*/ 	.word	0x0000ba50


	//   ....[140]....
        /*0718*/ 	.word	0x0000ba70


	//   ....[141]....
        /*071c*/ 	.word	0x0000baf0


	//   ....[142]....
        /*0720*/ 	.word	0x0000bb10


	//   ....[143]....
        /*0724*/ 	.word	0x0000c130


	//   ....[144]....
        /*0728*/ 	.word	0x0000c150


	//   ....[145]....
        /*072c*/ 	.word	0x0000c160


	//   ....[146]....
        /*0730*/ 	.word	0x0000c170


	//   ....[147]....
        /*0734*/ 	.word	0x0000c190


	//   ....[148]....
        /*0738*/ 	.word	0x0000c210


	//   ....[149]....
        /*073c*/ 	.word	0x0000c220


	//   ....[150]....
        /*0740*/ 	.word	0x0000c230


	//   ....[151]....
        /*0744*/ 	.word	0x0000c240


	//   ....[152]....
        /*0748*/ 	.word	0x0000c2d0


	//   ....[153]....
        /*074c*/ 	.word	0x0000c2e0


	//   ....[154]....
        /*0750*/ 	.word	0x0000c2f0


	//   ....[155]....
        /*0754*/ 	.word	0x0000c300


	//   ....[156]....
        /*0758*/ 	.word	0x0000c390


	//   ....[157]....
        /*075c*/ 	.word	0x0000c3a0


	//   ....[158]....
        /*0760*/ 	.word	0x0000c3b0


	//   ....[159]....
        /*0764*/ 	.word	0x0000c700


	//   ....[160]....
        /*0768*/ 	.word	0x0000c710


	//   ....[161]....
        /*076c*/ 	.word	0x0000c720


	//   ....[162]....
        /*0770*/ 	.word	0x0000c740


	//   ....[163]....
        /*0774*/ 	.word	0x0000c760


	//   ....[164]....
        /*0778*/ 	.word	0x0000c7a0


	//   ....[165]....
        /*077c*/ 	.word	0x0000c7b0


	//   ....[166]....
        /*0780*/ 	.word	0x0000c7f0


	//   ....[167]....
        /*0784*/ 	.word	0x0000c810


	//   ....[168]....
        /*0788*/ 	.word	0x0000c830


	//   ....[169]....
        /*078c*/ 	.word	0x0000c870


	//   ....[170]....
        /*0790*/ 	.word	0x0000c8c0


	//   ....[171]....
        /*0794*/ 	.word	0x0000c910


	//   ....[172]....
        /*0798*/ 	.word	0x0000c930


	//   ....[173]....
        /*079c*/ 	.word	0x0000c960


	//   ....[174]....
        /*07a0*/ 	.word	0x0000c980


	//   ....[175]....
        /*07a4*/ 	.word	0x0000de70


	//   ....[176]....
        /*07a8*/ 	.word	0x0000e3d0


	//   ....[177]....
        /*07ac*/ 	.word	0x0000e4b0


	//   ....[178]....
        /*07b0*/ 	.word	0x0000e590


	//   ....[179]....
        /*07b4*/ 	.word	0x0000e5f0


	//   ....[180]....
        /*07b8*/ 	.word	0x0000e6c0


	//   ....[181]....
        /*07bc*/ 	.word	0x0000e720


	//   ....[182]....
        /*07c0*/ 	.word	0x0000e7f0


	//   ....[183]....
        /*07c4*/ 	.word	0x0000e850


	//   ....[184]....
        /*07c8*/ 	.word	0x0000e930


	//   ....[185]....
        /*07cc*/ 	.word	0x0000e990


	//   ....[186]....
        /*07d0*/ 	.word	0x0000ea60


	//   ....[187]....
        /*07d4*/ 	.word	0x0000eac0


	//   ....[188]....
        /*07d8*/ 	.word	0x0000eba0


	//   ....[189]....
        /*07dc*/ 	.word	0x0000ec00


	//   ....[190]....
        /*07e0*/ 	.word	0x0000ecc0


	//   ....[191]....
        /*07e4*/ 	.word	0x0000ed20


	//   ....[192]....
        /*07e8*/ 	.word	0x0000ede0


	//   ....[193]....
        /*07ec*/ 	.word	0x0000eec0


	//   ....[194]....
        /*07f0*/ 	.word	0x0000ef60


	//   ....[195]....
        /*07f4*/ 	.word	0x0000efc0


	//   ....[196]....
        /*07f8*/ 	.word	0x0000f0a0


	//   ....[197]....
        /*07fc*/ 	.word	0x0000f100


	//   ....[198]....
        /*0800*/ 	.word	0x0000f1e0


	//   ....[199]....
        /*0804*/ 	.word	0x0000f270


	//   ....[200]....
        /*0808*/ 	.word	0x0000f330


	//   ....[201]....
        /*080c*/ 	.word	0x0000f3c0


	//   ....[202]....
        /*0810*/ 	.word	0x0000f470


	//   ....[203]....
        /*0814*/ 	.word	0x0000f560


	//   ....[204]....
        /*0818*/ 	.word	0x0000f600


	//   ....[205]....
        /*081c*/ 	.word	0x0000f660


	//   ....[206]....
        /*0820*/ 	.word	0x0000f750


	//   ....[207]....
        /*0824*/ 	.word	0x0000f7b0


	//   ....[208]....
        /*0828*/ 	.word	0x0000f890


	//   ....[209]....
        /*082c*/ 	.word	0x0000f920


	//   ....[210]....
        /*0830*/ 	.word	0x0000f990


	//   ....[211]....
        /*0834*/ 	.word	0x0000fa10


	//   ....[212]....
        /*0838*/ 	.word	0x0000fac0


	//   ....[213]....
        /*083c*/ 	.word	0x0000fb30


	//   ....[214]....
        /*0840*/ 	.word	0x0000fc10


	//   ....[215]....
        /*0844*/ 	.word	0x0000fc80


	//   ....[216]....
        /*0848*/ 	.word	0x0000fd60


	//   ....[217]....
        /*084c*/ 	.word	0x0000fdd0


	//   ....[218]....
        /*0850*/ 	.word	0x0000feb0


	//   ....[219]....
        /*0854*/ 	.word	0x0000ff20


	//   ....[220]....
        /*0858*/ 	.word	0x00010000


	//   ....[221]....
        /*085c*/ 	.word	0x00010070


	//   ....[222]....
        /*0860*/ 	.word	0x00010150


	//   ....[223]....
        /*0864*/ 	.word	0x000101c0


	//   ....[224]....
        /*0868*/ 	.word	0x00010280


	//   ....[225]....
        /*086c*/ 	.word	0x000103c0


	//   ....[226]....
        /*0870*/ 	.word	0x00010460


	//   ....[227]....
        /*0874*/ 	.word	0x000104c0


	//   ....[228]....
        /*0878*/ 	.word	0x00010570


	//   ....[229]....
        /*087c*/ 	.word	0x000105d0


	//   ....[230]....
        /*0880*/ 	.word	0x00010690


	//   ....[231]....
        /*0884*/ 	.word	0x000106f0


	//   ....[232]....
        /*0888*/ 	.word	0x000107b0


	//   ....[233]....
        /*088c*/ 	.word	0x00010810


	//   ....[234]....
        /*0890*/ 	.word	0x000108d0


	//   ....[235]....
        /*0894*/ 	.word	0x00010930


	//   ....[236]....
        /*0898*/ 	.word	0x000109f0


	//   ....[237]....
        /*089c*/ 	.word	0x00010a50


	//   ....[238]....
        /*08a0*/ 	.word	0x00010b10


	//   ....[239]....
        /*08a4*/ 	.word	0x00010b70


	//   ....[240]....
        /*08a8*/ 	.word	0x00010c30


	//   ....[241]....
        /*08ac*/ 	.word	0x00010d10


	//   ....[242]....
        /*08b0*/ 	.word	0x00010da0


	//   ....[243]....
        /*08b4*/ 	.word	0x00010e00


	//   ....[244]....
        /*08b8*/ 	.word	0x00010eb0


	//   ....[245]....
        /*08bc*/ 	.word	0x00010f10


	//   ....[246]....
        /*08c0*/ 	.word	0x00010fc0


	//   ....[247]....
        /*08c4*/ 	.word	0x00011020


	//   ....[248]....
        /*08c8*/ 	.word	0x000110d0


	//   ....[249]....
        /*08cc*/ 	.word	0x00011130


	//   ....[250]....
        /*08d0*/ 	.word	0x000111e0


	//   ....[251]....
        /*08d4*/ 	.word	0x00011240


	//   ....[252]....
        /*08d8*/ 	.word	0x000112f0


	//   ....[253]....
        /*08dc*/ 	.word	0x00011350


	//   ....[254]....
        /*08e0*/ 	.word	0x00011400


	//   ....[255]....
        /*08e4*/ 	.word	0x00011460


	//   ....[0]....
        /*08e8*/ 	.word	0x00011510


	//----- nvinfo : EIATTR_REG_RECONFIG
	.align		4
.L_92:
        /*08ec*/ 	.byte	0x01, 0x54
	.zero		2


	//----- nvinfo : EIATTR_SYSCALL_OFFSETS
	.align		4
        /*08f0*/ 	.byte	0x04, 0x46
        /*08f2*/ 	.short	(.L_94 - .L_93)


	//   ....[0]....
.L_93:
        /*08f4*/ 	.word	0x000013b0


	//   ....[1]....
        /*08f8*/ 	.word	0x00009bc0


	//   ....[2]....
        /*08fc*/ 	.word	0x00009d20


	//   ....[3]....
        /*0900*/ 	.word	0x00009e60


	//   ....[4]....
        /*0904*/ 	.word	0x00009f80


	//   ....[5]....
        /*0908*/ 	.word	0x0000b340


	//----- nvinfo : EIATTR_MBARRIER_INSTR_OFFSETS
	.align		4
.L_94:
        /*090c*/ 	.byte	0x04, 0x39
        /*090e*/ 	.short	(.L_96 - .L_95)


	//   ....[0]....
.L_95:
        /*0910*/ 	.word	0x00000180
        /*0914*/ 	.word	0x000000ff
        /*0918*/ 	.word	0x00038800
        /*091c*/ 	.short	0x0100
        /*091e*/ 	.byte	0x08
	.zero		1


	//   ....[1]....
        /*0920*/ 	.word	0x00000190
        /*0924*/ 	.word	0x000000ff
        /*0928*/ 	.word	0x00038820
        /*092c*/ 	.short	0x0100
        /*092e*/ 	.byte	0x08
	.zero		1


	//   ....[2]....
        /*0930*/ 	.word	0x00000280
        /*0934*/ 	.word	0x000000ff
        /*0938*/ 	.word	0x00038830
        /*093c*/ 	.short	0x0100
        /*093e*/ 	.byte	0x08
	.zero		1


	//   ....[3]....
        /*0940*/ 	.word	0x00000290
        /*0944*/ 	.word	0x000000ff
        /*0948*/ 	.word	0x00038840
        /*094c*/ 	.short	0x0100
        /*094e*/ 	.byte	0x08
	.zero		1


	//   ....[4]....
        /*0950*/ 	.word	0x000002a0
        /*0954*/ 	.word	0x000000ff
        /*0958*/ 	.word	0x00038838
        /*095c*/ 	.short	0x0100
        /*095e*/ 	.byte	0x08
	.zero		1


	//   ....[5]....
        /*0960*/ 	.word	0x000002b0
        /*0964*/ 	.word	0x000000ff
        /*0968*/ 	.word	0x00038848
        /*096c*/ 	.short	0x0100
        /*096e*/ 	.byte	0x08
	.zero		1


	//   ....[6]....
        /*0970*/ 	.word	0x000003e0
        /*0974*/ 	.word	0x000000ff
        /*0978*/ 	.word	0x00038850
        /*097c*/ 	.short	0x0100
        /*097e*/ 	.byte	0x08
	.zero		1


	//   ....[7]....
        /*0980*/ 	.word	0x000003f0
        /*0984*/ 	.word	0x000000ff
        /*0988*/ 	.word	0x00038860
        /*098c*/ 	.short	0x0100
        /*098e*/ 	.byte	0x08
	.zero		1


	//   ....[8]....
        /*0990*/ 	.word	0x00000400
        /*0994*/ 	.word	0x000000ff
        /*0998*/ 	.word	0x00038858
        /*099c*/ 	.short	0x0100
        /*099e*/ 	.byte	0x08
	.zero		1


	//   ....[9]....
        /*09a0*/ 	.word	0x00000410
        /*09a4*/ 	.word	0x000000ff
        /*09a8*/ 	.word	0x00038868
        /*09ac*/ 	.short	0x0100
        /*09ae*/ 	.byte	0x08
	.zero		1


	//   ....[10]....
        /*09b0*/ 	.word	0x00000500
        /*09b4*/ 	.word	0x000000ff
        /*09b8*/ 	.word	0x00038870
        /*09bc*/ 	.short	0x0100
        /*09be*/ 	.byte	0x06
	.zero		1


	//   ....[11]....
        /*09c0*/ 	.word	0x00000510
        /*09c4*/ 	.word	0x000000ff
        /*09c8*/ 	.word	0x00038880
        /*09cc*/ 	.short	0x0100
        /*09ce*/ 	.byte	0x06
	.zero		1


	//   ....[12]....
        /*09d0*/ 	.word	0x00000520
        /*09d4*/ 	.word	0x000000ff
        /*09d8*/ 	.word	0x00038878
        /*09dc*/ 	.short	0x0100
        /*09de*/ 	.byte	0x06
	.zero		1


	//   ....[13]....
        /*09e0*/ 	.word	0x00000530
        /*09e4*/ 	.word	0x000000ff
        /*09e8*/ 	.word	0x00038888
        /*09ec*/ 	.short	0x0100
        /*09ee*/ 	.byte	0x06
	.zero		1


	//   ....[14]....
        /*09f0*/ 	.word	0x00000660
        /*09f4*/ 	.word	0x000000ff
        /*09f8*/ 	.word	0x00038890
        /*09fc*/ 	.short	0x0100
        /*09fe*/ 	.byte	0x08
	.zero		1


	//   ....[15]....
        /*0a00*/ 	.word	0x00000670
        /*0a04*/ 	.word	0x000000ff
        /*0a08*/ 	.word	0x000388a0
        /*0a0c*/ 	.short	0x0100
        /*0a0e*/ 	.byte	0x08
	.zero		1


	//   ....[16]....
        /*0a10*/ 	.word	0x00000680
        /*0a14*/ 	.word	0x000000ff
        /*0a18*/ 	.word	0x00038898
        /*0a1c*/ 	.short	0x0100
        /*0a1e*/ 	.byte	0x08
	.zero		1


	//   ....[17]....
        /*0a20*/ 	.word	0x00000690
        /*0a24*/ 	.word	0x000000ff
        /*0a28*/ 	.word	0x000388a8
        /*0a2c*/ 	.short	0x0100
        /*0a2e*/ 	.byte	0x08
	.zero		1


	//   ....[18]....
        /*0a30*/ 	.word	0x000007e0
        /*0a34*/ 	.word	0x000000ff
        /*0a38*/ 	.word	0x000388b0
        /*0a3c*/ 	.short	0x0100
        /*0a3e*/ 	.byte	0x08
	.zero		1


	//   ....[19]....
        /*0a40*/ 	.word	0x000007f0
        /*0a44*/ 	.word	0x000000ff
        /*0a48*/ 	.word	0x000388c0
        /*0a4c*/ 	.short	0x0100
        /*0a4e*/ 	.byte	0x08
	.zero		1


	//   ....[20]....
        /*0a50*/ 	.word	0x00000800
        /*0a54*/ 	.word	0x000000ff
        /*0a58*/ 	.word	0x000388b8
        /*0a5c*/ 	.short	0x0100
        /*0a5e*/ 	.byte	0x08
	.zero		1


	//   ....[21]....
        /*0a60*/ 	.word	0x00000810
        /*0a64*/ 	.word	0x000000ff
        /*0a68*/ 	.word	0x000388c8
        /*0a6c*/ 	.short	0x0100
        /*0a6e*/ 	.byte	0x08
	.zero		1


	//   ....[22]....
        /*0a70*/ 	.word	0x00001400
        /*0a74*/ 	.word	0x000000ff
        /*0a78*/ 	.word	0x00038800
        /*0a7c*/ 	.short	0x010a
        /*0a7e*/ 	.byte	0x31
	.zero		1


	//   ....[23]....
        /*0a80*/ 	.word	0x000014d0
        /*0a84*/ 	.word	0x000000ff
        /*0a88*/ 	.word	0x00038830
        /*0a8c*/ 	.short	0x010a
        /*0a8e*/ 	.byte	0x34
	.zero		1


	//   ....[24]....
        /*0a90*/ 	.word	0x00001510
        /*0a94*/ 	.word	0x000000ff
        /*0a98*/ 	.word	0x00038830
        /*0a9c*/ 	.short	0x010a
        /*0a9e*/ 	.byte	0x34
	.zero		1


	//   ....[25]....
        /*0aa0*/ 	.word	0x000019f0
        /*0aa4*/ 	.word	0x000000ff
        /*0aa8*/ 	.word	0x00000000
        /*0aac*/ 	.short	0x0101
        /*0aae*/ 	.byte	0x06
	.zero		1


	//   ....[26]....
        /*0ab0*/ 	.word	0x00003370
        /*0ab4*/ 	.word	0x000000ff
        /*0ab8*/ 	.word	0x00038850
        /*0abc*/ 	.short	0x010a
        /*0abe*/ 	.byte	0x34
	.zero		1


	//   ....[27]....
        /*0ac0*/ 	.word	0x000033b0
        /*0ac4*/ 	.word	0x000000ff
        /*0ac8*/ 	.word	0x00038850
        /*0acc*/ 	.short	0x010a
        /*0ace*/ 	.byte	0x34
	.zero		1


	//   ....[28]....
        /*0ad0*/ 	.word	0x00003600
        /*0ad4*/ 	.word	0x000000ff
        /*0ad8*/ 	.word	0x00000000
        /*0adc*/ 	.short	0x0101
        /*0ade*/ 	.byte	0x34
	.zero		1


	//   ....[29]....
        /*0ae0*/ 	.word	0x00003770
        /*0ae4*/ 	.word	0x000000ff
        /*0ae8*/ 	.word	0x00038830
        /*0aec*/ 	.short	0x010a
        /*0aee*/ 	.byte	0x2d
	.zero		1


	//   ....[30]....
        /*0af0*/ 	.word	0x000037c0
        /*0af4*/ 	.word	0x000000ff
        /*0af8*/ 	.word	0x00038830
        /*0afc*/ 	.short	0x010a
        /*0afe*/ 	.byte	0x2d
	.zero		1


	//   ....[31]....
        /*0b00*/ 	.word	0x00003b80
        /*0b04*/ 	.word	0x000000ff
        /*0b08*/ 	.word	0x00000000
        /*0b0c*/ 	.short	0x0101
        /*0b0e*/ 	.byte	0x06
	.zero		1


	//   ....[32]....
        /*0b10*/ 	.word	0x00005640
        /*0b14*/ 	.word	0x000000ff
        /*0b18*/ 	.word	0x00038850
        /*0b1c*/ 	.short	0x010a
        /*0b1e*/ 	.byte	0x2d
	.zero		1


	//   ....[33]....
        /*0b20*/ 	.word	0x000056a0
        /*0b24*/ 	.word	0x000000ff
        /*0b28*/ 	.word	0x00038850
        /*0b2c*/ 	.short	0x010a
        /*0b2e*/ 	.byte	0x2d
	.zero		1


	//   ....[34]....
        /*0b30*/ 	.word	0x000058b0
        /*0b34*/ 	.word	0x000000ff
        /*0b38*/ 	.word	0x00000000
        /*0b3c*/ 	.short	0x0101
        /*0b3e*/ 	.byte	0x2d
	.zero		1


	//   ....[35]....
        /*0b40*/ 	.word	0x00008970
        /*0b44*/ 	.word	0x000000ff
        /*0b48*/ 	.word	0x00000000
        /*0b4c*/ 	.short	0x0101
        /*0b4e*/ 	.byte	0x06
	.zero		1


	//   ....[36]....
        /*0b50*/ 	.word	0x0000a2f0
        /*0b54*/ 	.word	0x00000006
        /*0b58*/ 	.word	0x00038880
        /*0b5c*/ 	.short	0x010a
        /*0b5e*/ 	.byte	0x3f
	.zero		1


	//   ....[37]....
        /*0b60*/ 	.word	0x0000a990
        /*0b64*/ 	.word	0x00000006
        /*0b68*/ 	.word	0x00038870
        /*0b6c*/ 	.short	0x0107
        /*0b6e*/ 	.byte	0x3f
	.zero		1


	//   ....[38]....
        /*0b70*/ 	.word	0x0000aa50
        /*0b74*/ 	.word	0x00000006
        /*0b78*/ 	.word	0x00038870
        /*0b7c*/ 	.short	0x0101
        /*0b7e*/ 	.byte	0x3f
	.zero		1


	//   ....[39]....
        /*0b80*/ 	.word	0x0000aa80
        /*0b84*/ 	.word	0x00000006
        /*0b88*/ 	.word	0x00038840
        /*0b8c*/ 	.short	0x010a
        /*0b8e*/ 	.byte	0x3f
	.zero		1


	//   ....[40]....
        /*0b90*/ 	.word	0x0000b120
        /*0b94*/ 	.word	0x00000006
        /*0b98*/ 	.word	0x00038830
        /*0b9c*/ 	.short	0x0107
        /*0b9e*/ 	.byte	0x3f
	.zero		1


	//   ....[41]....
        /*0ba0*/ 	.word	0x0000b1e0
        /*0ba4*/ 	.word	0x00000006
        /*0ba8*/ 	.word	0x00038830
        /*0bac*/ 	.short	0x0101
        /*0bae*/ 	.byte	0x3f
	.zero		1


	//   ....[42]....
        /*0bb0*/ 	.word	0x0000bbd0
        /*0bb4*/ 	.word	0x000000ff
        /*0bb8*/ 	.word	0x00038800
        /*0bbc*/ 	.short	0x0107
        /*0bbe*/ 	.byte	0x29
	.zero		1


	//   ....[43]....
        /*0bc0*/ 	.word	0x0000bc20
        /*0bc4*/ 	.word	0x000000ff
        /*0bc8*/ 	.word	0x00038800
        /*0bcc*/ 	.short	0x0101
        /*0bce*/ 	.byte	0x29
	.zero		1


	//   ....[44]....
        /*0bd0*/ 	.word	0x0000bc60
        /*0bd4*/ 	.word	0x000000ff
        /*0bd8*/ 	.word	0x00038820
        /*0bdc*/ 	.short	0x010a
        /*0bde*/ 	.byte	0x29
	.zero		1


	//   ....[45]....
        /*0be0*/ 	.word	0x0000bf90
        /*0be4*/ 	.word	0x00000000
        /*0be8*/ 	.word	0x00038880
        /*0bec*/ 	.short	0x010a
        /*0bee*/ 	.byte	0x3f
	.zero		1


	//   ....[46]....
        /*0bf0*/ 	.word	0x0000c480
        /*0bf4*/ 	.word	0x00000000
        /*0bf8*/ 	.word	0x00038870
        /*0bfc*/ 	.short	0x0107
        /*0bfe*/ 	.byte	0x3f
	.zero		1


	//   ....[47]....
        /*0c00*/ 	.word	0x0000c540
        /*0c04*/ 	.word	0x00000000
        /*0c08*/ 	.word	0x00038870
        /*0c0c*/ 	.short	0x0101
        /*0c0e*/ 	.byte	0x3f
	.zero		1


	//   ....[48]....
        /*0c10*/ 	.word	0x0000c570
        /*0c14*/ 	.word	0x00000000
        /*0c18*/ 	.word	0x00038840
        /*0c1c*/ 	.short	0x010a
        /*0c1e*/ 	.byte	0x3f
	.zero		1


	//   ....[49]....
        /*0c20*/ 	.word	0x0000ca40
        /*0c24*/ 	.word	0x00000000
        /*0c28*/ 	.word	0x00038830
        /*0c2c*/ 	.short	0x0107
        /*0c2e*/ 	.byte	0x3f
	.zero		1


	//   ....[50]....
        /*0c30*/ 	.word	0x0000cb00
        /*0c34*/ 	.word	0x00000000
        /*0c38*/ 	.word	0x00038830
        /*0c3c*/ 	.short	0x0101
        /*0c3e*/ 	.byte	0x3f
	.zero		1


	//   ....[51]....
        /*0c40*/ 	.word	0x0000cb90
        /*0c44*/ 	.word	0x00000011
        /*0c48*/ 	.word	0x00038870
        /*0c4c*/ 	.short	0x010a
        /*0c4e*/ 	.byte	0x3f
	.zero		1


	//   ....[52]....
        /*0c50*/ 	.word	0x0000cc20
        /*0c54*/ 	.word	0x00000011
        /*0c58*/ 	.word	0x00038860
        /*0c5c*/ 	.short	0x010a
        /*0c5e*/ 	.byte	0x3f
	.zero		1


	//   ....[53]....
        /*0c60*/ 	.word	0x0000d380
        /*0c64*/ 	.word	0x00000011
        /*0c68*/ 	.word	0x00038850
        /*0c6c*/ 	.short	0x0101
        /*0c6e*/ 	.byte	0x3f
	.zero		1


	//   ....[54]....
        /*0c70*/ 	.word	0x0000d410
        /*0c74*/ 	.word	0x00000011
        /*0c78*/ 	.word	0x00000000
        /*0c7c*/ 	.short	0x0101
        /*0c7e*/ 	.byte	0x3f
	.zero		1


	//   ....[55]....
        /*0c80*/ 	.word	0x0000d4b0
        /*0c84*/ 	.word	0x00000012
        /*0c88*/ 	.word	0x00038870
        /*0c8c*/ 	.short	0x010a
        /*0c8e*/ 	.byte	0x3f
	.zero		1


	//   ....[56]....
        /*0c90*/ 	.word	0x0000d550
        /*0c94*/ 	.word	0x00000012
        /*0c98*/ 	.word	0x00038860
        /*0c9c*/ 	.short	0x010a
        /*0c9e*/ 	.byte	0x3f
	.zero		1


	//   ....[57]....
        /*0ca0*/ 	.word	0x0000dca0
        /*0ca4*/ 	.word	0x00000012
        /*0ca8*/ 	.word	0x00038850
        /*0cac*/ 	.short	0x0101
        /*0cae*/ 	.byte	0x3f
	.zero		1


	//   ....[58]....
        /*0cb0*/ 	.word	0x0000dd90
        /*0cb4*/ 	.word	0x00000012
        /*0cb8*/ 	.word	0x00000000
        /*0cbc*/ 	.short	0x0101
        /*0cbe*/ 	.byte	0x3f
	.zero		1


	//   ....[59]....
        /*0cc0*/ 	.word	0x0000de20
        /*0cc4*/ 	.word	0x00000004
        /*0cc8*/ 	.word	0x00038820
        /*0ccc*/ 	.short	0x010a
        /*0cce*/ 	.byte	0x3f
	.zero		1


	//   ....[60]....
        /*0cd0*/ 	.word	0x0000df50
        /*0cd4*/ 	.word	0x00000003
        /*0cd8*/ 	.word	0x00038840
        /*0cdc*/ 	.short	0x010a
        /*0cde*/ 	.byte	0x3f
	.zero		1


	//   ....[61]....
        /*0ce0*/ 	.word	0x0000dff0
        /*0ce4*/ 	.word	0x0000001d
        /*0ce8*/ 	.word	0x00038840
        /*0cec*/ 	.short	0x010a
        /*0cee*/ 	.byte	0x3f
	.zero		1


	//   ....[62]....
        /*0cf0*/ 	.word	0x0000e030
        /*0cf4*/ 	.word	0x00000003
        /*0cf8*/ 	.word	0x00038860
        /*0cfc*/ 	.short	0x010a
        /*0cfe*/ 	.byte	0x3f
	.zero		1


	//   ....[63]....
        /*0d00*/ 	.word	0x0000e070
        /*0d04*/ 	.word	0x0000001d
        /*0d08*/ 	.word	0x00038860
        /*0d0c*/ 	.short	0x010a
        /*0d0e*/ 	.byte	0x3f
	.zero		1


	//   ....[64]....
        /*0d10*/ 	.word	0x0000e0b0
        /*0d14*/ 	.word	0x00000003
        /*0d18*/ 	.word	0x00038880
        /*0d1c*/ 	.short	0x010a
        /*0d1e*/ 	.byte	0x3f
	.zero		1


	//   ....[65]....
        /*0d20*/ 	.word	0x0000e0f0
        /*0d24*/ 	.word	0x0000001d
        /*0d28*/ 	.word	0x00038880
        /*0d2c*/ 	.short	0x010a
        /*0d2e*/ 	.byte	0x3f
	.zero		1


	//   ....[66]....
        /*0d30*/ 	.word	0x0000e160
        /*0d34*/ 	.word	0x00000003
        /*0d38*/ 	.word	0x00038800
        /*0d3c*/ 	.short	0x010a
        /*0d3e*/ 	.byte	0x3f
	.zero		1


	//   ....[67]....
        /*0d40*/ 	.word	0x0000e1c0
        /*0d44*/ 	.word	0x00000000
        /*0d48*/ 	.word	0x00038830
        /*0d4c*/ 	.short	0x010a
        /*0d4e*/ 	.byte	0x3f
	.zero		1


	//   ....[68]....
        /*0d50*/ 	.word	0x0000e220
        /*0d54*/ 	.word	0x00000008
        /*0d58*/ 	.word	0x00038850
        /*0d5c*/ 	.short	0x010a
        /*0d5e*/ 	.byte	0x3f
	.zero		1


	//   ....[69]....
        /*0d60*/ 	.word	0x0000e290
        /*0d64*/ 	.word	0x00000000
        /*0d68*/ 	.word	0x00038830
        /*0d6c*/ 	.short	0x010a
        /*0d6e*/ 	.byte	0x3f
	.zero		1


	//   ....[70]....
        /*0d70*/ 	.word	0x0000e300
        /*0d74*/ 	.word	0x00000007
        /*0d78*/ 	.word	0x00038850
        /*0d7c*/ 	.short	0x010a
        /*0d7e*/ 	.byte	0x3f
	.zero		1


	//   ....[71]....
        /*0d80*/ 	.word	0x0000e400
        /*0d84*/ 	.word	0x00000006
        /*0d88*/ 	.word	0x00038880
        /*0d8c*/ 	.short	0x010a
        /*0d8e*/ 	.byte	0x3f
	.zero		1


	//   ....[72]....
        /*0d90*/ 	.word	0x0000ee10
        /*0d94*/ 	.word	0x00000006
        /*0d98*/ 	.word	0x00038840
        /*0d9c*/ 	.short	0x010a
        /*0d9e*/ 	.byte	0x3f
	.zero		1


	//   ....[73]....
        /*0da0*/ 	.word	0x000102c0
        /*0da4*/ 	.word	0x00000003
        /*0da8*/ 	.word	0x00038820
        /*0dac*/ 	.short	0x010a
        /*0dae*/ 	.byte	0x3f
	.zero		1


	//   ....[74]....
        /*0db0*/ 	.word	0x00010310
        /*0db4*/ 	.word	0x00000000
        /*0db8*/ 	.word	0x00038880
        /*0dbc*/ 	.short	0x010a
        /*0dbe*/ 	.byte	0x3f
	.zero		1


	//   ....[75]....
        /*0dc0*/ 	.word	0x00010c60
        /*0dc4*/ 	.word	0x00000000
        /*0dc8*/ 	.word	0x00038840
        /*0dcc*/ 	.short	0x010a
        /*0dce*/ 	.byte	0x3f
	.zero		1


	//   ....[76]....
        /*0dd0*/ 	.word	0x00011540
        /*0dd4*/ 	.word	0x00000011
        /*0dd8*/ 	.word	0x00038870
        /*0ddc*/ 	.short	0x010a
        /*0dde*/ 	.byte	0x3f
	.zero		1


	//   ....[77]....
        /*0de0*/ 	.word	0x00011590
        /*0de4*/ 	.word	0x00000011
        /*0de8*/ 	.word	0x00038860
        /*0dec*/ 	.short	0x010a
        /*0dee*/ 	.byte	0x3f
	.zero		1


	//   ....[78]....
        /*0df0*/ 	.word	0x000115e0
        /*0df4*/ 	.word	0x00000012
        /*0df8*/ 	.word	0x00038870
        /*0dfc*/ 	.short	0x010a
        /*0dfe*/ 	.byte	0x3f
	.zero		1


	//   ....[79]....
        /*0e00*/ 	.word	0x00011630
        /*0e04*/ 	.word	0x00000012
        /*0e08*/ 	.word	0x00038860
        /*0e0c*/ 	.short	0x010a
        /*0e0e*/ 	.byte	0x3f
	.zero		1


	//   ....[80]....
        /*0e10*/ 	.word	0x00011680
        /*0e14*/ 	.word	0x00000004
        /*0e18*/ 	.word	0x00038820
        /*0e1c*/ 	.short	0x010a
        /*0e1e*/ 	.byte	0x3f
	.zero		1


	//   ....[81]....
        /*0e20*/ 	.word	0x000116d0
        /*0e24*/ 	.word	0x00000003
        /*0e28*/ 	.word	0x00038840
        /*0e2c*/ 	.short	0x010a
        /*0e2e*/ 	.byte	0x3f
	.zero		1


	//   ....[82]....
        /*0e30*/ 	.word	0x00011720
        /*0e34*/ 	.word	0x0000001d
        /*0e38*/ 	.word	0x00038840
        /*0e3c*/ 	.short	0x010a
        /*0e3e*/ 	.byte	0x3f
	.zero		1


	//   ....[83]....
        /*0e40*/ 	.word	0x00011770
        /*0e44*/ 	.word	0x00000003
        /*0e48*/ 	.word	0x00038860
        /*0e4c*/ 	.short	0x010a
        /*0e4e*/ 	.byte	0x3f
	.zero		1


	//   ....[84]....
        /*0e50*/ 	.word	0x000117c0
        /*0e54*/ 	.word	0x0000001d
        /*0e58*/ 	.word	0x00038860
        /*0e5c*/ 	.short	0x010a
        /*0e5e*/ 	.byte	0x3f
	.zero		1


	//   ....[85]....
        /*0e60*/ 	.word	0x00011810
        /*0e64*/ 	.word	0x00000003
        /*0e68*/ 	.word	0x00038880
        /*0e6c*/ 	.short	0x010a
        /*0e6e*/ 	.byte	0x3f
	.zero		1


	//----- nvinfo : EIATTR_NUM_MBARRIERS
	.align		4
.L_96:
        /*0e70*/ 	.byte	0x03, 0x38
        /*0e72*/ 	.short	0x0016


	//----- nvinfo : EIATTR_EXIT_INSTR_OFFSETS
	.align		4
        /*0e74*/ 	.byte	0x04, 0x1c
        /*0e76*/ 	.short	(.L_98 - .L_97)


	//   ....[0]....
.L_97:
        /*0e78*/ 	.word	0x00000970


	//   ....[1]....
        /*0e7c*/ 	.word	0x00008f30


	//   ....[2]....
        /*0e80*/ 	.word	0x0000de90


	//   ....[3]....
        /*0e84*/ 	.word	0x0000e140


	//----- nvinfo : EIATTR_MAX_THREADS
	.align		4
.L_98:
        /*0e88*/ 	.byte	0x04, 0x05
        /*0e8a*/ 	.short	(.L_100 - .L_99)
.L_99:
        /*0e8c*/ 	.word	0x00000180
        /*0e90*/ 	.word	0x00000001
        /*0e94*/ 	.word	0x00000001


	//----- nvinfo : EIATTR_CRS_STACK_SIZE
	.align		4
.L_100:
        /*0e98*/ 	.byte	0x04, 0x1e
        /*0e9a*/ 	.short	(.L_102 - .L_101)
.L_101:
        /*0e9c*/ 	.word	0x00000000


	//----- nvinfo : EIATTR_CBANK_PARAM_SIZE
	.align		4
.L_102:
        /*0ea0*/ 	.byte	0x03, 0x19
        /*0ea2*/ 	.short	0x0a70


	//----- nvinfo : EIATTR_PARAM_CBANK
	.align		4
        /*0ea4*/ 	.byte	0x04, 0x0a
        /*0ea6*/ 	.short	(.L_104 - .L_103)
	.align		4
.L_103:
        /*0ea8*/ 	.word	index@(.nv.constant0._ZN7cutlass13device_kernelIN5flash11enable_sm90INS1_16FlashAttnFwdSm90INS1_25CollectiveMainloopFwdSm90ILi2EN4cute5tupleIJNS5_1CILi1EEES8_S8_EEENS6_IJNS7_ILi128EEESA_NS7_ILi256EEEEEELi256ENS_12float_e4m3_tEfNS_4arch4Sm90ELb0ELb0ELb0ELb0ELb1ELb0ELb0ELb1ELb0ELb1ELb0ELb0EEENS1_21CollectiveEpilogueFwdINS6_IJSA_SB_SA_EEES9_NS_10bfloat16_tESF_Li256ELb0ELb1ELb0ELb1EEENS1_29StaticPersistentTileSchedulerILb0EEEEEEEEEvNT_6ParamsE)
        /*0eac*/ 	.short	0x0210
        /*0eae*/ 	.short	0x0a70


	//----- nvinfo : EIATTR_SW_WAR
	.align		4
.L_104:
        /*0eb0*/ 	.byte	0x04, 0x36
        /*0eb2*/ 	.short	(.L_106 - .L_105)
.L_105:
        /*0eb4*/ 	.word	0x00000008
.L_106:


//--------------------- .nv.info._ZN7cutlass13device_kernelIN5flash11enable_sm90INS1_16FlashAttnFwdSm90INS1_25CollectiveMainloopFwdSm90ILi2EN4cute5tupleIJNS5_1CILi1EEES8_S8_EEENS6_IJNS7_ILi128EEESA_NS7_ILi256EEEEEELi256ENS_12float_e4m3_tEfNS_4arch4Sm90ELb0ELb0ELb0ELb1ELb1ELb0ELb0ELb1ELb0ELb1ELb0ELb0EEENS1_21CollectiveEpilogueFwdINS6_IJSA_SB_SA_EEES9_NS_10bfloat16_tESF_Li256ELb1ELb1ELb0ELb1EEENS1_36VarlenDynamicPersistentTileSchedulerILi128ELi128ELi256ELi128ELb0ELb1ELb1ELb0ELb1ELb1EEEEEEEEEvNT_6ParamsE --------------------------
	.section	.nv.info._ZN7cutlass13device_kernelIN5flash11enable_sm90INS1_16FlashAttnFwdSm90INS1_25CollectiveMainloopFwdSm90ILi2EN4cute5tupleIJNS5_1CILi1EEES8_S8_EEENS6_IJNS7_ILi128EEESA_NS7_ILi256EEEEEELi256ENS_12float_e4m3_tEfNS_4arch4Sm90ELb0ELb0ELb0ELb1ELb1ELb0ELb0ELb1ELb0ELb1ELb0ELb0EEENS1_21CollectiveEpilogueFwdINS6_IJSA_SB_SA_EEES9_NS_10bfloat16_tESF_Li256ELb1ELb1ELb0ELb1EEENS1_36VarlenDynamicPersistentTileSchedulerILi128ELi128ELi256ELi128ELb0ELb1ELb1ELb0ELb1ELb1EEEEEEEEEvNT_6ParamsE,"",@"SHT_CUDA_INFO"
	.sectionflags	@""
	.align	4


	//----- nvinfo : EIATTR_CUDA_API_VERSION
	.align		4
        /*0000*/ 	.byte	0x04, 0x37
        /*0002*/ 	.short	(.L_108 - .L_107)
.L_107:
        /*0004*/ 	.word	0x00000082


	//----- nvinfo : EIATTR_KPARAM_INFO
	.align		4
.L_108:
        /*0008*/ 	.byte	0x04, 0x17
        /*000a*/ 	.short	(.L_110 - .L_109)
.L_109:
        /*000c*/ 	.word	0x00000000
        /*0010*/ 	.short	0x0000
        /*0012*/ 	.short	0x0070
        /*0014*/ 	.byte	0x00, 0xf0, 0x01, 0x2a


	//----- nvinfo : EIATTR_SPARSE_MMA_MASK
	.align		4
.L_110:
        /*0018*/ 	.byte	0x03, 0x50
        /*001a*/ 	.short	0x0000


	//----- nvinfo : EIATTR_MAXREG_COUNT
	.align		4
        /*001c*/ 	.byte	0x03, 0x1b
        /*001e*/ 	.short	0x00a8


	//----- nvinfo : EIATTR_NUM_BARRIERS
	.align		4
        /*0020*/ 	.byte	0x02, 0x4c
        /*0022*/ 	.byte	0x10
	.zero		1


	//----- nvinfo : EIATTR_EXTERNS
	.align		4
        /*0024*/ 	.byte	0x04, 0x0f
        /*0026*/ 	.short	(.L_112 - .L_111)


	//   ....[0]....
	.align		4
.L_111:
        /*0028*/ 	.word	index@(__assertfail)


	//----- nvinfo : EIATTR_ANNOTATIONS
	.align		4
.L_112:
        /*002c*/ 	.byte	0x04, 0x55
        /*002e*/ 	.short	(.L_114 - .L_113)


	//   ....[0]....
.L_113:
        /*0030*/ 	.word	0x00000001
        /*0034*/ 	.byte	0xc0, 0xaf, 0x00, 0x00, 0x01, 0x00, 0x00, 0x00, 0x00, 0xb2, 0x00, 0x00, 0x01, 0x00, 0x00, 0x00
        /*0044*/ 	.byte	0x30, 0xb2, 0x00, 0x00, 0x01, 0x00, 0x00, 0x00, 0x50, 0xb2, 0x00, 0x00, 0x01, 0x00, 0x00, 0x00
        /*0054*/ 	.byte	0xa0, 0xb2, 0x00, 0x00, 0x01, 0x00, 0x00, 0x00, 0x70, 0xd4, 0x00, 0x00, 0x01, 0x00, 0x00, 0x00
        /*0064*/ 	.byte	0xb0, 0xdd, 0x00, 0x00, 0x01, 0x00, 0x00, 0x00, 0xd0, 0xdd, 0x00, 0x00, 0x01, 0x00, 0x00, 0x00
        /*0074*/ 	.byte	0x90, 0xee, 0x00, 0x00, 0x01, 0x00, 0x00, 0x00, 0xa0, 0xee, 0x00, 0x00, 0x01, 0x00, 0x00, 0x00
        /*0084*/ 	.byte	0xb0, 0xf8, 0x00, 0x00, 0x01, 0x00, 0x00, 0x00, 0xc0, 0xf8, 0x00, 0x00, 0x01, 0x00, 0x00, 0x00
        /*0094*/ 	.byte	0x20, 0x0a, 0x01, 0x00


	//----- nvinfo : EIATTR_MERCURY_ISA_VERSION
	.align		4
.L_114:
        /*0098*/ 	.byte	0x03, 0x5f
        /*009a*/ 	.short	0x0101


	//----- nvinfo : EIATTR_UNUSED_LOAD_BYTE_OFFSET
	.align		4
        /*009c*/ 	.byte	0x04, 0x44
        /*009e*/ 	.short	(.L_116 - .L_115)


	//   ....[0]....
.L_115:
        /*00a0*/ 	.word	0x00000980
        /*00a4*/ 	.word	0x0000fff0


	//   ....[1]....
        /*00a8*/ 	.word	0x00006bf0
        /*00ac*/ 	.word	0x0000fff0


	//----- nvinfo : EIATTR_INT_WARP_WIDE_INSTR_OFFSETS
	.align		4
.L_116:
        /*00b0*/ 	.byte	0x04, 0x31
        /*00b2*/ 	.short	(.L_118 - .L_117)


	//   ....[0]....
.L_117:
        /*00b4*/ 	.word	0x000000c0


	//   ....[1]....
        /*00b8*/ 	.word	0x000000d0


	//   ....[2]....
        /*00bc*/ 	.word	0x00000170


	//   ....[3]....
        /*00c0*/ 	.word	0x0000b890


	//   ....[4]....
        /*00c4*/ 	.word	0x0000b920


	//   ....[5]....
        /*00c8*/ 	.word	0x0000f6f0


	//   ....[6]....
        /*00cc*/ 	.word	0x0000f780


	//----- nvinfo : EIATTR_COOP_GROUP_MASK_REGIDS
	.align		4
.L_118:
        /*00d0*/ 	.byte	0x04, 0x29
        /*00d2*/ 	.short	(.L_120 - .L_119)


	//   ....[0]....
.L_119:
        /*00d4*/ 	.word	0xffffffff


	//   ....[1]....
        /*00d8*/ 	.word	0xffffffff


	//   ....[2]....
        /*00dc*/ 	.word	0xffffffff


	//   ....[3]....
        /*00e0*/ 	.word	0xffffffff


	//   ....[4]....
        /*00e4*/ 	.word	0xffffffff


	//   ....[5]....
        /*00e8*/ 	.word	0xffffffff


	//   ....[6]....
        /*00ec*/ 	.word	0xffffffff


	//   ....[7]....
        /*00f0*/ 	.word	0xffffffff


	//   ....[8]....
        /*00f4*/ 	.word	0xffffffff


	//   ....[9]....
        /*00f8*/ 	.word	0xffffffff


	//   ....[10]....
        /*00fc*/ 	.word	0xffffffff


	//   ....[11]....
        /*0100*/ 	.word	0xffffffff


	//   ....[12]....
        /*0104*/ 	.word	0xffffffff


	//   ....[13]....
        /*0108*/ 	.word	0xffffffff


	//   ....[14]....
        /*010c*/ 	.word	0xffffffff


	//   ....[15]....
        /*0110*/ 	.word	0xffffffff


	//   ....[16]....
        /*0114*/ 	.word	0xffffffff


	//   ....[17]....
        /*0118*/ 	.word	0xffffffff


	//   ....[18]....
        /*011c*/ 	.word	0xffffffff


	//   ....[19]....
        /*0120*/ 	.word	0xffffffff


	//   ....[20]....
        /*0124*/ 	.word	0xffffffff


	//   ....[21]....
        /*0128*/ 	.word	0xffffffff


	//   ....[22]....
        /*012c*/ 	.word	0xffffffff


	//   ....[23]....
        /*0130*/ 	.word	0xffffffff


	//   ....[24]....
        /*0134*/ 	.word	0xffffffff


	//   ....[25]....
        /*0138*/ 	.word	0xffffffff


	//   ....[26]....
        /*013c*/ 	.word	0xffffffff


	//   ....[27]....
        /*0140*/ 	.word	0xffffffff


	//   ....[28]....
        /*0144*/ 	.word	0xffffffff


	//   ....[29]....
        /*0148*/ 	.word	0xffffffff


	//   ....[30]....
        /*014c*/ 	.word	0xffffffff


	//   ....[31]....
        /*0150*/ 	.word	0xffffffff


	//   ....[32]....
        /*0154*/ 	.word	0xffffffff


	//   ....[33]....
        /*0158*/ 	.word	0xffffffff


	//   ....[34]....
        /*015c*/ 	.word	0xffffffff


	//   ....[35]....
        /*0160*/ 	.word	0xffffffff


	//   ....[36]....
        /*0164*/ 	.word	0xffffffff


	//   ....[37]....
        /*0168*/ 	.word	0xffffffff


	//   ....[38]....
        /*016c*/ 	.word	0xffffffff


	//   ....[39]....
        /*0170*/ 	.word	0xffffffff


	//   ....[40]....
        /*0174*/ 	.word	0xffffffff


	//   ....[41]....
        /*0178*/ 	.word	0xffffffff


	//   ....[42]....
        /*017c*/ 	.word	0xffffffff


	//   ....[43]....
        /*0180*/ 	.word	0xffffffff


	//   ....[44]....
        /*0184*/ 	.word	0xffffffff


	//   ....[45]....
        /*0188*/ 	.word	0xffffffff


	//   ....[46]....
        /*018c*/ 	.word	0xffffffff


	//   ....[47]....
        /*0190*/ 	.word	0xffffffff


	//   ....[48]....
        /*0194*/ 	.word	0xffffffff


	//   ....[49]....
        /*0198*/ 	.word	0xffffffff


	//   ....[50]....
        /*019c*/ 	.word	0xffffffff


	//   ....[51]....
        /*01a0*/ 	.word	0xffffffff


	//   ....[52]....
        /*01a4*/ 	.word	0xffffffff


	//   ....[53]....
        /*01a8*/ 	.word	0xffffffff


	//   ....[54]....
        /*01ac*/ 	.word	0xffffffff


	//   ....[55]....
        /*01b0*/ 	.word	0xffffffff


	//   ....[56]....
        /*01b4*/ 	.word	0xffffffff


	//   ....[57]....
        /*01b8*/ 	.word	0xffffffff


	//   ....[58]....
        /*01bc*/ 	.word	0xffffffff


	//   ....[59]....
        /*01c0*/ 	.word	0xffffffff


	//   ....[60]....
        /*01c4*/ 	.word	0xffffffff


	//   ....[61]....
        /*01c8*/ 	.word	0xffffffff


	//   ....[62]....
        /*01cc*/ 	.word	0xffffffff


	//   ....[63]....
        /*01d0*/ 	.word	0xffffffff


	//   ....[64]....
        /*01d4*/ 	.word	0xffffffff


	//   ....[65]....
        /*01d8*/ 	.word	0xffffffff


	//   ....[66]....
        /*01dc*/ 	.word	0xffffffff


	//   ....[67]....
        /*01e0*/ 	.word	0xffffffff


	//   ....[68]....
        /*01e4*/ 	.word	0xffffffff


	//   ....[69]....
        /*01e8*/ 	.word	0xffffffff


	//   ....[70]....
        /*01ec*/ 	.word	0xffffffff


	//   ....[71]....
        /*01f0*/ 	.word	0xffffffff


	//   ....[72]....
        /*01f4*/ 	.word	0xffffffff


	//   ....[73]....
        /*01f8*/ 	.word	0xffffffff


	//   ....[74]....
        /*01fc*/ 	.word	0xffffffff


	//   ....[75]....
        /*0200*/ 	.word	0xffffffff


	//   ....[76]....
        /*0204*/ 	.word	0xffffffff


	//   ....[77]....
        /*0208*/ 	.word	0xffffffff


	//   ....[78]....
        /*020c*/ 	.word	0xffffffff


	//   ....[79]....
        /*0210*/ 	.word	0xffffffff


	//   ....[80]....
        /*0214*/ 	.word	0xffffffff


	//   ....[81]....
        /*0218*/ 	.word	0xffffffff


	//   ....[82]....
        /*021c*/ 	.word	0xffffffff


	//   ....[83]....
        /*0220*/ 	.word	0xffffffff


	//   ....[84]....
        /*0224*/ 	.word	0xffffffff


	//   ....[85]....
        /*0228*/ 	.word	0xffffffff


	//   ....[86]....
        /*022c*/ 	.word	0xffffffff


	//   ....[87]....
        /*0230*/ 	.word	0xffffffff


	//   ....[88]....
        /*0234*/ 	.word	0xffffffff


	//   ....[89]....
        /*0238*/ 	.word	0xffffffff


	//   ....[90]....
        /*023c*/ 	.word	0xffffffff


	//   ....[91]....
        /*0240*/ 	.word	0xffffffff


	//   ....[92]....
        /*0244*/ 	.word	0xffffffff


	//   ....[93]....
        /*0248*/ 	.word	0xffffffff


	//   ....[94]....
        /*024c*/ 	.word	0xffffffff


	//   ....[95]....
        /*0250*/ 	.word	0xffffffff


	//   ....[96]....
        /*0254*/ 	.word	0xffffffff


	//   ....[97]....
        /*0258*/ 	.word	0xffffffff


	//   ....[98]....
        /*025c*/ 	.word	0xffffffff


	//   ....[99]....
        /*0260*/ 	.word	0xffffffff


	//   ....[100]....
        /*0264*/ 	.word	0xffffffff


	//   ....[101]....
        /*0268*/ 	.word	0xffffffff


	//   ....[102]....
        /*026c*/ 	.word	0xffffffff


	//   ....[103]....
        /*0270*/ 	.word	0xffffffff


	//   ....[104]....
        /*0274*/ 	.word	0xffffffff


	//   ....[105]....
        /*0278*/ 	.word	0xffffffff


	//   ....[106]....
        /*027c*/ 	.word	0xffffffff


	//   ....[107]....
        /*0280*/ 	.word	0xffffffff


	//   ....[108]....
        /*0284*/ 	.word	0xffffffff


	//   ....[109]....
        /*0288*/ 	.word	0xffffffff


	//   ....[110]....
        /*028c*/ 	.word	0xffffffff


	//   ....[111]....
        /*0290*/ 	.word	0xffffffff


	//   ....[112]....
        /*0294*/ 	.word	0xffffffff


	//   ....[113]....
        /*0298*/ 	.word	0xffffffff


	//   ....[114]....
        /*029c*/ 	.word	0xffffffff


	//   ....[115]....
        /*02a0*/ 	.word	0xffffffff


	//   ....[116]....
        /*02a4*/ 	.word	0xffffffff


	//   ....[117]....
        /*02a8*/ 	.word	0xffffffff


	//   ....[118]....
        /*02ac*/ 	.word	0xffffffff


	//   ....[119]....
        /*02b0*/ 	.word	0xffffffff


	//   ....[120]....
        /*02b4*/ 	.word	0xffffffff


	//   ....[121]....
        /*02b8*/ 	.word	0xffffffff


	//   ....[122]....
        /*02bc*/ 	.word	0xffffffff


	//   ....[123]....
        /*02c0*/ 	.word	0xffffffff


	//   ....[124]....
        /*02c4*/ 	.word	0xffffffff


	//   ....[125]....
        /*02c8*/ 	.word	0xffffffff


	//   ....[126]....
        /*02cc*/ 	.word	0xffffffff


	//   ....[127]....
        /*02d0*/ 	.word	0xffffffff


	//   ....[128]....
        /*02d4*/ 	.word	0xffffffff


	//   ....[129]....
        /*02d8*/ 	.word	0xffffffff


	//   ....[130]....
        /*02dc*/ 	.word	0xffffffff


	//   ....[131]....
        /*02e0*/ 	.word	0xffffffff


	//   ....[132]....
        /*02e4*/ 	.word	0xffffffff


	//   ....[133]....
        /*02e8*/ 	.word	0xffffffff


	//   ....[134]....
        /*02ec*/ 	.word	0xffffffff


	//   ....[135]....
        /*02f0*/ 	.word	0xffffffff


	//   ....[136]....
        /*02f4*/ 	.word	0xffffffff


	//   ....[137]....
        /*02f8*/ 	.word	0xffffffff


	//   ....[138]....
        /*02fc*/ 	.word	0xffffffff


	//   ....[139]....
        /*0300*/ 	.word	0xffffffff


	//   ....[140]....
        /*0304*/ 	.word	0xffffffff


	//   ....[141]....
        /*0308*/ 	.word	0xffffffff


	//   ....[142]....
        /*030c*/ 	.word	0xffffffff


	//   ....[143]....
        /*0310*/ 	.word	0xffffffff


	//   ....[144]....
        /*0314*/ 	.word	0xffffffff


	//   ....[145]....
        /*0318*/ 	.word	0xffffffff


	//   ....[146]....
        /*031c*/ 	.word	0xffffffff


	//   ....[147]....
        /*0320*/ 	.word	0xffffffff


	//   ....[148]....
        /*0324*/ 	.word	0xffffffff


	//   ....[149]....
        /*0328*/ 	.word	0xffffffff


	//   ....[150]....
        /*032c*/ 	.word	0xffffffff


	//   ....[151]....
        /*0330*/ 	.word	0xffffffff


	//   ....[152]....
        /*0334*/ 	.word	0xffffffff


	//   ....[153]....
        /*0338*/ 	.word	0xffffffff


	//   ....[154]....
        /*033c*/ 	.word	0xffffffff


	//   ....[155]....
        /*0340*/ 	.word	0xffffffff


	//   ....[156]....
        /*0344*/ 	.word	0xffffffff


	//   ....[157]....
        /*0348*/ 	.word	0xffffffff


	//   ....[158]....
        /*034c*/ 	.word	0xffffffff


	//   ....[159]....
        /*0350*/ 	.word	0xffffffff


	//   ....[160]....
        /*0354*/ 	.word	0xffffffff


	//   ....[161]....
        /*0358*/ 	.word	0xffffffff


	//   ....[162]....
        /*035c*/ 	.word	0xffffffff


	//   ....[163]....
        /*0360*/ 	.word	0xffffffff


	//   ....[164]....
        /*0364*/ 	.word	0xffffffff


	//   ....[165]....
        /*0368*/ 	.word	0xffffffff


	//   ....[166]....
        /*036c*/ 	.word	0xffffffff


	//   ....[167]....
        /*0370*/ 	.word	0xffffffff


	//   ....[168]....
        /*0374*/ 	.word	0xffffffff


	//   ....[169]....
        /*0378*/ 	.word	0xffffffff


	//   ....[170]....
        /*037c*/ 	.word	0xffffffff


	//   ....[171]....
        /*0380*/ 	.word	0xffffffff


	//   ....[172]....
        /*0384*/ 	.word	0xffffffff


	//   ....[173]....
        /*0388*/ 	.word	0xffffffff


	//   ....[174]....
        /*038c*/ 	.word	0xffffffff


	//   ....[175]....
        /*0390*/ 	.word	0xffffffff


	//   ....[176]....
        /*0394*/ 	.word	0xffffffff


	//   ....[177]....
        /*0398*/ 	.word	0xffffffff


	//   ....[178]....
        /*039c*/ 	.word	0xffffffff


	//   ....[179]....
        /*03a0*/ 	.word	0xffffffff


	//   ....[180]....
        /*03a4*/ 	.word	0xffffffff


	//   ....[181]....
        /*03a8*/ 	.word	0xffffffff


	//   ....[182]....
        /*03ac*/ 	.word	0xffffffff


	//   ....[183]....
        /*03b0*/ 	.word	0xffffffff


	//   ....[184]....
        /*03b4*/ 	.word	0xffffffff


	//   ....[185]....
        /*03b8*/ 	.word	0xffffffff


	//   ....[186]....
        /*03bc*/ 	.word	0xffffffff


	//   ....[187]....
        /*03c0*/ 	.word	0xffffffff


	//   ....[188]....
        /*03c4*/ 	.word	0xffffffff


	//   ....[189]....
        /*03c8*/ 	.word	0xffffffff


	//   ....[190]....
        /*03cc*/ 	.word	0xffffffff


	//   ....[191]....
        /*03d0*/ 	.word	0xffffffff


	//   ....[192]....
        /*03d4*/ 	.word	0xffffffff


	//   ....[193]....
        /*03d8*/ 	.word	0xffffffff


	//   ....[194]....
        /*03dc*/ 	.word	0xffffffff


	//   ....[195]....
        /*03e0*/ 	.word	0xffffffff


	//   ....[196]....
        /*03e4*/ 	.word	0xffffffff


	//   ....[197]....
        /*03e8*/ 	.word	0xffffffff


	//   ....[198]....
        /*03ec*/ 	.word	0xffffffff


	//   ....[199]....
        /*03f0*/ 	.word	0xffffffff


	//   ....[200]....
        /*03f4*/ 	.word	0xffffffff


	//   ....[201]....
        /*03f8*/ 	.word	0xffffffff


	//   ....[202]....
        /*03fc*/ 	.word	0xffffffff


	//   ....[203]....
        /*0400*/ 	.word	0xffffffff


	//   ....[204]....
        /*0404*/ 	.word	0xffffffff


	//   ....[205]....
        /*0408*/ 	.word	0xffffffff


	//   ....[206]....
        /*040c*/ 	.word	0xffffffff


	//   ....[207]....
        /*0410*/ 	.word	0xffffffff


	//   ....[208]....
        /*0414*/ 	.word	0xffffffff


	//   ....[209]....
        /*0418*/ 	.word	0xffffffff


	//   ....[210]....
        /*041c*/ 	.word	0xffffffff


	//   ....[211]....
        /*0420*/ 	.word	0xffffffff


	//   ....[212]....
        /*0424*/ 	.word	0xffffffff


	//   ....[213]....
        /*0428*/ 	.word	0xffffffff


	//   ....[214]....
        /*042c*/ 	.word	0xffffffff


	//   ....[215]....
        /*0430*/ 	.word	0xffffffff


	//   ....[216]....
        /*0434*/ 	.word	0xffffffff


	//   ....[217]....
        /*0438*/ 	.word	0x0500000f


	//   ....[218]....
        /*043c*/ 	.word	0x0500000f


	//   ....[219]....
        /*0440*/ 	.word	0x0500000f


	//   ....[220]....
        /*0444*/ 	.word	0x0500000f


	//   ....[221]....
        /*0448*/ 	.word	0x0500000f


	//   ....[222]....
        /*044c*/ 	.word	0x0500000f


	//   ....[223]....
        /*0450*/ 	.word	0x0500000f


	//   ....[224]....
        /*0454*/ 	.word	0x0500000f


	//   ....[225]....
        /*0458*/ 	.word	0x0500000f


	//   ....[226]....
        /*045c*/ 	.word	0x0500000f


	//   ....[227]....
        /*0460*/ 	.word	0x0500000f


	//   ....[228]....
        /*0464*/ 	.word	0x0500000f


	//   ....[229]....
        /*0468*/ 	.word	0x0500000f


	//   ....[230]....
        /*046c*/ 	.word	0x0500000f


	//   ....[231]....
        /*0470*/ 	.word	0x0500000f


	//   ....[232]....
        /*0474*/ 	.word	0x0500000f


	//   ....[233]....
        /*0478*/ 	.word	0x0500000f


	//   ....[234]....
        /*047c*/ 	.word	0x0500000f


	//   ....[235]....
        /*0480*/ 	.word	0x0500000f


	//   ....[236]....
        /*0484*/ 	.word	0x0500000f


	//   ....[237]....
        /*0488*/ 	.word	0x0500000f


	//   ....[238]....
        /*048c*/ 	.word	0x0500000f


	//   ....[239]....
        /*0490*/ 	.word	0x0500000f


	//   ....[240]....
        /*0494*/ 	.word	0x0500000f


	//   ....[241]....
        /*0498*/ 	.word	0x0500000f


	//   ....[242]....
        /*049c*/ 	.word	0x0500000f


	//   ....[243]....
        /*04a0*/ 	.word	0x0500000f


	//   ....[244]....
        /*04a4*/ 	.word	0x0500000f


	//   ....[245]....
        /*04a8*/ 	.word	0x0500000f


	//   ....[246]....
        /*04ac*/ 	.word	0x0500000f


	//   ....[247]....
        /*04b0*/ 	.word	0x0500000f


	//   ....[248]....
        /*04b4*/ 	.word	0x0500000f


	//   ....[249]....
        /*04b8*/ 	.word	0x0500000f


	//   ....[250]....
        /*04bc*/ 	.word	0x0500000f


	//   ....[251]....
        /*04c0*/ 	.word	0x0500000f


	//   ....[252]....
        /*04c4*/ 	.word	0x0500000f


	//   ....[253]....
        /*04c8*/ 	.word	0x0500000f


	//   ....[254]....
        /*04cc*/ 	.word	0x0500000f


	//   ....[255]....
        /*04d0*/ 	.word	0x0500000f


	//   ....[0]....
        /*04d4*/ 	.word	0x0500000f


	//   ....[1]....
        /*04d8*/ 	.word	0x0500000f


	//   ....[2]....
        /*04dc*/ 	.word	0x0500000f


	//   ....[3]....
        /*04e0*/ 	.word	0x0500000f


	//   ....[4]....
        /*04e4*/ 	.word	0x0500000f


	//   ....[5]....
        /*04e8*/ 	.word	0x0500000f


	//   ....[6]....
        /*04ec*/ 	.word	0x0500000f


	//   ....[7]....
        /*04f0*/ 	.word	0x0500000f


	//   ....[8]....
        /*04f4*/ 	.word	0x0500000f


	//   ....[9]....
        /*04f8*/ 	.word	0x0500000f


	//   ....[10]....
        /*04fc*/ 	.word	0x0500000f


	//   ....[11]....
        /*0500*/ 	.word	0x0500000f


	//   ....[12]....
        /*0504*/ 	.word	0x0500000f


	//   ....[13]....
        /*0508*/ 	.word	0x0500000f


	//   ....[14]....
        /*050c*/ 	.word	0x0500000f


	//   ....[15]....
        /*0510*/ 	.word	0x0500000f


	//   ....[16]....
        /*0514*/ 	.word	0x0500000f


	//   ....[17]....
        /*0518*/ 	.word	0x0500000f


	//   ....[18]....
        /*051c*/ 	.word	0x0500000f


	//   ....[19]....
        /*0520*/ 	.word	0x0500000f


	//   ....[20]....
        /*0524*/ 	.word	0x0500000f


	//   ....[21]....
        /*0528*/ 	.word	0x0500000f


	//   ....[22]....
        /*052c*/ 	.word	0x0500000f


	//   ....[23]....
        /*0530*/ 	.word	0x0500000f


	//   ....[24]....
        /*0534*/ 	.word	0x0500000f


	//   ....[25]....
        /*0538*/ 	.word	0x0500000f


	//   ....[26]....
        /*053c*/ 	.word	0x0500000f


	//   ....[27]....
        /*0540*/ 	.word	0x0500000f


	//   ....[28]....
        /*0544*/ 	.word	0x0500000f


	//   ....[29]....
        /*0548*/ 	.word	0x0500000f


	//   ....[30]....
        /*054c*/ 	.word	0x0500000f


	//   ....[31]....
        /*0550*/ 	.word	0x0500000f


	//   ....[32]....
        /*0554*/ 	.word	0x0500000f


	//   ....[33]....
        /*0558*/ 	.word	0x0500000f


	//   ....[34]....
        /*055c*/ 	.word	0x0500000f


	//   ....[35]....
        /*0560*/ 	.word	0x0500000f


	//   ....[36]....
        /*0564*/ 	.word	0x0500000f


	//   ....[37]....
        /*0568*/ 	.word	0x0500000f


	//   ....[38]....
        /*056c*/ 	.word	0x0500000f


	//   ....[39]....
        /*0570*/ 	.word	0x0500000f


	//   ....[40]....
        /*0574*/ 	.word	0x0500000f


	//   ....[41]....
        /*0578*/ 	.word	0x0500000f


	//   ....[42]....
        /*057c*/ 	.word	0x0500000f


	//----- nvinfo : EIATTR_COOP_GROUP_INSTR_OFFSETS
	.align		4
.L_120:
        /*0580*/ 	.byte	0x04, 0x28
        /*0582*/ 	.short	(.L_122 - .L_121)


	//   ....[0]....
.L_121:
        /*0584*/ 	.word	0x00000080


	//   ....[1]....
        /*0588*/ 	.word	0x00000090


	//   ....[2]....
        /*058c*/ 	.word	0x000002d0


	//   ....[3]....
        /*0590*/ 	.word	0x00000430


	//   ....[4]....
        /*0594*/ 	.word	0x00000550


	//   ....[5]....
        /*0598*/ 	.word	0x000006b0


	//   ....[6]....
        /*059c*/ 	.word	0x00001890


	//   ....[7]....
        /*05a0*/ 	.word	0x00002840


	//   ....[8]....
        /*05a4*/ 	.word	0x00002940


	//   ....[9]....
        /*05a8*/ 	.word	0x00002e90


	//   ....[10]....
        /*05ac*/ 	.word	0x00002f10


	//   ....[11]....
        /*05b0*/ 	.word	0x000043f0


	//   ....[12]....
        /*05b4*/ 	.word	0x00004410


	//   ....[13]....
        /*05b8*/ 	.word	0x00004bb0


	//   ....[14]....
        /*05bc*/ 	.word	0x00004d80


	//   ....[15]....
        /*05c0*/ 	.word	0x00006160


	//   ....[16]....
        /*05c4*/ 	.word	0x00006190


	//   ....[17]....
        /*05c8*/ 	.word	0x00006210


	//   ....[18]....
        /*05cc*/ 	.word	0x00006220


	//   ....[19]....
        /*05d0*/ 	.word	0x00007b70


	//   ....[20]....
        /*05d4*/ 	.word	0x00007ba0


	//   ....[21]....
        /*05d8*/ 	.word	0x00007bc0


	//   ....[22]....
        /*05dc*/ 	.word	0x00007bd0


	//   ....[23]....
        /*05e0*/ 	.word	0x00007be0


	//   ....[24]....
        /*05e4*/ 	.word	0x00007bf0


	//   ....[25]....
        /*05e8*/ 	.word	0x00007c00


	//   ....[26]....
        /*05ec*/ 	.word	0x00007c10


	//   ....[27]....
        /*05f0*/ 	.word	0x00007c20


	//   ....[28]....
        /*05f4*/ 	.word	0x00007c50


	//   ....[29]....
        /*05f8*/ 	.word	0x00007c60


	//   ....[30]....
        /*05fc*/ 	.word	0x00007c90


	//   ....[31]....
        /*0600*/ 	.word	0x00007cc0


	//   ....[32]....
        /*0604*/ 	.word	0x00007cd0


	//   ....[33]....
        /*0608*/ 	.word	0x00007ce0


	//   ....[34]....
        /*060c*/ 	.word	0x00007d10


	//   ....[35]....
        /*0610*/ 	.word	0x00007d20


	//   ....[36]....
        /*0614*/ 	.word	0x00007d30


	//   ....[37]....
        /*0618*/ 	.word	0x00007d40


	//   ....[38]....
        /*061c*/ 	.word	0x00007d60


	//   ....[39]....
        /*0620*/ 	.word	0x00007d70


	//   ....[40]....
        /*0624*/ 	.word	0x00007d90


	//   ....[41]....
        /*0628*/ 	.word	0x00007dc0


	//   ....[42]....
        /*062c*/ 	.word	0x00007dd0


	//   ....[43]....
        /*0630*/ 	.word	0x00007e20


	//   ....[44]....
        /*0634*/ 	.word	0x00007e30


	//   ....[45]....
        /*0638*/ 	.word	0x00007e40


	//   ....[46]....
        /*063c*/ 	.word	0x00007e60


	//   ....[47]....
        /*0640*/ 	.word	0x00007e80


	//   ....[48]....
        /*0644*/ 	.word	0x00007ea0


	//   ....[49]....
        /*0648*/ 	.word	0x00007eb0


	//   ....[50]....
        /*064c*/ 	.word	0x00007ec0


	//   ....[51]....
        /*0650*/ 	.word	0x00007ed0


	//   ....[52]....
        /*0654*/ 	.word	0x00007ef0


	//   ....[53]....
        /*0658*/ 	.word	0x00007f00


	//   ....[54]....
        /*065c*/ 	.word	0x00007f10


	//   ....[55]....
        /*0660*/ 	.word	0x00007f20


	//   ....[56]....
        /*0664*/ 	.word	0x00007f40


	//   ....[57]....
        /*0668*/ 	.word	0x00007f50


	//   ....[58]....
        /*066c*/ 	.word	0x00007f60


	//   ....[59]....
        /*0670*/ 	.word	0x00007f70


	//   ....[60]....
        /*0674*/ 	.word	0x00007f80


	//   ....[61]....
        /*0678*/ 	.word	0x00007f90


	//   ....[62]....
        /*067c*/ 	.word	0x00007fa0


	//   ....[63]....
        /*0680*/ 	.word	0x00007fb0


	//   ....[64]....
        /*0684*/ 	.word	0x00007fc0


	//   ....[65]....
        /*0688*/ 	.word	0x00007fd0


	//   ....[66]....
        /*068c*/ 	.word	0x00007fe0


	//   ....[67]....
        /*0690*/ 	.word	0x00007ff0


	//   ....[68]....
        /*0694*/ 	.word	0x00008010


	//   ....[69]....
        /*0698*/ 	.word	0x00008030


	//   ....[70]....
        /*069c*/ 	.word	0x00008040


	//   ....[71]....
        /*06a0*/ 	.word	0x00008050


	//   ....[72]....
        /*06a4*/ 	.word	0x00008060


	//   ....[73]....
        /*06a8*/ 	.word	0x00008070


	//   ....[74]....
        /*06ac*/ 	.word	0x00008080


	//   ....[75]....
        /*06b0*/ 	.word	0x00008090


	//   ....[76]....
        /*06b4*/ 	.word	0x000080a0


	//   ....[77]....
        /*06b8*/ 	.word	0x000080b0


	//   ....[78]....
        /*06bc*/ 	.word	0x000080c0


	//   ....[79]....
        /*06c0*/ 	.word	0x000080d0


	//   ....[80]....
        /*06c4*/ 	.word	0x000080e0


	//   ....[81]....
        /*06c8*/ 	.word	0x000080f0


	//   ....[82]....
        /*06cc*/ 	.word	0x00008100


	//   ....[83]....
        /*06d0*/ 	.word	0x000089d0


	//   ....[84]....
        /*06d4*/ 	.word	0x00008a30


	//   ....[85]....
        /*06d8*/ 	.word	0x00008a60


	//   ....[86]....
        /*06dc*/ 	.word	0x00008a90


	//   ....[87]....
        /*06e0*/ 	.word	0x000092e0


	//   ....[88]....
        /*06e4*/ 	.word	0x00009310


	//   ....[89]....
        /*06e8*/ 	.word	0x00009460


	//   ....[90]....
        /*06ec*/ 	.word	0x00009480


	//   ....[91]....
        /*06f0*/ 	.word	0x000095c0


	//   ....[92]....
        /*06f4*/ 	.word	0x000095e0


	//   ....[93]....
        /*06f8*/ 	.word	0x00009730


	//   ....[94]....
        /*06fc*/ 	.word	0x00009750


	//   ....[95]....
        /*0700*/ 	.word	0x0000a0a0


	//   ....[96]....
        /*0704*/ 	.word	0x0000a0d0


	//   ....[97]....
        /*0708*/ 	.word	0x0000a220


	//   ....[98]....
        /*070c*/ 	.word	0x0000a240


	//   ....[99]....
        /*0710*/ 	.word	0x0000a380


	//   ....[100]....
        /*0714*/ 	.word	0x0000a3a0


	//   ....[101]....
        /*0718*/ 	.word	0x0000a4f0


	//   ....[102]....
        /*071c*/ 	.word	0x0000a510


	//   ....[103]....
        /*0720*/ 	.word	0x0000a6e0


	//   ....[104]....
        /*0724*/ 	.word	0x0000a890


	//   ....[105]....
        /*0728*/ 	.word	0x0000a8c0


	//   ....[106]....
        /*072c*/ 	.word	0x0000a8f0


	//   ....[107]....
        /*0730*/ 	.word	0x0000a920


	//   ....[108]....
        /*0734*/ 	.word	0x0000a950


	//   ....[109]....
        /*0738*/ 	.word	0x0000a990


	//   ....[110]....
        /*073c*/ 	.word	0x0000aae0


	//   ....[111]....
        /*0740*/ 	.word	0x0000ab10


	//   ....[112]....
        /*0744*/ 	.word	0x0000ab40


	//   ....[113]....
        /*0748*/ 	.word	0x0000ab70


	//   ....[114]....
        /*074c*/ 	.word	0x0000aba0


	//   ....[115]....
        /*0750*/ 	.word	0x0000abe0


	//   ....[116]....
        /*0754*/ 	.word	0x0000ac60


	//   ....[117]....
        /*0758*/ 	.word	0x0000aca0


	//   ....[118]....
        /*075c*/ 	.word	0x0000ad30


	//   ....[119]....
        /*0760*/ 	.word	0x0000c4a0


	//   ....[120]....
        /*0764*/ 	.word	0x0000c4d0


	//   ....[121]....
        /*0768*/ 	.word	0x0000c5f0


	//   ....[122]....
        /*076c*/ 	.word	0x0000c600


	//   ....[123]....
        /*0770*/ 	.word	0x0000c670


	//   ....[124]....
        /*0774*/ 	.word	0x0000c680


	//   ....[125]....
        /*0778*/ 	.word	0x0000c6f0


	//   ....[126]....
        /*077c*/ 	.word	0x0000c700


	//   ....[127]....
        /*0780*/ 	.word	0x0000c770


	//   ....[128]....
        /*0784*/ 	.word	0x0000c780


	//   ....[129]....
        /*0788*/ 	.word	0x0000c7f0


	//   ....[130]....
        /*078c*/ 	.word	0x0000c800


	//   ....[131]....
        /*0790*/ 	.word	0x0000c870


	//   ....[132]....
        /*0794*/ 	.word	0x0000c880


	//   ....[133]....
        /*0798*/ 	.word	0x0000c890


	//   ....[134]....
        /*079c*/ 	.word	0x0000c910


	//   ....[135]....
        /*07a0*/ 	.word	0x0000cc90


	//   ....[136]....
        /*07a4*/ 	.word	0x0000ccc0


	//   ....[137]....
        /*07a8*/ 	.word	0x0000ccf0


	//   ....[138]....
        /*07ac*/ 	.word	0x0000cdc0


	//   ....[139]....
        /*07b0*/ 	.word	0x0000cdd0


	//   ....[140]....
        /*07b4*/ 	.word	0x0000ce50


	//   ....[141]....
        /*07b8*/ 	.word	0x0000ce90


	//   ....[142]....
        /*07bc*/ 	.word	0x0000ced0


	//   ....[143]....
        /*07c0*/ 	.word	0x0000cf20


	//   ....[144]....
        /*07c4*/ 	.word	0x0000cf50


	//   ....[145]....
        /*07c8*/ 	.word	0x0000cfa0


	//   ....[146]....
        /*07cc*/ 	.word	0x0000cfd0


	//   ....[147]....
        /*07d0*/ 	.word	0x0000d020


	//   ....[148]....
        /*07d4*/ 	.word	0x0000d050


	//   ....[149]....
        /*07d8*/ 	.word	0x0000d070


	//   ....[150]....
        /*07dc*/ 	.word	0x0000d0b0


	//   ....[151]....
        /*07e0*/ 	.word	0x0000d7f0


	//   ....[152]....
        /*07e4*/ 	.word	0x0000d820


	//   ....[153]....
        /*07e8*/ 	.word	0x0000d850


	//   ....[154]....
        /*07ec*/ 	.word	0x0000d890


	//   ....[155]....
        /*07f0*/ 	.word	0x0000d910


	//   ....[156]....
        /*07f4*/ 	.word	0x0000d930


	//   ....[157]....
        /*07f8*/ 	.word	0x0000d9b0


	//   ....[158]....
        /*07fc*/ 	.word	0x0000d9d0


	//   ....[159]....
        /*0800*/ 	.word	0x0000da50


	//   ....[160]....
        /*0804*/ 	.word	0x0000da70


	//   ....[161]....
        /*0808*/ 	.word	0x0000daf0


	//   ....[162]....
        /*080c*/ 	.word	0x0000db10


	//   ....[163]....
        /*0810*/ 	.word	0x0000db90


	//   ....[164]....
        /*0814*/ 	.word	0x0000dbb0


	//   ....[165]....
        /*0818*/ 	.word	0x0000dbf0


	//   ....[166]....
        /*081c*/ 	.word	0x0000dc40


	//   ....[167]....
        /*0820*/ 	.word	0x0000e350


	//   ....[168]....
        /*0824*/ 	.word	0x0000e370


	//   ....[169]....
        /*0828*/ 	.word	0x0000e3d0


	//   ....[170]....
        /*082c*/ 	.word	0x0000e3e0


	//   ....[171]....
        /*0830*/ 	.word	0x0000e430


	//   ....[172]....
        /*0834*/ 	.word	0x0000e440


	//   ....[173]....
        /*0838*/ 	.word	0x0000e490


	//   ....[174]....
        /*083c*/ 	.word	0x0000e4a0


	//   ....[175]....
        /*0840*/ 	.word	0x0000e4f0


	//   ....[176]....
        /*0844*/ 	.word	0x0000e500


	//   ....[177]....
        /*0848*/ 	.word	0x0000e550


	//   ....[178]....
        /*084c*/ 	.word	0x0000e560


	//   ....[179]....
        /*0850*/ 	.word	0x0000e5b0


	//   ....[180]....
        /*0854*/ 	.word	0x0000e5c0


	//   ....[181]....
        /*0858*/ 	.word	0x0000e5d0


	//   ....[182]....
        /*085c*/ 	.word	0x0000e620


	//   ....[183]....
        /*0860*/ 	.word	0x0000e950


	//   ....[184]....
        /*0864*/ 	.word	0x0000e960


	//   ....[185]....
        /*0868*/ 	.word	0x0000e970


	//   ....[186]....
        /*086c*/ 	.word	0x0000e980


	//   ....[187]....
        /*0870*/ 	.word	0x0000e990


	//   ....[188]....
        /*0874*/ 	.word	0x0000e9b0


	//   ....[189]....
        /*0878*/ 	.word	0x0000e9d0


	//   ....[190]....
        /*087c*/ 	.word	0x0000ea10


	//   ....[191]....
        /*0880*/ 	.word	0x0000ea20


	//   ....[192]....
        /*0884*/ 	.word	0x0000ea70


	//   ....[193]....
        /*0888*/ 	.word	0x0000ea90


	//   ....[194]....
        /*088c*/ 	.word	0x0000eb40


	//   ....[195]....
        /*0890*/ 	.word	0x0000eb50


	//   ....[196]....
        /*0894*/ 	.word	0x0000eb60


	//   ....[197]....
        /*0898*/ 	.word	0x0000eb70


	//   ....[198]....
        /*089c*/ 	.word	0x0000eb80


	//   ....[199]....
        /*08a0*/ 	.word	0x00010280


	//   ....[200]....
        /*08a4*/ 	.word	0x000102b0


	//   ....[201]....
        /*08a8*/ 	.word	0x000102e0


	//   ....[202]....
        /*08ac*/ 	.word	0x000102f0


	//   ....[203]....
        /*08b0*/ 	.word	0x00010320


	//   ....[204]....
        /*08b4*/ 	.word	0x00010330


	//   ....[205]....
        /*08b8*/ 	.word	0x00010360


	//   ....[206]....
        /*08bc*/ 	.word	0x000103a0


	//   ....[207]....
        /*08c0*/ 	.word	0x000104e0


	//   ....[208]....
        /*08c4*/ 	.word	0x00010510


	//   ....[209]....
        /*08c8*/ 	.word	0x00010540


	//   ....[210]....
        /*08cc*/ 	.word	0x00010570


	//   ....[211]....
        /*08d0*/ 	.word	0x000105a0


	//   ....[212]....
        /*08d4*/ 	.word	0x000105e0


	//   ....[213]....
        /*08d8*/ 	.word	0x00010670


	//   ....[214]....
        /*08dc*/ 	.word	0x000106b0


	//   ....[215]....
        /*08e0*/ 	.word	0x00010740


	//   ....[216]....
        /*08e4*/ 	.word	0x00010b40


	//   ....[217]....
        /*08e8*/ 	.word	0x000110c0


	//   ....[218]....
        /*08ec*/ 	.word	0x000111a0


	//   ....[219]....
        /*08f0*/ 	.word	0x00011280


	//   ....[220]....
        /*08f4*/ 	.word	0x00011340


	//   ....[221]....
        /*08f8*/ 	.word	0x00011430


	//   ....[222]....
        /*08fc*/ 	.word	0x00011490


	//   ....[223]....
        /*0900*/ 	.word	0x00011570


	//   ....[224]....
        /*0904*/ 	.word	0x000115d0


	//   ....[225]....
        /*0908*/ 	.word	0x000116b0


	//   ....[226]....
        /*090c*/ 	.word	0x00011710


	//   ....[227]....
        /*0910*/ 	.word	0x000117f0


	//   ....[228]....
        /*0914*/ 	.word	0x00011850


	//   ....[229]....
        /*0918*/ 	.word	0x00011930


	//   ....[230]....
        /*091c*/ 	.word	0x00011990


	//   ....[231]....
        /*0920*/ 	.word	0x00011a70


	//   ....[232]....
        /*0924*/ 	.word	0x00011ad0


	//   ....[233]....
        /*0928*/ 	.word	0x00011ba0


	//   ....[234]....
        /*092c*/ 	.word	0x00011d30


	//   ....[235]....
        /*0930*/ 	.word	0x00011dc0


	//   ....[236]....
        /*0934*/ 	.word	0x00011ee0


	//   ....[237]....
        /*0938*/ 	.word	0x00011f30


	//   ....[238]....
        /*093c*/ 	.word	0x00012030


	//   ....[239]....
        /*0940*/ 	.word	0x00012080


	//   ....[240]....
        /*0944*/ 	.word	0x00012180


	//   ....[241]....
        /*0948*/ 	.word	0x000121d0


	//   ....[242]....
        /*094c*/ 	.word	0x000122b0


	//   ....[243]....
        /*0950*/ 	.word	0x00012350


	//   ....[244]....
        /*0954*/ 	.word	0x000123d0


	//   ....[245]....
        /*0958*/ 	.word	0x00012480


	//   ....[246]....
        /*095c*/ 	.word	0x00012500


	//   ....[247]....
        /*0960*/ 	.word	0x000125b0


	//   ....[248]....
        /*0964*/ 	.word	0x00012630


	//   ....[249]....
        /*0968*/ 	.word	0x000126e0


	//   ....[250]....
        /*096c*/ 	.word	0x00012780


	//   ....[251]....
        /*0970*/ 	.word	0x000127f0


	//   ....[252]....
        /*0974*/ 	.word	0x00012870


	//   ....[253]....
        /*0978*/ 	.word	0x00012930


	//   ....[254]....
        /*097c*/ 	.word	0x000129a0


	//   ....[255]....
        /*0980*/ 	.word	0x00012a80


	//   ....[0]....
        /*0984*/ 	.word	0x00012af0


	//   ....[1]....
        /*0988*/ 	.word	0x00012bd0


	//   ....[2]....
        /*098c*/ 	.word	0x00012c40


	//   ....[3]....
        /*0990*/ 	.word	0x00012d20


	//   ....[4]....
        /*0994*/ 	.word	0x00012d90


	//   ....[5]....
        /*0998*/ 	.word	0x00012e70


	//   ....[6]....
        /*099c*/ 	.word	0x00012ee0


	//   ....[7]....
        /*09a0*/ 	.word	0x00012fb0


	//   ....[8]....
        /*09a4*/ 	.word	0x00013020


	//   ....[9]....
        /*09a8*/ 	.word	0x000130e0


	//   ....[10]....
        /*09ac*/ 	.word	0x00013210


	//   ....[11]....
        /*09b0*/ 	.word	0x000132b0


	//   ....[12]....
        /*09b4*/ 	.word	0x00013310


	//   ....[13]....
        /*09b8*/ 	.word	0x000133d0


	//   ....[14]....
        /*09bc*/ 	.word	0x00013430


	//   ....[15]....
        /*09c0*/ 	.word	0x000134f0


	//   ....[16]....
        /*09c4*/ 	.word	0x00013550


	//   ....[17]....
        /*09c8*/ 	.word	0x00013610


	//   ....[18]....
        /*09cc*/ 	.word	0x00013670


	//   ....[19]....
        /*09d0*/ 	.word	0x00013730


	//   ....[20]....
        /*09d4*/ 	.word	0x00013790


	//   ....[21]....
        /*09d8*/ 	.word	0x00013850


	//   ....[22]....
        /*09dc*/ 	.word	0x000138b0


	//   ....[23]....
        /*09e0*/ 	.word	0x00013970


	//   ....[24]....
        /*09e4*/ 	.word	0x000139d0


	//   ....[25]....
        /*09e8*/ 	.word	0x00013a90


	//   ....[26]....
        /*09ec*/ 	.word	0x00013b80


	//   ....[27]....
        /*09f0*/ 	.word	0x00013c10


	//   ....[28]....
        /*09f4*/ 	.word	0x00013c70


	//   ....[29]....
        /*09f8*/ 	.word	0x00013d20


	//   ....[30]....
        /*09fc*/ 	.word	0x00013d80


	//   ....[31]....
        /*0a00*/ 	.word	0x00013e40


	//   ....[32]....
        /*0a04*/ 	.word	0x00013ea0


	//   ....[33]....
        /*0a08*/ 	.word	0x00013f60


	//   ....[34]....
        /*0a0c*/ 	.word	0x00013ff0


	//   ....[35]....
        /*0a10*/ 	.word	0x00014090


	//   ....[36]....
        /*0a14*/ 	.word	0x00014110


	//   ....[37]....
        /*0a18*/ 	.word	0x000141b0


	//   ....[38]....
        /*0a1c*/ 	.word	0x00014210


	//   ....[39]....
        /*0a20*/ 	.word	0x000142d0


	//   ....[40]....
        /*0a24*/ 	.word	0x00014330


	//   ....[41]....
        /*0a28*/ 	.word	0x000143f0


	//   ....[42]....
        /*0a2c*/ 	.word	0x00014640


	//----- nvinfo : EIATTR_REG_RECONFIG
	.align		4
.L_122:
        /*0a30*/ 	.byte	0x01, 0x54
	.zero		2


	//----- nvinfo : EIATTR_SYSCALL_OFFSETS
	.align		4
        /*0a34*/ 	.byte	0x04, 0x46
        /*0a36*/ 	.short	(.L_124 - .L_123)


	//   ....[0]....
.L_123:
        /*0a38*/ 	.word	0x00001a80


	//   ....[1]....
        /*0a3c*/ 	.word	0x0000ba80


	//   ....[2]....
        /*0a40*/ 	.word	0x0000bbf0


	//   ....[3]....
        /*0a44*/ 	.word	0x0000bd40


	//   ....[4]....
        /*0a48*/ 	.word	0x0000be80


	//   ....[5]....
        /*0a4c*/ 	.word	0x0000d450


	//----- nvinfo : EIATTR_MBARRIER_INSTR_OFFSETS
	.align		4
.L_124:
        /*0a50*/ 	.byte	0x04, 0x39
        /*0a52*/ 	.short	(.L_126 - .L_125)


	//   ....[0]....
.L_125:
        /*0a54*/ 	.word	0x00000180
        /*0a58*/ 	.word	0x000000ff
        /*0a5c*/ 	.word	0x00038800
        /*0a60*/ 	.short	0x0100
        /*0a62*/ 	.byte	0x08
	.zero		1


	//   ....[1]....
        /*0a64*/ 	.word	0x00000190
        /*0a68*/ 	.word	0x000000ff
        /*0a6c*/ 	.word	0x00038820
        /*0a70*/ 	.short	0x0100
        /*0a72*/ 	.byte	0x08
	.zero		1


	//   ....[2]....
        /*0a74*/ 	.word	0x00000280
        /*0a78*/ 	.word	0x000000ff
        /*0a7c*/ 	.word	0x00038830
        /*0a80*/ 	.short	0x0100
        /*0a82*/ 	.byte	0x08
	.zero		1


	//   ....[3]....
        /*0a84*/ 	.word	0x00000290
        /*0a88*/ 	.word	0x000000ff
        /*0a8c*/ 	.word	0x00038840
        /*0a90*/ 	.short	0x0100
        /*0a92*/ 	.byte	0x08
	.zero		1


	//   ....[4]....
        /*0a94*/ 	.word	0x000002a0
        /*0a98*/ 	.word	0x000000ff
        /*0a9c*/ 	.word	0x00038838
        /*0aa0*/ 	.short	0x0100
        /*0aa2*/ 	.byte	0x08
	.zero		1


	//   ....[5]....
        /*0aa4*/ 	.word	0x000002b0
        /*0aa8*/ 	.word	0x000000ff
        /*0aac*/ 	.word	0x00038848
        /*0ab0*/ 	.short	0x0100
        /*0ab2*/ 	.byte	0x08
	.zero		1


	//   ....[6]....
        /*0ab4*/ 	.word	0x000003e0
        /*0ab8*/ 	.word	0x000000ff
        /*0abc*/ 	.word	0x00038850
        /*0ac0*/ 	.short	0x0100
        /*0ac2*/ 	.byte	0x08
	.zero		1


	//   ....[7]....
        /*0ac4*/ 	.word	0x000003f0
        /*0ac8*/ 	.word	0x000000ff
        /*0acc*/ 	.word	0x00038860
        /*0ad0*/ 	.short	0x0100
        /*0ad2*/ 	.byte	0x08
	.zero		1


	//   ....[8]....
        /*0ad4*/ 	.word	0x00000400
        /*0ad8*/ 	.word	0x000000ff
        /*0adc*/ 	.word	0x00038858
        /*0ae0*/ 	.short	0x0100
        /*0ae2*/ 	.byte	0x08
	.zero		1


	//   ....[9]....
        /*0ae4*/ 	.word	0x00000410
        /*0ae8*/ 	.word	0x000000ff
        /*0aec*/ 	.word	0x00038868
        /*0af0*/ 	.short	0x0100
        /*0af2*/ 	.byte	0x08
	.zero		1


	//   ....[10]....
        /*0af4*/ 	.word	0x00000500
        /*0af8*/ 	.word	0x000000ff
        /*0afc*/ 	.word	0x00038870
        /*0b00*/ 	.short	0x0100
        /*0b02*/ 	.byte	0x06
	.zero		1


	//   ....[11]....
        /*0b04*/ 	.word	0x00000510
        /*0b08*/ 	.word	0x000000ff
        /*0b0c*/ 	.word	0x00038880
        /*0b10*/ 	.short	0x0100
        /*0b12*/ 	.byte	0x06
	.zero		1


	//   ....[12]....
        /*0b14*/ 	.word	0x00000520
        /*0b18*/ 	.word	0x000000ff
        /*0b1c*/ 	.word	0x00038878
        /*0b20*/ 	.short	0x0100
        /*0b22*/ 	.byte	0x06
	.zero		1


	//   ....[13]....
        /*0b24*/ 	.word	0x00000530
        /*0b28*/ 	.word	0x000000ff
        /*0b2c*/ 	.word	0x00038888
        /*0b30*/ 	.short	0x0100
        /*0b32*/ 	.byte	0x06
	.zero		1


	//   ....[14]....
        /*0b34*/ 	.word	0x00000660
        /*0b38*/ 	.word	0x000000ff
        /*0b3c*/ 	.word	0x00038890
        /*0b40*/ 	.short	0x0100
        /*0b42*/ 	.byte	0x08
	.zero		1


	//   ....[15]....
        /*0b44*/ 	.word	0x00000670
        /*0b48*/ 	.word	0x000000ff
        /*0b4c*/ 	.word	0x000388a0
        /*0b50*/ 	.short	0x0100
        /*0b52*/ 	.byte	0x08
	.zero		1


	//   ....[16]....
        /*0b54*/ 	.word	0x00000680
        /*0b58*/ 	.word	0x000000ff
        /*0b5c*/ 	.word	0x00038898
        /*0b60*/ 	.short	0x0100
        /*0b62*/ 	.byte	0x08
	.zero		1


	//   ....[17]....
        /*0b64*/ 	.word	0x00000690
        /*0b68*/ 	.word	0x000000ff
        /*0b6c*/ 	.word	0x000388a8
        /*0b70*/ 	.short	0x0100
        /*0b72*/ 	.byte	0x08
	.zero		1


	//   ....[18]....
        /*0b74*/ 	.word	0x000007e0
        /*0b78*/ 	.word	0x000000ff
        /*0b7c*/ 	.word	0x000388b0
        /*0b80*/ 	.short	0x0100
        /*0b82*/ 	.byte	0x08
	.zero		1


	//   ....[19]....
        /*0b84*/ 	.word	0x000007f0
        /*0b88*/ 	.word	0x000000ff
        /*0b8c*/ 	.word	0x000388c0
        /*0b90*/ 	.short	0x0100
        /*0b92*/ 	.byte	0x08
	.zero		1


	//   ....[20]....
        /*0b94*/ 	.word	0x00000800
        /*0b98*/ 	.word	0x000000ff
        /*0b9c*/ 	.word	0x000388b8
        /*0ba0*/ 	.short	0x0100
        /*0ba2*/ 	.byte	0x08
	.zero		1


	//   ....[21]....
        /*0ba4*/ 	.word	0x00000810
        /*0ba8*/ 	.word	0x000000ff
        /*0bac*/ 	.word	0x000388c8
        /*0bb0*/ 	.short	0x0100
        /*0bb2*/ 	.byte	0x08
	.zero		1


	//   ....[22]....
        /*0bb4*/ 	.word	0x00001af0
        /*0bb8*/ 	.word	0x000000ff
        /*0bbc*/ 	.word	0x00038800
        /*0bc0*/ 	.short	0x010a
        /*0bc2*/ 	.byte	0x33
	.zero		1


	//   ....[23]....
        /*0bc4*/ 	.word	0x00001bc0
        /*0bc8*/ 	.word	0x000000ff
        /*0bcc*/ 	.word	0x00038830
        /*0bd0*/ 	.short	0x010a
        /*0bd2*/ 	.byte	0x36
	.zero		1


	//   ....[24]....
        /*0bd4*/ 	.word	0x00001c00
        /*0bd8*/ 	.word	0x000000ff
        /*0bdc*/ 	.word	0x00038830
        /*0be0*/ 	.short	0x010a
        /*0be2*/ 	.byte	0x36
	.zero		1


	//   ....[25]....
        /*0be4*/ 	.word	0x000020e0
        /*0be8*/ 	.word	0x000000ff
        /*0bec*/ 	.word	0x00000000
        /*0bf0*/ 	.short	0x0101
        /*0bf2*/ 	.byte	0x06
	.zero		1


	//   ....[26]....
        /*0bf4*/ 	.word	0x00003a60
        /*0bf8*/ 	.word	0x000000ff
        /*0bfc*/ 	.word	0x00038850
        /*0c00*/ 	.short	0x010a
        /*0c02*/ 	.byte	0x36
	.zero		1


	//   ....[27]....
        /*0c04*/ 	.word	0x00003aa0
        /*0c08*/ 	.word	0x000000ff
        /*0c0c*/ 	.word	0x00038850
        /*0c10*/ 	.short	0x010a
        /*0c12*/ 	.byte	0x36
	.zero		1


	//   ....[28]....
        /*0c14*/ 	.word	0x00003cf0
        /*0c18*/ 	.word	0x000000ff
        /*0c1c*/ 	.word	0x00000000
        /*0c20*/ 	.short	0x0101
        /*0c22*/ 	.byte	0x36
	.zero		1


	//   ....[29]....
        /*0c24*/ 	.word	0x00003e60
        /*0c28*/ 	.word	0x000000ff
        /*0c2c*/ 	.word	0x00038830
        /*0c30*/ 	.short	0x010a
        /*0c32*/ 	.byte	0x2f
	.zero		1


	//   ....[30]....
        /*0c34*/ 	.word	0x00003eb0
        /*0c38*/ 	.word	0x000000ff
        /*0c3c*/ 	.word	0x00038830
        /*0c40*/ 	.short	0x010a
        /*0c42*/ 	.byte	0x2f
	.zero		1


	//   ....[31]....
        /*0c44*/ 	.word	0x00004220
        /*0c48*/ 	.word	0x000000ff
        /*0c4c*/ 	.word	0x00000000
        /*0c50*/ 	.short	0x0101
        /*0c52*/ 	.byte	0x06
	.zero		1


	//   ....[32]....
        /*0c54*/ 	.word	0x00005d30
        /*0c58*/ 	.word	0x000000ff
        /*0c5c*/ 	.word	0x00038850
        /*0c60*/ 	.short	0x010a
        /*0c62*/ 	.byte	0x2f
	.zero		1


	//   ....[33]....
        /*0c64*/ 	.word	0x00005d90
        /*0c68*/ 	.word	0x000000ff
        /*0c6c*/ 	.word	0x00038850
        /*0c70*/ 	.short	0x010a
        /*0c72*/ 	.byte	0x2f
	.zero		1


	//   ....[34]....
        /*0c74*/ 	.word	0x00005fa0
        /*0c78*/ 	.word	0x000000ff
        /*0c7c*/ 	.word	0x00000000
        /*0c80*/ 	.short	0x0101
        /*0c82*/ 	.byte	0x2f
	.zero		1


	//   ....[35]....
        /*0c84*/ 	.word	0x00009300
        /*0c88*/ 	.word	0x000000ff
        /*0c8c*/ 	.word	0x00000000
        /*0c90*/ 	.short	0x0101
        /*0c92*/ 	.byte	0x07
	.zero		1


	//   ....[36]....
        /*0c94*/ 	.word	0x0000c2a0
        /*0c98*/ 	.word	0x00000006
        /*0c9c*/ 	.word	0x00038880
        /*0ca0*/ 	.short	0x010a
        /*0ca2*/ 	.byte	0x3f
	.zero		1


	//   ....[37]....
        /*0ca4*/ 	.word	0x0000ca00
        /*0ca8*/ 	.word	0x00000006
        /*0cac*/ 	.word	0x00038870
        /*0cb0*/ 	.short	0x0107
        /*0cb2*/ 	.byte	0x3f
	.zero		1


	//   ....[38]....
        /*0cb4*/ 	.word	0x0000cac0
        /*0cb8*/ 	.word	0x00000006
        /*0cbc*/ 	.word	0x00038870
        /*0cc0*/ 	.short	0x0101
        /*0cc2*/ 	.byte	0x3f
	.zero		1


	//   ....[39]....
        /*0cc4*/ 	.word	0x0000caf0
        /*0cc8*/ 	.word	0x00000006
        /*0ccc*/ 	.word	0x00038840
        /*0cd0*/ 	.short	0x010a
        /*0cd2*/ 	.byte	0x3f
	.zero		1


	//   ....[40]....
        /*0cd4*/ 	.word	0x0000d180
        /*0cd8*/ 	.word	0x00000006
        /*0cdc*/ 	.word	0x00038830
        /*0ce0*/ 	.short	0x0107
        /*0ce2*/ 	.byte	0x3f
	.zero		1


	//   ....[41]....
        /*0ce4*/ 	.word	0x0000d240
        /*0ce8*/ 	.word	0x00000006
        /*0cec*/ 	.word	0x00038830
        /*0cf0*/ 	.short	0x0101
        /*0cf2*/ 	.byte	0x3f
	.zero		1


	//   ....[42]....
        /*0cf4*/ 	.word	0x0000dd30
        /*0cf8*/ 	.word	0x00000016
        /*0cfc*/ 	.word	0x00038800
        /*0d00*/ 	.short	0x0107
        /*0d02*/ 	.byte	0x3f
	.zero		1


	//   ....[43]....
        /*0d04*/ 	.word	0x0000de30
        /*0d08*/ 	.word	0x00000016
        /*0d0c*/ 	.word	0x00038800
        /*0d10*/ 	.short	0x0101
        /*0d12*/ 	.byte	0x3f
	.zero		1


	//   ....[44]....
        /*0d14*/ 	.word	0x0000de50
        /*0d18*/ 	.word	0x00000016
        /*0d1c*/ 	.word	0x00038820
        /*0d20*/ 	.short	0x010a
        /*0d22*/ 	.byte	0x3f
	.zero		1


	//   ....[45]....
        /*0d24*/ 	.word	0x0000e1a0
        /*0d28*/ 	.word	0x00000000
        /*0d2c*/ 	.word	0x00038880
        /*0d30*/ 	.short	0x010a
        /*0d32*/ 	.byte	0x3f
	.zero		1


	//   ....[46]....
        /*0d34*/ 	.word	0x0000e6b0
        /*0d38*/ 	.word	0x00000000
        /*0d3c*/ 	.word	0x00038870
        /*0d40*/ 	.short	0x0107
        /*0d42*/ 	.byte	0x3f
	.zero		1


	//   ....[47]....
        /*0d44*/ 	.word	0x0000e770
        /*0d48*/ 	.word	0x00000000
        /*0d4c*/ 	.word	0x00038870
        /*0d50*/ 	.short	0x0101
        /*0d52*/ 	.byte	0x3f
	.zero		1


	//   ....[48]....
        /*0d54*/ 	.word	0x0000e7a0
        /*0d58*/ 	.word	0x00000000
        /*0d5c*/ 	.word	0x00038840
        /*0d60*/ 	.short	0x010a
        /*0d62*/ 	.byte	0x3f
	.zero		1


	//   ....[49]....
        /*0d64*/ 	.word	0x0000ec90
        /*0d68*/ 	.word	0x00000000
        /*0d6c*/ 	.word	0x00038830
        /*0d70*/ 	.short	0x0107
        /*0d72*/ 	.byte	0x3f
	.zero		1


	//   ....[50]....
        /*0d74*/ 	.word	0x0000ed50
        /*0d78*/ 	.word	0x00000000
        /*0d7c*/ 	.word	0x00038830
        /*0d80*/ 	.short	0x0101
        /*0d82*/ 	.byte	0x3f
	.zero		1


	//   ....[51]....
        /*0d84*/ 	.word	0x0000ede0
        /*0d88*/ 	.word	0x00000011
        /*0d8c*/ 	.word	0x00038870
        /*0d90*/ 	.short	0x010a
        /*0d92*/ 	.byte	0x3f
	.zero		1


	//   ....[52]....
        /*0d94*/ 	.word	0x0000ee70
        /*0d98*/ 	.word	0x00000011
        /*0d9c*/ 	.word	0x00038860
        /*0da0*/ 	.short	0x010a
        /*0da2*/ 	.byte	0x3f
	.zero		1


	//   ....[53]....
        /*0da4*/ 	.word	0x0000f5d0
        /*0da8*/ 	.word	0x00000011
        /*0dac*/ 	.word	0x00038850
        /*0db0*/ 	.short	0x0101
        /*0db2*/ 	.byte	0x3f
	.zero		1


	//   ....[54]....
        /*0db4*/ 	.word	0x0000f650
        /*0db8*/ 	.word	0x00000011
        /*0dbc*/ 	.word	0x00000000
        /*0dc0*/ 	.short	0x0101
        /*0dc2*/ 	.byte	0x3f
	.zero		1


	//   ....[55]....
        /*0dc4*/ 	.word	0x0000f810
        /*0dc8*/ 	.word	0x00000012
        /*0dcc*/ 	.word	0x00038870
        /*0dd0*/ 	.short	0x010a
        /*0dd2*/ 	.byte	0x3f
	.zero		1


	//   ....[56]....
        /*0dd4*/ 	.word	0x0000f890
        /*0dd8*/ 	.word	0x00000012
        /*0ddc*/ 	.word	0x00038860
        /*0de0*/ 	.short	0x010a
        /*0de2*/ 	.byte	0x3f
	.zero		1


	//   ....[57]....
        /*0de4*/ 	.word	0x00010000
        /*0de8*/ 	.word	0x00000012
        /*0dec*/ 	.word	0x00038850
        /*0df0*/ 	.short	0x0101
        /*0df2*/ 	.byte	0x3f
	.zero		1


	//   ....[58]....
        /*0df4*/ 	.word	0x00010080
        /*0df8*/ 	.word	0x00000003
        /*0dfc*/ 	.word	0x00000000
        /*0e00*/ 	.short	0x0101
        /*0e02*/ 	.byte	0x3f
	.zero		1


	//   ....[59]....
        /*0e04*/ 	.word	0x00010ac0
        /*0e08*/ 	.word	0x00000004
        /*0e0c*/ 	.word	0x00038820
        /*0e10*/ 	.short	0x010a
        /*0e12*/ 	.byte	0x3f
	.zero		1


	//   ....[60]....
        /*0e14*/ 	.word	0x00010c40
        /*0e18*/ 	.word	0x00000005
        /*0e1c*/ 	.word	0x00038840
        /*0e20*/ 	.short	0x010a
        /*0e22*/ 	.byte	0x3f
	.zero		1


	//   ....[61]....
        /*0e24*/ 	.word	0x00010ce0
        /*0e28*/ 	.word	0x00000017
        /*0e2c*/ 	.word	0x00038840
        /*0e30*/ 	.short	0x010a
        /*0e32*/ 	.byte	0x3f
	.zero		1


	//   ....[62]....
        /*0e34*/ 	.word	0x00010d20
        /*0e38*/ 	.word	0x00000005
        /*0e3c*/ 	.word	0x00038860
        /*0e40*/ 	.short	0x010a
        /*0e42*/ 	.byte	0x3f
	.zero		1


	//   ....[63]....
        /*0e44*/ 	.word	0x00010d60
        /*0e48*/ 	.word	0x00000017
        /*0e4c*/ 	.word	0x00038860
        /*0e50*/ 	.short	0x010a
        /*0e52*/ 	.byte	0x3f
	.zero		1


	//   ....[64]....
        /*0e54*/ 	.word	0x00010da0
        /*0e58*/ 	.word	0x00000005
        /*0e5c*/ 	.word	0x00038880
        /*0e60*/ 	.short	0x010a
        /*0e62*/ 	.byte	0x3f
	.zero		1


	//   ....[65]....
        /*0e64*/ 	.word	0x00010de0
        /*0e68*/ 	.word	0x00000017
        /*0e6c*/ 	.word	0x00038880
        /*0e70*/ 	.short	0x010a
        /*0e72*/ 	.byte	0x3f
	.zero		1


	//   ....[66]....
        /*0e74*/ 	.word	0x00010e50
        /*0e78*/ 	.word	0x00000003
        /*0e7c*/ 	.word	0x00038800
        /*0e80*/ 	.short	0x010a
        /*0e82*/ 	.byte	0x3f
	.zero		1


	//   ....[67]....
        /*0e84*/ 	.word	0x00010eb0
        /*0e88*/ 	.word	0x00000000
        /*0e8c*/ 	.word	0x00038830
        /*0e90*/ 	.short	0x010a
        /*0e92*/ 	.byte	0x3f
	.zero		1


	//   ....[68]....
        /*0e94*/ 	.word	0x00010f10
        /*0e98*/ 	.word	0x00000008
        /*0e9c*/ 	.word	0x00038850
        /*0ea0*/ 	.short	0x010a
        /*0ea2*/ 	.byte	0x3f
	.zero		1


	//   ....[69]....
        /*0ea4*/ 	.word	0x00010f80
        /*0ea8*/ 	.word	0x00000000
        /*0eac*/ 	.word	0x00038830
        /*0eb0*/ 	.short	0x010a
        /*0eb2*/ 	.byte	0x3f
	.zero		1


	//   ....[70]....
        /*0eb4*/ 	.word	0x00010ff0
        /*0eb8*/ 	.word	0x00000007
        /*0ebc*/ 	.word	0x00038850
        /*0ec0*/ 	.short	0x010a
        /*0ec2*/ 	.byte	0x3f
	.zero		1


	//   ....[71]....
        /*0ec4*/ 	.word	0x000110f0
        /*0ec8*/ 	.word	0x00000006
        /*0ecc*/ 	.word	0x00038880
        /*0ed0*/ 	.short	0x010a
        /*0ed2*/ 	.byte	0x3f
	.zero		1


	//   ....[72]....
        /*0ed4*/ 	.word	0x00011c80
        /*0ed8*/ 	.word	0x00000006
        /*0edc*/ 	.word	0x00038840
        /*0ee0*/ 	.short	0x010a
        /*0ee2*/ 	.byte	0x3f
	.zero		1


	//   ....[73]....
        /*0ee4*/ 	.word	0x00013110
        /*0ee8*/ 	.word	0x00000016
        /*0eec*/ 	.word	0x00038820
        /*0ef0*/ 	.short	0x010a
        /*0ef2*/ 	.byte	0x3f
	.zero		1


	//   ....[74]....
        /*0ef4*/ 	.word	0x00013160
        /*0ef8*/ 	.word	0x00000000
        /*0efc*/ 	.word	0x00038880
        /*0f00*/ 	.short	0x010a
        /*0f02*/ 	.byte	0x3f
	.zero		1


	//   ....[75]....
        /*0f04*/ 	.word	0x00013ad0
        /*0f08*/ 	.word	0x00000000
        /*0f0c*/ 	.word	0x00038840
        /*0f10*/ 	.short	0x010a
        /*0f12*/ 	.byte	0x3f
	.zero		1


	//   ....[76]....
        /*0f14*/ 	.word	0x00014420
        /*0f18*/ 	.word	0x00000011
        /*0f1c*/ 	.word	0x00038870
        /*0f20*/ 	.short	0x010a
        /*0f22*/ 	.byte	0x3f
	.zero		1


	//   ....[77]....
        /*0f24*/ 	.word	0x00014470
        /*0f28*/ 	.word	0x00000011
        /*0f2c*/ 	.word	0x00038860
        /*0f30*/ 	.short	0x010a
        /*0f32*/ 	.byte	0x3f
	.zero		1


	//   ....[78]....
        /*0f34*/ 	.word	0x000144c0
        /*0f38*/ 	.word	0x00000012
        /*0f3c*/ 	.word	0x00038870
        /*0f40*/ 	.short	0x010a
        /*0f42*/ 	.byte	0x3f
	.zero		1


	//   ....[79]....
        /*0f44*/ 	.word	0x00014510
        /*0f48*/ 	.word	0x00000012
        /*0f4c*/ 	.word	0x00038860
        /*0f50*/ 	.short	0x010a
        /*0f52*/ 	.byte	0x3f
	.zero		1


	//   ....[80]....
        /*0f54*/ 	.word	0x00014560
        /*0f58*/ 	.word	0x00000004
        /*0f5c*/ 	.word	0x00038820
        /*0f60*/ 	.short	0x010a
        /*0f62*/ 	.byte	0x3f
	.zero		1


	//   ....[81]....
        /*0f64*/ 	.word	0x00014700
        /*0f68*/ 	.word	0x00000005
        /*0f6c*/ 	.word	0x00038840
        /*0f70*/ 	.short	0x010a
        /*0f72*/ 	.byte	0x3f
	.zero		1


	//   ....[82]....
        /*0f74*/ 	.word	0x00014750
        /*0f78*/ 	.word	0x00000017
        /*0f7c*/ 	.word	0x00038840
        /*0f80*/ 	.short	0x010a
        /*0f82*/ 	.byte	0x3f
	.zero		1


	//   ....[83]....
        /*0f84*/ 	.word	0x000147a0
        /*0f88*/ 	.word	0x00000005
        /*0f8c*/ 	.word	0x00038860
        /*0f90*/ 	.short	0x010a
        /*0f92*/ 	.byte	0x3f
	.zero		1


	//   ....[84]....
        /*0f94*/ 	.word	0x000147f0
        /*0f98*/ 	.word	0x00000017
        /*0f9c*/ 	.word	0x00038860
        /*0fa0*/ 	.short	0x010a
        /*0fa2*/ 	.byte	0x3f
	.zero		1


	//   ....[85]....
        /*0fa4*/ 	.word	0x00014840
        /*0fa8*/ 	.word	0x00000005
        /*0fac*/ 	.word	0x00038880
        /*0fb0*/ 	.short	0x010a
        /*0fb2*/ 	.byte	0x3f
	.zero		1


	//----- nvinfo : EIATTR_NUM_MBARRIERS
	.align		4
.L_126:
        /*0fb4*/ 	.byte	0x03, 0x38
        /*0fb6*/ 	.short	0x0016


	//----- nvinfo : EIATTR_EXIT_INSTR_OFFSETS
	.align		4
        /*0fb8*/ 	.byte	0x04, 0x1c
        /*0fba*/ 	.short	(.L_128 - .L_127)


	//   ....[0]....
.L_127:
        /*0fbc*/ 	.word	0x000009c0


	//   ....[1]....
        /*0fc0*/ 	.word	0x0000a690


	//   ....[2]....
        /*0fc4*/ 	.word	0x00010e30


	//----- nvinfo : EIATTR_MAX_THREADS
	.align		4
.L_128:
        /*0fc8*/ 	.byte	0x04, 0x05
        /*0fca*/ 	.short	(.L_130 - .L_129)
.L_129:
        /*0fcc*/ 	.word	0x00000180
        /*0fd0*/ 	.word	0x00000001
        /*0fd4*/ 	.word	0x00000001


	//----- nvinfo : EIATTR_CRS_STACK_SIZE
	.align		4
.L_130:
        /*0fd8*/ 	.byte	0x04, 0x1e
        /*0fda*/ 	.short	(.L_132 - .L_131)
.L_131:
        /*0fdc*/ 	.word	0x00000000


	//----- nvinfo : EIATTR_CBANK_PARAM_SIZE
	.align		4
.L_132:
        /*0fe0*/ 	.byte	0x03, 0x19
        /*0fe2*/ 	.short	0x0af0


	//----- nvinfo : EIATTR_PARAM_CBANK
	.align		4
        /*0fe4*/ 	.byte	0x04, 0x0a
        /*0fe6*/ 	.short	(.L_134 - .L_133)
	.align		4
.L_133:
        /*0fe8*/ 	.word	index@(.nv.constant0._ZN7cutlass13device_kernelIN5flash11enable_sm90INS1_16FlashAttnFwdSm90INS1_25CollectiveMainloopFwdSm90ILi2EN4cute5tupleIJNS5_1CILi1EEES8_S8_EEENS6_IJNS7_ILi128EEESA_NS7_ILi256EEEEEELi256ENS_12float_e4m3_tEfNS_4arch4Sm90ELb0ELb0ELb0ELb1ELb1ELb0ELb0ELb1ELb0ELb1ELb0ELb0EEENS1_21CollectiveEpilogueFwdINS6_IJSA_SB_SA_EEES9_NS_10bfloat16_tESF_Li256ELb1ELb1ELb0ELb1EEENS1_36VarlenDynamicPersistentTileSchedulerILi128ELi128ELi256ELi128ELb0ELb1ELb1ELb0ELb1ELb1EEEEEEEEEvNT_6ParamsE)
        /*0fec*/ 	.short	0x0210
        /*0fee*/ 	.short	0x0af0


	//----- nvinfo : EIATTR_SW_WAR
	.align		4
.L_134:
        /*0ff0*/ 	.byte	0x04, 0x36
        /*0ff2*/ 	.short	(.L_136 - .L_135)
.L_135:
        /*0ff4*/ 	.word	0x00000008
.L_136:


//--------------------- .nv.info._ZN7cutlass13device_kernelIN5flash11enable_sm90INS1_16FlashAttnFwdSm90INS1_25CollectiveMainloopFwdSm90ILi2EN4cute5tupleIJNS5_1CILi1EEES8_S8_EEENS6_IJNS7_ILi128EEESA_NS7_ILi256EEEEEELi256ENS_12float_e4m3_tEfNS_4arch4Sm90ELb0ELb0ELb0ELb1ELb1ELb1ELb0ELb1ELb0ELb1ELb0ELb0EEENS1_21CollectiveEpilogueFwdINS6_IJSA_SB_SA_EEES9_NS_10bfloat16_tESF_Li256ELb1ELb1ELb0ELb1EEENS1_36VarlenDynamicPersistentTileSchedulerILi128ELi128ELi256ELi128ELb0ELb1ELb1ELb0ELb1ELb1EEEEEEEEEvNT_6ParamsE --------------------------
	.section	.nv.info._ZN7cutlass13device_kernelIN5flash11enable_sm90INS1_16FlashAttnFwdSm90INS1_25CollectiveMainloopFwdSm90ILi2EN4cute5tupleIJNS5_1CILi1EEES8_S8_EEENS6_IJNS7_ILi128EEESA_NS7_ILi256EEEEEELi256ENS_12float_e4m3_tEfNS_4arch4Sm90ELb0ELb0ELb0ELb1ELb1ELb1ELb0ELb1ELb0ELb1ELb0ELb0EEENS1_21CollectiveEpilogueFwdINS6_IJSA_SB_SA_EEES9_NS_10bfloat16_tESF_Li256ELb1ELb1ELb0ELb1EEENS1_36VarlenDynamicPersistentTileSchedulerILi128ELi128ELi256ELi128ELb0ELb1ELb1ELb0ELb1ELb1EEEEEEEEEvNT_6ParamsE,"",@"SHT_CUDA_INFO"
	.sectionflags	@""
	.align	4


	//----- nvinfo : EIATTR_CUDA_API_VERSION
	.align		4
        /*0000*/ 	.byte	0x04, 0x37
        /*0002*/ 	.short	(.L_138 - .L_137)
.L_137:
        /*0004*/ 	.word	0x00000082


	//----- nvinfo : EIATTR_KPARAM_INFO
	.align		4
.L_138:
        /*0008*/ 	.byte	0x04, 0x17
        /*000a*/ 	.short	(.L_140 - .L_139)
.L_139:
        /*000c*/ 	.word	0x00000000
        /*0010*/ 	.short	0x0000
        /*0012*/ 	.short	0x0070
        /*0014*/ 	.byte	0x00, 0xf0, 0x01, 0x2a


	//----- nvinfo : EIATTR_SPARSE_MMA_MASK
	.align		4
.L_140:
        /*0018*/ 	.byte	0x03, 0x50
        /*001a*/ 	.short	0x0000


	//----- nvinfo : EIATTR_MAXREG_COUNT
	.align		4
        /*001c*/ 	.byte	0x03, 0x1b
        /*001e*/ 	.short	0x00a8


	//----- nvinfo : EIATTR_NUM_BARRIERS
	.align		4
        /*0020*/ 	.byte	0x02, 0x4c
        /*0022*/ 	.byte	0x10
	.zero		1


	//----- nvinfo : EIATTR_EXTERNS
	.align		4
        /*0024*/ 	.byte	0x04, 0x0f
        /*0026*/ 	.short	(.L_142 - .L_141)


	//   ....[0]....
	.align		4
.L_141:
        /*0028*/ 	.word	index@(__assertfail)


	//----- nvinfo : EIATTR_ANNOTATIONS
	.align		4
.L_142:
        /*002c*/ 	.byte	0x04, 0x55
        /*002e*/ 	.short	(.L_144 - .L_143)


	//   ....[0]....
.L_143:
        /* <DEDUP_REMOVED lines=49> */


	//----- nvinfo : EIATTR_MERCURY_ISA_VERSION
	.align		4
.L_144:
        /*0328*/ 	.byte	0x03, 0x5f
        /*032a*/ 	.short	0x0101


	//----- nvinfo : EIATTR_UNUSED_LOAD_BYTE_OFFSET
	.align		4
        /*032c*/ 	.byte	0x04, 0x44
        /*032e*/ 	.short	(.L_146 - .L_145)


	//   ....[0]....
.L_145:
        /*0330*/ 	.word	0x00000aa0
        /*0334*/ 	.word	0x0000fff0


	//   ....[1]....
        /*0338*/ 	.word	0x00018e70
        /*033c*/ 	.word	0x0000fff0


	//----- nvinfo : EIATTR_INT_WARP_WIDE_INSTR_OFFSETS
	.align		4
.L_146:
        /*0340*/ 	.byte	0x04, 0x31
        /*0342*/ 	.short	(.L_148 - .L_147)


	//   ....[0]....
.L_147:
        /*0344*/ 	.word	0x00000130


	//   ....[1]....
        /*0348*/ 	.word	0x00000170


	//   ....[2]....
        /*034c*/ 	.word	0x000001e0


	//   ....[3]....
        /*0350*/ 	.word	0x0001eeb0


	//   ....[4]....
        /*0354*/ 	.word	0x0001ef40


	//   ....[5]....
        /*0358*/ 	.word	0x00022dc0


	//   ....[6]....
        /*035c*/ 	.word	0x00022e50


	//----- nvinfo : EIATTR_COOP_GROUP_MASK_REGIDS
	.align		4
.L_148:
        /*0360*/ 	.byte	0x04, 0x29
        /*0362*/ 	.short	(.L_150 - .L_149)


	//   ....[0]....
.L_149:
        /*0364*/ 	.word	0xffffffff


	//   ....[1]....
        /*0368*/ 	.word	0xffffffff


	//   ....[2]....
        /*036c*/ 	.word	0xffffffff


	//   ....[3]....
        /*0370*/ 	.word	0xffffffff


	//   ....[4]....
        /*0374*/ 	.word	0xffffffff


	//   ....[5]....
        /*0378*/ 	.word	0xffffffff


	//   ....[6]....
        /*037c*/ 	.word	0xffffffff


	//   ....[7]....
        /*0380*/ 	.word	0xffffffff


	//   ....[8]....
        /*0384*/ 	.word	0xffffffff


	//   ....[9]....
        /*0388*/ 	.word	0xffffffff


	//   ....[10]....
        /*038c*/ 	.word	0xffffffff


	//   ....[11]....
        /*0390*/ 	.word	0xffffffff


	//   ....[12]....
        /*0394*/ 	.word	0xffffffff


	//   ....[13]....
        /*0398*/ 	.word	0xffffffff


	//   ....[14]....
        /*039c*/ 	.word	0xffffffff


	//   ....[15]....
        /*03a0*/ 	.word	0xffffffff


	//   ....[16]....
        /*03a4*/ 	.word	0xffffffff


	//   ....[17]....
        /*03a8*/ 	.word	0xffffffff


	//   ....[18]....
        /*03ac*/ 	.word	0xffffffff


	//   ....[19]....
        /*03b0*/ 	.word	0xffffffff


	//   ....[20]....
        /*03b4*/ 	.word	0xffffffff


	//   ....[21]....
        /*03b8*/ 	.word	0xffffffff


	//   ....[22]....
        /*03bc*/ 	.word	0xffffffff


	//   ....[23]....
        /*03c0*/ 	.word	0xffffffff


	//   ....[24]....
        /*03c4*/ 	.word	0xffffffff


	//   ....[25]....
        /*03c8*/ 	.word	0xffffffff


	//   ....[26]....
        /*03cc*/ 	.word	0xffffffff


	//   ....[27]....
        /*03d0*/ 	.word	0xffffffff


	//   ....[28]....
        /*03d4*/ 	.word	0xffffffff


	//   ....[29]....
        /*03d8*/ 	.word	0xffffffff


	//   ....[30]....
        /*03dc*/ 	.word	0xffffffff


	//   ....[31]....
        /*03e0*/ 	.word	0xffffffff


	//   ....[32]....
        /*03e4*/ 	.word	0xffffffff


	//   ....[33]....
        /*03e8*/ 	.word	0xffffffff


	//   ....[34]....
        /*03ec*/ 	.word	0xffffffff


	//   ....[35]....
        /*03f0*/ 	.word	0xffffffff


	//   ....[36]....
        /*03f4*/ 	.word	0xffffffff


	//   ....[37]....
        /*03f8*/ 	.word	0xffffffff


	//   ....[38]....
        /*03fc*/ 	.word	0xffffffff


	//   ....[39]....
        /*0400*/ 	.word	0xffffffff


	//   ....[40]....
        /*0404*/ 	.word	0xffffffff


	//   ....[41]....
        /*0408*/ 	.word	0xffffffff


	//   ....[42]....
        /*040c*/ 	.word	0xffffffff


	//   ....[43]....
        /*0410*/ 	.word	0xffffffff


	//   ....[44]....
        /*0414*/ 	.word	0xffffffff


	//   ....[45]....
        /*0418*/ 	.word	0xffffffff


	//   ....[46]....
        /*041c*/ 	.word	0xffffffff


	//   ....[47]....
        /*0420*/ 	.word	0xffffffff


	//   ....[48]....
        /*0424*/ 	.word	0xffffffff


	//   ....[49]....
        /*0428*/ 	.word	0xffffffff


	//   ....[50]....
        /*042c*/ 	.word	0xffffffff


	//   ....[51]....
        /*0430*/ 	.word	0xffffffff


	//   ....[52]....
        /*0434*/ 	.word	0xffffffff


	//   ....[53]....
        /*0438*/ 	.word	0xffffffff


	//   ....[54]....
        /*043c*/ 	.word	0xffffffff


	//   ....[55]....
        /*0440*/ 	.word	0xffffffff


	//   ....[56]....
        /*0444*/ 	.word	0xffffffff


	//   ....[57]....
        /*0448*/ 	.word	0xffffffff


	//   ....[58]....
        /*044c*/ 	.word	0xffffffff


	//   ....[59]....
        /*0450*/ 	.word	0xffffffff


	//   ....[60]....
        /*0454*/ 	.word	0xffffffff


	//   ....[61]....
        /*0458*/ 	.word	0xffffffff


	//   ....[62]....
        /*045c*/ 	.word	0xffffffff


	//   ....[63]....
        /*0460*/ 	.word	0xffffffff


	//   ....[64]....
        /*0464*/ 	.word	0xffffffff


	//   ....[65]....
        /*0468*/ 	.word	0xffffffff


	//   ....[66]....
        /*046c*/ 	.word	0xffffffff


	//   ....[67]....
        /*0470*/ 	.word	0xffffffff


	//   ....[68]....
        /*0474*/ 	.word	0xffffffff


	//   ....[69]....
        /*0478*/ 	.word	0xffffffff


	//   ....[70]....
        /*047c*/ 	.word	0xffffffff


	//   ....[71]....
        /*0480*/ 	.word	0xffffffff


	//   ....[72]....
        /*0484*/ 	.word	0xffffffff


	//   ....[73]....
        /*0488*/ 	.word	0xffffffff


	//   ....[74]....
        /*048c*/ 	.word	0xffffffff


	//   ....[75]....
        /*0490*/ 	.word	0xffffffff


	//   ....[76]....
        /*0494*/ 	.word	0xffffffff


	//   ....[77]....
        /*0498*/ 	.word	0xffffffff


	//   ....[78]....
        /*049c*/ 	.word	0xffffffff


	//   ....[79]....
        /*04a0*/ 	.word	0xffffffff


	//   ....[80]....
        /*04a4*/ 	.word	0xffffffff


	//   ....[81]....
        /*04a8*/ 	.word	0xffffffff


	//   ....[82]....
        /*04ac*/ 	.word	0xffffffff


	//   ....[83]....
        /*04b0*/ 	.word	0xffffffff


	//   ....[84]....
        /*04b4*/ 	.word	0xffffffff


	//   ....[85]....
        /*04b8*/ 	.word	0xffffffff


	//   ....[86]....
        /*04bc*/ 	.word	0xffffffff


	//   ....[87]....
        /*04c0*/ 	.word	0xffffffff


	//   ....[88]....
        /*04c4*/ 	.word	0xffffffff


	//   ....[89]....
        /*04c8*/ 	.word	0xffffffff


	//   ....[90]....
        /*04cc*/ 	.word	0xffffffff


	//   ....[91]....
        /*04d0*/ 	.word	0xffffffff


	//   ....[92]....
        /*04d4*/ 	.word	0xffffffff


	//   ....[93]....
        /*04d8*/ 	.word	0xffffffff


	//   ....[94]....
        /*04dc*/ 	.word	0xffffffff


	//   ....[95]....
        /*04e0*/ 	.word	0xffffffff


	//   ....[96]....
        /*04e4*/ 	.word	0xffffffff


	//   ....[97]....
        /*04e8*/ 	.word	0xffffffff


	//   ....[98]....
        /*04ec*/ 	.word	0xffffffff


	//   ....[99]....
        /*04f0*/ 	.word	0xffffffff


	//   ....[100]....
        /*04f4*/ 	.word	0xffffffff


	//   ....[101]....
        /*04f8*/ 	.word	0xffffffff


	//   ....[102]....
        /*04fc*/ 	.word	0xffffffff


	//   ....[103]....
        /*0500*/ 	.word	0xffffffff


	//   ....[104]....
        /*0504*/ 	.word	0xffffffff


	//   ....[105]....
        /*0508*/ 	.word	0xffffffff


	//   ....[106]....
        /*050c*/ 	.word	0xffffffff


	//   ....[107]....
        /*0510*/ 	.word	0xffffffff


	//   ....[108]....
        /*0514*/ 	.word	0xffffffff


	//   ....[109]....
        /*0518*/ 	.word	0xffffffff


	//   ....[110]....
        /*051c*/ 	.word	0xffffffff


	//   ....[111]....
        /*0520*/ 	.word	0xffffffff


	//   ....[112]....
        /*0524*/ 	.word	0xffffffff


	//   ....[113]....
        /*0528*/ 	.word	0xffffffff


	//   ....[114]....
        /*052c*/ 	.word	0xffffffff


	//   ....[115]....
        /*0530*/ 	.word	0xffffffff


	//   ....[116]....
        /*0534*/ 	.word	0xffffffff


	//   ....[117]....
        /*0538*/ 	.word	0xffffffff


	//   ....[118]....
        /*053c*/ 	.word	0xffffffff


	//   ....[119]....
        /*0540*/ 	.word	0xffffffff


	//   ....[120]....
        /*0544*/ 	.word	0xffffffff


	//   ....[121]....
        /*0548*/ 	.word	0xffffffff


	//   ....[122]....
        /*054c*/ 	.word	0xffffffff


	//   ....[123]....
        /*0550*/ 	.word	0xffffffff


	//   ....[124]....
        /*0554*/ 	.word	0xffffffff


	//   ....[125]....
        /*0558*/ 	.word	0xffffffff


	//   ....[126]....
        /*055c*/ 	.word	0xffffffff


	//   ....[127]....
        /*0560*/ 	.word	0xffffffff


	//   ....[128]....
        /*0564*/ 	.word	0xffffffff


	//   ....[129]....
        /*0568*/ 	.word	0xffffffff


	//   ....[130]....
        /*056c*/ 	.word	0xffffffff


	//   ....[131]....
        /*0570*/ 	.word	0xffffffff


	//   ....[132]....
        /*0574*/ 	.word	0xffffffff


	//   ....[133]....
        /*0578*/ 	.word	0xffffffff


	//   ....[134]....
        /*057c*/ 	.word	0xffffffff


	//   ....[135]....
        /*0580*/ 	.word	0xffffffff


	//   ....[136]....
        /*0584*/ 	.word	0xffffffff


	//   ....[137]....
        /*0588*/ 	.word	0xffffffff


	//   ....[138]....
        /*058c*/ 	.word	0xffffffff


	//   ....[139]....
        /*0590*/ 	.word	0xffffffff


	//   ....[140]....
        /*0594*/ 	.word	0xffffffff


	//   ....[141]....
        /*0598*/ 	.word	0xffffffff


	//   ....[142]....
        /*059c*/ 	.word	0xffffffff


	//   ....[143]....
        /*05a0*/ 	.word	0xffffffff


	//   ....[144]....
        /*05a4*/ 	.word	0xffffffff


	//   ....[145]....
        /*05a8*/ 	.word	0xffffffff


	//   ....[146]....
        /*05ac*/ 	.word	0xffffffff


	//   ....[147]....
        /*05b0*/ 	.word	0xffffffff


	//   ....[148]....
        /*05b4*/ 	.word	0xffffffff


	//   ....[149]....
        /*05b8*/ 	.word	0xffffffff


	//   ....[150]....
        /*05bc*/ 	.word	0xffffffff


	//   ....[151]....
        /*05c0*/ 	.word	0xffffffff


	//   ....[152]....
        /*05c4*/ 	.word	0xffffffff


	//   ....[153]....
        /*05c8*/ 	.word	0xffffffff


	//   ....[154]....
        /*05cc*/ 	.word	0xffffffff


	//   ....[155]....
        /*05d0*/ 	.word	0xffffffff


	//   ....[156]....
        /*05d4*/ 	.word	0xffffffff


	//   ....[157]....
        /*05d8*/ 	.word	0xffffffff


	//   ....[158]....
        /*05dc*/ 	.word	0xffffffff


	//   ....[159]....
        /*05e0*/ 	.word	0xffffffff


	//   ....[160]....
        /*05e4*/ 	.word	0xffffffff


	//   ....[161]....
        /*05e8*/ 	.word	0xffffffff


	//   ....[162]....
        /*05ec*/ 	.word	0xffffffff


	//   ....[163]....
        /*05f0*/ 	.word	0xffffffff


	//   ....[164]....
        /*05f4*/ 	.word	0xffffffff


	//   ....[165]....
        /*05f8*/ 	.word	0xffffffff


	//   ....[166]....
        /*05fc*/ 	.word	0xffffffff


	//   ....[167]....
        /*0600*/ 	.word	0xffffffff


	//   ....[168]....
        /*0604*/ 	.word	0xffffffff


	//   ....[169]....
        /*0608*/ 	.word	0xffffffff


	//   ....[170]....
        /*060c*/ 	.word	0xffffffff


	//   ....[171]....
        /*0610*/ 	.word	0xffffffff


	//   ....[172]....
        /*0614*/ 	.word	0xffffffff


	//   ....[173]....
        /*0618*/ 	.word	0xffffffff


	//   ....[174]....
        /*061c*/ 	.word	0xffffffff


	//   ....[175]....
        /*0620*/ 	.word	0xffffffff


	//   ....[176]....
        /*0624*/ 	.word	0xffffffff


	//   ....[177]....
        /*0628*/ 	.word	0xffffffff


	//   ....[178]....
        /*062c*/ 	.word	0xffffffff


	//   ....[179]....
        /*0630*/ 	.word	0xffffffff


	//   ....[180]....
        /*0634*/ 	.word	0xffffffff


	//   ....[181]....
        /*0638*/ 	.word	0xffffffff


	//   ....[182]....
        /*063c*/ 	.word	0xffffffff


	//   ....[183]....
        /*0640*/ 	.word	0xffffffff


	//   ....[184]....
        /*0644*/ 	.word	0xffffffff


	//   ....[185]....
        /*0648*/ 	.word	0xffffffff


	//   ....[186]....
        /*064c*/ 	.word	0xffffffff


	//   ....[187]....
        /*0650*/ 	.word	0xffffffff


	//   ....[188]....
        /*0654*/ 	.word	0xffffffff


	//   ....[189]....
        /*0658*/ 	.word	0xffffffff


	//   ....[190]....
        /*065c*/ 	.word	0xffffffff


	//   ....[191]....
        /*0660*/ 	.word	0xffffffff


	//   ....[192]....
        /*0664*/ 	.word	0xffffffff


	//   ....[193]....
        /*0668*/ 	.word	0xffffffff


	//   ....[194]....
        /*066c*/ 	.word	0xffffffff


	//   ....[195]....
        /*0670*/ 	.word	0xffffffff


	//   ....[196]....
        /*0674*/ 	.word	0xffffffff


	//   ....[197]....
        /*0678*/ 	.word	0xffffffff


	//   ....[198]....
        /*067c*/ 	.word	0xffffffff


	//   ....[199]....
        /*0680*/ 	.word	0xffffffff


	//   ....[200]....
        /*0684*/ 	.word	0xffffffff


	//   ....[201]....
        /*0688*/ 	.word	0xffffffff


	//   ....[202]....
        /*068c*/ 	.word	0xffffffff


	//   ....[203]....
        /*0690*/ 	.word	0xffffffff


	//   ....[204]....
        /*0694*/ 	.word	0xffffffff


	//   ....[205]....
        /*0698*/ 	.word	0xffffffff


	//   ....[206]....
        /*069c*/ 	.word	0xffffffff


	//   ....[207]....
        /*06a0*/ 	.word	0xffffffff


	//   ....[208]....
        /*06a4*/ 	.word	0xffffffff


	//   ....[209]....
        /*06a8*/ 	.word	0xffffffff


	//   ....[210]....
        /*06ac*/ 	.word	0xffffffff


	//   ....[211]....
        /*06b0*/ 	.word	0xffffffff


	//   ....[212]....
        /*06b4*/ 	.word	0xffffffff


	//   ....[213]....
        /*06b8*/ 	.word	0xffffffff


	//   ....[214]....
        /*06bc*/ 	.word	0xffffffff


	//   ....[215]....
        /*06c0*/ 	.word	0xffffffff


	//   ....[216]....
        /*06c4*/ 	.word	0xffffffff


	//   ....[217]....
        /*06c8*/ 	.word	0xffffffff


	//   ....[218]....
        /*06cc*/ 	.word	0xffffffff


	//   ....[219]....
        /*06d0*/ 	.word	0xffffffff


	//   ....[220]....
        /*06d4*/ 	.word	0xffffffff


	//   ....[221]....
        /*06d8*/ 	.word	0xffffffff


	//   ....[222]....
        /*06dc*/ 	.word	0xffffffff


	//   ....[223]....
        /*06e0*/ 	.word	0xffffffff


	//   ....[224]....
        /*06e4*/ 	.word	0xffffffff


	//   ....[225]....
        /*06e8*/ 	.word	0xffffffff


	//   ....[226]....
        /*06ec*/ 	.word	0xffffffff


	//   ....[227]....
        /*06f0*/ 	.word	0xffffffff


	//   ....[228]....
        /*06f4*/ 	.word	0xffffffff


	//   ....[229]....
        /*06f8*/ 	.word	0xffffffff


	//   ....[230]....
        /*06fc*/ 	.word	0xffffffff


	//   ....[231]....
        /*0700*/ 	.word	0xffffffff


	//   ....[232]....
        /*0704*/ 	.word	0xffffffff


	//   ....[233]....
        /*0708*/ 	.word	0xffffffff


	//   ....[234]....
        /*070c*/ 	.word	0xffffffff


	//   ....[235]....
        /*0710*/ 	.word	0xffffffff


	//   ....[236]....
        /*0714*/ 	.word	0xffffffff


	//   ....[237]....
        /*0718*/ 	.word	0xffffffff


	//   ....[238]....
        /*071c*/ 	.word	0xffffffff


	//   ....[239]....
        /*0720*/ 	.word	0xffffffff


	//   ....[240]....
        /*0724*/ 	.word	0xffffffff


	//   ....[241]....
        /*0728*/ 	.word	0xffffffff


	//   ....[242]....
        /*072c*/ 	.word	0xffffffff


	//   ....[243]....
        /*0730*/ 	.word	0xffffffff


	//   ....[244]....
        /*0734*/ 	.word	0xffffffff


	//   ....[245]....
        /*0738*/ 	.word	0xffffffff


	//   ....[246]....
        /*073c*/ 	.word	0xffffffff


	//   ....[247]....
        /*0740*/ 	.word	0xffffffff


	//   ....[248]....
        /*0744*/ 	.word	0xffffffff


	//   ....[249]....
        /*0748*/ 	.word	0xffffffff


	//   ....[250]....
        /*074c*/ 	.word	0xffffffff


	//   ....[251]....
        /*0750*/ 	.word	0xffffffff


	//   ....[252]....
        /*0754*/ 	.word	0xffffffff


	//   ....[253]....
        /*0758*/ 	.word	0xffffffff


	//   ....[254]....
        /*075c*/ 	.word	0xffffffff


	//   ....[255]....
        /*0760*/ 	.word	0xffffffff


	//   ....[0]....
        /*0764*/ 	.word	0xffffffff


	//   ....[1]....
        /*0768*/ 	.word	0xffffffff


	//   ....[2]....
        /*076c*/ 	.word	0xffffffff


	//   ....[3]....
        /*0770*/ 	.word	0x0500000f


	//   ....[4]....
        /*0774*/ 	.word	0x0500000f


	//   ....[5]....
        /*0778*/ 	.word	0x0500000f


	//   ....[6]....
        /*077c*/ 	.word	0x0500000f


	//   ....[7]....
        /*0780*/ 	.word	0x0500000f


	//   ....[8]....
        /*0784*/ 	.word	0x0500000f


	//   ....[9]....
        /*0788*/ 	.word	0x0500000f


	//   ....[10]....
        /*078c*/ 	.word	0x0500000f


	//   ....[11]....
        /*0790*/ 	.word	0x0500000f


	//   ....[12]....
        /*0794*/ 	.word	0x0500000f


	//   ....[13]....
        /*0798*/ 	.word	0x0500000f


	//   ....[14]....
        /*079c*/ 	.word	0x0500000f


	//   ....[15]....
        /*07a0*/ 	.word	0x0500000f


	//   ....[16]....
        /*07a4*/ 	.word	0x0500000f


	//   ....[17]....
        /*07a8*/ 	.word	0x0500000f


	//   ....[18]....
        /*07ac*/ 	.word	0x0500000f


	//   ....[19]....
        /*07b0*/ 	.word	0x0500000f


	//   ....[20]....
        /*07b4*/ 	.word	0x0500000f


	//   ....[21]....
        /*07b8*/ 	.word	0x0500000f


	//   ....[22]....
        /*07bc*/ 	.word	0x0500000f


	//   ....[23]....
        /*07c0*/ 	.word	0x0500000f


	//   ....[24]....
        /*07c4*/ 	.word	0x0500000f


	//   ....[25]....
        /*07c8*/ 	.word	0x0500000f


	//   ....[26]....
        /*07cc*/ 	.word	0x0500000f


	//   ....[27]....
        /*07d0*/ 	.word	0x0500000f


	//   ....[28]....
        /*07d4*/ 	.word	0x0500000f


	//   ....[29]....
        /*07d8*/ 	.word	0x0500000f


	//   ....[30]....
        /*07dc*/ 	.word	0x0500000f


	//   ....[31]....
        /*07e0*/ 	.word	0x0500000f


	//   ....[32]....
        /*07e4*/ 	.word	0x0500000f


	//   ....[33]....
        /*07e8*/ 	.word	0x0500000f


	//   ....[34]....
        /*07ec*/ 	.word	0x0500000f


	//   ....[35]....
        /*07f0*/ 	.word	0x0500000f


	//   ....[36]....
        /*07f4*/ 	.word	0x0500000f


	//   ....[37]....
        /*07f8*/ 	.word	0x0500000f


	//   ....[38]....
        /*07fc*/ 	.word	0x0500000f


	//   ....[39]....
        /*0800*/ 	.word	0x0500000f


	//   ....[40]....
        /*0804*/ 	.word	0x0500000f


	//   ....[41]....
        /*0808*/ 	.word	0x0500000f


	//   ....[42]....
        /*080c*/ 	.word	0x0500000f


	//   ....[43]....
        /*0810*/ 	.word	0x0500000f


	//   ....[44]....
        /*0814*/ 	.word	0x0500000f


	//   ....[45]....
        /*0818*/ 	.word	0x0500000f


	//   ....[46]....
        /*081c*/ 	.word	0x0500000f


	//   ....[47]....
        /*0820*/ 	.word	0x0500000f


	//   ....[48]....
        /*0824*/ 	.word	0x0500000f


	//   ....[49]....
        /*0828*/ 	.word	0x0500000f


	//   ....[50]....
        /*082c*/ 	.word	0x0500000f


	//   ....[51]....
        /*0830*/ 	.word	0x0500000f


	//   ....[52]....
        /*0834*/ 	.word	0x0500000f


	//   ....[53]....
        /*0838*/ 	.word	0x0500000f


	//   ....[54]....
        /*083c*/ 	.word	0x0500000f


	//   ....[55]....
        /*0840*/ 	.word	0x0500000f


	//   ....[56]....
        /*0844*/ 	.word	0x0500000f


	//   ....[57]....
        /*0848*/ 	.word	0x0500000f


	//   ....[58]....
        /*084c*/ 	.word	0x0500000f


	//   ....[59]....
        /*0850*/ 	.word	0x0500000f


	//   ....[60]....
        /*0854*/ 	.word	0x0500000f


	//   ....[61]....
        /*0858*/ 	.word	0x0500000f


	//   ....[62]....
        /*085c*/ 	.word	0x0500000f


	//   ....[63]....
        /*0860*/ 	.word	0x0500000f


	//   ....[64]....
        /*0864*/ 	.word	0x0500000f


	//   ....[65]....
        /*0868*/ 	.word	0x0500000f


	//   ....[66]....
        /*086c*/ 	.word	0x0500000f


	//   ....[67]....
        /*0870*/ 	.word	0x0500000f


	//   ....[68]....
        /*0874*/ 	.word	0x0500000f


	//   ....[69]....
        /*0878*/ 	.word	0x0500000f


	//   ....[70]....
        /*087c*/ 	.word	0x0500000f


	//   ....[71]....
        /*0880*/ 	.word	0x0500000f


	//   ....[72]....
        /*0884*/ 	.word	0x0500000f


	//   ....[73]....
        /*0888*/ 	.word	0x0500000f


	//   ....[74]....
        /*088c*/ 	.word	0x0500000f


	//   ....[75]....
        /*0890*/ 	.word	0x0500000f


	//   ....[76]....
        /*0894*/ 	.word	0x0500000f


	//   ....[77]....
        /*0898*/ 	.word	0x0500000f


	//   ....[78]....
        /*089c*/ 	.word	0x0500000f


	//   ....[79]....
        /*08a0*/ 	.word	0x0500000f


	//   ....[80]....
        /*08a4*/ 	.word	0x0500000f


	//   ....[81]....
        /*08a8*/ 	.word	0x0500000f


	//   ....[82]....
        /*08ac*/ 	.word	0x0500000f


	//   ....[83]....
        /*08b0*/ 	.word	0x0500000f


	//   ....[84]....
        /*08b4*/ 	.word	0x0500000f


	//   ....[85]....
        /*08b8*/ 	.word	0x0500000f


	//   ....[86]....
        /*08bc*/ 	.word	0x0500000f


	//   ....[87]....
        /*08c0*/ 	.word	0x0500000f


	//   ....[88]....
        /*08c4*/ 	.word	0x0500000f


	//   ....[89]....
        /*08c8*/ 	.word	0x0500000f


	//   ....[90]....
        /*08cc*/ 	.word	0x0500000f


	//   ....[91]....
        /*08d0*/ 	.word	0x0500000f


	//   ....[92]....
        /*08d4*/ 	.word	0x0500000f


	//   ....[93]....
        /*08d8*/ 	.word	0x0500000f


	//   ....[94]....
        /*08dc*/ 	.word	0x0500000f


	//   ....[95]....
        /*08e0*/ 	.word	0x0500000f


	//   ....[96]....
        /*08e4*/ 	.word	0x0500000f


	//   ....[97]....
        /*08e8*/ 	.word	0x0500000f


	//   ....[98]....
        /*08ec*/ 	.word	0x0500000f


	//   ....[99]....
        /*08f0*/ 	.word	0x0500000f


	//   ....[100]....
        /*08f4*/ 	.word	0x0500000f


	//   ....[101]....
        /*08f8*/ 	.word	0x0500000f


	//   ....[102]....
        /*08fc*/ 	.word	0x0500000f


	//   ....[103]....
        /*0900*/ 	.word	0x0500000f


	//   ....[104]....
        /*0904*/ 	.word	0x0500000f


	//   ....[105]....
        /*0908*/ 	.word	0x0500000f


	//   ....[106]....
        /*090c*/ 	.word	0x0500000f


	//   ....[107]....
        /*0910*/ 	.word	0x0500000f


	//   ....[108]....
        /*0914*/ 	.word	0x0500000f


	//   ....[109]....
        /*0918*/ 	.word	0x0500000f


	//   ....[110]....
        /*091c*/ 	.word	0x0500000f


	//   ....[111]....
        /*0920*/ 	.word	0x0500000f


	//   ....[112]....
        /*0924*/ 	.word	0x0500000f


	//   ....[113]....
        /*0928*/ 	.word	0x0500000f


	//   ....[114]....
        /*092c*/ 	.word	0x0500000f


	//   ....[115]....
        /*0930*/ 	.word	0x0500000f


	//   ....[116]....
        /*0934*/ 	.word	0x0500000f


	//   ....[117]....
        /*0938*/ 	.word	0x0500000f


	//   ....[118]....
        /*093c*/ 	.word	0x0500000f


	//   ....[119]....
        /*0940*/ 	.word	0x0500000f


	//   ....[120]....
        /*0944*/ 	.word	0x0500000f


	//   ....[121]....
        /*0948*/ 	.word	0x0500000f


	//   ....[122]....
        /*094c*/ 	.word	0x0500000f


	//   ....[123]....
        /*0950*/ 	.word	0x0500000f


	//   ....[124]....
        /*0954*/ 	.word	0x0500000f


	//   ....[125]....
        /*0958*/ 	.word	0x0500000f


	//   ....[126]....
        /*095c*/ 	.word	0x0500000f


	//   ....[127]....
        /*0960*/ 	.word	0x0500000f


	//   ....[128]....
        /*0964*/ 	.word	0x0500000f


	//   ....[129]....
        /*0968*/ 	.word	0x0500000f


	//   ....[130]....
        /*096c*/ 	.word	0x0500000f


	//   ....[131]....
        /*0970*/ 	.word	0x0500000f


	//   ....[132]....
        /*0974*/ 	.word	0x0500000f


	//   ....[133]....
        /*0978*/ 	.word	0x0500000f


	//   ....[134]....
        /*097c*/ 	.word	0x0500000f


	//   ....[135]....
        /*0980*/ 	.word	0x0500000f


	//   ....[136]....
        /*0984*/ 	.word	0x0500000f


	//   ....[137]....
        /*0988*/ 	.word	0x0500000f


	//   ....[138]....
        /*098c*/ 	.word	0x0500000f


	//   ....[139]....
        /*0990*/ 	.word	0x0500000f


	//   ....[140]....
        /*0994*/ 	.word	0x0500000f


	//   ....[141]....
        /*0998*/ 	.word	0x0500000f


	//   ....[142]....
        /*099c*/ 	.word	0x0500000f


	//   ....[143]....
        /*09a0*/ 	.word	0x0500000f


	//   ....[144]....
        /*09a4*/ 	.word	0x0500000f


	//   ....[145]....
        /*09a8*/ 	.word	0x0500000f


	//   ....[146]....
        /*09ac*/ 	.word	0x0500000f


	//   ....[147]....
        /*09b0*/ 	.word	0x0500000f


	//   ....[148]....
        /*09b4*/ 	.word	0x0500000f


	//   ....[149]....
        /*09b8*/ 	.word	0x0500000f


	//   ....[150]....
        /*09bc*/ 	.word	0x0500000f


	//   ....[151]....
        /*09c0*/ 	.word	0x0500000f


	//   ....[152]....
        /*09c4*/ 	.word	0x0500000f


	//   ....[153]....
        /*09c8*/ 	.word	0x0500000f


	//   ....[154]....
        /*09cc*/ 	.word	0x0500000f


	//   ....[155]....
        /*09d0*/ 	.word	0x0500000f


	//   ....[156]....
        /*09d4*/ 	.word	0x0500000f


	//   ....[157]....
        /*09d8*/ 	.word	0x0500000f


	//   ....[158]....
        /*09dc*/ 	.word	0x0500000f


	//   ....[159]....
        /*09e0*/ 	.word	0x0500000f


	//   ....[160]....
        /*09e4*/ 	.word	0x0500000f


	//   ....[161]....
        /*09e8*/ 	.word	0x0500000f


	//   ....[162]....
        /*09ec*/ 	.word	0x0500000f


	//   ....[163]....
        /*09f0*/ 	.word	0x0500000f


	//   ....[164]....
        /*09f4*/ 	.word	0x0500000f


	//   ....[165]....
        /*09f8*/ 	.word	0x0500000f


	//   ....[166]....
        /*09fc*/ 	.word	0x0500000f


	//   ....[167]....
        /*0a00*/ 	.word	0x0500000f


	//   ....[168]....
        /*0a04*/ 	.word	0x0500000f


	//   ....[169]....
        /*0a08*/ 	.word	0x0500000f


	//   ....[170]....
        /*0a0c*/ 	.word	0x0500000f


	//   ....[171]....
        /*0a10*/ 	.word	0x0500000f


	//   ....[172]....
        /*0a14*/ 	.word	0x0500000f


	//   ....[173]....
        /*0a18*/ 	.word	0x0500000f


	//   ....[174]....
        /*0a1c*/ 	.word	0x0500000f


	//   ....[175]....
        /*0a20*/ 	.word	0x0500000f


	//   ....[176]....
        /*0a24*/ 	.word	0x0500000f


	//   ....[177]....
        /*0a28*/ 	.word	0x0500000f


	//   ....[178]....
        /*0a2c*/ 	.word	0x0500000f


	//   ....[179]....
        /*0a30*/ 	.word	0x0500000f


	//   ....[180]....
        /*0a34*/ 	.word	0x0500000f


	//   ....[181]....
        /*0a38*/ 	.word	0x0500000f


	//   ....[182]....
        /*0a3c*/ 	.word	0x0500000f


	//   ....[183]....
        /*0a40*/ 	.word	0x0500000f


	//   ....[184]....
        /*0a44*/ 	.word	0x0500000f


	//   ....[185]....
        /*0a48*/ 	.word	0x0500000f


	//   ....[186]....
        /*0a4c*/ 	.word	0x0500000f


	//   ....[187]....
        /*0a50*/ 	.word	0x0500000f


	//   ....[188]....
        /*0a54*/ 	.word	0x0500000f


	//   ....[189]....
        /*0a58*/ 	.word	0x0500000f


	//   ....[190]....
        /*0a5c*/ 	.word	0x0500000f


	//   ....[191]....
        /*0a60*/ 	.word	0x0500000f


	//   ....[192]....
        /*0a64*/ 	.word	0x0500000f


	//   ....[193]....
        /*0a68*/ 	.word	0x0500000f


	//   ....[194]....
        /*0a6c*/ 	.word	0x0500000f


	//   ....[195]....
        /*0a70*/ 	.word	0x0500000f


	//   ....[196]....
        /*0a74*/ 	.word	0x0500000f


	//   ....[197]....
        /*0a78*/ 	.word	0x0500000f


	//   ....[198]....
        /*0a7c*/ 	.word	0x0500000f


	//   ....[199]....
        /*0a80*/ 	.word	0x0500000f


	//   ....[200]....
        /*0a84*/ 	.word	0x0500000f


	//   ....[201]....
        /*0a88*/ 	.word	0x0500000f


	//   ....[202]....
        /*0a8c*/ 	.word	0x0500000f


	//   ....[203]....
        /*0a90*/ 	.word	0x0500000f


	//   ....[204]....
        /*0a94*/ 	.word	0x0500000f


	//   ....[205]....
        /*0a98*/ 	.word	0x0500000f


	//   ....[206]....
        /*0a9c*/ 	.word	0x0500000f


	//   ....[207]....
        /*0aa0*/ 	.word	0x0500000f


	//----- nvinfo : EIATTR_COOP_GROUP_INSTR_OFFSETS
	.align		4
.L_150:
        /*0aa4*/ 	.byte	0x04, 0x28
        /*0aa6*/ 	.short	(.L_152 - .L_151)


	//   ....[0]....
.L_151:
        /*0aa8*/ 	.word	0x00000070


	//   ....[1]....
        /*0aac*/ 	.word	0x00000140


	//   ....[2]....
        /*0ab0*/ 	.word	0x00000190


	//   ....[3]....
        /*0ab4*/ 	.word	0x000003c0


	//   ....[4]....
        /*0ab8*/ 	.word	0x00000520


	//   ....[5]....
        /*0abc*/ 	.word	0x00000640


	//   ....[6]....
        /*0ac0*/ 	.word	0x000007a0


	//   ....[7]....
        /*0ac4*/ 	.word	0x00002d80


	//   ....[8]....
        /*0ac8*/ 	.word	0x00002d90


	//   ....[9]....
        /*0acc*/ 	.word	0x00003c20


	//   ....[10]....
        /*0ad0*/ 	.word	0x00003c30


	//   ....[11]....
        /*0ad4*/ 	.word	0x00004af0


	//   ....[12]....
        /*0ad8*/ 	.word	0x00004b00


	//   ....[13]....
        /*0adc*/ 	.word	0x000059d0


	//   ....[14]....
        /*0ae0*/ 	.word	0x000059e0


	//   ....[15]....
        /*0ae4*/ 	.word	0x00006f60


	//   ....[16]....
        /*0ae8*/ 	.word	0x00006f70


	//   ....[17]....
        /*0aec*/ 	.word	0x00007eb0


	//   ....[18]....
        /*0af0*/ 	.word	0x00007ec0


	//   ....[19]....
        /*0af4*/ 	.word	0x00008e50


	//   ....[20]....
        /*0af8*/ 	.word	0x00008e60


	//   ....[21]....
        /*0afc*/ 	.word	0x00009df0


	//   ....[22]....
        /*0b00*/ 	.word	0x00009e00


	//   ....[23]....
        /*0b04*/ 	.word	0x0000afd0


	//   ....[24]....
        /*0b08*/ 	.word	0x0000afe0


	//   ....[25]....
        /*0b0c*/ 	.word	0x0000b0f0


	//   ....[26]....
        /*0b10*/ 	.word	0x0000b100


	//   ....[27]....
        /*0b14*/ 	.word	0x0000b220


	//   ....[28]....
        /*0b18*/ 	.word	0x0000b230


	//   ....[29]....
        /*0b1c*/ 	.word	0x0000b350


	//   ....[30]....
        /*0b20*/ 	.word	0x0000b360


	//   ....[31]....
        /*0b24*/ 	.word	0x0000b6e0


	//   ....[32]....
        /*0b28*/ 	.word	0x0000b700


	//   ....[33]....
        /*0b2c*/ 	.word	0x0000b7e0


	//   ....[34]....
        /*0b30*/ 	.word	0x0000b800


	//   ....[35]....
        /*0b34*/ 	.word	0x0000b8e0


	//   ....[36]....
        /*0b38*/ 	.word	0x0000b900


	//   ....[37]....
        /*0b3c*/ 	.word	0x0000b9e0


	//   ....[38]....
        /*0b40*/ 	.word	0x0000ba00


	//   ....[39]....
        /*0b44*/ 	.word	0x0000c3f0


	//   ....[40]....
        /*0b48*/ 	.word	0x0000c950


	//   ....[41]....
        /*0b4c*/ 	.word	0x0000c960


	//   ....[42]....
        /*0b50*/ 	.word	0x0000c970


	//   ....[43]....
        /*0b54*/ 	.word	0x0000c980


	//   ....[44]....
        /*0b58*/ 	.word	0x0000ffd0


	//   ....[45]....
        /*0b5c*/ 	.word	0x0000ffe0


	//   ....[46]....
        /*0b60*/ 	.word	0x0000fff0


	//   ....[47]....
        /*0b64*/ 	.word	0x00010000


	//   ....[48]....
        /*0b68*/ 	.word	0x000147d0


	//   ....[49]....
        /*0b6c*/ 	.word	0x00014860


	//   ....[50]....
        /*0b70*/ 	.word	0x00014dd0


	//   ....[51]....
        /*0b74*/ 	.word	0x00014e60


	//   ....[52]....
        /*0b78*/ 	.word	0x00016780


	//   ....[53]....
        /*0b7c*/ 	.word	0x00016790


	//   ....[54]....
        /*0b80*/ 	.word	0x000167c0


	//   ....[55]....
        /*0b84*/ 	.word	0x000167d0


	//   ....[56]....
        /*0b88*/ 	.word	0x000183a0


	//   ....[57]....
        /*0b8c*/ 	.word	0x000183b0


	//   ....[58]....
        /*0b90*/ 	.word	0x000183e0


	//   ....[59]....
        /*0b94*/ 	.word	0x000183f0


	//   ....[60]....
        /*0b98*/ 	.word	0x00019a40


	//   ....[61]....
        /*0b9c*/ 	.word	0x00019a70


	//   ....[62]....
        /*0ba0*/ 	.word	0x00019ac0


	//   ....[63]....
        /*0ba4*/ 	.word	0x00019af0


	//   ....[64]....
        /*0ba8*/ 	.word	0x00019b20


	//   ....[65]....
        /*0bac*/ 	.word	0x00019b50


	//   ....[66]....
        /*0bb0*/ 	.word	0x00019b80


	//   ....[67]....
        /*0bb4*/ 	.word	0x00019bb0


	//   ....[68]....
        /*0bb8*/ 	.word	0x00019be0


	//   ....[69]....
        /*0bbc*/ 	.word	0x00019c10


	//   ....[70]....
        /*0bc0*/ 	.word	0x00019c40


	//   ....[71]....
        /*0bc4*/ 	.word	0x00019c70


	//   ....[72]....
        /*0bc8*/ 	.word	0x00019ca0


	//   ....[73]....
        /*0bcc*/ 	.word	0x00019cd0


	//   ....[74]....
        /*0bd0*/ 	.word	0x00019d00


	//   ....[75]....
        /*0bd4*/ 	.word	0x00019d30


	//   ....[76]....
        /*0bd8*/ 	.word	0x00019d60


	//   ....[77]....
        /*0bdc*/ 	.word	0x00019d90


	//   ....[78]....
        /*0be0*/ 	.word	0x00019dc0


	//   ....[79]....
        /*0be4*/ 	.word	0x00019df0


	//   ....[80]....
        /*0be8*/ 	.word	0x00019e20


	//   ....[81]....
        /*0bec*/ 	.word	0x00019e50


	//   ....[82]....
        /*0bf0*/ 	.word	0x00019e80


	//   ....[83]....
        /*0bf4*/ 	.word	0x00019eb0


	//   ....[84]....
        /*0bf8*/ 	.word	0x00019ee0


	//   ....[85]....
        /*0bfc*/ 	.word	0x00019f10


	//   ....[86]....
        /*0c00*/ 	.word	0x00019f40


	//   ....[87]....
        /*0c04*/ 	.word	0x00019f70


	//   ....[88]....
        /*0c08*/ 	.word	0x00019fa0


	//   ....[89]....
        /*0c0c*/ 	.word	0x00019fd0


	//   ....[90]....
        /*0c10*/ 	.word	0x0001a000


	//   ....[91]....
        /*0c14*/ 	.word	0x0001a030


	//   ....[92]....
        /*0c18*/ 	.word	0x0001a060


	//   ....[93]....
        /*0c1c*/ 	.word	0x0001a090


	//   ....[94]....
        /*0c20*/ 	.word	0x0001a0c0


	//   ....[95]....
        /*0c24*/ 	.word	0x0001a0f0


	//   ....[96]....
        /*0c28*/ 	.word	0x0001a120


	//   ....[97]....
        /*0c2c*/ 	.word	0x0001a150


	//   ....[98]....
        /*0c30*/ 	.word	0x0001a180


	//   ....[99]....
        /*0c34*/ 	.word	0x0001a1b0


	//   ....[100]....
        /*0c38*/ 	.word	0x0001a1e0


	//   ....[101]....
        /*0c3c*/ 	.word	0x0001a210


	//   ....[102]....
        /*0c40*/ 	.word	0x0001a240


	//   ....[103]....
        /*0c44*/ 	.word	0x0001a270


	//   ....[104]....
        /*0c48*/ 	.word	0x0001a2a0


	//   ....[105]....
        /*0c4c*/ 	.word	0x0001a2d0


	//   ....[106]....
        /*0c50*/ 	.word	0x0001a300


	//   ....[107]....
        /*0c54*/ 	.word	0x0001a330


	//   ....[108]....
        /*0c58*/ 	.word	0x0001a360


	//   ....[109]....
        /*0c5c*/ 	.word	0x0001a380


	//   ....[110]....
        /*0c60*/ 	.word	0x0001a390


	//   ....[111]....
        /*0c64*/ 	.word	0x0001a3a0


	//   ....[112]....
        /*0c68*/ 	.word	0x0001a3b0


	//   ....[113]....
        /*0c6c*/ 	.word	0x0001a3c0


	//   ....[114]....
        /*0c70*/ 	.word	0x0001a3e0


	//   ....[115]....
        /*0c74*/ 	.word	0x0001a410


	//   ....[116]....
        /*0c78*/ 	.word	0x0001a440


	//   ....[117]....
        /*0c7c*/ 	.word	0x0001a470


	//   ....[118]....
        /*0c80*/ 	.word	0x0001a4a0


	//   ....[119]....
        /*0c84*/ 	.word	0x0001a4d0


	//   ....[120]....
        /*0c88*/ 	.word	0x0001a500


	//   ....[121]....
        /*0c8c*/ 	.word	0x0001a510


	//   ....[122]....
        /*0c90*/ 	.word	0x0001a520


	//   ....[123]....
        /*0c94*/ 	.word	0x0001a530


	//   ....[124]....
        /*0c98*/ 	.word	0x0001b070


	//   ....[125]....
        /*0c9c*/ 	.word	0x0001b0b0


	//   ....[126]....
        /*0ca0*/ 	.word	0x0001b0e0


	//   ....[127]....
        /*0ca4*/ 	.word	0x0001b110


	//   ....[128]....
        /*0ca8*/ 	.word	0x0001b6c0


	//   ....[129]....
        /*0cac*/ 	.word	0x0001b710


	//   ....[130]....
        /*0cb0*/ 	.word	0x0001b890


	//   ....[131]....
        /*0cb4*/ 	.word	0x0001b8b0


	//   ....[132]....
        /*0cb8*/ 	.word	0x0001b9f0


	//   ....[133]....
        /*0cbc*/ 	.word	0x0001ba10


	//   ....[134]....
        /*0cc0*/ 	.word	0x0001bb60


	//   ....[135]....
        /*0cc4*/ 	.word	0x0001bb80


	//   ....[136]....
        /*0cc8*/ 	.word	0x0001c4e0


	//   ....[137]....
        /*0ccc*/ 	.word	0x0001c4f0


	//   ....[138]....
        /*0cd0*/ 	.word	0x0001c680


	//   ....[139]....
        /*0cd4*/ 	.word	0x0001c690


	//   ....[140]....
        /*0cd8*/ 	.word	0x0001c820


	//   ....[141]....
        /*0cdc*/ 	.word	0x0001c830


	//   ....[142]....
        /*0ce0*/ 	.word	0x0001c9c0


	//   ....[143]....
        /*0ce4*/ 	.word	0x0001c9d0


	//   ....[144]....
        /*0ce8*/ 	.word	0x0001cbb0


	//   ....[145]....
        /*0cec*/ 	.word	0x0001cd60


	//   ....[146]....
        /*0cf0*/ 	.word	0x0001cd90


	//   ....[147]....
        /*0cf4*/ 	.word	0x0001cdc0


	//   ....[148]....
        /*0cf8*/ 	.word	0x0001cdf0


	//   ....[149]....
        /*0cfc*/ 	.word	0x0001ce20


	//   ....[150]....
        /*0d00*/ 	.word	0x0001ce50


	//   ....[151]....
        /*0d04*/ 	.word	0x0001cfc0


	//   ....[152]....
        /*0d08*/ 	.word	0x0001cff0


	//   ....[153]....
        /*0d0c*/ 	.word	0x0001d020


	//   ....[154]....
        /*0d10*/ 	.word	0x0001d050


	//   ....[155]....
        /*0d14*/ 	.word	0x0001d080


	//   ....[156]....
        /*0d18*/ 	.word	0x0001d0b0


	//   ....[157]....
        /*0d1c*/ 	.word	0x0001d140


	//   ....[158]....
        /*0d20*/ 	.word	0x0001d170


	//   ....[159]....
        /*0d24*/ 	.word	0x0001d1f0


	//   ....[160]....
        /*0d28*/ 	.word	0x0001de50


	//   ....[161]....
        /*0d2c*/ 	.word	0x0001fa80


	//   ....[162]....
        /*0d30*/ 	.word	0x0001fab0


	//   ....[163]....
        /*0d34*/ 	.word	0x0001fbd0


	//   ....[164]....
        /*0d38*/ 	.word	0x0001fbe0


	//   ....[165]....
        /*0d3c*/ 	.word	0x0001fc50


	//   ....[166]....
        /*0d40*/ 	.word	0x0001fc60


	//   ....[167]....
        /*0d44*/ 	.word	0x0001fcd0


	//   ....[168]....
        /*0d48*/ 	.word	0x0001fce0


	//   ....[169]....
        /*0d4c*/ 	.word	0x0001fd50


	//   ....[170]....
        /*0d50*/ 	.word	0x0001fd60


	//   ....[171]....
        /*0d54*/ 	.word	0x0001fdd0


	//   ....[172]....
        /*0d58*/ 	.word	0x0001fde0


	//   ....[173]....
        /*0d5c*/ 	.word	0x0001fe50


	//   ....[174]....
        /*0d60*/ 	.word	0x0001fe60


	//   ....[175]....
        /*0d64*/ 	.word	0x0001fe70


	//   ....[176]....
        /*0d68*/ 	.word	0x0001fe80


	//   ....[177]....
        /*0d6c*/ 	.word	0x00020260


	//   ....[178]....
        /*0d70*/ 	.word	0x00020290


	//   ....[179]....
        /*0d74*/ 	.word	0x000203b0


	//   ....[180]....
        /*0d78*/ 	.word	0x000203c0


	//   ....[181]....
        /*0d7c*/ 	.word	0x00020450


	//   ....[182]....
        /*0d80*/ 	.word	0x00020460


	//   ....[183]....
        /*0d84*/ 	.word	0x000204f0


	//   ....[184]....
        /*0d88*/ 	.word	0x00020500


	//   ....[185]....
        /*0d8c*/ 	.word	0x00020580


	//   ....[186]....
        /*0d90*/ 	.word	0x00020590


	//   ....[187]....
        /*0d94*/ 	.word	0x00020610


	//   ....[188]....
        /*0d98*/ 	.word	0x00020620


	//   ....[189]....
        /*0d9c*/ 	.word	0x000206a0


	//   ....[190]....
        /*0da0*/ 	.word	0x000206b0


	//   ....[191]....
        /*0da4*/ 	.word	0x000206c0


	//   ....[192]....
        /*0da8*/ 	.word	0x000206d0


	//   ....[193]....
        /*0dac*/ 	.word	0x00020e60


	//   ....[194]....
        /*0db0*/ 	.word	0x00020e90


	//   ....[195]....
        /*0db4*/ 	.word	0x00020ec0


	//   ....[196]....
        /*0db8*/ 	.word	0x00020f60


	//   ....[197]....
        /*0dbc*/ 	.word	0x00020f70


	//   ....[198]....
        /*0dc0*/ 	.word	0x00021010


	//   ....[199]....
        /*0dc4*/ 	.word	0x00021020


	//   ....[200]....
        /*0dc8*/ 	.word	0x000210c0


	//   ....[201]....
        /*0dcc*/ 	.word	0x000210d0


	//   ....[202]....
        /*0dd0*/ 	.word	0x00021170


	//   ....[203]....
        /*0dd4*/ 	.word	0x00021180


	//   ....[204]....
        /*0dd8*/ 	.word	0x00021220


	//   ....[205]....
        /*0ddc*/ 	.word	0x00021230


	//   ....[206]....
        /*0de0*/ 	.word	0x000212c0


	//   ....[207]....
        /*0de4*/ 	.word	0x000212d0


	//   ....[208]....
        /*0de8*/ 	.word	0x000212e0


	//   ....[209]....
        /*0dec*/ 	.word	0x00021a30


	//   ....[210]....
        /*0df0*/ 	.word	0x00021a50


	//   ....[211]....
        /*0df4*/ 	.word	0x00021ab0


	//   ....[212]....
        /*0df8*/ 	.word	0x00021ac0


	//   ....[213]....
        /*0dfc*/ 	.word	0x00021b10


	//   ....[214]....
        /*0e00*/ 	.word	0x00021b20


	//   ....[215]....
        /*0e04*/ 	.word	0x00021b70


	//   ....[216]....
        /*0e08*/ 	.word	0x00021b80


	//   ....[217]....
        /*0e0c*/ 	.word	0x00021bd0


	//   ....[218]....
        /*0e10*/ 	.word	0x00021be0


	//   ....[219]....
        /*0e14*/ 	.word	0x00021c30


	//   ....[220]....
        /*0e18*/ 	.word	0x00021c40


	//   ....[221]....
        /*0e1c*/ 	.word	0x00021c90


	//   ....[222]....
        /*0e20*/ 	.word	0x00021ca0


	//   ....[223]....
        /*0e24*/ 	.word	0x00021cb0


	//   ....[224]....
        /*0e28*/ 	.word	0x00021d00


	//   ....[225]....
        /*0e2c*/ 	.word	0x00022020


	//   ....[226]....
        /*0e30*/ 	.word	0x00022030


	//   ....[227]....
        /*0e34*/ 	.word	0x00022090


	//   ....[228]....
        /*0e38*/ 	.word	0x000220a0


	//   ....[229]....
        /*0e3c*/ 	.word	0x000220f0


	//   ....[230]....
        /*0e40*/ 	.word	0x00022100


	//   ....[231]....
        /*0e44*/ 	.word	0x00022150


	//   ....[232]....
        /*0e48*/ 	.word	0x00022160


	//   ....[233]....
        /*0e4c*/ 	.word	0x000221b0


	//   ....[234]....
        /*0e50*/ 	.word	0x000221c0


	//   ....[235]....
        /*0e54*/ 	.word	0x00022210


	//   ....[236]....
        /*0e58*/ 	.word	0x00022220


	//   ....[237]....
        /*0e5c*/ 	.word	0x00022270


	//   ....[238]....
        /*0e60*/ 	.word	0x00022280


	//   ....[239]....
        /*0e64*/ 	.word	0x00022290


	//   ....[240]....
        /*0e68*/ 	.word	0x000222e0


	//   ....[241]....
        /*0e6c*/ 	.word	0x00023930


	//   ....[242]....
        /*0e70*/ 	.word	0x00023960


	//   ....[243]....
        /*0e74*/ 	.word	0x00023990


	//   ....[244]....
        /*0e78*/ 	.word	0x000239c0


	//   ....[245]....
        /*0e7c*/ 	.word	0x000239f0


	//   ....[246]....
        /*0e80*/ 	.word	0x00023a20


	//   ....[247]....
        /*0e84*/ 	.word	0x00023a50


	//   ....[248]....
        /*0e88*/ 	.word	0x00023a80


	//   ....[249]....
        /*0e8c*/ 	.word	0x00023c00


	//   ....[250]....
        /*0e90*/ 	.word	0x00023c30


	//   ....[251]....
        /*0e94*/ 	.word	0x00023c60


	//   ....[252]....
        /*0e98*/ 	.word	0x00023c90


	//   ....[253]....
        /*0e9c*/ 	.word	0x00023cc0


	//   ....[254]....
        /*0ea0*/ 	.word	0x00023cf0


	//   ....[255]....
        /*0ea4*/ 	.word	0x00023db0


	//   ....[0]....
        /*0ea8*/ 	.word	0x00023dd0


	//   ....[1]....
        /*0eac*/ 	.word	0x00023e40


	//   ....[2]....
        /*0eb0*/ 	.word	0x000242d0


	//   ....[3]....
        /*0eb4*/ 	.word	0x00024690


	//   ....[4]....
        /*0eb8*/ 	.word	0x00024720


	//   ....[5]....
        /*0ebc*/ 	.word	0x000247c0


	//   ....[6]....
        /*0ec0*/ 	.word	0x00024850


	//   ....[7]....
        /*0ec4*/ 	.word	0x000248f0


	//   ....[8]....
        /*0ec8*/ 	.word	0x00024980


	//   ....[9]....
        /*0ecc*/ 	.word	0x00024a20


	//   ....[10]....
        /*0ed0*/ 	.word	0x00024ab0


	//   ....[11]....
        /*0ed4*/ 	.word	0x00024ba0


	//   ....[12]....
        /*0ed8*/ 	.word	0x00024c30


	//   ....[13]....
        /*0edc*/ 	.word	0x00024cd0


	//   ....[14]....
        /*0ee0*/ 	.word	0x00024d60


	//   ....[15]....
        /*0ee4*/ 	.word	0x00024e00


	//   ....[16]....
        /*0ee8*/ 	.word	0x00024e90


	//   ....[17]....
        /*0eec*/ 	.word	0x00024f30


	//   ....[18]....
        /*0ef0*/ 	.word	0x00024fc0


	//   ....[19]....
        /*0ef4*/ 	.word	0x000250b0


	//   ....[20]....
        /*0ef8*/ 	.word	0x00025140


	//   ....[21]....
        /*0efc*/ 	.word	0x000251d0


	//   ....[22]....
        /*0f00*/ 	.word	0x00025260


	//   ....[23]....
        /*0f04*/ 	.word	0x000252f0


	//   ....[24]....
        /*0f08*/ 	.word	0x00025380


	//   ....[25]....
        /*0f0c*/ 	.word	0x00025410


	//   ....[26]....
        /*0f10*/ 	.word	0x000254a0


	//   ....[27]....
        /*0f14*/ 	.word	0x00025570


	//   ....[28]....
        /*0f18*/ 	.word	0x00025610


	//   ....[29]....
        /*0f1c*/ 	.word	0x000256a0


	//   ....[30]....
        /*0f20*/ 	.word	0x000256f0


	//   ....[31]....
        /*0f24*/ 	.word	0x00025740


	//   ....[32]....
        /*0f28*/ 	.word	0x00025820


	//   ....[33]....
        /*0f2c*/ 	.word	0x000258b0


	//   ....[34]....
        /*0f30*/ 	.word	0x00025900


	//   ....[35]....
        /*0f34*/ 	.word	0x00025950


	//   ....[36]....
        /*0f38*/ 	.word	0x00025c10


	//   ....[37]....
        /*0f3c*/ 	.word	0x00025d30


	//   ....[38]....
        /*0f40*/ 	.word	0x00025e60


	//   ....[39]....
        /*0f44*/ 	.word	0x00025f80


	//   ....[40]....
        /*0f48*/ 	.word	0x000260a0


	//   ....[41]....
        /*0f4c*/ 	.word	0x00026150


	//   ....[42]....
        /*0f50*/ 	.word	0x000261b0


	//   ....[43]....
        /*0f54*/ 	.word	0x00026220


	//   ....[44]....
        /*0f58*/ 	.word	0x00026280


	//   ....[45]....
        /*0f5c*/ 	.word	0x00026300


	//   ....[46]....
        /*0f60*/ 	.word	0x00026360


	//   ....[47]....
        /*0f64*/ 	.word	0x000263d0


	//   ....[48]....
        /*0f68*/ 	.word	0x00026430


	//   ....[49]....
        /*0f6c*/ 	.word	0x000264a0


	//   ....[50]....
        /*0f70*/ 	.word	0x00026500


	//   ....[51]....
        /*0f74*/ 	.word	0x00026560


	//   ....[52]....
        /*0f78*/ 	.word	0x000265c0


	//   ....[53]....
        /*0f7c*/ 	.word	0x00026640


	//   ....[54]....
        /*0f80*/ 	.word	0x000266a0


	//   ....[55]....
        /*0f84*/ 	.word	0x00026720


	//   ....[56]....
        /*0f88*/ 	.word	0x00026780


	//   ....[57]....
        /*0f8c*/ 	.word	0x00026800


	//   ....[58]....
        /*0f90*/ 	.word	0x00026860


	//   ....[59]....
        /*0f94*/ 	.word	0x000268e0


	//   ....[60]....
        /*0f98*/ 	.word	0x00026940


	//   ....[61]....
        /*0f9c*/ 	.word	0x000269c0


	//   ....[62]....
        /*0fa0*/ 	.word	0x00026a20


	//   ....[63]....
        /*0fa4*/ 	.word	0x00026aa0


	//   ....[64]....
        /*0fa8*/ 	.word	0x00026b00


	//   ....[65]....
        /*0fac*/ 	.word	0x00026b80


	//   ....[66]....
        /*0fb0*/ 	.word	0x00026be0


	//   ....[67]....
        /*0fb4*/ 	.word	0x00026c60


	//   ....[68]....
        /*0fb8*/ 	.word	0x00026cc0


	//   ....[69]....
        /*0fbc*/ 	.word	0x00026d40


	//   ....[70]....
        /*0fc0*/ 	.word	0x00026da0


	//   ....[71]....
        /*0fc4*/ 	.word	0x00026e10


	//   ....[72]....
        /*0fc8*/ 	.word	0x00026e70


	//   ....[73]....
        /*0fcc*/ 	.word	0x00026ee0


	//   ....[74]....
        /*0fd0*/ 	.word	0x00026f40


	//   ....[75]....
        /*0fd4*/ 	.word	0x00026fa0


	//   ....[76]....
        /*0fd8*/ 	.word	0x00027000


	//   ....[77]....
        /*0fdc*/ 	.word	0x00027070


	//   ....[78]....
        /*0fe0*/ 	.word	0x000270d0


	//   ....[79]....
        /*0fe4*/ 	.word	0x00027130


	//   ....[80]....
        /*0fe8*/ 	.word	0x00027190


	//   ....[81]....
        /*0fec*/ 	.word	0x00027210


	//   ....[82]....
        /*0ff0*/ 	.word	0x00027270


	//   ....[83]....
        /*0ff4*/ 	.word	0x000272f0


	//   ....[84]....
        /*0ff8*/ 	.word	0x00027350


	//   ....[85]....
        /*0ffc*/ 	.word	0x000273d0


	//   ....[86]....
        /*1000*/ 	.word	0x00027430


	//   ....[87]....
        /*1004*/ 	.word	0x000274b0


	//   ....[88]....
        /*1008*/ 	.word	0x00027510


	//   ....[89]....
        /*100c*/ 	.word	0x00027580


	//   ....[90]....
        /*1010*/ 	.word	0x000275e0


	//   ....[91]....
        /*1014*/ 	.word	0x00027640


	//   ....[92]....
        /*1018*/ 	.word	0x000276a0


	//   ....[93]....
        /*101c*/ 	.word	0x00027700


	//   ....[94]....
        /*1020*/ 	.word	0x00027760


	//   ....[95]....
        /*1024*/ 	.word	0x000277c0


	//   ....[96]....
        /*1028*/ 	.word	0x00027820


	//   ....[97]....
        /*102c*/ 	.word	0x000278a0


	//   ....[98]....
        /*1030*/ 	.word	0x00027910


	//   ....[99]....
        /*1034*/ 	.word	0x000279b0


	//   ....[100]....
        /*1038*/ 	.word	0x00027b60


	//   ....[101]....
        /*103c*/ 	.word	0x00027bb0


	//   ....[102]....
        /*1040*/ 	.word	0x00027c40


	//   ....[103]....
        /*1044*/ 	.word	0x00027cd0


	//   ....[104]....
        /*1048*/ 	.word	0x00027d60


	//   ....[105]....
        /*104c*/ 	.word	0x00027df0


	//   ....[106]....
        /*1050*/ 	.word	0x00027e80


	//   ....[107]....
        /*1054*/ 	.word	0x00027f10


	//   ....[108]....
        /*1058*/ 	.word	0x00027fd0


	//   ....[109]....
        /*105c*/ 	.word	0x000282b0


	//   ....[110]....
        /*1060*/ 	.word	0x000283a0


	//   ....[111]....
        /*1064*/ 	.word	0x00028450


	//   ....[112]....
        /*1068*/ 	.word	0x00028590


	//   ....[113]....
        /*106c*/ 	.word	0x00028640


	//   ....[114]....
        /*1070*/ 	.word	0x000286a0


	//   ....[115]....
        /*1074*/ 	.word	0x00028780


	//   ....[116]....
        /*1078*/ 	.word	0x000287e0


	//   ....[117]....
        /*107c*/ 	.word	0x000288c0


	//   ....[118]....
        /*1080*/ 	.word	0x00028920


	//   ....[119]....
        /*1084*/ 	.word	0x00028a00


	//   ....[120]....
        /*1088*/ 	.word	0x00028a60


	//   ....[121]....
        /*108c*/ 	.word	0x00028b40


	//   ....[122]....
        /*1090*/ 	.word	0x00028ba0


	//   ....[123]....
        /*1094*/ 	.word	0x00028c80


	//   ....[124]....
        /*1098*/ 	.word	0x00028ce0


	//   ....[125]....
        /*109c*/ 	.word	0x00028db0


	//   ....[126]....
        /*10a0*/ 	.word	0x00028f40


	//   ....[127]....
        /*10a4*/ 	.word	0x00028fd0


	//   ....[128]....
        /*10a8*/ 	.word	0x000290f0


	//   ....[129]....
        /*10ac*/ 	.word	0x00029140


	//   ....[130]....
        /*10b0*/ 	.word	0x00029260


	//   ....[131]....
        /*10b4*/ 	.word	0x000292b0


	//   ....[132]....
        /*10b8*/ 	.word	0x000293d0


	//   ....[133]....
        /*10bc*/ 	.word	0x00029420


	//   ....[134]....
        /*10c0*/ 	.word	0x00029520


	//   ....[135]....
        /*10c4*/ 	.word	0x000295c0


	//   ....[136]....
        /*10c8*/ 	.word	0x00029620


	//   ....[137]....
        /*10cc*/ 	.word	0x00029710


	//   ....[138]....
        /*10d0*/ 	.word	0x00029770


	//   ....[139]....
        /*10d4*/ 	.word	0x00029860


	//   ....[140]....
        /*10d8*/ 	.word	0x000298c0


	//   ....[141]....
        /*10dc*/ 	.word	0x000299a0


	//   ....[142]....
        /*10e0*/ 	.word	0x00029a90


	//   ....[143]....
        /*10e4*/ 	.word	0x00029b00


	//   ....[144]....
        /*10e8*/ 	.word	0x00029b60


	//   ....[145]....
        /*10ec*/ 	.word	0x00029c70


	//   ....[146]....
        /*10f0*/ 	.word	0x00029cd0


	//   ....[147]....
        /*10f4*/ 	.word	0x00029de0


	//   ....[148]....
        /*10f8*/ 	.word	0x00029e40


	//   ....[149]....
        /*10fc*/ 	.word	0x00029f50


	//   ....[150]....
        /*1100*/ 	.word	0x00029fb0


	//   ....[151]....
        /*1104*/ 	.word	0x0002a0c0


	//   ....[152]....
        /*1108*/ 	.word	0x0002a120


	//   ....[153]....
        /*110c*/ 	.word	0x0002a230


	//   ....[154]....
        /*1110*/ 	.word	0x0002a290


	//   ....[155]....
        /*1114*/ 	.word	0x0002a390


	//   ....[156]....
        /*1118*/ 	.word	0x0002a3f0


	//   ....[157]....
        /*111c*/ 	.word	0x0002a4e0


	//   ....[158]....
        /*1120*/ 	.word	0x0002a610


	//   ....[159]....
        /*1124*/ 	.word	0x0002a6b0


	//   ....[160]....
        /*1128*/ 	.word	0x0002a710


	//   ....[161]....
        /*112c*/ 	.word	0x0002a7d0


	//   ....[162]....
        /*1130*/ 	.word	0x0002a830


	//   ....[163]....
        /*1134*/ 	.word	0x0002a8f0


	//   ....[164]....
        /*1138*/ 	.word	0x0002a950


	//   ....[165]....
        /*113c*/ 	.word	0x0002aa10


	//   ....[166]....
        /*1140*/ 	.word	0x0002aa70


	//   ....[167]....
        /*1144*/ 	.word	0x0002ab30


	//   ....[168]....
        /*1148*/ 	.word	0x0002ab90


	//   ....[169]....
        /*114c*/ 	.word	0x0002ac50


	//   ....[170]....
        /*1150*/ 	.word	0x0002acb0


	//   ....[171]....
        /*1154*/ 	.word	0x0002ad70


	//   ....[172]....
        /*1158*/ 	.word	0x0002add0


	//   ....[173]....
        /*115c*/ 	.word	0x0002ae90


	//   ....[174]....
        /*1160*/ 	.word	0x0002af80


	//   ....[175]....
        /*1164*/ 	.word	0x0002b010


	//   ....[176]....
        /*1168*/ 	.word	0x0002b070


	//   ....[177]....
        /*116c*/ 	.word	0x0002b130


	//   ....[178]....
        /*1170*/ 	.word	0x0002b190


	//   ....[179]....
        /*1174*/ 	.word	0x0002b250


	//   ....[180]....
        /*1178*/ 	.word	0x0002b2b0


	//   ....[181]....
        /*117c*/ 	.word	0x0002b370


	//   ....[182]....
        /*1180*/ 	.word	0x0002b3d0


	//   ....[183]....
        /*1184*/ 	.word	0x0002b490


	//   ....[184]....
        /*1188*/ 	.word	0x0002b4f0


	//   ....[185]....
        /*118c*/ 	.word	0x0002b5b0


	//   ....[186]....
        /*1190*/ 	.word	0x0002b610


	//   ....[187]....
        /*1194*/ 	.word	0x0002b6d0


	//   ....[188]....
        /*1198*/ 	.word	0x0002b730


	//   ....[189]....
        /*119c*/ 	.word	0x0002b7f0


	//   ....[190]....
        /*11a0*/ 	.word	0x0002b9d0


	//   ....[191]....
        /*11a4*/ 	.word	0x0002ba70


	//   ....[192]....
        /*11a8*/ 	.word	0x0002bb90


	//   ....[193]....
        /*11ac*/ 	.word	0x0002bc00


	//   ....[194]....
        /*11b0*/ 	.word	0x0002bc70


	//   ....[195]....
        /*11b4*/ 	.word	0x0002bce0


	//   ....[196]....
        /*11b8*/ 	.word	0x0002bd50


	//   ....[197]....
        /*11bc*/ 	.word	0x0002bdd0


	//   ....[198]....
        /*11c0*/ 	.word	0x0002be60


	//   ....[199]....
        /*11c4*/ 	.word	0x0002bef0


	//   ....[200]....
        /*11c8*/ 	.word	0x0002bf60


	//   ....[201]....
        /*11cc*/ 	.word	0x0002bfd0


	//   ....[202]....
        /*11d0*/ 	.word	0x0002c040


	//   ....[203]....
        /*11d4*/ 	.word	0x0002c0c0


	//   ....[204]....
        /*11d8*/ 	.word	0x0002c130


	//   ....[205]....
        /*11dc*/ 	.word	0x0002c1d0


	//   ....[206]....
        /*11e0*/ 	.word	0x0002c260


	//   ....[207]....
        /*11e4*/ 	.word	0x0002c380


	//----- nvinfo : EIATTR_REG_RECONFIG
	.align		4
.L_152:
        /*11e8*/ 	.byte	0x01, 0x54
	.zero		2


	//----- nvinfo : EIATTR_SYSCALL_OFFSETS
	.align		4
        /*11ec*/ 	.byte	0x04, 0x46
        /*11ee*/ 	.short	(.L_154 - .L_153)


	//   ....[0]....
.L_153:
        /*11f0*/ 	.word	0x000017c0


	//   ....[1]....
        /*11f4*/ 	.word	0x00001910


	//   ....[2]....
        /*11f8*/ 	.word	0x0000c5b0


	//   ....[3]....
        /*11fc*/ 	.word	0x0000c8d0


	//   ....[4]....
        /*1200*/ 	.word	0x0001f0a0


	//   ....[5]....
        /*1204*/ 	.word	0x0001f210


	//   ....[6]....
        /*1208*/ 	.word	0x0001f360


	//   ....[7]....
        /*120c*/ 	.word	0x0001f4a0


	//   ....[8]....
        /*1210*/ 	.word	0x00020ae0


	//----- nvinfo : EIATTR_MBARRIER_INSTR_OFFSETS
	.align		4
.L_154:
        /*1214*/ 	.byte	0x04, 0x39
        /*1216*/ 	.short	(.L_156 - .L_155)


	//   ....[0]....
.L_155:
        /*1218*/ 	.word	0x00000270
        /*121c*/ 	.word	0x000000ff
        /*1220*/ 	.word	0x00038800
        /*1224*/ 	.short	0x0100
        /*1226*/ 	.byte	0x08
	.zero		1


	//   ....[1]....
        /*1228*/ 	.word	0x00000280
        /*122c*/ 	.word	0x000000ff
        /*1230*/ 	.word	0x00038820
        /*1234*/ 	.short	0x0100
        /*1236*/ 	.byte	0x08
	.zero		1


	//   ....[2]....
        /*1238*/ 	.word	0x00000370
        /*123c*/ 	.word	0x000000ff
        /*1240*/ 	.word	0x00038830
        /*1244*/ 	.short	0x0100
        /*1246*/ 	.byte	0x08
	.zero		1


	//   ....[3]....
        /*1248*/ 	.word	0x00000380
        /*124c*/ 	.word	0x000000ff
        /*1250*/ 	.word	0x00038840
        /*1254*/ 	.short	0x0100
        /*1256*/ 	.byte	0x08
	.zero		1


	//   ....[4]....
        /*1258*/ 	.word	0x00000390
        /*125c*/ 	.word	0x000000ff
        /*1260*/ 	.word	0x00038838
        /*1264*/ 	.short	0x0100
        /*1266*/ 	.byte	0x08
	.zero		1


	//   ....[5]....
        /*1268*/ 	.word	0x000003a0
        /*126c*/ 	.word	0x000000ff
        /*1270*/ 	.word	0x00038848
        /*1274*/ 	.short	0x0100
        /*1276*/ 	.byte	0x08
	.zero		1


	//   ....[6]....
        /*1278*/ 	.word	0x000004d0
        /*127c*/ 	.word	0x000000ff
        /*1280*/ 	.word	0x00038850
        /*1284*/ 	.short	0x0100
        /*1286*/ 	.byte	0x08
	.zero		1


	//   ....[7]....
        /*1288*/ 	.word	0x000004e0
        /*128c*/ 	.word	0x000000ff
        /*1290*/ 	.word	0x00038860
        /*1294*/ 	.short	0x0100
        /*1296*/ 	.byte	0x08
	.zero		1


	//   ....[8]....
        /*1298*/ 	.word	0x000004f0
        /*129c*/ 	.word	0x000000ff
        /*12a0*/ 	.word	0x00038858
        /*12a4*/ 	.short	0x0100
        /*12a6*/ 	.byte	0x08
	.zero		1


	//   ....[9]....
        /*12a8*/ 	.word	0x00000500
        /*12ac*/ 	.word	0x000000ff
        /*12b0*/ 	.word	0x00038868
        /*12b4*/ 	.short	0x0100
        /*12b6*/ 	.byte	0x08
	.zero		1


	//   ....[10]....
        /*12b8*/ 	.word	0x000005f0
        /*12bc*/ 	.word	0x000000ff
        /*12c0*/ 	.word	0x00038870
        /*12c4*/ 	.short	0x0100
        /*12c6*/ 	.byte	0x06
	.zero		1


	//   ....[11]....
        /*12c8*/ 	.word	0x00000600
        /*12cc*/ 	.word	0x000000ff
        /*12d0*/ 	.word	0x00038880
        /*12d4*/ 	.short	0x0100
        /*12d6*/ 	.byte	0x06
	.zero		1


	//   ....[12]....
        /*12d8*/ 	.word	0x00000610
        /*12dc*/ 	.word	0x000000ff
        /*12e0*/ 	.word	0x00038878
        /*12e4*/ 	.short	0x0100
        /*12e6*/ 	.byte	0x06
	.zero		1


	//   ....[13]....
        /*12e8*/ 	.word	0x00000620
        /*12ec*/ 	.word	0x000000ff
        /*12f0*/ 	.word	0x00038888
        /*12f4*/ 	.short	0x0100
        /*12f6*/ 	.byte	0x06
	.zero		1


	//   ....[14]....
        /*12f8*/ 	.word	0x00000750
        /*12fc*/ 	.word	0x000000ff
        /*1300*/ 	.word	0x00038890
        /*1304*/ 	.short	0x0100
        /*1306*/ 	.byte	0x08
	.zero		1


	//   ....[15]....
        /*1308*/ 	.word	0x00000760
        /*130c*/ 	.word	0x000000ff
        /*1310*/ 	.word	0x000388a0
        /*1314*/ 	.short	0x0100
        /*1316*/ 	.byte	0x08
	.zero		1


	//   ....[16]....
        /*1318*/ 	.word	0x00000770
        /*131c*/ 	.word	0x000000ff
        /*1320*/ 	.word	0x00038898
        /*1324*/ 	.short	0x0100
        /*1326*/ 	.byte	0x08
	.zero		1


	//   ....[17]....
        /*1328*/ 	.word	0x00000780
        /*132c*/ 	.word	0x000000ff
        /*1330*/ 	.word	0x000388a8
        /*1334*/ 	.short	0x0100
        /*1336*/ 	.byte	0x08
	.zero		1


	//   ....[18]....
        /*1338*/ 	.word	0x000008c0
        /*133c*/ 	.word	0x000000ff
        /*1340*/ 	.word	0x000388b0
        /*1344*/ 	.short	0x0100
        /*1346*/ 	.byte	0x08
	.zero		1


	//   ....[19]....
        /*1348*/ 	.word	0x000008d0
        /*134c*/ 	.word	0x000000ff
        /*1350*/ 	.word	0x000388c0
        /*1354*/ 	.short	0x0100
        /*1356*/ 	.byte	0x08
	.zero		1


	//   ....[20]....
        /*1358*/ 	.word	0x000008e0
        /*135c*/ 	.word	0x000000ff
        /*1360*/ 	.word	0x000388b8
        /*1364*/ 	.short	0x0100
        /*1366*/ 	.byte	0x08
	.zero		1


	//   ....[21]....
        /*1368*/ 	.word	0x000008f0
        /*136c*/ 	.word	0x000000ff
        /*1370*/ 	.word	0x000388c8
        /*1374*/ 	.short	0x0100
        /*1376*/ 	.byte	0x08
	.zero		1


	//   ....[22]....
        /*1378*/ 	.word	0x00002d30
        /*137c*/ 	.word	0x00000004
        /*1380*/ 	.word	0x00038890
        /*1384*/ 	.short	0x010a
        /*1386*/ 	.byte	0x3f
	.zero		1


	//   ....[23]....
        /*1388*/ 	.word	0x00006f00
        /*138c*/ 	.word	0x00000004
        /*1390*/ 	.word	0x00038890
        /*1394*/ 	.short	0x010a
        /*1396*/ 	.byte	0x3f
	.zero		1


	//   ....[24]....
        /*1398*/ 	.word	0x0000ae20
        /*139c*/ 	.word	0x00000004
        /*13a0*/ 	.word	0x00038890
        /*13a4*/ 	.short	0x010a
        /*13a6*/ 	.byte	0x3f
	.zero		1


	//   ....[25]....
        /*13a8*/ 	.word	0x0000b520
        /*13ac*/ 	.word	0x0000000b
        /*13b0*/ 	.word	0x00000000
        /*13b4*/ 	.short	0x0101
        /*13b6*/ 	.byte	0x3f
	.zero		1


	//   ....[26]....
        /*13b8*/ 	.word	0x0000b560
        /*13bc*/ 	.word	0x00000004
        /*13c0*/ 	.word	0x000388b0
        /*13c4*/ 	.short	0x010a
        /*13c6*/ 	.byte	0x3f
	.zero		1


	//   ....[27]....
        /*13c8*/ 	.word	0x0000bb80
        /*13cc*/ 	.word	0x00000004
        /*13d0*/ 	.word	0x00000000
        /*13d4*/ 	.short	0x0101
        /*13d6*/ 	.byte	0x3f
	.zero		1


	//   ....[28]....
        /*13d8*/ 	.word	0x0000c640
        /*13dc*/ 	.word	0x00000017
        /*13e0*/ 	.word	0x00038800
        /*13e4*/ 	.short	0x010a
        /*13e6*/ 	.byte	0x3f
	.zero		1


	//   ....[29]....
        /*13e8*/ 	.word	0x0000c690
        /*13ec*/ 	.word	0x00000017
        /*13f0*/ 	.word	0x00038800
        /*13f4*/ 	.short	0x010a
        /*13f6*/ 	.byte	0x3f
	.zero		1


	//   ....[30]....
        /*13f8*/ 	.word	0x0000cbc0
        /*13fc*/ 	.word	0x00000017
        /*1400*/ 	.word	0x00038800
        /*1404*/ 	.short	0x010a
        /*1406*/ 	.byte	0x3f
	.zero		1


	//   ....[31]....
        /*1408*/ 	.word	0x00010210
        /*140c*/ 	.word	0x00000017
        /*1410*/ 	.word	0x00038800
        /*1414*/ 	.short	0x010a
        /*1416*/ 	.byte	0x3f
	.zero		1


	//   ....[32]....
        /*1418*/ 	.word	0x00013910
        /*141c*/ 	.word	0x00000003
        /*1420*/ 	.word	0x00038830
        /*1424*/ 	.short	0x010a
        /*1426*/ 	.byte	0x3f
	.zero		1


	//   ....[33]....
        /*1428*/ 	.word	0x00013950
        /*142c*/ 	.word	0x00000003
        /*1430*/ 	.word	0x00038830
        /*1434*/ 	.short	0x010a
        /*1436*/ 	.byte	0x3f
	.zero		1


	//   ....[34]....
        /*1438*/ 	.word	0x000155a0
        /*143c*/ 	.word	0x0000000b
        /*1440*/ 	.word	0x00000000
        /*1444*/ 	.short	0x0101
        /*1446*/ 	.byte	0x3f
	.zero		1


	//   ....[35]....
        /*1448*/ 	.word	0x000159c0
        /*144c*/ 	.word	0x00000003
        /*1450*/ 	.word	0x00038850
        /*1454*/ 	.short	0x010a
        /*1456*/ 	.byte	0x3f
	.zero		1


	//   ....[36]....
        /*1458*/ 	.word	0x00015a10
        /*145c*/ 	.word	0x00000003
        /*1460*/ 	.word	0x00038850
        /*1464*/ 	.short	0x010a
        /*1466*/ 	.byte	0x3f
	.zero		1


	//   ....[37]....
        /*1468*/ 	.word	0x00015d00
        /*146c*/ 	.word	0x00000003
        /*1470*/ 	.word	0x00000000
        /*1474*/ 	.short	0x0101
        /*1476*/ 	.byte	0x3f
	.zero		1


	//   ....[38]....
        /*1478*/ 	.word	0x00015e20
        /*147c*/ 	.word	0x00000006
        /*1480*/ 	.word	0x00038830
        /*1484*/ 	.short	0x010a
        /*1486*/ 	.byte	0x3f
	.zero		1


	//   ....[39]....
        /*1488*/ 	.word	0x00015ea0
        /*148c*/ 	.word	0x00000006
        /*1490*/ 	.word	0x00038830
        /*1494*/ 	.short	0x010a
        /*1496*/ 	.byte	0x3f
	.zero		1


	//   ....[40]....
        /*1498*/ 	.word	0x00016ae0
        /*149c*/ 	.word	0x0000000e
        /*14a0*/ 	.word	0x00000000
        /*14a4*/ 	.short	0x0101
        /*14a6*/ 	.byte	0x3f
	.zero		1


	//   ....[41]....
        /*14a8*/ 	.word	0x00017ed0
        /*14ac*/ 	.word	0x00000006
        /*14b0*/ 	.word	0x00038850
        /*14b4*/ 	.short	0x010a
        /*14b6*/ 	.byte	0x3f
	.zero		1


	//   ....[42]....
        /*14b8*/ 	.word	0x00017f40
        /*14bc*/ 	.word	0x00000006
        /*14c0*/ 	.word	0x00038850
        /*14c4*/ 	.short	0x010a
        /*14c6*/ 	.byte	0x3f
	.zero		1


	//   ....[43]....
        /*14c8*/ 	.word	0x00018200
        /*14cc*/ 	.word	0x00000006
        /*14d0*/ 	.word	0x00000000
        /*14d4*/ 	.short	0x0101
        /*14d6*/ 	.byte	0x3f
	.zero		1


	//   ....[44]....
        /*14d8*/ 	.word	0x0001b750
        /*14dc*/ 	.word	0x00000000
        /*14e0*/ 	.word	0x00000000
        /*14e4*/ 	.short	0x0101
        /*14e6*/ 	.byte	0x3f
	.zero		1


	//   ....[45]....
        /*14e8*/ 	.word	0x0001df30
        /*14ec*/ 	.word	0x00000017
        /*14f0*/ 	.word	0x00038820
        /*14f4*/ 	.short	0x010a
        /*14f6*/ 	.byte	0x3f
	.zero		1


	//   ....[46]....
        /*14f8*/ 	.word	0x0001dfc0
        /*14fc*/ 	.word	0x00000009
        /*1500*/ 	.word	0x000388a0
        /*1504*/ 	.short	0x010a
        /*1506*/ 	.byte	0x3f
	.zero		1


	//   ....[47]....
        /*1508*/ 	.word	0x0001e310
        /*150c*/ 	.word	0x00000009
        /*1510*/ 	.word	0x000388c0
        /*1514*/ 	.short	0x010a
        /*1516*/ 	.byte	0x3f
	.zero		1


	//   ....[48]....
        /*1518*/ 	.word	0x0001e730
        /*151c*/ 	.word	0x00000008
        /*1520*/ 	.word	0x000388a0
        /*1524*/ 	.short	0x010a
        /*1526*/ 	.byte	0x3f
	.zero		1


	//   ....[49]....
        /*1528*/ 	.word	0x0001ea70
        /*152c*/ 	.word	0x00000008
        /*1530*/ 	.word	0x000388c0
        /*1534*/ 	.short	0x010a
        /*1536*/ 	.byte	0x3f
	.zero		1


	//   ....[50]....
        /*1538*/ 	.word	0x0001f870
        /*153c*/ 	.word	0x00000006
        /*1540*/ 	.word	0x00038880
        /*1544*/ 	.short	0x010a
        /*1546*/ 	.byte	0x3f
	.zero		1


	//   ....[51]....
        /*1548*/ 	.word	0x0001ffe0
        /*154c*/ 	.word	0x00000006
        /*1550*/ 	.word	0x00038870
        /*1554*/ 	.short	0x0107
        /*1556*/ 	.byte	0x3f
	.zero		1


	//   ....[52]....
        /*1558*/ 	.word	0x00020090
        /*155c*/ 	.word	0x00000006
        /*1560*/ 	.word	0x00038870
        /*1564*/ 	.short	0x0101
        /*1566*/ 	.byte	0x3f
	.zero		1


	//   ....[53]....
        /*1568*/ 	.word	0x000200c0
        /*156c*/ 	.word	0x00000006
        /*1570*/ 	.word	0x00038840
        /*1574*/ 	.short	0x010a
        /*1576*/ 	.byte	0x3f
	.zero		1


	//   ....[54]....
        /*1578*/ 	.word	0x00020800
        /*157c*/ 	.word	0x00000006
        /*1580*/ 	.word	0x00038830
        /*1584*/ 	.short	0x0107
        /*1586*/ 	.byte	0x3f
	.zero		1


	//   ....[55]....
        /*1588*/ 	.word	0x000208c0
        /*158c*/ 	.word	0x00000006
        /*1590*/ 	.word	0x00038830
        /*1594*/ 	.short	0x0101
        /*1596*/ 	.byte	0x3f
	.zero		1


	//   ....[56]....
        /*1598*/ 	.word	0x00021420
        /*159c*/ 	.word	0x00000017
        /*15a0*/ 	.word	0x00038800
        /*15a4*/ 	.short	0x0107
        /*15a6*/ 	.byte	0x3f
	.zero		1


	//   ....[57]....
        /*15a8*/ 	.word	0x00021520
        /*15ac*/ 	.word	0x00000017
        /*15b0*/ 	.word	0x00038800
        /*15b4*/ 	.short	0x0101
        /*15b6*/ 	.byte	0x3f
	.zero		1


	//   ....[58]....
        /*15b8*/ 	.word	0x00021550
        /*15bc*/ 	.word	0x00000017
        /*15c0*/ 	.word	0x00038820
        /*15c4*/ 	.short	0x010a
        /*15c6*/ 	.byte	0x3f
	.zero		1


	//   ....[59]....
        /*15c8*/ 	.word	0x00021870
        /*15cc*/ 	.word	0x00000000
        /*15d0*/ 	.word	0x00038880
        /*15d4*/ 	.short	0x010a
        /*15d6*/ 	.byte	0x3f
	.zero		1


	//   ....[60]....
        /*15d8*/ 	.word	0x00021d90
        /*15dc*/ 	.word	0x00000000
        /*15e0*/ 	.word	0x00038870
        /*15e4*/ 	.short	0x0107
        /*15e6*/ 	.byte	0x3f
	.zero		1


	//   ....[61]....
        /*15e8*/ 	.word	0x00021e40
        /*15ec*/ 	.word	0x00000000
        /*15f0*/ 	.word	0x00038870
        /*15f4*/ 	.short	0x0101
        /*15f6*/ 	.byte	0x3f
	.zero		1


	//   ....[62]....
        /*15f8*/ 	.word	0x00021e70
        /*15fc*/ 	.word	0x00000000
        /*1600*/ 	.word	0x00038840
        /*1604*/ 	.short	0x010a
        /*1606*/ 	.byte	0x3f
	.zero		1


	//   ....[63]....
        /*1608*/ 	.word	0x00022370
        /*160c*/ 	.word	0x00000000
        /*1610*/ 	.word	0x00038830
        /*1614*/ 	.short	0x0107
        /*1616*/ 	.byte	0x3f
	.zero		1


	//   ....[64]....
        /*1618*/ 	.word	0x00022420
        /*161c*/ 	.word	0x00000000
        /*1620*/ 	.word	0x00038830
        /*1624*/ 	.short	0x0101
        /*1626*/ 	.byte	0x3f
	.zero		1


	//   ....[65]....
        /*1628*/ 	.word	0x000224b0
        /*162c*/ 	.word	0x00000011
        /*1630*/ 	.word	0x00038870
        /*1634*/ 	.short	0x010a
        /*1636*/ 	.byte	0x3f
	.zero		1


	//   ....[66]....
        /*1638*/ 	.word	0x00022530
        /*163c*/ 	.word	0x00000011
        /*1640*/ 	.word	0x00038860
        /*1644*/ 	.short	0x010a
        /*1646*/ 	.byte	0x3f
	.zero		1


	//   ....[67]....
        /*1648*/ 	.word	0x00022c90
        /*164c*/ 	.word	0x00000011
        /*1650*/ 	.word	0x00038850
        /*1654*/ 	.short	0x0101
        /*1656*/ 	.byte	0x3f
	.zero		1


	//   ....[68]....
        /*1658*/ 	.word	0x00022d20
        /*165c*/ 	.word	0x00000011
        /*1660*/ 	.word	0x00000000
        /*1664*/ 	.short	0x0101
        /*1666*/ 	.byte	0x3f
	.zero		1


	//   ....[69]....
        /*1668*/ 	.word	0x00022ee0
        /*166c*/ 	.word	0x00000012
        /*1670*/ 	.word	0x00038870
        /*1674*/ 	.short	0x010a
        /*1676*/ 	.byte	0x3f
	.zero		1


	//   ....[70]....
        /*1678*/ 	.word	0x00022f50
        /*167c*/ 	.word	0x00000012
        /*1680*/ 	.word	0x00038860
        /*1684*/ 	.short	0x010a
        /*1686*/ 	.byte	0x3f
	.zero		1


	//   ....[71]....
        /*1688*/ 	.word	0x000236c0
        /*168c*/ 	.word	0x00000012
        /*1690*/ 	.word	0x00038850
        /*1694*/ 	.short	0x0101
        /*1696*/ 	.byte	0x3f
	.zero		1


	//   ....[72]....
        /*1698*/ 	.word	0x00023780
        /*169c*/ 	.word	0x00000012
        /*16a0*/ 	.word	0x00000000
        /*16a4*/ 	.short	0x0101
        /*16a6*/ 	.byte	0x3f
	.zero		1


	//   ....[73]....
        /*16a8*/ 	.word	0x00024250
        /*16ac*/ 	.word	0x00000007
        /*16b0*/ 	.word	0x00038820
        /*16b4*/ 	.short	0x010a
        /*16b6*/ 	.byte	0x3f
	.zero		1


	//   ....[74]....
        /*16b8*/ 	.word	0x000243e0
        /*16bc*/ 	.word	0x00000005
        /*16c0*/ 	.word	0x00038840
        /*16c4*/ 	.short	0x010a
        /*16c6*/ 	.byte	0x3f
	.zero		1


	//   ....[75]....
        /*16c8*/ 	.word	0x00024480
        /*16cc*/ 	.word	0x00000003
        /*16d0*/ 	.word	0x00038840
        /*16d4*/ 	.short	0x010a
        /*16d6*/ 	.byte	0x3f
	.zero		1


	//   ....[76]....
        /*16d8*/ 	.word	0x000244c0
        /*16dc*/ 	.word	0x00000005
        /*16e0*/ 	.word	0x00038860
        /*16e4*/ 	.short	0x010a
        /*16e6*/ 	.byte	0x3f
	.zero		1


	//   ....[77]....
        /*16e8*/ 	.word	0x00024500
        /*16ec*/ 	.word	0x00000003
        /*16f0*/ 	.word	0x00038860
        /*16f4*/ 	.short	0x010a
        /*16f6*/ 	.byte	0x3f
	.zero		1


	//   ....[78]....
        /*16f8*/ 	.word	0x00024540
        /*16fc*/ 	.word	0x00000005
        /*1700*/ 	.word	0x00038880
        /*1704*/ 	.short	0x010a
        /*1706*/ 	.byte	0x3f
	.zero		1


	//   ....[79]....
        /*1708*/ 	.word	0x00024580
        /*170c*/ 	.word	0x00000003
        /*1710*/ 	.word	0x00038880
        /*1714*/ 	.short	0x010a
        /*1716*/ 	.byte	0x3f
	.zero		1


	//   ....[80]....
        /*1718*/ 	.word	0x000245e0
        /*171c*/ 	.word	0x00000004
        /*1720*/ 	.word	0x00038890
        /*1724*/ 	.short	0x010a
        /*1726*/ 	.byte	0x3f
	.zero		1


	//   ....[81]....
        /*1728*/ 	.word	0x00024af0
        /*172c*/ 	.word	0x00000004
        /*1730*/ 	.word	0x00038890
        /*1734*/ 	.short	0x010a
        /*1736*/ 	.byte	0x3f
	.zero		1


	//   ....[82]....
        /*1738*/ 	.word	0x00025000
        /*173c*/ 	.word	0x00000004
        /*1740*/ 	.word	0x00038890
        /*1744*/ 	.short	0x010a
        /*1746*/ 	.byte	0x3f
	.zero		1


	//   ....[83]....
        /*1748*/ 	.word	0x000254d0
        /*174c*/ 	.word	0x00000004
        /*1750*/ 	.word	0x000388b0
        /*1754*/ 	.short	0x010a
        /*1756*/ 	.byte	0x3f
	.zero		1


	//   ....[84]....
        /*1758*/ 	.word	0x00025770
        /*175c*/ 	.word	0x00000017
        /*1760*/ 	.word	0x00038800
        /*1764*/ 	.short	0x010a
        /*1766*/ 	.byte	0x3f
	.zero		1


	//   ....[85]....
        /*1768*/ 	.word	0x00025980
        /*176c*/ 	.word	0x00000017
        /*1770*/ 	.word	0x00038800
        /*1774*/ 	.short	0x010a
        /*1776*/ 	.byte	0x3f
	.zero		1


	//   ....[86]....
        /*1778*/ 	.word	0x000259d0
        /*177c*/ 	.word	0x00000003
        /*1780*/ 	.word	0x00038830
        /*1784*/ 	.short	0x010a
        /*1786*/ 	.byte	0x3f
	.zero		1


	//   ....[87]....
        /*1788*/ 	.word	0x00025a20
        /*178c*/ 	.word	0x00000003
        /*1790*/ 	.word	0x00038850
        /*1794*/ 	.short	0x010a
        /*1796*/ 	.byte	0x3f
	.zero		1


	//   ....[88]....
        /*1798*/ 	.word	0x00025a70
        /*179c*/ 	.word	0x00000006
        /*17a0*/ 	.word	0x00038830
        /*17a4*/ 	.short	0x010a
        /*17a6*/ 	.byte	0x3f
	.zero		1


	//   ....[89]....
        /*17a8*/ 	.word	0x00025ac0
        /*17ac*/ 	.word	0x00000006
        /*17b0*/ 	.word	0x00038850
        /*17b4*/ 	.short	0x010a
        /*17b6*/ 	.byte	0x3f
	.zero		1


	//   ....[90]....
        /*17b8*/ 	.word	0x00028090
        /*17bc*/ 	.word	0x00000017
        /*17c0*/ 	.word	0x00038820
        /*17c4*/ 	.short	0x010a
        /*17c6*/ 	.byte	0x3f
	.zero		1


	//   ....[91]....
        /*17c8*/ 	.word	0x000280e0
        /*17cc*/ 	.word	0x00000009
        /*17d0*/ 	.word	0x000388a0
        /*17d4*/ 	.short	0x010a
        /*17d6*/ 	.byte	0x3f
	.zero		1


	//   ....[92]....
        /*17d8*/ 	.word	0x00028130
        /*17dc*/ 	.word	0x00000009
        /*17e0*/ 	.word	0x000388c0
        /*17e4*/ 	.short	0x010a
        /*17e6*/ 	.byte	0x3f
	.zero		1


	//   ....[93]....
        /*17e8*/ 	.word	0x00028180
        /*17ec*/ 	.word	0x00000008
        /*17f0*/ 	.word	0x000388a0
        /*17f4*/ 	.short	0x010a
        /*17f6*/ 	.byte	0x3f
	.zero		1


	//   ....[94]....
        /*17f8*/ 	.word	0x000281d0
        /*17fc*/ 	.word	0x00000008
        /*1800*/ 	.word	0x000388c0
        /*1804*/ 	.short	0x010a
        /*1806*/ 	.byte	0x3f
	.zero		1


	//   ....[95]....
        /*1808*/ 	.word	0x000282f0
        /*180c*/ 	.word	0x00000006
        /*1810*/ 	.word	0x00038880
        /*1814*/ 	.short	0x010a
        /*1816*/ 	.byte	0x3f
	.zero		1


	//   ....[96]....
        /*1818*/ 	.word	0x00028e90
        /*181c*/ 	.word	0x00000006
        /*1820*/ 	.word	0x00038840
        /*1824*/ 	.short	0x010a
        /*1826*/ 	.byte	0x3f
	.zero		1


	//   ....[97]....
        /*1828*/ 	.word	0x0002a510
        /*182c*/ 	.word	0x00000017
        /*1830*/ 	.word	0x00038820
        /*1834*/ 	.short	0x010a
        /*1836*/ 	.byte	0x3f
	.zero		1


	//   ....[98]....
        /*1838*/ 	.word	0x0002a560
        /*183c*/ 	.word	0x00000000
        /*1840*/ 	.word	0x00038880
        /*1844*/ 	.short	0x010a
        /*1846*/ 	.byte	0x3f
	.zero		1


	//   ....[99]....
        /*1848*/ 	.word	0x0002aed0
        /*184c*/ 	.word	0x00000000
        /*1850*/ 	.word	0x00038840
        /*1854*/ 	.short	0x010a
        /*1856*/ 	.byte	0x3f
	.zero		1


	//   ....[100]....
        /*1858*/ 	.word	0x0002b830
        /*185c*/ 	.word	0x00000011
        /*1860*/ 	.word	0x00038870
        /*1864*/ 	.short	0x010a
        /*1866*/ 	.byte	0x3f
	.zero		1


	//   ....[101]....
        /*1868*/ 	.word	0x0002b880
        /*186c*/ 	.word	0x00000011
        /*1870*/ 	.word	0x00038860
        /*1874*/ 	.short	0x010a
        /*1876*/ 	.byte	0x3f
	.zero		1


	//   ....[102]....
        /*1878*/ 	.word	0x0002b8d0
        /*187c*/ 	.word	0x00000012
        /*1880*/ 	.word	0x00038870
        /*1884*/ 	.short	0x010a
        /*1886*/ 	.byte	0x3f
	.zero		1


	//   ....[103]....
        /*1888*/ 	.word	0x0002b920
        /*188c*/ 	.word	0x00000012
        /*1890*/ 	.word	0x00038860
        /*1894*/ 	.short	0x010a
        /*1896*/ 	.byte	0x3f
	.zero		1


	//   ....[104]....
        /*1898*/ 	.word	0x0002c2a0
        /*189c*/ 	.word	0x00000007
        /*18a0*/ 	.word	0x00038820
        /*18a4*/ 	.short	0x010a
        /*18a6*/ 	.byte	0x3f
	.zero		1


	//   ....[105]....
        /*18a8*/ 	.word	0x0002c440
        /*18ac*/ 	.word	0x00000005
        /*18b0*/ 	.word	0x00038840
        /*18b4*/ 	.short	0x010a
        /*18b6*/ 	.byte	0x3f
	.zero		1


	//   ....[106]....
        /*18b8*/ 	.word	0x0002c490
        /*18bc*/ 	.word	0x00000003
        /*18c0*/ 	.word	0x00038840
        /*18c4*/ 	.short	0x010a
        /*18c6*/ 	.byte	0x3f
	.zero		1


	//   ....[107]....
        /*18c8*/ 	.word	0x0002c4e0
        /*18cc*/ 	.word	0x00000005
        /*18d0*/ 	.word	0x00038860
        /*18d4*/ 	.short	0x010a
        /*18d6*/ 	.byte	0x3f
	.zero		1


	//   ....[108]....
        /*18d8*/ 	.word	0x0002c530
        /*18dc*/ 	.word	0x00000003
        /*18e0*/ 	.word	0x00038860
        /*18e4*/ 	.short	0x010a
        /*18e6*/ 	.byte	0x3f
	.zero		1


	//   ....[109]....
        /*18e8*/ 	.word	0x0002c580
        /*18ec*/ 	.word	0x00000005
        /*18f0*/ 	.word	0x00038880
        /*18f4*/ 	.short	0x010a
        /*18f6*/ 	.byte	0x3f
	.zero		1


	//----- nvinfo : EIATTR_NUM_MBARRIERS
	.align		4
.L_156:
        /*18f8*/ 	.byte	0x03, 0x38
        /*18fa*/ 	.short	0x0016


	//----- nvinfo : EIATTR_EXIT_INSTR_OFFSETS
	.align		4
        /*18fc*/ 	.byte	0x04, 0x1c
        /*18fe*/ 	.short	(.L_158 - .L_157)


	//   ....[0]....
.L_157:
        /*1900*/ 	.word	0x000245d0


	//----- nvinfo : EIATTR_MAX_THREADS
	.align		4
.L_158:
        /*1904*/ 	.byte	0x04, 0x05
        /*1906*/ 	.short	(.L_160 - .L_159)
.L_159:
        /*1908*/ 	.word	0x00000180
        /*190c*/ 	.word	0x00000001
        /*1910*/ 	.word	0x00000001


	//----- nvinfo : EIATTR_CRS_STACK_SIZE
	.align		4
.L_160:
        /*1914*/ 	.byte	0x04, 0x1e
        /*1916*/ 	.short	(.L_162 - .L_161)
.L_161:
        /*1918*/ 	.word	0x00000000


	//----- nvinfo : EIATTR_CBANK_PARAM_SIZE
	.align		4
.L_162:
        /*191c*/ 	.byte	0x03, 0x19
        /*191e*/ 	.short	0x0af0


	//----- nvinfo : EIATTR_PARAM_CBANK
	.align		4
        /*1920*/ 	.byte	0x04, 0x0a
        /*1922*/ 	.short	(.L_164 - .L_163)
	.align		4
.L_163:
        /*1924*/ 	.word	index@(.nv.constant0._ZN7cutlass13device_kernelIN5flash11enable_sm90INS1_16FlashAttnFwdSm90INS1_25CollectiveMainloopFwdSm90ILi2EN4cute5tupleIJNS5_1CILi1EEES8_S8_EEENS6_IJNS7_ILi128EEESA_NS7_ILi256EEEEEELi256ENS_12float_e4m3_tEfNS_4arch4Sm90ELb0ELb0ELb0ELb1ELb1ELb1ELb0ELb1ELb0ELb1ELb0ELb0EEENS1_21CollectiveEpilogueFwdINS6_IJSA_SB_SA_EEES9_NS_10bfloat16_tESF_Li256ELb1ELb1ELb0ELb1EEENS1_36VarlenDynamicPersistentTileSchedulerILi128ELi128ELi256ELi128ELb0ELb1ELb1ELb0ELb1ELb1EEEEEEEEEvNT_6ParamsE)
        /*1928*/ 	.short	0x0210
        /*192a*/ 	.short	0x0af0


	//----- nvinfo : EIATTR_SW_WAR
	.align		4
.L_164:
        /*192c*/ 	.byte	0x04, 0x36
        /*192e*/ 	.short	(.L_166 - .L_165)
.L_165:
        /*1930*/ 	.word	0x00000008
.L_166:


//--------------------- .nv.info._ZN7cutlass13device_kernelIN5flash11enable_sm90INS1_16FlashAttnFwdSm90INS1_25CollectiveMainloopFwdSm90ILi2EN4cute5tupleIJNS5_1CILi1EEES8_S8_EEENS6_IJNS7_ILi128EEENS7_ILi64EEENS7_ILi256EEEEEELi256ENS_12float_e4m3_tEfNS_4arch4Sm90ELb0ELb1ELb0ELb0ELb1ELb0ELb0ELb1ELb0ELb1ELb0ELb0EEENS1_21CollectiveEpilogueFwdINS6_IJSA_SC_SB_EEES9_NS_10bfloat16_tESG_Li256ELb0ELb1ELb0ELb1EEENS1_30DynamicPersistentTileSchedulerILi256ELi128ELb0ELb1ELb1EEEEEEEEEvNT_6ParamsE --------------------------
	.section	.nv.info._ZN7cutlass13device_kernelIN5flash11enable_sm90INS1_16FlashAttnFwdSm90INS1_25CollectiveMainloopFwdSm90ILi2EN4cute5tupleIJNS5_1CILi1EEES8_S8_EEENS6_IJNS7_ILi128EEENS7_ILi64EEENS7_ILi256EEEEEELi256ENS_12float_e4m3_tEfNS_4arch4Sm90ELb0ELb1ELb0ELb0ELb1ELb0ELb0ELb1ELb0ELb1ELb0ELb0EEENS1_21CollectiveEpilogueFwdINS6_IJSA_SC_SB_EEES9_NS_10bfloat16_tESG_Li256ELb0ELb1ELb0ELb1EEENS1_30DynamicPersistentTileSchedulerILi256ELi128ELb0ELb1ELb1EEEEEEEEEvNT_6ParamsE,"",@"SHT_CUDA_INFO"
	.sectionflags	@""
	.align	4


	//----- nvinfo : EIATTR_CUDA_API_VERSION
	.align		4
        /*0000*/ 	.byte	0x04, 0x37
        /*0002*/ 	.short	(.L_168 - .L_167)
.L_167:
        /*0004*/ 	.word	0x00000082


	//----- nvinfo : EIATTR_KPARAM_INFO
	.align		4
.L_168:
        /*0008*/ 	.byte	0x04, 0x17
        /*000a*/ 	.short	(.L_170 - .L_169)
.L_169:
        /*000c*/ 	.word	0x00000000
        /*0010*/ 	.short	0x0000
        /*0012*/ 	.short	0x0070
        /*0014*/ 	.byte	0x00, 0xf0, 0x01, 0x2a


	//----- nvinfo : EIATTR_SPARSE_MMA_MASK
	.align		4
.L_170:
        /*0018*/ 	.byte	0x03, 0x50
        /*001a*/ 	.short	0x0000


	//----- nvinfo : EIATTR_MAXREG_COUNT
	.align		4
        /*001c*/ 	.byte	0x03, 0x1b
        /*001e*/ 	.short	0x00a8


	//----- nvinfo : EIATTR_NUM_BARRIERS
	.align		4
        /*0020*/ 	.byte	0x02, 0x4c
        /*0022*/ 	.byte	0x10
	.zero		1


	//----- nvinfo : EIATTR_EXTERNS
	.align		4
        /*0024*/ 	.byte	0x04, 0x0f
        /*0026*/ 	.short	(.L_172 - .L_171)


	//   ....[0]....
	.align		4
.L_171:
        /*0028*/ 	.word	index@(__assertfail)


	//----- nvinfo : EIATTR_ANNOTATIONS
	.align		4
.L_172:
        /*002c*/ 	.byte	0x04, 0x55
        /*002e*/ 	.short	(.L_174 - .L_173)


	//   ....[0]....
.L_173:
        /* <DEDUP_REMOVED lines=9> */
        /*00b4*/ 	.byte	0x90, 0x2d, 0x01, 0x00, 0x01, 0x00, 0x00, 0x00, 0xd0, 0x2d, 0x01, 0x00


	//----- nvinfo : EIATTR_MERCURY_ISA_VERSION
	.align		4
.L_174:
        /*00c0*/ 	.byte	0x03, 0x5f
        /*00c2*/ 	.short	0x0101


	//----- nvinfo : EIATTR_INT_WARP_WIDE_INSTR_OFFSETS
	.align		4
        /*00c4*/ 	.byte	0x04, 0x31
        /*00c6*/ 	.short	(.L_176 - .L_175)


	//   ....[0]....
.L_175:
        /*00c8*/ 	.word	0x000000c0


	//   ....[1]....
        /*00cc*/ 	.word	0x000000d0


	//   ....[2]....
        /*00d0*/ 	.word	0x00000170


	//   ....[3]....
        /*00d4*/ 	.word	0x0000f2f0


	//   ....[4]....
        /*00d8*/ 	.word	0x0000f380


	//   ....[5]....
        /*00dc*/ 	.word	0x00012500


	//   ....[6]....
        /*00e0*/ 	.word	0x00012590


	//----- nvinfo : EIATTR_COOP_GROUP_MASK_REGIDS
	.align		4
.L_176:
        /*00e4*/ 	.byte	0x04, 0x29
        /*00e6*/ 	.short	(.L_178 - .L_177)


	//   ....[0]....
.L_177:
        /*00e8*/ 	.word	0xffffffff


	//   ....[1]....
        /*00ec*/ 	.word	0xffffffff


	//   ....[2]....
        /*00f0*/ 	.word	0xffffffff


	//   ....[3]....
        /*00f4*/ 	.word	0xffffffff


	//   ....[4]....
        /*00f8*/ 	.word	0xffffffff


	//   ....[5]....
        /*00fc*/ 	.word	0xffffffff


	//   ....[6]....
        /*0100*/ 	.word	0xffffffff


	//   ....[7]....
        /*0104*/ 	.word	0xffffffff


	//   ....[8]....
        /*0108*/ 	.word	0xffffffff


	//   ....[9]....
        /*010c*/ 	.word	0xffffffff


	//   ....[10]....
        /*0110*/ 	.word	0xffffffff


	//   ....[11]....
        /*0114*/ 	.word	0xffffffff


	//   ....[12]....
        /*0118*/ 	.word	0xffffffff


	//   ....[13]....
        /*011c*/ 	.word	0xffffffff


	//   ....[14]....
        /*0120*/ 	.word	0xffffffff


	//   ....[15]....
        /*0124*/ 	.word	0xffffffff


	//   ....[16]....
        /*0128*/ 	.word	0xffffffff


	//   ....[17]....
        /*012c*/ 	.word	0xffffffff


	//   ....[18]....
        /*0130*/ 	.word	0xffffffff


	//   ....[19]....
        /*0134*/ 	.word	0xffffffff


	//   ....[20]....
        /*0138*/ 	.word	0xffffffff


	//   ....[21]....
        /*013c*/ 	.word	0xffffffff


	//   ....[22]....
        /*0140*/ 	.word	0xffffffff


	//   ....[23]....
        /*0144*/ 	.word	0xffffffff


	//   ....[24]....
        /*0148*/ 	.word	0xffffffff


	//   ....[25]....
        /*014c*/ 	.word	0xffffffff


	//   ....[26]....
        /*0150*/ 	.word	0xffffffff


	//   ....[27]....
        /*0154*/ 	.word	0xffffffff


	//   ....[28]....
        /*0158*/ 	.word	0xffffffff


	//   ....[29]....
        /*015c*/ 	.word	0xffffffff


	//   ....[30]....
        /*0160*/ 	.word	0xffffffff


	//   ....[31]....
        /*0164*/ 	.word	0xffffffff


	//   ....[32]....
        /*0168*/ 	.word	0xffffffff


	//   ....[33]....
        /*016c*/ 	.word	0xffffffff


	//   ....[34]....
        /*0170*/ 	.word	0xffffffff


	//   ....[35]....
        /*0174*/ 	.word	0xffffffff


	//   ....[36]....
        /*0178*/ 	.word	0xffffffff


	//   ....[37]....
        /*017c*/ 	.word	0xffffffff


	//   ....[38]....
        /*0180*/ 	.word	0xffffffff


	//   ....[39]....
        /*0184*/ 	.word	0xffffffff


	//   ....[40]....
        /*0188*/ 	.word	0xffffffff


	//   ....[41]....
        /*018c*/ 	.word	0xffffffff


	//   ....[42]....
        /*0190*/ 	.word	0xffffffff


	//   ....[43]....
        /*0194*/ 	.word	0xffffffff


	//   ....[44]....
        /*0198*/ 	.word	0xffffffff


	//   ....[45]....
        /*019c*/ 	.word	0xffffffff


	//   ....[46]....
        /*01a0*/ 	.word	0xffffffff


	//   ....[47]....
        /*01a4*/ 	.word	0xffffffff


	//   ....[48]....
        /*01a8*/ 	.word	0xffffffff


	//   ....[49]....
        /*01ac*/ 	.word	0xffffffff


	//   ....[50]....
        /*01b0*/ 	.word	0xffffffff


	//   ....[51]....
        /*01b4*/ 	.word	0xffffffff


	//   ....[52]....
        /*01b8*/ 	.word	0xffffffff


	//   ....[53]....
        /*01bc*/ 	.word	0xffffffff


	//   ....[54]....
        /*01c0*/ 	.word	0xffffffff


	//   ....[55]....
        /*01c4*/ 	.word	0xffffffff


	//   ....[56]....
        /*01c8*/ 	.word	0xffffffff


	//   ....[57]....
        /*01cc*/ 	.word	0xffffffff


	//   ....[58]....
        /*01d0*/ 	.word	0xffffffff


	//   ....[59]....
        /*01d4*/ 	.word	0xffffffff


	//   ....[60]....
        /*01d8*/ 	.word	0xffffffff


	//   ....[61]....
        /*01dc*/ 	.word	0xffffffff


	//   ....[62]....
        /*01e0*/ 	.word	0xffffffff


	//   ....[63]....
        /*01e4*/ 	.word	0xffffffff


	//   ....[64]....
        /*01e8*/ 	.word	0xffffffff


	//   ....[65]....
        /*01ec*/ 	.word	0xffffffff


	//   ....[66]....
        /*01f0*/ 	.word	0xffffffff


	//   ....[67]....
        /*01f4*/ 	.word	0xffffffff


	//   ....[68]....
        /*01f8*/ 	.word	0xffffffff


	//   ....[69]....
        /*01fc*/ 	.word	0xffffffff


	//   ....[70]....
        /*0200*/ 	.word	0xffffffff


	//   ....[71]....
        /*0204*/ 	.word	0xffffffff


	//   ....[72]....
        /*0208*/ 	.word	0xffffffff


	//   ....[73]....
        /*020c*/ 	.word	0xffffffff


	//   ....[74]....
        /*0210*/ 	.word	0xffffffff


	//   ....[75]....
        /*0214*/ 	.word	0xffffffff


	//   ....[76]....
        /*0218*/ 	.word	0xffffffff


	//   ....[77]....
        /*021c*/ 	.word	0xffffffff


	//   ....[78]....
        /*0220*/ 	.word	0xffffffff


	//   ....[79]....
        /*0224*/ 	.word	0xffffffff


	//   ....[80]....
        /*0228*/ 	.word	0xffffffff


	//   ....[81]....
        /*022c*/ 	.word	0xffffffff


	//   ....[82]....
        /*0230*/ 	.word	0xffffffff


	//   ....[83]....
        /*0234*/ 	.word	0xffffffff


	//   ....[84]....
        /*0238*/ 	.word	0xffffffff


	//   ....[85]....
        /*023c*/ 	.word	0xffffffff


	//   ....[86]....
        /*0240*/ 	.word	0xffffffff


	//   ....[87]....
        /*0244*/ 	.word	0xffffffff


	//   ....[88]....
        /*0248*/ 	.word	0xffffffff


	//   ....[89]....
        /*024c*/ 	.word	0xffffffff


	//   ....[90]....
        /*0250*/ 	.word	0xffffffff


	//   ....[91]....
        /*0254*/ 	.word	0xffffffff


	//   ....[92]....
        /*0258*/ 	.word	0xffffffff


	//   ....[93]....
        /*025c*/ 	.word	0xffffffff


	//   ....[94]....
        /*0260*/ 	.word	0xffffffff


	//   ....[95]....
        /*0264*/ 	.word	0xffffffff


	//   ....[96]....
        /*0268*/ 	.word	0xffffffff


	//   ....[97]....
        /*026c*/ 	.word	0xffffffff


	//   ....[98]....
        /*0270*/ 	.word	0xffffffff


	//   ....[99]....
        /*0274*/ 	.word	0xffffffff


	//   ....[100]....
        /*0278*/ 	.word	0xffffffff


	//   ....[101]....
        /*027c*/ 	.word	0xffffffff


	//   ....[102]....
        /*0280*/ 	.word	0xffffffff


	//   ....[103]....
        /*0284*/ 	.word	0xffffffff


	//   ....[104]....
        /*0288*/ 	.word	0xffffffff


	//   ....[105]....
        /*028c*/ 	.word	0xffffffff


	//   ....[106]....
        /*0290*/ 	.word	0xffffffff


	//   ....[107]....
        /*0294*/ 	.word	0xffffffff


	//   ....[108]....
        /*0298*/ 	.word	0xffffffff


	//   ....[109]....
        /*029c*/ 	.word	0xffffffff


	//   ....[110]....
        /*02a0*/ 	.word	0xffffffff


	//   ....[111]....
        /*02a4*/ 	.word	0xffffffff


	//   ....[112]....
        /*02a8*/ 	.word	0xffffffff


	//   ....[113]....
        /*02ac*/ 	.word	0xffffffff


	//   ....[114]....
        /*02b0*/ 	.word	0xffffffff


	//   ....[115]....
        /*02b4*/ 	.word	0xffffffff


	//   ....[116]....
        /*02b8*/ 	.word	0xffffffff


	//   ....[117]....
        /*02bc*/ 	.word	0xffffffff


	//   ....[118]....
        /*02c0*/ 	.word	0xffffffff


	//   ....[119]....
        /*02c4*/ 	.word	0xffffffff


	//   ....[120]....
        /*02c8*/ 	.word	0xffffffff


	//   ....[121]....
        /*02cc*/ 	.word	0xffffffff


	//   ....[122]....
        /*02d0*/ 	.word	0xffffffff


	//   ....[123]....
        /*02d4*/ 	.word	0xffffffff


	//   ....[124]....
        /*02d8*/ 	.word	0xffffffff


	//   ....[125]....
        /*02dc*/ 	.word	0xffffffff


	//   ....[126]....
        /*02e0*/ 	.word	0xffffffff


	//   ....[127]....
        /*02e4*/ 	.word	0xffffffff


	//   ....[128]....
        /*02e8*/ 	.word	0xffffffff


	//   ....[129]....
        /*02ec*/ 	.word	0xffffffff


	//   ....[130]....
        /*02f0*/ 	.word	0xffffffff


	//   ....[131]....
        /*02f4*/ 	.word	0xffffffff


	//   ....[132]....
        /*02f8*/ 	.word	0xffffffff


	//   ....[133]....
        /*02fc*/ 	.word	0xffffffff


	//   ....[134]....
        /*0300*/ 	.word	0xffffffff


	//   ....[135]....
        /*0304*/ 	.word	0xffffffff


	//   ....[136]....
        /*0308*/ 	.word	0xffffffff


	//   ....[137]....
        /*030c*/ 	.word	0xffffffff


	//   ....[138]....
        /*0310*/ 	.word	0xffffffff


	//   ....[139]....
        /*0314*/ 	.word	0xffffffff


	//   ....[140]....
        /*0318*/ 	.word	0xffffffff


	//   ....[141]....
        /*031c*/ 	.word	0xffffffff


	//   ....[142]....
        /*0320*/ 	.word	0xffffffff


	//   ....[143]....
        /*0324*/ 	.word	0xffffffff


	//   ....[144]....
        /*0328*/ 	.word	0xffffffff


	//   ....[145]....
        /*032c*/ 	.word	0xffffffff


	//   ....[146]....
        /*0330*/ 	.word	0xffffffff


	//   ....[147]....
        /*0334*/ 	.word	0xffffffff


	//   ....[148]....
        /*0338*/ 	.word	0xffffffff


	//   ....[149]....
        /*033c*/ 	.word	0xffffffff


	//   ....[150]....
        /*0340*/ 	.word	0xffffffff


	//   ....[151]....
        /*0344*/ 	.word	0xffffffff


	//   ....[152]....
        /*0348*/ 	.word	0xffffffff


	//   ....[153]....
        /*034c*/ 	.word	0xffffffff


	//   ....[154]....
        /*0350*/ 	.word	0xffffffff


	//   ....[155]....
        /*0354*/ 	.word	0xffffffff


	//   ....[156]....
        /*0358*/ 	.word	0xffffffff


	//   ....[157]....
        /*035c*/ 	.word	0xffffffff


	//   ....[158]....
        /*0360*/ 	.word	0xffffffff


	//   ....[159]....
        /*0364*/ 	.word	0xffffffff


	//   ....[160]....
        /*0368*/ 	.word	0xffffffff


	//   ....[161]....
        /*036c*/ 	.word	0xffffffff


	//   ....[162]....
        /*0370*/ 	.word	0xffffffff


	//   ....[163]....
        /*0374*/ 	.word	0xffffffff


	//   ....[164]....
        /*0378*/ 	.word	0xffffffff


	//   ....[165]....
        /*037c*/ 	.word	0xffffffff


	//   ....[166]....
        /*0380*/ 	.word	0xffffffff


	//   ....[167]....
        /*0384*/ 	.word	0xffffffff


	//   ....[168]....
        /*0388*/ 	.word	0x0500000f


	//   ....[169]....
        /*038c*/ 	.word	0x0500000f


	//   ....[170]....
        /*0390*/ 	.word	0x0500000f


	//   ....[171]....
        /*0394*/ 	.word	0x0500000f


	//   ....[172]....
        /*0398*/ 	.word	0x0500000f


	//   ....[173]....
        /*039c*/ 	.word	0x0500000f


	//   ....[174]....
        /*03a0*/ 	.word	0x0500000f


	//   ....[175]....
        /*03a4*/ 	.word	0x0500000f


	//   ....[176]....
        /*03a8*/ 	.word	0x0500000f


	//   ....[177]....
        /*03ac*/ 	.word	0x0500000f


	//   ....[178]....
        /*03b0*/ 	.word	0x0500000f


	//   ....[179]....
        /*03b4*/ 	.word	0x0500000f


	//   ....[180]....
        /*03b8*/ 	.word	0x0500000f


	//   ....[181]....
        /*03bc*/ 	.word	0x0500000f


	//   ....[182]....
        /*03c0*/ 	.word	0x0500000f


	//   ....[183]....
        /*03c4*/ 	.word	0x0500000f


	//   ....[184]....
        /*03c8*/ 	.word	0x0500000f


	//   ....[185]....
        /*03cc*/ 	.word	0x0500000f


	//   ....[186]....
        /*03d0*/ 	.word	0x0500000f


	//   ....[187]....
        /*03d4*/ 	.word	0x0500000f


	//   ....[188]....
        /*03d8*/ 	.word	0x0500000f


	//   ....[189]....
        /*03dc*/ 	.word	0x0500000f


	//   ....[190]....
        /*03e0*/ 	.word	0x0500000f


	//   ....[191]....
        /*03e4*/ 	.word	0x0500000f


	//   ....[192]....
        /*03e8*/ 	.word	0x0500000f


	//   ....[193]....
        /*03ec*/ 	.word	0x0500000f


	//   ....[194]....
        /*03f0*/ 	.word	0x0500000f


	//   ....[195]....
        /*03f4*/ 	.word	0x0500000f


	//   ....[196]....
        /*03f8*/ 	.word	0x0500000f


	//   ....[197]....
        /*03fc*/ 	.word	0x0500000f


	//   ....[198]....
        /*0400*/ 	.word	0x0500000f


	//   ....[199]....
        /*0404*/ 	.word	0x0500000f


	//   ....[200]....
        /*0408*/ 	.word	0x0500000f


	//   ....[201]....
        /*040c*/ 	.word	0x0500000f


	//   ....[202]....
        /*0410*/ 	.word	0x0500000f


	//   ....[203]....
        /*0414*/ 	.word	0x0500000f


	//   ....[204]....
        /*0418*/ 	.word	0x0500000f


	//   ....[205]....
        /*041c*/ 	.word	0x0500000f


	//   ....[206]....
        /*0420*/ 	.word	0x0500000f


	//   ....[207]....
        /*0424*/ 	.word	0x0500000f


	//   ....[208]....
        /*0428*/ 	.word	0x0500000f


	//   ....[209]....
        /*042c*/ 	.word	0x0500000f


	//   ....[210]....
        /*0430*/ 	.word	0x0500000f


	//   ....[211]....
        /*0434*/ 	.word	0x0500000f


	//   ....[212]....
        /*0438*/ 	.word	0x0500000f


	//   ....[213]....
        /*043c*/ 	.word	0x0500000f


	//   ....[214]....
        /*0440*/ 	.word	0x0500000f


	//   ....[215]....
        /*0444*/ 	.word	0x0500000f


	//   ....[216]....
        /*0448*/ 	.word	0x0500000f


	//   ....[217]....
        /*044c*/ 	.word	0x0500000f


	//----- nvinfo : EIATTR_COOP_GROUP_INSTR_OFFSETS
	.align		4
.L_178:
        /*0450*/ 	.byte	0x04, 0x28
        /*0452*/ 	.short	(.L_180 - .L_179)


	//   ....[0]....
.L_179:
        /*0454*/ 	.word	0x00000080


	//   ....[1]....
        /*0458*/ 	.word	0x00000090


	//   ....[2]....
        /*045c*/ 	.word	0x000002d0


	//   ....[3]....
        /*0460*/ 	.word	0x00000430


	//   ....[4]....
        /*0464*/ 	.word	0x00000550


	//   ....[5]....
        /*0468*/ 	.word	0x000006b0


	//   ....[6]....
        /*046c*/ 	.word	0x00001cb0


	//   ....[7]....
        /*0470*/ 	.word	0x00002590


	//   ....[8]....
        /*0474*/ 	.word	0x00002800


	//   ....[9]....
        /*0478*/ 	.word	0x00003120


	//   ....[10]....
        /*047c*/ 	.word	0x00003230


	//   ....[11]....
        /*0480*/ 	.word	0x00003580


	//   ....[12]....
        /*0484*/ 	.word	0x00003630


	//   ....[13]....
        /*0488*/ 	.word	0x00004580


	//   ....[14]....
        /*048c*/ 	.word	0x000047d0


	//   ....[15]....
        /*0490*/ 	.word	0x00004eb0


	//   ....[16]....
        /*0494*/ 	.word	0x00004fb0


	//   ....[17]....
        /*0498*/ 	.word	0x00005370


	//   ....[18]....
        /*049c*/ 	.word	0x000053f0


	//   ....[19]....
        /*04a0*/ 	.word	0x00006bf0


	//   ....[20]....
        /*04a4*/ 	.word	0x00006c30


	//   ....[21]....
        /*04a8*/ 	.word	0x00006ec0


	//   ....[22]....
        /*04ac*/ 	.word	0x00007090


	//   ....[23]....
        /*04b0*/ 	.word	0x00008440


	//   ....[24]....
        /*04b4*/ 	.word	0x00008680


	//   ....[25]....
        /*04b8*/ 	.word	0x00008d60


	//   ....[26]....
        /*04bc*/ 	.word	0x00008e60


	//   ....[27]....
        /*04c0*/ 	.word	0x00009230


	//   ....[28]....
        /*04c4*/ 	.word	0x000092a0


	//   ....[29]....
        /*04c8*/ 	.word	0x0000a470


	//   ....[30]....
        /*04cc*/ 	.word	0x0000a490


	//   ....[31]....
        /*04d0*/ 	.word	0x0000a510


	//   ....[32]....
        /*04d4*/ 	.word	0x0000a530


	//   ....[33]....
        /*04d8*/ 	.word	0x0000bea0


	//   ....[34]....
        /*04dc*/ 	.word	0x0000bed0


	//   ....[35]....
        /*04e0*/ 	.word	0x0000bef0


	//   ....[36]....
        /*04e4*/ 	.word	0x0000bf10


	//   ....[37]....
        /*04e8*/ 	.word	0x0000bf40


	//   ....[38]....
        /*04ec*/ 	.word	0x0000bf70


	//   ....[39]....
        /*04f0*/ 	.word	0x0000bfa0


	//   ....[40]....
        /*04f4*/ 	.word	0x0000bfd0


	//   ....[41]....
        /*04f8*/ 	.word	0x0000c000


	//   ....[42]....
        /*04fc*/ 	.word	0x0000c030


	//   ....[43]....
        /*0500*/ 	.word	0x0000c050


	//   ....[44]....
        /*0504*/ 	.word	0x0000c070


	//   ....[45]....
        /*0508*/ 	.word	0x0000c080


	//   ....[46]....
        /*050c*/ 	.word	0x0000c0a0


	//   ....[47]....
        /*0510*/ 	.word	0x0000c0c0


	//   ....[48]....
        /*0514*/ 	.word	0x0000c0e0


	//   ....[49]....
        /*0518*/ 	.word	0x0000c0f0


	//   ....[50]....
        /*051c*/ 	.word	0x0000c110


	//   ....[51]....
        /*0520*/ 	.word	0x0000c120


	//   ....[52]....
        /*0524*/ 	.word	0x0000c130


	//   ....[53]....
        /*0528*/ 	.word	0x0000c140


	//   ....[54]....
        /*052c*/ 	.word	0x0000c170


	//   ....[55]....
        /*0530*/ 	.word	0x0000c190


	//   ....[56]....
        /*0534*/ 	.word	0x0000c1a0


	//   ....[57]....
        /*0538*/ 	.word	0x0000c1b0


	//   ....[58]....
        /*053c*/ 	.word	0x0000c1c0


	//   ....[59]....
        /*0540*/ 	.word	0x0000c1d0


	//   ....[60]....
        /*0544*/ 	.word	0x0000c1e0


	//   ....[61]....
        /*0548*/ 	.word	0x0000c1f0


	//   ....[62]....
        /*054c*/ 	.word	0x0000c200


	//   ....[63]....
        /*0550*/ 	.word	0x0000c210


	//   ....[64]....
        /*0554*/ 	.word	0x0000c230


	//   ....[65]....
        /*0558*/ 	.word	0x0000c250


	//   ....[66]....
        /*055c*/ 	.word	0x0000c260


	//   ....[67]....
        /*0560*/ 	.word	0x0000c270


	//   ....[68]....
        /*0564*/ 	.word	0x0000c2d0


	//   ....[69]....
        /*0568*/ 	.word	0x0000c3e0


	//   ....[70]....
        /*056c*/ 	.word	0x0000c420


	//   ....[71]....
        /*0570*/ 	.word	0x0000c460


	//   ....[72]....
        /*0574*/ 	.word	0x0000c4a0


	//   ....[73]....
        /*0578*/ 	.word	0x0000c4e0


	//   ....[74]....
        /*057c*/ 	.word	0x0000c510


	//   ....[75]....
        /*0580*/ 	.word	0x0000c530


	//   ....[76]....
        /*0584*/ 	.word	0x0000c550


	//   ....[77]....
        /*0588*/ 	.word	0x0000c570


	//   ....[78]....
        /*058c*/ 	.word	0x0000c590


	//   ....[79]....
        /*0590*/ 	.word	0x0000c5b0


	//   ....[80]....
        /*0594*/ 	.word	0x0000c5c0


	//   ....[81]....
        /*0598*/ 	.word	0x0000c5d0


	//   ....[82]....
        /*059c*/ 	.word	0x0000c5e0


	//   ....[83]....
        /*05a0*/ 	.word	0x0000c5f0


	//   ....[84]....
        /*05a4*/ 	.word	0x0000c610


	//   ....[85]....
        /*05a8*/ 	.word	0x0000c630


	//   ....[86]....
        /*05ac*/ 	.word	0x0000c650


	//   ....[87]....
        /*05b0*/ 	.word	0x0000c670


	//   ....[88]....
        /*05b4*/ 	.word	0x0000c690


	//   ....[89]....
        /*05b8*/ 	.word	0x0000c6a0


	//   ....[90]....
        /*05bc*/ 	.word	0x0000c6b0


	//   ....[91]....
        /*05c0*/ 	.word	0x0000c6c0


	//   ....[92]....
        /*05c4*/ 	.word	0x0000c6d0


	//   ....[93]....
        /*05c8*/ 	.word	0x0000c6e0


	//   ....[94]....
        /*05cc*/ 	.word	0x0000c6f0


	//   ....[95]....
        /*05d0*/ 	.word	0x0000c700


	//   ....[96]....
        /*05d4*/ 	.word	0x0000c710


	//   ....[97]....
        /*05d8*/ 	.word	0x0000ccf0


	//   ....[98]....
        /*05dc*/ 	.word	0x0000cd20


	//   ....[99]....
        /*05e0*/ 	.word	0x0000cd90


	//   ....[100]....
        /*05e4*/ 	.word	0x0000cdc0


	//   ....[101]....
        /*05e8*/ 	.word	0x0000d350


	//   ....[102]....
        /*05ec*/ 	.word	0x0000d390


	//   ....[103]....
        /*05f0*/ 	.word	0x0000d4d0


	//   ....[104]....
        /*05f4*/ 	.word	0x0000d4f0


	//   ....[105]....
        /*05f8*/ 	.word	0x0000d630


	//   ....[106]....
        /*05fc*/ 	.word	0x0000d650


	//   ....[107]....
        /*0600*/ 	.word	0x0000d7a0


	//   ....[108]....
        /*0604*/ 	.word	0x0000d7c0


	//   ....[109]....
        /*0608*/ 	.word	0x0000dec0


	//   ....[110]....
        /*060c*/ 	.word	0x0000def0


	//   ....[111]....
        /*0610*/ 	.word	0x0000e040


	//   ....[112]....
        /*0614*/ 	.word	0x0000e060


	//   ....[113]....
        /*0618*/ 	.word	0x0000e1a0


	//   ....[114]....
        /*061c*/ 	.word	0x0000e1c0


	//   ....[115]....
        /*0620*/ 	.word	0x0000e310


	//   ....[116]....
        /*0624*/ 	.word	0x0000e330


	//   ....[117]....
        /*0628*/ 	.word	0x0000e540


	//   ....[118]....
        /*062c*/ 	.word	0x0000ff10


	//   ....[119]....
        /*0630*/ 	.word	0x0000ff50


	//   ....[120]....
        /*0634*/ 	.word	0x0000ff90


	//   ....[121]....
        /*0638*/ 	.word	0x0000fff0


	//   ....[122]....
        /*063c*/ 	.word	0x00010010


	//   ....[123]....
        /*0640*/ 	.word	0x00010070


	//   ....[124]....
        /*0644*/ 	.word	0x00010090


	//   ....[125]....
        /*0648*/ 	.word	0x000100a0


	//   ....[126]....
        /*064c*/ 	.word	0x00010420


	//   ....[127]....
        /*0650*/ 	.word	0x00010440


	//   ....[128]....
        /*0654*/ 	.word	0x00010450


	//   ....[129]....
        /*0658*/ 	.word	0x00010490


	//   ....[130]....
        /*065c*/ 	.word	0x000104f0


	//   ....[131]....
        /*0660*/ 	.word	0x00010510


	//   ....[132]....
        /*0664*/ 	.word	0x00010580


	//   ....[133]....
        /*0668*/ 	.word	0x000105b0


	//   ....[134]....
        /*066c*/ 	.word	0x00010bf0


	//   ....[135]....
        /*0670*/ 	.word	0x00010c10


	//   ....[136]....
        /*0674*/ 	.word	0x00010c40


	//   ....[137]....
        /*0678*/ 	.word	0x00010c80


	//   ....[138]....
        /*067c*/ 	.word	0x00010cf0


	//   ....[139]....
        /*0680*/ 	.word	0x00010d10


	//   ....[140]....
        /*0684*/ 	.word	0x00010d90


	//   ....[141]....
        /*0688*/ 	.word	0x00010db0


	//   ....[142]....
        /*068c*/ 	.word	0x00010e30


	//   ....[143]....
        /*0690*/ 	.word	0x00010e50


	//   ....[144]....
        /*0694*/ 	.word	0x00010ed0


	//   ....[145]....
        /*0698*/ 	.word	0x00010ef0


	//   ....[146]....
        /*069c*/ 	.word	0x00010f70


	//   ....[147]....
        /*06a0*/ 	.word	0x00010f90


	//   ....[148]....
        /*06a4*/ 	.word	0x00011010


	//   ....[149]....
        /*06a8*/ 	.word	0x00011030


	//   ....[150]....
        /*06ac*/ 	.word	0x00011740


	//   ....[151]....
        /*06b0*/ 	.word	0x00011760


	//   ....[152]....
        /*06b4*/ 	.word	0x000117c0


	//   ....[153]....
        /*06b8*/ 	.word	0x000117d0


	//   ....[154]....
        /*06bc*/ 	.word	0x00011820


	//   ....[155]....
        /*06c0*/ 	.word	0x00011830


	//   ....[156]....
        /*06c4*/ 	.word	0x00011840


	//   ....[157]....
        /*06c8*/ 	.word	0x00011890


	//   ....[158]....
        /*06cc*/ 	.word	0x00011ba0


	//   ....[159]....
        /*06d0*/ 	.word	0x00011bb0


	//   ....[160]....
        /*06d4*/ 	.word	0x00011bc0


	//   ....[161]....
        /*06d8*/ 	.word	0x00011be0


	//   ....[162]....
        /*06dc*/ 	.word	0x00011c30


	//   ....[163]....
        /*06e0*/ 	.word	0x00011c40


	//   ....[164]....
        /*06e4*/ 	.word	0x00011c60


	//   ....[165]....
        /*06e8*/ 	.word	0x00011ca0


	//   ....[166]....
        /*06ec*/ 	.word	0x00012d50


	//   ....[167]....
        /*06f0*/ 	.word	0x00012ef0


	//   ....[168]....
        /*06f4*/ 	.word	0x000135d0


	//   ....[169]....
        /*06f8*/ 	.word	0x000136b0


	//   ....[170]....
        /*06fc*/ 	.word	0x00013780


	//   ....[171]....
        /*0700*/ 	.word	0x000137e0


	//   ....[172]....
        /*0704*/ 	.word	0x000138b0


	//   ....[173]....
        /*0708*/ 	.word	0x00013910


	//   ....[174]....
        /*070c*/ 	.word	0x000139e0


	//   ....[175]....
        /*0710*/ 	.word	0x00013a40


	//   ....[176]....
        /*0714*/ 	.word	0x00013b10


	//   ....[177]....
        /*0718*/ 	.word	0x00013c30


	//   ....[178]....
        /*071c*/ 	.word	0x00013cc0


	//   ....[179]....
        /*0720*/ 	.word	0x00013d90


	//   ....[180]....
        /*0724*/ 	.word	0x00013e30


	//   ....[181]....
        /*0728*/ 	.word	0x00013ea0


	//   ....[182]....
        /*072c*/ 	.word	0x00013f60


	//   ....[183]....
        /*0730*/ 	.word	0x00013fd0


	//   ....[184]....
        /*0734*/ 	.word	0x00014090


	//   ....[185]....
        /*0738*/ 	.word	0x00014120


	//   ....[186]....
        /*073c*/ 	.word	0x00014190


	//   ....[187]....
        /*0740*/ 	.word	0x00014210


	//   ....[188]....
        /*0744*/ 	.word	0x000142c0


	//   ....[189]....
        /*0748*/ 	.word	0x00014330


	//   ....[190]....
        /*074c*/ 	.word	0x00014410


	//   ....[191]....
        /*0750*/ 	.word	0x00014480


	//   ....[192]....
        /*0754*/ 	.word	0x00014560


	//   ....[193]....
        /*0758*/ 	.word	0x000145d0


	//   ....[194]....
        /*075c*/ 	.word	0x000146b0


	//   ....[195]....
        /*0760*/ 	.word	0x00014720


	//   ....[196]....
        /*0764*/ 	.word	0x00014800


	//   ....[197]....
        /*0768*/ 	.word	0x00014870


	//   ....[198]....
        /*076c*/ 	.word	0x00014950


	//   ....[199]....
        /*0770*/ 	.word	0x000149c0


	//   ....[200]....
        /*0774*/ 	.word	0x00014a80


	//   ....[201]....
        /*0778*/ 	.word	0x00014bb0


	//   ....[202]....
        /*077c*/ 	.word	0x00014c50


	//   ....[203]....
        /*0780*/ 	.word	0x00014cb0


	//   ....[204]....
        /*0784*/ 	.word	0x00014d70


	//   ....[205]....
        /*0788*/ 	.word	0x00014dd0


	//   ....[206]....
        /*078c*/ 	.word	0x00014e90


	//   ....[207]....
        /*0790*/ 	.word	0x00014ef0


	//   ....[208]....
        /*0794*/ 	.word	0x00014fb0


	//   ....[209]....
        /*0798*/ 	.word	0x000150a0


	//   ....[210]....
        /*079c*/ 	.word	0x00015130


	//   ....[211]....
        /*07a0*/ 	.word	0x00015190


	//   ....[212]....
        /*07a4*/ 	.word	0x00015240


	//   ....[213]....
        /*07a8*/ 	.word	0x000152a0


	//   ....[214]....
        /*07ac*/ 	.word	0x00015350


	//   ....[215]....
        /*07b0*/ 	.word	0x000153b0


	//   ....[216]....
        /*07b4*/ 	.word	0x00015460


	//   ....[217]....
        /*07b8*/ 	.word	0x000156b0


	//----- nvinfo : EIATTR_REG_RECONFIG
	.align		4
.L_180:
        /*07bc*/ 	.byte	0x01, 0x54
	.zero		2


	//----- nvinfo : EIATTR_SYSCALL_OFFSETS
	.align		4
        /*07c0*/ 	.byte	0x04, 0x46
        /*07c2*/ 	.short	(.L_182 - .L_181)


	//   ....[0]....
.L_181:
        /*07c4*/ 	.word	0x00001e90


	//   ....[1]....
        /*07c8*/ 	.word	0x0000f4f0


	//   ....[2]....
        /*07cc*/ 	.word	0x0000f660


	//   ....[3]....
        /*07d0*/ 	.word	0x0000f7b0


	//   ....[4]....
        /*07d4*/ 	.word	0x0000f8f0


	//   ....[5]....
        /*07d8*/ 	.word	0x00010870


	//----- nvinfo : EIATTR_MBARRIER_INSTR_OFFSETS
	.align		4
.L_182:
        /*07dc*/ 	.byte	0x04, 0x39
        /*07de*/ 	.short	(.L_184 - .L_183)


	//   ....[0]....
.L_183:
        /*07e0*/ 	.word	0x00000180
        /*07e4*/ 	.word	0x000000ff
        /*07e8*/ 	.word	0x00028400
        /*07ec*/ 	.short	0x0100
        /*07ee*/ 	.byte	0x08
	.zero		1


	//   ....[1]....
        /*07f0*/ 	.word	0x00000190
        /*07f4*/ 	.word	0x000000ff
        /*07f8*/ 	.word	0x00028420
        /*07fc*/ 	.short	0x0100
        /*07fe*/ 	.byte	0x08
	.zero		1


	//   ....[2]....
        /*0800*/ 	.word	0x00000280
        /*0804*/ 	.word	0x000000ff
        /*0808*/ 	.word	0x00028430
        /*080c*/ 	.short	0x0100
        /*080e*/ 	.byte	0x08
	.zero		1


	//   ....[3]....
        /*0810*/ 	.word	0x00000290
        /*0814*/ 	.word	0x000000ff
        /*0818*/ 	.word	0x00028440
        /*081c*/ 	.short	0x0100
        /*081e*/ 	.byte	0x08
	.zero		1


	//   ....[4]....
        /*0820*/ 	.word	0x000002a0
        /*0824*/ 	.word	0x000000ff
        /*0828*/ 	.word	0x00028438
        /*082c*/ 	.short	0x0100
        /*082e*/ 	.byte	0x08
	.zero		1


	//   ....[5]....
        /*0830*/ 	.word	0x000002b0
        /*0834*/ 	.word	0x000000ff
        /*0838*/ 	.word	0x00028448
        /*083c*/ 	.short	0x0100
        /*083e*/ 	.byte	0x08
	.zero		1


	//   ....[6]....
        /*0840*/ 	.word	0x000003e0
        /*0844*/ 	.word	0x000000ff
        /*0848*/ 	.word	0x00028450
        /*084c*/ 	.short	0x0100
        /*084e*/ 	.byte	0x08
	.zero		1


	//   ....[7]....
        /*0850*/ 	.word	0x000003f0
        /*0854*/ 	.word	0x000000ff
        /*0858*/ 	.word	0x00028460
        /*085c*/ 	.short	0x0100
        /*085e*/ 	.byte	0x08
	.zero		1


	//   ....[8]....
        /*0860*/ 	.word	0x00000400
        /*0864*/ 	.word	0x000000ff
        /*0868*/ 	.word	0x00028458
        /*086c*/ 	.short	0x0100
        /*086e*/ 	.byte	0x08
	.zero		1


	//   ....[9]....
        /*0870*/ 	.word	0x00000410
        /*0874*/ 	.word	0x000000ff
        /*0878*/ 	.word	0x00028468
        /*087c*/ 	.short	0x0100
        /*087e*/ 	.byte	0x08
	.zero		1


	//   ....[10]....
        /*0880*/ 	.word	0x00000500
        /*0884*/ 	.word	0x000000ff
        /*0888*/ 	.word	0x00028470
        /*088c*/ 	.short	0x0100
        /*088e*/ 	.byte	0x06
	.zero		1


	//   ....[11]....
        /*0890*/ 	.word	0x00000510
        /*0894*/ 	.word	0x000000ff
        /*0898*/ 	.word	0x00028480
        /*089c*/ 	.short	0x0100
        /*089e*/ 	.byte	0x06
	.zero		1


	//   ....[12]....
        /*08a0*/ 	.word	0x00000520
        /*08a4*/ 	.word	0x000000ff
        /*08a8*/ 	.word	0x00028478
        /*08ac*/ 	.short	0x0100
        /*08ae*/ 	.byte	0x06
	.zero		1


	//   ....[13]....
        /*08b0*/ 	.word	0x00000530
        /*08b4*/ 	.word	0x000000ff
        /*08b8*/ 	.word	0x00028488
        /*08bc*/ 	.short	0x0100
        /*08be*/ 	.byte	0x06
	.zero		1


	//   ....[14]....
        /*08c0*/ 	.word	0x00000660
        /*08c4*/ 	.word	0x000000ff
        /*08c8*/ 	.word	0x00028490
        /*08cc*/ 	.short	0x0100
        /*08ce*/ 	.byte	0x08
	.zero		1


	//   ....[15]....
        /*08d0*/ 	.word	0x00000670
        /*08d4*/ 	.word	0x000000ff
        /*08d8*/ 	.word	0x000284a0
        /*08dc*/ 	.short	0x0100
        /*08de*/ 	.byte	0x08
	.zero		1


	//   ....[16]....
        /*08e0*/ 	.word	0x00000680
        /*08e4*/ 	.word	0x000000ff
        /*08e8*/ 	.word	0x00028498
        /*08ec*/ 	.short	0x0100
        /*08ee*/ 	.byte	0x08
	.zero		1


	//   ....[17]....
        /*08f0*/ 	.word	0x00000690
        /*08f4*/ 	.word	0x000000ff
        /*08f8*/ 	.word	0x000284a8
        /*08fc*/ 	.short	0x0100
        /*08fe*/ 	.byte	0x08
	.zero		1


	//   ....[18]....
        /*0900*/ 	.word	0x000007e0
        /*0904*/ 	.word	0x000000ff
        /*0908*/ 	.word	0x000284b0
        /*090c*/ 	.short	0x0100
        /*090e*/ 	.byte	0x08
	.zero		1


	//   ....[19]....
        /*0910*/ 	.word	0x000007f0
        /*0914*/ 	.word	0x000000ff
        /*0918*/ 	.word	0x000284c0
        /*091c*/ 	.short	0x0100
        /*091e*/ 	.byte	0x08
	.zero		1


	//   ....[20]....
        /*0920*/ 	.word	0x00000800
        /*0924*/ 	.word	0x000000ff
        /*0928*/ 	.word	0x000284b8
        /*092c*/ 	.short	0x0100
        /*092e*/ 	.byte	0x08
	.zero		1


	//   ....[21]....
        /*0930*/ 	.word	0x00000810
        /*0934*/ 	.word	0x000000ff
        /*0938*/ 	.word	0x000284c8
        /*093c*/ 	.short	0x0100
        /*093e*/ 	.byte	0x08
	.zero		1


	//   ....[22]....
        /*0940*/ 	.word	0x00001f00
        /*0944*/ 	.word	0x000000ff
        /*0948*/ 	.word	0x00028400
        /*094c*/ 	.short	0x010a
        /*094e*/ 	.byte	0x32
	.zero		1


	//   ....[23]....
        /*0950*/ 	.word	0x00001fd0
        /*0954*/ 	.word	0x000000ff
        /*0958*/ 	.word	0x00028430
        /*095c*/ 	.short	0x010a
        /*095e*/ 	.byte	0x37
	.zero		1


	//   ....[24]....
        /*0960*/ 	.word	0x00002010
        /*0964*/ 	.word	0x000000ff
        /*0968*/ 	.word	0x00028430
        /*096c*/ 	.short	0x010a
        /*096e*/ 	.byte	0x37
	.zero		1


	//   ....[25]....
        /*0970*/ 	.word	0x000025f0
        /*0974*/ 	.word	0x000000ff
        /*0978*/ 	.word	0x00000000
        /*097c*/ 	.short	0x0101
        /*097e*/ 	.byte	0x06
	.zero		1


	//   ....[26]....
        /*0980*/ 	.word	0x00003c20
        /*0984*/ 	.word	0x000000ff
        /*0988*/ 	.word	0x00028450
        /*098c*/ 	.short	0x010a
        /*098e*/ 	.byte	0x37
	.zero		1


	//   ....[27]....
        /*0990*/ 	.word	0x00003c60
        /*0994*/ 	.word	0x000000ff
        /*0998*/ 	.word	0x00028450
        /*099c*/ 	.short	0x010a
        /*099e*/ 	.byte	0x37
	.zero		1


	//   ....[28]....
        /*09a0*/ 	.word	0x00003e50
        /*09a4*/ 	.word	0x000000ff
        /*09a8*/ 	.word	0x00000000
        /*09ac*/ 	.short	0x0101
        /*09ae*/ 	.byte	0x37
	.zero		1


	//   ....[29]....
        /*09b0*/ 	.word	0x00004150
        /*09b4*/ 	.word	0x000000ff
        /*09b8*/ 	.word	0x00028430
        /*09bc*/ 	.short	0x010a
        /*09be*/ 	.byte	0x38
	.zero		1


	//   ....[30]....
        /*09c0*/ 	.word	0x00004190
        /*09c4*/ 	.word	0x000000ff
        /*09c8*/ 	.word	0x00028430
        /*09cc*/ 	.short	0x010a
        /*09ce*/ 	.byte	0x38
	.zero		1


	//   ....[31]....
        /*09d0*/ 	.word	0x000045d0
        /*09d4*/ 	.word	0x000000ff
        /*09d8*/ 	.word	0x00000000
        /*09dc*/ 	.short	0x0101
        /*09de*/ 	.byte	0x06
	.zero		1


	//   ....[32]....
        /*09e0*/ 	.word	0x00006240
        /*09e4*/ 	.word	0x000000ff
        /*09e8*/ 	.word	0x00028450
        /*09ec*/ 	.short	0x010a
        /*09ee*/ 	.byte	0x38
	.zero		1


	//   ....[33]....
        /*09f0*/ 	.word	0x00006290
        /*09f4*/ 	.word	0x000000ff
        /*09f8*/ 	.word	0x00028450
        /*09fc*/ 	.short	0x010a
        /*09fe*/ 	.byte	0x38
	.zero		1


	//   ....[34]....
        /*0a00*/ 	.word	0x000063f0
        /*0a04*/ 	.word	0x000000ff
        /*0a08*/ 	.word	0x00000000
        /*0a0c*/ 	.short	0x0101
        /*0a0e*/ 	.byte	0x38
	.zero		1


	//   ....[35]....
        /*0a10*/ 	.word	0x00006770
        /*0a14*/ 	.word	0x000000ff
        /*0a18*/ 	.word	0x00028430
        /*0a1c*/ 	.short	0x010a
        /*0a1e*/ 	.byte	0x33
	.zero		1


	//   ....[36]....
        /*0a20*/ 	.word	0x000067b0
        /*0a24*/ 	.word	0x000000ff
        /*0a28*/ 	.word	0x00028430
        /*0a2c*/ 	.short	0x010a
        /*0a2e*/ 	.byte	0x33
	.zero		1


	//   ....[37]....
        /*0a30*/ 	.word	0x00006b10
        /*0a34*/ 	.word	0x000000ff
        /*0a38*/ 	.word	0x00000000
        /*0a3c*/ 	.short	0x0101
        /*0a3e*/ 	.byte	0x06
	.zero		1


	//   ....[38]....
        /*0a40*/ 	.word	0x00007d20
        /*0a44*/ 	.word	0x000000ff
        /*0a48*/ 	.word	0x00028450
        /*0a4c*/ 	.short	0x010a
        /*0a4e*/ 	.byte	0x33
	.zero		1


	//   ....[39]....
        /*0a50*/ 	.word	0x00007d70
        /*0a54*/ 	.word	0x000000ff
        /*0a58*/ 	.word	0x00028450
        /*0a5c*/ 	.short	0x010a
        /*0a5e*/ 	.byte	0x33
	.zero		1


	//   ....[40]....
        /*0a60*/ 	.word	0x00007eb0
        /*0a64*/ 	.word	0x000000ff
        /*0a68*/ 	.word	0x00000000
        /*0a6c*/ 	.short	0x0101
        /*0a6e*/ 	.byte	0x33
	.zero		1


	//   ....[41]....
        /*0a70*/ 	.word	0x00008020
        /*0a74*/ 	.word	0x000000ff
        /*0a78*/ 	.word	0x00028430
        /*0a7c*/ 	.short	0x010a
        /*0a7e*/ 	.byte	0x39
	.zero		1


	//   ....[42]....
        /*0a80*/ 	.word	0x00008060
        /*0a84*/ 	.word	0x000000ff
        /*0a88*/ 	.word	0x00028430
        /*0a8c*/ 	.short	0x010a
        /*0a8e*/ 	.byte	0x39
	.zero		1


	//   ....[43]....
        /*0a90*/ 	.word	0x00008470
        /*0a94*/ 	.word	0x000000ff
        /*0a98*/ 	.word	0x00000000
        /*0a9c*/ 	.short	0x0101
        /*0a9e*/ 	.byte	0x06
	.zero		1


	//   ....[44]....
        /*0aa0*/ 	.word	0x0000a0f0
        /*0aa4*/ 	.word	0x000000ff
        /*0aa8*/ 	.word	0x00028450
        /*0aac*/ 	.short	0x010a
        /*0aae*/ 	.byte	0x39
	.zero		1


	//   ....[45]....
        /*0ab0*/ 	.word	0x0000a140
        /*0ab4*/ 	.word	0x000000ff
        /*0ab8*/ 	.word	0x00028450
        /*0abc*/ 	.short	0x010a
        /*0abe*/ 	.byte	0x39
	.zero		1


	//   ....[46]....
        /*0ac0*/ 	.word	0x0000a2a0
        /*0ac4*/ 	.word	0x000000ff
        /*0ac8*/ 	.word	0x00000000
        /*0acc*/ 	.short	0x0101
        /*0ace*/ 	.byte	0x39
	.zero		1


	//   ....[47]....
        /*0ad0*/ 	.word	0x0000d380
        /*0ad4*/ 	.word	0x000000ff
        /*0ad8*/ 	.word	0x00000000
        /*0adc*/ 	.short	0x0101
        /*0ade*/ 	.byte	0x05
	.zero		1


	//   ....[48]....
        /*0ae0*/ 	.word	0x0000fd30
        /*0ae4*/ 	.word	0x00000000
        /*0ae8*/ 	.word	0x00028480
        /*0aec*/ 	.short	0x010a
        /*0aee*/ 	.byte	0x3f
	.zero		1


	//   ....[49]....
        /*0af0*/ 	.word	0x000101b0
        /*0af4*/ 	.word	0x00000000
        /*0af8*/ 	.word	0x00028470
        /*0afc*/ 	.short	0x0107
        /*0afe*/ 	.byte	0x3f
	.zero		1


	//   ....[50]....
        /*0b00*/ 	.word	0x00010270
        /*0b04*/ 	.word	0x00000000
        /*0b08*/ 	.word	0x00028470
        /*0b0c*/ 	.short	0x0101
        /*0b0e*/ 	.byte	0x3f
	.zero		1


	//   ....[51]....
        /*0b10*/ 	.word	0x000102a0
        /*0b14*/ 	.word	0x00000000
        /*0b18*/ 	.word	0x00028440
        /*0b1c*/ 	.short	0x010a
        /*0b1e*/ 	.byte	0x3f
	.zero		1


	//   ....[52]....
        /*0b20*/ 	.word	0x00010650
        /*0b24*/ 	.word	0x00000000
        /*0b28*/ 	.word	0x00028430
        /*0b2c*/ 	.short	0x0107
        /*0b2e*/ 	.byte	0x3f
	.zero		1


	//   ....[53]....
        /*0b30*/ 	.word	0x00010710
        /*0b34*/ 	.word	0x00000000
        /*0b38*/ 	.word	0x00028430
        /*0b3c*/ 	.short	0x0101
        /*0b3e*/ 	.byte	0x3f
	.zero		1


	//   ....[54]....
        /*0b40*/ 	.word	0x00011100
        /*0b44*/ 	.word	0x00000010
        /*0b48*/ 	.word	0x00028400
        /*0b4c*/ 	.short	0x0107
        /*0b4e*/ 	.byte	0x3f
	.zero		1


	//   ....[55]....
        /*0b50*/ 	.word	0x000111f0
        /*0b54*/ 	.word	0x00000010
        /*0b58*/ 	.word	0x00028400
        /*0b5c*/ 	.short	0x0101
        /*0b5e*/ 	.byte	0x3f
	.zero		1


	//   ....[56]....
        /*0b60*/ 	.word	0x00011210
        /*0b64*/ 	.word	0x00000010
        /*0b68*/ 	.word	0x00028420
        /*0b6c*/ 	.short	0x010a
        /*0b6e*/ 	.byte	0x3f
	.zero		1


	//   ....[57]....
        /*0b70*/ 	.word	0x000115a0
        /*0b74*/ 	.word	0x00000000
        /*0b78*/ 	.word	0x00028480
        /*0b7c*/ 	.short	0x010a
        /*0b7e*/ 	.byte	0x3f
	.zero		1


	//   ....[58]....
        /*0b80*/ 	.word	0x00011920
        /*0b84*/ 	.word	0x00000000
        /*0b88*/ 	.word	0x00028470
        /*0b8c*/ 	.short	0x0107
        /*0b8e*/ 	.byte	0x3f
	.zero		1


	//   ....[59]....
        /*0b90*/ 	.word	0x000119e0
        /*0b94*/ 	.word	0x00000000
        /*0b98*/ 	.word	0x00028470
        /*0b9c*/ 	.short	0x0101
        /*0b9e*/ 	.byte	0x3f
	.zero		1


	//   ....[60]....
        /*0ba0*/ 	.word	0x00011a10
        /*0ba4*/ 	.word	0x00000000
        /*0ba8*/ 	.word	0x00028440
        /*0bac*/ 	.short	0x010a
        /*0bae*/ 	.byte	0x3f
	.zero		1


	//   ....[61]....
        /*0bb0*/ 	.word	0x00011d60
        /*0bb4*/ 	.word	0x00000000
        /*0bb8*/ 	.word	0x00028430
        /*0bbc*/ 	.short	0x0107
        /*0bbe*/ 	.byte	0x3f
	.zero		1


	//   ....[62]....
        /*0bc0*/ 	.word	0x00011e20
        /*0bc4*/ 	.word	0x00000000
        /*0bc8*/ 	.word	0x00028430
        /*0bcc*/ 	.short	0x0101
        /*0bce*/ 	.byte	0x3f
	.zero		1


	//   ....[63]....
        /*0bd0*/ 	.word	0x00011eb0
        /*0bd4*/ 	.word	0x00000000
        /*0bd8*/ 	.word	0x00028470
        /*0bdc*/ 	.short	0x010a
        /*0bde*/ 	.byte	0x3f
	.zero		1


	//   ....[64]....
        /*0be0*/ 	.word	0x00011f40
        /*0be4*/ 	.word	0x00000000
        /*0be8*/ 	.word	0x00028460
        /*0bec*/ 	.short	0x010a
        /*0bee*/ 	.byte	0x3f
	.zero		1


	//   ....[65]....
        /*0bf0*/ 	.word	0x000123f0
        /*0bf4*/ 	.word	0x00000000
        /*0bf8*/ 	.word	0x00028450
        /*0bfc*/ 	.short	0x0101
        /*0bfe*/ 	.byte	0x3f
	.zero		1


	//   ....[66]....
        /*0c00*/ 	.word	0x00012470
        /*0c04*/ 	.word	0x00000000
        /*0c08*/ 	.word	0x00000000
        /*0c0c*/ 	.short	0x0101
        /*0c0e*/ 	.byte	0x3f
	.zero		1


	//   ....[67]....
        /*0c10*/ 	.word	0x00012640
        /*0c14*/ 	.word	0x00000012
        /*0c18*/ 	.word	0x00028470
        /*0c1c*/ 	.short	0x010a
        /*0c1e*/ 	.byte	0x3f
	.zero		1


	//   ....[68]....
        /*0c20*/ 	.word	0x000126d0
        /*0c24*/ 	.word	0x00000012
        /*0c28*/ 	.word	0x00028460
        /*0c2c*/ 	.short	0x010a
        /*0c2e*/ 	.byte	0x3f
	.zero		1


	//   ....[69]....
        /*0c30*/ 	.word	0x00012b80
        /*0c34*/ 	.word	0x00000012
        /*0c38*/ 	.word	0x00028450
        /*0c3c*/ 	.short	0x0101
        /*0c3e*/ 	.byte	0x3f
	.zero		1


	//   ....[70]....
        /*0c40*/ 	.word	0x00012c00
        /*0c44*/ 	.word	0x00000012
        /*0c48*/ 	.word	0x00000000
        /*0c4c*/ 	.short	0x0101
        /*0c4e*/ 	.byte	0x3f
	.zero		1


	//   ....[71]....
        /*0c50*/ 	.word	0x00012e70
        /*0c54*/ 	.word	0x00000005
        /*0c58*/ 	.word	0x00028420
        /*0c5c*/ 	.short	0x010a
        /*0c5e*/ 	.byte	0x3f
	.zero		1


	//   ....[72]....
        /*0c60*/ 	.word	0x00012ff0
        /*0c64*/ 	.word	0x00000003
        /*0c68*/ 	.word	0x00028440
        /*0c6c*/ 	.short	0x010a
        /*0c6e*/ 	.byte	0x3f
	.zero		1


	//   ....[73]....
        /*0c70*/ 	.word	0x00013090
        /*0c74*/ 	.word	0x00000013
        /*0c78*/ 	.word	0x00028440
        /*0c7c*/ 	.short	0x010a
        /*0c7e*/ 	.byte	0x3f
	.zero		1


	//   ....[74]....
        /*0c80*/ 	.word	0x000130d0
        /*0c84*/ 	.word	0x00000003
        /*0c88*/ 	.word	0x00028460
        /*0c8c*/ 	.short	0x010a
        /*0c8e*/ 	.byte	0x3f
	.zero		1


	//   ....[75]....
        /*0c90*/ 	.word	0x00013110
        /*0c94*/ 	.word	0x00000013
        /*0c98*/ 	.word	0x00028460
        /*0c9c*/ 	.short	0x010a
        /*0c9e*/ 	.byte	0x3f
	.zero		1


	//   ....[76]....
        /*0ca0*/ 	.word	0x00013150
        /*0ca4*/ 	.word	0x00000003
        /*0ca8*/ 	.word	0x00028480
        /*0cac*/ 	.short	0x010a
        /*0cae*/ 	.byte	0x3f
	.zero		1


	//   ....[77]....
        /*0cb0*/ 	.word	0x00013190
        /*0cb4*/ 	.word	0x00000013
        /*0cb8*/ 	.word	0x00028480
        /*0cbc*/ 	.short	0x010a
        /*0cbe*/ 	.byte	0x3f
	.zero		1


	//   ....[78]....
        /*0cc0*/ 	.word	0x00013200
        /*0cc4*/ 	.word	0x00000003
        /*0cc8*/ 	.word	0x00028400
        /*0ccc*/ 	.short	0x010a
        /*0cce*/ 	.byte	0x3f
	.zero		1


	//   ....[79]....
        /*0cd0*/ 	.word	0x00013260
        /*0cd4*/ 	.word	0x00000003
        /*0cd8*/ 	.word	0x00028430
        /*0cdc*/ 	.short	0x010a
        /*0cde*/ 	.byte	0x3f
	.zero		1


	//   ....[80]....
        /*0ce0*/ 	.word	0x000132c0
        /*0ce4*/ 	.word	0x0000000b
        /*0ce8*/ 	.word	0x00028450
        /*0cec*/ 	.short	0x010a
        /*0cee*/ 	.byte	0x3f
	.zero		1


	//   ....[81]....
        /*0cf0*/ 	.word	0x00013320
        /*0cf4*/ 	.word	0x00000005
        /*0cf8*/ 	.word	0x00028430
        /*0cfc*/ 	.short	0x010a
        /*0cfe*/ 	.byte	0x3f
	.zero		1


	//   ....[82]....
        /*0d00*/ 	.word	0x00013380
        /*0d04*/ 	.word	0x0000000d
        /*0d08*/ 	.word	0x00028450
        /*0d0c*/ 	.short	0x010a
        /*0d0e*/ 	.byte	0x3f
	.zero		1


	//   ....[83]....
        /*0d10*/ 	.word	0x000133e0
        /*0d14*/ 	.word	0x00000000
        /*0d18*/ 	.word	0x00028430
        /*0d1c*/ 	.short	0x010a
        /*0d1e*/ 	.byte	0x3f
	.zero		1


	//   ....[84]....
        /*0d20*/ 	.word	0x00013440
        /*0d24*/ 	.word	0x0000000a
        /*0d28*/ 	.word	0x00028450
        /*0d2c*/ 	.short	0x010a
        /*0d2e*/ 	.byte	0x3f
	.zero		1


	//   ....[85]....
        /*0d30*/ 	.word	0x000134a0
        /*0d34*/ 	.word	0x00000000
        /*0d38*/ 	.word	0x00028430
        /*0d3c*/ 	.short	0x010a
        /*0d3e*/ 	.byte	0x3f
	.zero		1


	//   ....[86]....
        /*0d40*/ 	.word	0x00013500
        /*0d44*/ 	.word	0x0000000a
        /*0d48*/ 	.word	0x00028450
        /*0d4c*/ 	.short	0x010a
        /*0d4e*/ 	.byte	0x3f
	.zero		1


	//   ....[87]....
        /*0d50*/ 	.word	0x00013600
        /*0d54*/ 	.word	0x00000000
        /*0d58*/ 	.word	0x00028480
        /*0d5c*/ 	.short	0x010a
        /*0d5e*/ 	.byte	0x3f
	.zero		1


	//   ....[88]....
        /*0d60*/ 	.word	0x00013b80
        /*0d64*/ 	.word	0x00000000
        /*0d68*/ 	.word	0x00028440
        /*0d6c*/ 	.short	0x010a
        /*0d6e*/ 	.byte	0x3f
	.zero		1


	//   ....[89]....
        /*0d70*/ 	.word	0x00014ab0
        /*0d74*/ 	.word	0x00000010
        /*0d78*/ 	.word	0x00028420
        /*0d7c*/ 	.short	0x010a
        /*0d7e*/ 	.byte	0x3f
	.zero		1


	//   ....[90]....
        /*0d80*/ 	.word	0x00014b00
        /*0d84*/ 	.word	0x00000000
        /*0d88*/ 	.word	0x00028480
        /*0d8c*/ 	.short	0x010a
        /*0d8e*/ 	.byte	0x3f
	.zero		1


	//   ....[91]....
        /*0d90*/ 	.word	0x00014ff0
        /*0d94*/ 	.word	0x00000000
        /*0d98*/ 	.word	0x00028440
        /*0d9c*/ 	.short	0x010a
        /*0d9e*/ 	.byte	0x3f
	.zero		1


	//   ....[92]....
        /*0da0*/ 	.word	0x00015490
        /*0da4*/ 	.word	0x00000000
        /*0da8*/ 	.word	0x00028470
        /*0dac*/ 	.short	0x010a
        /*0dae*/ 	.byte	0x3f
	.zero		1


	//   ....[93]....
        /*0db0*/ 	.word	0x000154e0
        /*0db4*/ 	.word	0x00000000
        /*0db8*/ 	.word	0x00028460
        /*0dbc*/ 	.short	0x010a
        /*0dbe*/ 	.byte	0x3f
	.zero		1


	//   ....[94]....
        /*0dc0*/ 	.word	0x00015530
        /*0dc4*/ 	.word	0x00000012
        /*0dc8*/ 	.word	0x00028470
        /*0dcc*/ 	.short	0x010a
        /*0dce*/ 	.byte	0x3f
	.zero		1


	//   ....[95]....
        /*0dd0*/ 	.word	0x00015580
        /*0dd4*/ 	.word	0x00000012
        /*0dd8*/ 	.word	0x00028460
        /*0ddc*/ 	.short	0x010a
        /*0dde*/ 	.byte	0x3f
	.zero		1


	//   ....[96]....
        /*0de0*/ 	.word	0x000155d0
        /*0de4*/ 	.word	0x00000005
        /*0de8*/ 	.word	0x00028420
        /*0dec*/ 	.short	0x010a
        /*0dee*/ 	.byte	0x3f
	.zero		1


	//   ....[97]....
        /*0df0*/ 	.word	0x00015770
        /*0df4*/ 	.word	0x00000003
        /*0df8*/ 	.word	0x00028440
        /*0dfc*/ 	.short	0x010a
        /*0dfe*/ 	.byte	0x3f
	.zero		1


	//   ....[98]....
        /*0e00*/ 	.word	0x000157c0
        /*0e04*/ 	.word	0x00000013
        /*0e08*/ 	.word	0x00028440
        /*0e0c*/ 	.short	0x010a
        /*0e0e*/ 	.byte	0x3f
	.zero		1


	//   ....[99]....
        /*0e10*/ 	.word	0x00015810
        /*0e14*/ 	.word	0x00000003
        /*0e18*/ 	.word	0x00028460
        /*0e1c*/ 	.short	0x010a
        /*0e1e*/ 	.byte	0x3f
	.zero		1


	//   ....[100]....
        /*0e20*/ 	.word	0x00015860
        /*0e24*/ 	.word	0x00000013
        /*0e28*/ 	.word	0x00028460
        /*0e2c*/ 	.short	0x010a
        /*0e2e*/ 	.byte	0x3f
	.zero		1


	//   ....[101]....
        /*0e30*/ 	.word	0x000158b0
        /*0e34*/ 	.word	0x00000003
        /*0e38*/ 	.word	0x00028480
        /*0e3c*/ 	.short	0x010a
        /*0e3e*/ 	.byte	0x3f
	.zero		1


	//----- nvinfo : EIATTR_NUM_MBARRIERS
	.align		4
.L_184:
        /*0e40*/ 	.byte	0x03, 0x38
        /*0e42*/ 	.short	0x0016


	//----- nvinfo : EIATTR_EXIT_INSTR_OFFSETS
	.align		4
        /*0e44*/ 	.byte	0x04, 0x1c
        /*0e46*/ 	.short	(.L_186 - .L_185)


	//   ....[0]....
.L_185:
        /*0e48*/ 	.word	0x00000990


	//   ....[1]....
        /*0e4c*/ 	.word	0x0000e4b0


	//   ....[2]....
        /*0e50*/ 	.word	0x000131e0


	//----- nvinfo : EIATTR_MAX_THREADS
	.align		4
.L_186:
        /*0e54*/ 	.byte	0x04, 0x05
        /*0e56*/ 	.short	(.L_188 - .L_187)
.L_187:
        /*0e58*/ 	.word	0x00000180
        /*0e5c*/ 	.word	0x00000001
        /*0e60*/ 	.word	0x00000001


	//----- nvinfo : EIATTR_CRS_STACK_SIZE
	.align		4
.L_188:
        /*0e64*/ 	.byte	0x04, 0x1e
        /*0e66*/ 	.short	(.L_190 - .L_189)
.L_189:
        /*0e68*/ 	.word	0x00000000


	//----- nvinfo : EIATTR_CBANK_PARAM_SIZE
	.align		4
.L_190:
        /*0e6c*/ 	.byte	0x03, 0x19
        /*0e6e*/ 	.short	0x0af0


	//----- nvinfo : EIATTR_PARAM_CBANK
	.align		4
        /*0e70*/ 	.byte	0x04, 0x0a
        /*0e72*/ 	.short	(.L_192 - .L_191)
	.align		4
.L_191:
        /*0e74*/ 	.word	index@(.nv.constant0._ZN7cutlass13device_kernelIN5flash11enable_sm90INS1_16FlashAttnFwdSm90INS1_25CollectiveMainloopFwdSm90ILi2EN4cute5tupleIJNS5_1CILi1EEES8_S8_EEENS6_IJNS7_ILi128EEENS7_ILi64EEENS7_ILi256EEEEEELi256ENS_12float_e4m3_tEfNS_4arch4Sm90ELb0ELb1ELb0ELb0ELb1ELb0ELb0ELb1ELb0ELb1ELb0ELb0EEENS1_21CollectiveEpilogueFwdINS6_IJSA_SC_SB_EEES9_NS_10bfloat16_tESG_Li256ELb0ELb1ELb0ELb1EEENS1_30DynamicPersistentTileSchedulerILi256ELi128ELb0ELb1ELb1EEEEEEEEEvNT_6ParamsE)
        /*0e78*/ 	.short	0x0210
        /*0e7a*/ 	.short	0x0af0


	//----- nvinfo : EIATTR_SW_WAR
	.align		4
.L_192:
        /*0e7c*/ 	.byte	0x04, 0x36
        /*0e7e*/ 	.short	(.L_194 - .L_193)
.L_193:
        /*0e80*/ 	.word	0x00000008
.L_194:


//--------------------- .nv.info._ZN7cutlass13device_kernelIN5flash11enable_sm90INS1_16FlashAttnFwdSm90INS1_25CollectiveMainloopFwdSm90ILi2EN4cute5tupleIJNS5_1CILi1EEES8_S8_EEENS6_IJNS7_ILi128EEENS7_ILi64EEENS7_ILi256EEEEEELi256ENS_12float_e4m3_tEfNS_4arch4Sm90ELb0ELb1ELb0ELb1ELb1ELb0ELb0ELb1ELb0ELb1ELb0ELb0EEENS1_21CollectiveEpilogueFwdINS6_IJSA_SC_SB_EEES9_NS_10bfloat16_tESG_Li256ELb1ELb1ELb0ELb1EEENS1_36VarlenDynamicPersistentTileSchedulerILi128ELi64ELi256ELi128ELb0ELb1ELb1ELb1ELb0ELb1EEEEEEEEEvNT_6ParamsE --------------------------
	.section	.nv.info._ZN7cutlass13device_kernelIN5flash11enable_sm90INS1_16FlashAttnFwdSm90INS1_25CollectiveMainloopFwdSm90ILi2EN4cute5tupleIJNS5_1CILi1EEES8_S8_EEENS6_IJNS7_ILi128EEENS7_ILi64EEENS7_ILi256EEEEEELi256ENS_12float_e4m3_tEfNS_4arch4Sm90ELb0ELb1ELb0ELb1ELb1ELb0ELb0ELb1ELb0ELb1ELb0ELb0EEENS1_21CollectiveEpilogueFwdINS6_IJSA_SC_SB_EEES9_NS_10bfloat16_tESG_Li256ELb1ELb1ELb0ELb1EEENS1_36VarlenDynamicPersistentTileSchedulerILi128ELi64ELi256ELi128ELb0ELb1ELb1ELb1ELb0ELb1EEEEEEEEEvNT_6ParamsE,"",@"SHT_CUDA_INFO"
	.sectionflags	@""
	.align	4


	//----- nvinfo : EIATTR_CUDA_API_VERSION
	.align		4
        /*0000*/ 	.byte	0x04, 0x37
        /*0002*/ 	.short	(.L_196 - .L_195)
.L_195:
        /*0004*/ 	.word	0x00000082


	//----- nvinfo : EIATTR_KPARAM_INFO
	.align		4
.L_196:
        /*0008*/ 	.byte	0x04, 0x17
        /*000a*/ 	.short	(.L_198 - .L_197)
.L_197:
        /*000c*/ 	.word	0x00000000
        /*0010*/ 	.short	0x0000
        /*0012*/ 	.short	0x0070
        /*0014*/ 	.byte	0x00, 0xf0, 0x01, 0x2a


	//----- nvinfo : EIATTR_SPARSE_MMA_MASK
	.align		4
.L_198:
        /*0018*/ 	.byte	0x03, 0x50
        /*001a*/ 	.short	0x0000


	//----- nvinfo : EIATTR_MAXREG_COUNT
	.align		4
        /*001c*/ 	.byte	0x03, 0x1b
        /*001e*/ 	.short	0x00a8


	//----- nvinfo : EIATTR_NUM_BARRIERS
	.align		4
        /*0020*/ 	.byte	0x02, 0x4c
        /*0022*/ 	.byte	0x10
	.zero		1


	//----- nvinfo : EIATTR_EXTERNS
	.align		4
        /*0024*/ 	.byte	0x04, 0x0f
        /*0026*/ 	.short	(.L_200 - .L_199)


	//   ....[0]....
	.align		4
.L_199:
        /*0028*/ 	.word	index@(__assertfail)


	//----- nvinfo : EIATTR_ANNOTATIONS
	.align		4
.L_200:
        /*002c*/ 	.byte	0x04, 0x55
        /*002e*/ 	.short	(.L_202 - .L_201)


	//   ....[0]....
.L_201:
        /*0030*/ 	.word	0x00000001
        /*0034*/ 	.byte	0x60, 0xf6, 0x00, 0x00, 0x01, 0x00, 0x00, 0x00, 0x00, 0xf7, 0x00, 0x00, 0x01, 0x00, 0x00, 0x00
        /*0044*/ 	.byte	0x80, 0x17, 0x01, 0x00, 0x01, 0x00, 0x00, 0x00, 0xc0, 0x18, 0x01, 0x00, 0x01, 0x00, 0x00, 0x00
        /*0054*/ 	.byte	0x00, 0x22, 0x01, 0x00, 0x01, 0x00, 0x00, 0x00, 0x20, 0x22, 0x01, 0x00, 0x01, 0x00, 0x00, 0x00
        /*0064*/ 	.byte	0xf0, 0x47, 0x01, 0x00


	//----- nvinfo : EIATTR_MERCURY_ISA_VERSION
	.align		4
.L_202:
        /*0068*/ 	.byte	0x03, 0x5f
        /*006a*/ 	.short	0x0101


	//----- nvinfo : EIATTR_UNUSED_LOAD_BYTE_OFFSET
	.align		4
        /*006c*/ 	.byte	0x04, 0x44
        /*006e*/ 	.short	(.L_204 - .L_203)


	//   ....[0]....
.L_203:
        /*0070*/ 	.word	0x00000980
        /*0074*/ 	.word	0x0000fff0


	//   ....[1]....
        /*0078*/ 	.word	0x0000b070
        /*007c*/ 	.word	0x0000fff0


	//----- nvinfo : EIATTR_INT_WARP_WIDE_INSTR_OFFSETS
	.align		4
.L_204:
        /*0080*/ 	.byte	0x04, 0x31
        /*0082*/ 	.short	(.L_206 - .L_205)


	//   ....[0]....
.L_205:
        /*0084*/ 	.word	0x000000c0


	//   ....[1]....
        /*0088*/ 	.word	0x000000d0


	//   ....[2]....
        /*008c*/ 	.word	0x00000170


	//   ....[3]....
        /*0090*/ 	.word	0x00010270


	//   ....[4]....
        /*0094*/ 	.word	0x00010300


	//   ....[5]....
        /*0098*/ 	.word	0x00013550


	//   ....[6]....
        /*009c*/ 	.word	0x000135e0


	//----- nvinfo : EIATTR_COOP_GROUP_MASK_REGIDS
	.align		4
.L_206:
        /*00a0*/ 	.byte	0x04, 0x29
        /*00a2*/ 	.short	(.L_208 - .L_207)


	//   ....[0]....
.L_207:
        /*00a4*/ 	.word	0xffffffff


	//   ....[1]....
        /*00a8*/ 	.word	0xffffffff


	//   ....[2]....
        /*00ac*/ 	.word	0xffffffff


	//   ....[3]....
        /*00b0*/ 	.word	0xffffffff


	//   ....[4]....
        /*00b4*/ 	.word	0xffffffff


	//   ....[5]....
        /*00b8*/ 	.word	0xffffffff


	//   ....[6]....
        /*00bc*/ 	.word	0xffffffff


	//   ....[7]....
        /*00c0*/ 	.word	0xffffffff


	//   ....[8]....
        /*00c4*/ 	.word	0xffffffff


	//   ....[9]....
        /*00c8*/ 	.word	0xffffffff


	//   ....[10]....
        /*00cc*/ 	.word	0xffffffff


	//   ....[11]....
        /*00d0*/ 	.word	0xffffffff


	//   ....[12]....
        /*00d4*/ 	.word	0xffffffff


	//   ....[13]....
        /*00d8*/ 	.word	0xffffffff


	//   ....[14]....
        /*00dc*/ 	.word	0xffffffff


	//   ....[15]....
        /*00e0*/ 	.word	0xffffffff


	//   ....[16]....
        /*00e4*/ 	.word	0xffffffff


	//   ....[17]....
        /*00e8*/ 	.word	0xffffffff


	//   ....[18]....
        /*00ec*/ 	.word	0xffffffff


	//   ....[19]....
        /*00f0*/ 	.word	0xffffffff


	//   ....[20]....
        /*00f4*/ 	.word	0xffffffff


	//   ....[21]....
        /*00f8*/ 	.word	0xffffffff


	//   ....[22]....
        /*00fc*/ 	.word	0xffffffff


	//   ....[23]....
        /*0100*/ 	.word	0xffffffff


	//   ....[24]....
        /*0104*/ 	.word	0xffffffff


	//   ....[25]....
        /*0108*/ 	.word	0xffffffff


	//   ....[26]....
        /*010c*/ 	.word	0xffffffff


	//   ....[27]....
        /*0110*/ 	.word	0xffffffff


	//   ....[28]....
        /*0114*/ 	.word	0xffffffff


	//   ....[29]....
        /*0118*/ 	.word	0xffffffff


	//   ....[30]....
        /*011c*/ 	.word	0xffffffff


	//   ....[31]....
        /*0120*/ 	.word	0xffffffff


	//   ....[32]....
        /*0124*/ 	.word	0xffffffff


	//   ....[33]....
        /*0128*/ 	.word	0xffffffff


	//   ....[34]....
        /*012c*/ 	.word	0xffffffff


	//   ....[35]....
        /*0130*/ 	.word	0xffffffff


	//   ....[36]....
        /*0134*/ 	.word	0xffffffff


	//   ....[37]....
        /*0138*/ 	.word	0xffffffff


	//   ....[38]....
        /*013c*/ 	.word	0xffffffff


	//   ....[39]....
        /*0140*/ 	.word	0xffffffff


	//   ....[40]....
        /*0144*/ 	.word	0xffffffff


	//   ....[41]....
        /*0148*/ 	.word	0xffffffff


	//   ....[42]....
        /*014c*/ 	.word	0xffffffff


	//   ....[43]....
        /*0150*/ 	.word	0xffffffff


	//   ....[44]....
        /*0154*/ 	.word	0xffffffff


	//   ....[45]....
        /*0158*/ 	.word	0xffffffff


	//   ....[46]....
        /*015c*/ 	.word	0xffffffff


	//   ....[47]....
        /*0160*/ 	.word	0xffffffff


	//   ....[48]....
        /*0164*/ 	.word	0xffffffff


	//   ....[49]....
        /*0168*/ 	.word	0xffffffff


	//   ....[50]....
        /*016c*/ 	.word	0xffffffff


	//   ....[51]....
        /*0170*/ 	.word	0xffffffff


	//   ....[52]....
        /*0174*/ 	.word	0xffffffff


	//   ....[53]....
        /*0178*/ 	.word	0xffffffff


	//   ....[54]....
        /*017c*/ 	.word	0xffffffff


	//   ....[55]....
        /*0180*/ 	.word	0xffffffff


	//   ....[56]....
        /*0184*/ 	.word	0xffffffff


	//   ....[57]....
        /*0188*/ 	.word	0xffffffff


	//   ....[58]....
        /*018c*/ 	.word	0xffffffff


	//   ....[59]....
        /*0190*/ 	.word	0xffffffff


	//   ....[60]....
        /*0194*/ 	.word	0xffffffff


	//   ....[61]....
        /*0198*/ 	.word	0xffffffff


	//   ....[62]....
        /*019c*/ 	.word	0xffffffff


	//   ....[63]....
        /*01a0*/ 	.word	0xffffffff


	//   ....[64]....
        /*01a4*/ 	.word	0xffffffff


	//   ....[65]....
        /*01a8*/ 	.word	0xffffffff


	//   ....[66]....
        /*01ac*/ 	.word	0xffffffff


	//   ....[67]....
        /*01b0*/ 	.word	0xffffffff


	//   ....[68]....
        /*01b4*/ 	.word	0xffffffff


	//   ....[69]....
        /*01b8*/ 	.word	0xffffffff


	//   ....[70]....
        /*01bc*/ 	.word	0xffffffff


	//   ....[71]....
        /*01c0*/ 	.word	0xffffffff


	//   ....[72]....
        /*01c4*/ 	.word	0xffffffff


	//   ....[73]....
        /*01c8*/ 	.word	0xffffffff


	//   ....[74]....
        /*01cc*/ 	.word	0xffffffff


	//   ....[75]....
        /*01d0*/ 	.word	0xffffffff


	//   ....[76]....
        /*01d4*/ 	.word	0xffffffff


	//   ....[77]....
        /*01d8*/ 	.word	0xffffffff


	//   ....[78]....
        /*01dc*/ 	.word	0xffffffff


	//   ....[79]....
        /*01e0*/ 	.word	0xffffffff


	//   ....[80]....
        /*01e4*/ 	.word	0xffffffff


	//   ....[81]....
        /*01e8*/ 	.word	0xffffffff


	//   ....[82]....
        /*01ec*/ 	.word	0xffffffff


	//   ....[83]....
        /*01f0*/ 	.word	0xffffffff


	//   ....[84]....
        /*01f4*/ 	.word	0xffffffff


	//   ....[85]....
        /*01f8*/ 	.word	0xffffffff


	//   ....[86]....
        /*01fc*/ 	.word	0xffffffff


	//   ....[87]....
        /*0200*/ 	.word	0xffffffff


	//   ....[88]....
        /*0204*/ 	.word	0xffffffff


	//   ....[89]....
        /*0208*/ 	.word	0xffffffff


	//   ....[90]....
        /*020c*/ 	.word	0xffffffff


	//   ....[91]....
        /*0210*/ 	.word	0xffffffff


	//   ....[92]....
        /*0214*/ 	.word	0xffffffff


	//   ....[93]....
        /*0218*/ 	.word	0xffffffff


	//   ....[94]....
        /*021c*/ 	.word	0xffffffff


	//   ....[95]....
        /*0220*/ 	.word	0xffffffff


	//   ....[96]....
        /*0224*/ 	.word	0xffffffff


	//   ....[97]....
        /*0228*/ 	.word	0xffffffff


	//   ....[98]....
        /*022c*/ 	.word	0xffffffff


	//   ....[99]....
        /*0230*/ 	.word	0xffffffff


	//   ....[100]....
        /*0234*/ 	.word	0xffffffff


	//   ....[101]....
        /*0238*/ 	.word	0xffffffff


	//   ....[102]....
        /*023c*/ 	.word	0xffffffff


	//   ....[103]....
        /*0240*/ 	.word	0xffffffff


	//   ....[104]....
        /*0244*/ 	.word	0xffffffff


	//   ....[105]....
        /*0248*/ 	.word	0xffffffff


	//   ....[106]....
        /*024c*/ 	.word	0xffffffff


	//   ....[107]....
        /*0250*/ 	.word	0xffffffff


	//   ....[108]....
        /*0254*/ 	.word	0xffffffff


	//   ....[109]....
        /*0258*/ 	.word	0xffffffff


	//   ....[110]....
        /*025c*/ 	.word	0xffffffff


	//   ....[111]....
        /*0260*/ 	.word	0xffffffff


	//   ....[112]....
        /*0264*/ 	.word	0xffffffff


	//   ....[113]....
        /*0268*/ 	.word	0xffffffff


	//   ....[114]....
        /*026c*/ 	.word	0xffffffff


	//   ....[115]....
        /*0270*/ 	.word	0xffffffff


	//   ....[116]....
        /*0274*/ 	.word	0xffffffff


	//   ....[117]....
        /*0278*/ 	.word	0xffffffff


	//   ....[118]....
        /*027c*/ 	.word	0xffffffff


	//   ....[119]....
        /*0280*/ 	.word	0xffffffff


	//   ....[120]....
        /*0284*/ 	.word	0xffffffff


	//   ....[121]....
        /*0288*/ 	.word	0xffffffff


	//   ....[122]....
        /*028c*/ 	.word	0xffffffff


	//   ....[123]....
        /*0290*/ 	.word	0xffffffff


	//   ....[124]....
        /*0294*/ 	.word	0xffffffff


	//   ....[125]....
        /*0298*/ 	.word	0xffffffff


	//   ....[126]....
        /*029c*/ 	.word	0xffffffff


	//   ....[127]....
        /*02a0*/ 	.word	0xffffffff


	//   ....[128]....
        /*02a4*/ 	.word	0xffffffff


	//   ....[129]....
        /*02a8*/ 	.word	0xffffffff


	//   ....[130]....
        /*02ac*/ 	.word	0xffffffff


	//   ....[131]....
        /*02b0*/ 	.word	0xffffffff


	//   ....[132]....
        /*02b4*/ 	.word	0xffffffff


	//   ....[133]....
        /*02b8*/ 	.word	0xffffffff


	//   ....[134]....
        /*02bc*/ 	.word	0xffffffff


	//   ....[135]....
        /*02c0*/ 	.word	0xffffffff


	//   ....[136]....
        /*02c4*/ 	.word	0xffffffff


	//   ....[137]....
        /*02c8*/ 	.word	0xffffffff


	//   ....[138]....
        /*02cc*/ 	.word	0xffffffff


	//   ....[139]....
        /*02d0*/ 	.word	0xffffffff


	//   ....[140]....
        /*02d4*/ 	.word	0xffffffff


	//   ....[141]....
        /*02d8*/ 	.word	0xffffffff


	//   ....[142]....
        /*02dc*/ 	.word	0xffffffff


	//   ....[143]....
        /*02e0*/ 	.word	0xffffffff


	//   ....[144]....
        /*02e4*/ 	.word	0xffffffff


	//   ....[145]....
        /*02e8*/ 	.word	0xffffffff


	//   ....[146]....
        /*02ec*/ 	.word	0xffffffff


	//   ....[147]....
        /*02f0*/ 	.word	0xffffffff


	//   ....[148]....
        /*02f4*/ 	.word	0xffffffff


	//   ....[149]....
        /*02f8*/ 	.word	0xffffffff


	//   ....[150]....
        /*02fc*/ 	.word	0xffffffff


	//   ....[151]....
        /*0300*/ 	.word	0xffffffff


	//   ....[152]....
        /*0304*/ 	.word	0xffffffff


	//   ....[153]....
        /*0308*/ 	.word	0xffffffff


	//   ....[154]....
        /*030c*/ 	.word	0xffffffff


	//   ....[155]....
        /*0310*/ 	.word	0xffffffff


	//   ....[156]....
        /*0314*/ 	.word	0xffffffff


	//   ....[157]....
        /*0318*/ 	.word	0xffffffff


	//   ....[158]....
        /*031c*/ 	.word	0xffffffff


	//   ....[159]....
        /*0320*/ 	.word	0xffffffff


	//   ....[160]....
        /*0324*/ 	.word	0xffffffff


	//   ....[161]....
        /*0328*/ 	.word	0xffffffff


	//   ....[162]....
        /*032c*/ 	.word	0xffffffff


	//   ....[163]....
        /*0330*/ 	.word	0xffffffff


	//   ....[164]....
        /*0334*/ 	.word	0xffffffff


	//   ....[165]....
        /*0338*/ 	.word	0xffffffff


	//   ....[166]....
        /*033c*/ 	.word	0xffffffff


	//   ....[167]....
        /*0340*/ 	.word	0xffffffff


	//   ....[168]....
        /*0344*/ 	.word	0xffffffff


	//   ....[169]....
        /*0348*/ 	.word	0xffffffff


	//   ....[170]....
        /*034c*/ 	.word	0xffffffff


	//   ....[171]....
        /*0350*/ 	.word	0xffffffff


	//   ....[172]....
        /*0354*/ 	.word	0xffffffff


	//   ....[173]....
        /*0358*/ 	.word	0xffffffff


	//   ....[174]....
        /*035c*/ 	.word	0xffffffff


	//   ....[175]....
        /*0360*/ 	.word	0xffffffff


	//   ....[176]....
        /*0364*/ 	.word	0xffffffff


	//   ....[177]....
        /*0368*/ 	.word	0xffffffff


	//   ....[178]....
        /*036c*/ 	.word	0xffffffff


	//   ....[179]....
        /*0370*/ 	.word	0xffffffff


	//   ....[180]....
        /*0374*/ 	.word	0xffffffff


	//   ....[181]....
        /*0378*/ 	.word	0xffffffff


	//   ....[182]....
        /*037c*/ 	.word	0xffffffff


	//   ....[183]....
        /*0380*/ 	.word	0xffffffff


	//   ....[184]....
        /*0384*/ 	.word	0xffffffff


	//   ....[185]....
        /*0388*/ 	.word	0xffffffff


	//   ....[186]....
        /*038c*/ 	.word	0xffffffff


	//   ....[187]....
        /*0390*/ 	.word	0xffffffff


	//   ....[188]....
        /*0394*/ 	.word	0xffffffff


	//   ....[189]....
        /*0398*/ 	.word	0xffffffff


	//   ....[190]....
        /*039c*/ 	.word	0xffffffff


	//   ....[191]....
        /*03a0*/ 	.word	0xffffffff


	//   ....[192]....
        /*03a4*/ 	.word	0xffffffff


	//   ....[193]....
        /*03a8*/ 	.word	0xffffffff


	//   ....[194]....
        /*03ac*/ 	.word	0xffffffff


	//   ....[195]....
        /*03b0*/ 	.word	0xffffffff


	//   ....[196]....
        /*03b4*/ 	.word	0xffffffff


	//   ....[197]....
        /*03b8*/ 	.word	0xffffffff


	//   ....[198]....
        /*03bc*/ 	.word	0xffffffff


	//   ....[199]....
        /*03c0*/ 	.word	0x0500000f


	//   ....[200]....
        /*03c4*/ 	.word	0x0500000f


	//   ....[201]....
        /*03c8*/ 	.word	0x0500000f


	//   ....[202]....
        /*03cc*/ 	.word	0x0500000f


	//   ....[203]....
        /*03d0*/ 	.word	0x0500000f


	//   ....[204]....
        /*03d4*/ 	.word	0x0500000f


	//   ....[205]....
        /*03d8*/ 	.word	0x0500000f


	//   ....[206]....
        /*03dc*/ 	.word	0x0500000f


	//   ....[207]....
        /*03e0*/ 	.word	0x0500000f


	//   ....[208]....
        /*03e4*/ 	.word	0x0500000f


	//   ....[209]....
        /*03e8*/ 	.word	0x0500000f


	//   ....[210]....
        /*03ec*/ 	.word	0x0500000f


	//   ....[211]....
        /*03f0*/ 	.word	0x0500000f


	//   ....[212]....
        /*03f4*/ 	.word	0x0500000f


	//   ....[213]....
        /*03f8*/ 	.word	0x0500000f


	//   ....[214]....
        /*03fc*/ 	.word	0x0500000f


	//   ....[215]....
        /*0400*/ 	.word	0x0500000f


	//   ....[216]....
        /*0404*/ 	.word	0x0500000f


	//   ....[217]....
        /*0408*/ 	.word	0x0500000f


	//   ....[218]....
        /*040c*/ 	.word	0x0500000f


	//   ....[219]....
        /*0410*/ 	.word	0x0500000f


	//   ....[220]....
        /*0414*/ 	.word	0x0500000f


	//   ....[221]....
        /*0418*/ 	.word	0x0500000f


	//   ....[222]....
        /*041c*/ 	.word	0x0500000f


	//   ....[223]....
        /*0420*/ 	.word	0x0500000f


	//   ....[224]....
        /*0424*/ 	.word	0x0500000f


	//   ....[225]....
        /*0428*/ 	.word	0x0500000f


	//   ....[226]....
        /*042c*/ 	.word	0x0500000f


	//   ....[227]....
        /*0430*/ 	.word	0x0500000f


	//   ....[228]....
        /*0434*/ 	.word	0x0500000f


	//   ....[229]....
        /*0438*/ 	.word	0x0500000f


	//   ....[230]....
        /*043c*/ 	.word	0x0500000f


	//   ....[231]....
        /*0440*/ 	.word	0x0500000f


	//   ....[232]....
        /*0444*/ 	.word	0x0500000f


	//   ....[233]....
        /*0448*/ 	.word	0x0500000f


	//   ....[234]....
        /*044c*/ 	.word	0x0500000f


	//   ....[235]....
        /*0450*/ 	.word	0x0500000f


	//   ....[236]....
        /*0454*/ 	.word	0x0500000f


	//   ....[237]....
        /*0458*/ 	.word	0x0500000f


	//   ....[238]....
        /*045c*/ 	.word	0x0500000f


	//   ....[239]....
        /*0460*/ 	.word	0x0500000f


	//   ....[240]....
        /*0464*/ 	.word	0x0500000f


	//   ....[241]....
        /*0468*/ 	.word	0x0500000f


	//   ....[242]....
        /*046c*/ 	.word	0x0500000f


	//   ....[243]....
        /*0470*/ 	.word	0x0500000f


	//   ....[244]....
        /*0474*/ 	.word	0x0500000f


	//   ....[245]....
        /*0478*/ 	.word	0x0500000f


	//   ....[246]....
        /*047c*/ 	.word	0x0500000f


	//   ....[247]....
        /*0480*/ 	.word	0x0500000f


	//   ....[248]....
        /*0484*/ 	.word	0x0500000f


	//----- nvinfo : EIATTR_COOP_GROUP_INSTR_OFFSETS
	.align		4
.L_208:
        /*0488*/ 	.byte	0x04, 0x28
        /*048a*/ 	.short	(.L_210 - .L_209)


	//   ....[0]....
.L_209:
        /*048c*/ 	.word	0x00000080


	//   ....[1]....
        /*0490*/ 	.word	0x00000090


	//   ....[2]....
        /*0494*/ 	.word	0x000002d0


	//   ....[3]....
        /*0498*/ 	.word	0x00000430


	//   ....[4]....
        /*049c*/ 	.word	0x00000550


	//   ....[5]....
        /*04a0*/ 	.word	0x000006b0


	//   ....[6]....
        /*04a4*/ 	.word	0x00001e50


	//   ....[7]....
        /*04a8*/ 	.word	0x00002720


	//   ....[8]....
        /*04ac*/ 	.word	0x00002980


	//   ....[9]....
        /*04b0*/ 	.word	0x000032a0


	//   ....[10]....
        /*04b4*/ 	.word	0x000033b0


	//   ....[11]....
        /*04b8*/ 	.word	0x00003700


	//   ....[12]....
        /*04bc*/ 	.word	0x000037c0


	//   ....[13]....
        /*04c0*/ 	.word	0x00004700


	//   ....[14]....
        /*04c4*/ 	.word	0x00004930


	//   ....[15]....
        /*04c8*/ 	.word	0x00005010


	//   ....[16]....
        /*04cc*/ 	.word	0x00005110


	//   ....[17]....
        /*04d0*/ 	.word	0x000054a0


	//   ....[18]....
        /*04d4*/ 	.word	0x00005530


	//   ....[19]....
        /*04d8*/ 	.word	0x00006d80


	//   ....[20]....
        /*04dc*/ 	.word	0x00006dc0


	//   ....[21]....
        /*04e0*/ 	.word	0x00006ff0


	//   ....[22]....
        /*04e4*/ 	.word	0x000070b0


	//   ....[23]....
        /*04e8*/ 	.word	0x000085c0


	//   ....[24]....
        /*04ec*/ 	.word	0x000087f0


	//   ....[25]....
        /*04f0*/ 	.word	0x00008ed0


	//   ....[26]....
        /*04f4*/ 	.word	0x00008fd0


	//   ....[27]....
        /*04f8*/ 	.word	0x00009360


	//   ....[28]....
        /*04fc*/ 	.word	0x000093f0


	//   ....[29]....
        /*0500*/ 	.word	0x0000a5e0


	//   ....[30]....
        /*0504*/ 	.word	0x0000a610


	//   ....[31]....
        /*0508*/ 	.word	0x0000a680


	//   ....[32]....
        /*050c*/ 	.word	0x0000a6a0


	//   ....[33]....
        /*0510*/ 	.word	0x0000bbd0


	//   ....[34]....
        /*0514*/ 	.word	0x0000bc00


	//   ....[35]....
        /*0518*/ 	.word	0x0000bc30


	//   ....[36]....
        /*051c*/ 	.word	0x0000bc60


	//   ....[37]....
        /*0520*/ 	.word	0x0000bcb0


	//   ....[38]....
        /*0524*/ 	.word	0x0000bd00


	//   ....[39]....
        /*0528*/ 	.word	0x0000bd40


	//   ....[40]....
        /*052c*/ 	.word	0x0000bd80


	//   ....[41]....
        /*0530*/ 	.word	0x0000bdb0


	//   ....[42]....
        /*0534*/ 	.word	0x0000bde0


	//   ....[43]....
        /*0538*/ 	.word	0x0000be10


	//   ....[44]....
        /*053c*/ 	.word	0x0000be40


	//   ....[45]....
        /*0540*/ 	.word	0x0000be70


	//   ....[46]....
        /*0544*/ 	.word	0x0000beb0


	//   ....[47]....
        /*0548*/ 	.word	0x0000bee0


	//   ....[48]....
        /*054c*/ 	.word	0x0000bf10


	//   ....[49]....
        /*0550*/ 	.word	0x0000bf40


	//   ....[50]....
        /*0554*/ 	.word	0x0000bf70


	//   ....[51]....
        /*0558*/ 	.word	0x0000bfd0


	//   ....[52]....
        /*055c*/ 	.word	0x0000c000


	//   ....[53]....
        /*0560*/ 	.word	0x0000c030


	//   ....[54]....
        /*0564*/ 	.word	0x0000c060


	//   ....[55]....
        /*0568*/ 	.word	0x0000c090


	//   ....[56]....
        /*056c*/ 	.word	0x0000c0c0


	//   ....[57]....
        /*0570*/ 	.word	0x0000c0f0


	//   ....[58]....
        /*0574*/ 	.word	0x0000c120


	//   ....[59]....
        /*0578*/ 	.word	0x0000c150


	//   ....[60]....
        /*057c*/ 	.word	0x0000c180


	//   ....[61]....
        /*0580*/ 	.word	0x0000c1b0


	//   ....[62]....
        /*0584*/ 	.word	0x0000c1e0


	//   ....[63]....
        /*0588*/ 	.word	0x0000c210


	//   ....[64]....
        /*058c*/ 	.word	0x0000c240


	//   ....[65]....
        /*0590*/ 	.word	0x0000c270


	//   ....[66]....
        /*0594*/ 	.word	0x0000c300


	//   ....[67]....
        /*0598*/ 	.word	0x0000c340


	//   ....[68]....
        /*059c*/ 	.word	0x0000c350


	//   ....[69]....
        /*05a0*/ 	.word	0x0000c360


	//   ....[70]....
        /*05a4*/ 	.word	0x0000c380


	//   ....[71]....
        /*05a8*/ 	.word	0x0000c390


	//   ....[72]....
        /*05ac*/ 	.word	0x0000c3a0


	//   ....[73]....
        /*05b0*/ 	.word	0x0000c3b0


	//   ....[74]....
        /*05b4*/ 	.word	0x0000c3d0


	//   ....[75]....
        /*05b8*/ 	.word	0x0000c3e0


	//   ....[76]....
        /*05bc*/ 	.word	0x0000c3f0


	//   ....[77]....
        /*05c0*/ 	.word	0x0000c400


	//   ....[78]....
        /*05c4*/ 	.word	0x0000c420


	//   ....[79]....
        /*05c8*/ 	.word	0x0000c450


	//   ....[80]....
        /*05cc*/ 	.word	0x0000c460


	//   ....[81]....
        /*05d0*/ 	.word	0x0000c470


	//   ....[82]....
        /*05d4*/ 	.word	0x0000c480


	//   ....[83]....
        /*05d8*/ 	.word	0x0000c4a0


	//   ....[84]....
        /*05dc*/ 	.word	0x0000c4c0


	//   ....[85]....
        /*05e0*/ 	.word	0x0000c4d0


	//   ....[86]....
        /*05e4*/ 	.word	0x0000c4e0


	//   ....[87]....
        /*05e8*/ 	.word	0x0000c4f0


	//   ....[88]....
        /*05ec*/ 	.word	0x0000c510


	//   ....[89]....
        /*05f0*/ 	.word	0x0000c520


	//   ....[90]....
        /*05f4*/ 	.word	0x0000c530


	//   ....[91]....
        /*05f8*/ 	.word	0x0000c540


	//   ....[92]....
        /*05fc*/ 	.word	0x0000c560


	//   ....[93]....
        /*0600*/ 	.word	0x0000c590


	//   ....[94]....
        /*0604*/ 	.word	0x0000c5a0


	//   ....[95]....
        /*0608*/ 	.word	0x0000c5b0


	//   ....[96]....
        /*060c*/ 	.word	0x0000c5c0


	//   ....[97]....
        /*0610*/ 	.word	0x0000cdc0


	//   ....[98]....
        /*0614*/ 	.word	0x0000ce00


	//   ....[99]....
        /*0618*/ 	.word	0x0000ce30


	//   ....[100]....
        /*061c*/ 	.word	0x0000cea0


	//   ....[101]....
        /*0620*/ 	.word	0x0000d710


	//   ....[102]....
        /*0624*/ 	.word	0x0000d740


	//   ....[103]....
        /*0628*/ 	.word	0x0000d890


	//   ....[104]....
        /*062c*/ 	.word	0x0000d8b0


	//   ....[105]....
        /*0630*/ 	.word	0x0000d9f0


	//   ....[106]....
        /*0634*/ 	.word	0x0000da10


	//   ....[107]....
        /*0638*/ 	.word	0x0000db60


	//   ....[108]....
        /*063c*/ 	.word	0x0000db80


	//   ....[109]....
        /*0640*/ 	.word	0x0000e4b0


	//   ....[110]....
        /*0644*/ 	.word	0x0000e4e0


	//   ....[111]....
        /*0648*/ 	.word	0x0000e630


	//   ....[112]....
        /*064c*/ 	.word	0x0000e650


	//   ....[113]....
        /*0650*/ 	.word	0x0000e790


	//   ....[114]....
        /*0654*/ 	.word	0x0000e7b0


	//   ....[115]....
        /*0658*/ 	.word	0x0000e900


	//   ....[116]....
        /*065c*/ 	.word	0x0000e920


	//   ....[117]....
        /*0660*/ 	.word	0x0000eaf0


	//   ....[118]....
        /*0664*/ 	.word	0x0000ec90


	//   ....[119]....
        /*0668*/ 	.word	0x0000ecc0


	//   ....[120]....
        /*066c*/ 	.word	0x0000ecf0


	//   ....[121]....
        /*0670*/ 	.word	0x0000ed20


	//   ....[122]....
        /*0674*/ 	.word	0x0000ed50


	//   ....[123]....
        /*0678*/ 	.word	0x0000ed90


	//   ....[124]....
        /*067c*/ 	.word	0x0000eee0


	//   ....[125]....
        /*0680*/ 	.word	0x0000ef10


	//   ....[126]....
        /*0684*/ 	.word	0x0000ef40


	//   ....[127]....
        /*0688*/ 	.word	0x0000ef70


	//   ....[128]....
        /*068c*/ 	.word	0x0000efa0


	//   ....[129]....
        /*0690*/ 	.word	0x0000efe0


	//   ....[130]....
        /*0694*/ 	.word	0x0000f070


	//   ....[131]....
        /*0698*/ 	.word	0x0000f0d0


	//   ....[132]....
        /*069c*/ 	.word	0x0000f170


	//   ....[133]....
        /*06a0*/ 	.word	0x00010e90


	//   ....[134]....
        /*06a4*/ 	.word	0x00010ed0


	//   ....[135]....
        /*06a8*/ 	.word	0x00010f80


	//   ....[136]....
        /*06ac*/ 	.word	0x00010f90


	//   ....[137]....
        /*06b0*/ 	.word	0x00011000


	//   ....[138]....
        /*06b4*/ 	.word	0x00011010


	//   ....[139]....
        /*06b8*/ 	.word	0x00011020


	//   ....[140]....
        /*06bc*/ 	.word	0x000110a0


	//   ....[141]....
        /*06c0*/ 	.word	0x000113e0


	//   ....[142]....
        /*06c4*/ 	.word	0x00011400


	//   ....[143]....
        /*06c8*/ 	.word	0x00011440


	//   ....[144]....
        /*06cc*/ 	.word	0x00011470


	//   ....[145]....
        /*06d0*/ 	.word	0x000114c0


	//   ....[146]....
        /*06d4*/ 	.word	0x000114f0


	//   ....[147]....
        /*06d8*/ 	.word	0x00011510


	//   ....[148]....
        /*06dc*/ 	.word	0x00011550


	//   ....[149]....
        /*06e0*/ 	.word	0x00011c40


	//   ....[150]....
        /*06e4*/ 	.word	0x00011c70


	//   ....[151]....
        /*06e8*/ 	.word	0x00011cd0


	//   ....[152]....
        /*06ec*/ 	.word	0x00011d20


	//   ....[153]....
        /*06f0*/ 	.word	0x00011d70


	//   ....[154]....
        /*06f4*/ 	.word	0x00011dc0


	//   ....[155]....
        /*06f8*/ 	.word	0x00011e10


	//   ....[156]....
        /*06fc*/ 	.word	0x00011e60


	//   ....[157]....
        /*0700*/ 	.word	0x00011eb0


	//   ....[158]....
        /*0704*/ 	.word	0x00011f00


	//   ....[159]....
        /*0708*/ 	.word	0x00011f50


	//   ....[160]....
        /*070c*/ 	.word	0x00011fa0


	//   ....[161]....
        /*0710*/ 	.word	0x00011ff0


	//   ....[162]....
        /*0714*/ 	.word	0x00012030


	//   ....[163]....
        /*0718*/ 	.word	0x00012050


	//   ....[164]....
        /*071c*/ 	.word	0x00012090


	//   ....[165]....
        /*0720*/ 	.word	0x000127f0


	//   ....[166]....
        /*0724*/ 	.word	0x00012810


	//   ....[167]....
        /*0728*/ 	.word	0x00012870


	//   ....[168]....
        /*072c*/ 	.word	0x00012880


	//   ....[169]....
        /*0730*/ 	.word	0x000128d0


	//   ....[170]....
        /*0734*/ 	.word	0x000128e0


	//   ....[171]....
        /*0738*/ 	.word	0x000128f0


	//   ....[172]....
        /*073c*/ 	.word	0x00012940


	//   ....[173]....
        /*0740*/ 	.word	0x00012c70


	//   ....[174]....
        /*0744*/ 	.word	0x00012c80


	//   ....[175]....
        /*0748*/ 	.word	0x00012ca0


	//   ....[176]....
        /*074c*/ 	.word	0x00012ce0


	//   ....[177]....
        /*0750*/ 	.word	0x00012d00


	//   ....[178]....
        /*0754*/ 	.word	0x00012d40


	//   ....[179]....
        /*0758*/ 	.word	0x00012d60


	//   ....[180]....
        /*075c*/ 	.word	0x00012d70


	//   ....[181]....
        /*0760*/ 	.word	0x00013da0


	//   ....[182]....
        /*0764*/ 	.word	0x00013dd0


	//   ....[183]....
        /*0768*/ 	.word	0x00013e00


	//   ....[184]....
        /*076c*/ 	.word	0x00013e20


	//   ....[185]....
        /*0770*/ 	.word	0x00013e50


	//   ....[186]....
        /*0774*/ 	.word	0x00013e80


	//   ....[187]....
        /*0778*/ 	.word	0x00013eb0


	//   ....[188]....
        /*077c*/ 	.word	0x00013ec0


	//   ....[189]....
        /*0780*/ 	.word	0x00013ff0


	//   ....[190]....
        /*0784*/ 	.word	0x00014020


	//   ....[191]....
        /*0788*/ 	.word	0x00014050


	//   ....[192]....
        /*078c*/ 	.word	0x00014080


	//   ....[193]....
        /*0790*/ 	.word	0x000140b0


	//   ....[194]....
        /*0794*/ 	.word	0x000140f0


	//   ....[195]....
        /*0798*/ 	.word	0x000141a0


	//   ....[196]....
        /*079c*/ 	.word	0x00014210


	//   ....[197]....
        /*07a0*/ 	.word	0x000142b0


	//   ....[198]....
        /*07a4*/ 	.word	0x00014910


	//   ....[199]....
        /*07a8*/ 	.word	0x00014ff0


	//   ....[200]....
        /*07ac*/ 	.word	0x000150d0


	//   ....[201]....
        /*07b0*/ 	.word	0x000151a0


	//   ....[202]....
        /*07b4*/ 	.word	0x00015270


	//   ....[203]....
        /*07b8*/ 	.word	0x00015320


	//   ....[204]....
        /*07bc*/ 	.word	0x00015380


	//   ....[205]....
        /*07c0*/ 	.word	0x00015460


	//   ....[206]....
        /*07c4*/ 	.word	0x000154c0


	//   ....[207]....
        /*07c8*/ 	.word	0x00015590


	//   ....[208]....
        /*07cc*/ 	.word	0x000156d0


	//   ....[209]....
        /*07d0*/ 	.word	0x00015760


	//   ....[210]....
        /*07d4*/ 	.word	0x00015830


	//   ....[211]....
        /*07d8*/ 	.word	0x000158d0


	//   ....[212]....
        /*07dc*/ 	.word	0x00015950


	//   ....[213]....
        /*07e0*/ 	.word	0x00015a00


	//   ....[214]....
        /*07e4*/ 	.word	0x00015a80


	//   ....[215]....
        /*07e8*/ 	.word	0x00015b30


	//   ....[216]....
        /*07ec*/ 	.word	0x00015bd0


	//   ....[217]....
        /*07f0*/ 	.word	0x00015c40


	//   ....[218]....
        /*07f4*/ 	.word	0x00015cc0


	//   ....[219]....
        /*07f8*/ 	.word	0x00015d80


	//   ....[220]....
        /*07fc*/ 	.word	0x00015e00


	//   ....[221]....
        /*0800*/ 	.word	0x00015ed0


	//   ....[222]....
        /*0804*/ 	.word	0x00015f50


	//   ....[223]....
        /*0808*/ 	.word	0x00016020


	//   ....[224]....
        /*080c*/ 	.word	0x000160a0


	//   ....[225]....
        /*0810*/ 	.word	0x00016170


	//   ....[226]....
        /*0814*/ 	.word	0x000161f0


	//   ....[227]....
        /*0818*/ 	.word	0x000162c0


	//   ....[228]....
        /*081c*/ 	.word	0x00016340


	//   ....[229]....
        /*0820*/ 	.word	0x00016400


	//   ....[230]....
        /*0824*/ 	.word	0x00016480


	//   ....[231]....
        /*0828*/ 	.word	0x00016530


	//   ....[232]....
        /*082c*/ 	.word	0x00016660


	//   ....[233]....
        /*0830*/ 	.word	0x00016700


	//   ....[234]....
        /*0834*/ 	.word	0x00016760


	//   ....[235]....
        /*0838*/ 	.word	0x00016820


	//   ....[236]....
        /*083c*/ 	.word	0x00016880


	//   ....[237]....
        /*0840*/ 	.word	0x00016940


	//   ....[238]....
        /*0844*/ 	.word	0x000169a0


	//   ....[239]....
        /*0848*/ 	.word	0x00016a60


	//   ....[240]....
        /*084c*/ 	.word	0x00016b50


	//   ....[241]....
        /*0850*/ 	.word	0x00016be0


	//   ....[242]....
        /*0854*/ 	.word	0x00016c40


	//   ....[243]....
        /*0858*/ 	.word	0x00016cf0


	//   ....[244]....
        /*085c*/ 	.word	0x00016d50


	//   ....[245]....
        /*0860*/ 	.word	0x00016e00


	//   ....[246]....
        /*0864*/ 	.word	0x00016e60


	//   ....[247]....
        /*0868*/ 	.word	0x00016f10


	//   ....[248]....
        /*086c*/ 	.word	0x00017160


	//----- nvinfo : EIATTR_REG_RECONFIG
	.align		4
.L_210:
        /*0870*/ 	.byte	0x01, 0x54
	.zero		2


	//----- nvinfo : EIATTR_SYSCALL_OFFSETS
	.align		4
        /*0874*/ 	.byte	0x04, 0x46
        /*0876*/ 	.short	(.L_212 - .L_211)


	//   ....[0]....
.L_211:
        /*0878*/ 	.word	0x00002030


	//   ....[1]....
        /*087c*/ 	.word	0x00010460


	//   ....[2]....
        /*0880*/ 	.word	0x000105d0


	//   ....[3]....
        /*0884*/ 	.word	0x00010720


	//   ....[4]....
        /*0888*/ 	.word	0x00010860


	//   ....[5]....
        /*088c*/ 	.word	0x000118a0


	//----- nvinfo : EIATTR_MBARRIER_INSTR_OFFSETS
	.align		4
.L_212:
        /*0890*/ 	.byte	0x04, 0x39
        /*0892*/ 	.short	(.L_214 - .L_213)


	//   ....[0]....
.L_213:
        /*0894*/ 	.word	0x00000180
        /*0898*/ 	.word	0x000000ff
        /*089c*/ 	.word	0x00028400
        /*08a0*/ 	.short	0x0100
        /*08a2*/ 	.byte	0x08
	.zero		1


	//   ....[1]....
        /*08a4*/ 	.word	0x00000190
        /*08a8*/ 	.word	0x000000ff
        /*08ac*/ 	.word	0x00028420
        /*08b0*/ 	.short	0x0100
        /*08b2*/ 	.byte	0x08
	.zero		1


	//   ....[2]....
        /*08b4*/ 	.word	0x00000280
        /*08b8*/ 	.word	0x000000ff
        /*08bc*/ 	.word	0x00028430
        /*08c0*/ 	.short	0x0100
        /*08c2*/ 	.byte	0x08
	.zero		1


	//   ....[3]....
        /*08c4*/ 	.word	0x00000290
        /*08c8*/ 	.word	0x000000ff
        /*08cc*/ 	.word	0x00028440
        /*08d0*/ 	.short	0x0100
        /*08d2*/ 	.byte	0x08
	.zero		1


	//   ....[4]....
        /*08d4*/ 	.word	0x000002a0
        /*08d8*/ 	.word	0x000000ff
        /*08dc*/ 	.word	0x00028438
        /*08e0*/ 	.short	0x0100
        /*08e2*/ 	.byte	0x08
	.zero		1


	//   ....[5]....
        /*08e4*/ 	.word	0x000002b0
        /*08e8*/ 	.word	0x000000ff
        /*08ec*/ 	.word	0x00028448
        /*08f0*/ 	.short	0x0100
        /*08f2*/ 	.byte	0x08
	.zero		1


	//   ....[6]....
        /*08f4*/ 	.word	0x000003e0
        /*08f8*/ 	.word	0x000000ff
        /*08fc*/ 	.word	0x00028450
        /*0900*/ 	.short	0x0100
        /*0902*/ 	.byte	0x08
	.zero		1


	//   ....[7]....
        /*0904*/ 	.word	0x000003f0
        /*0908*/ 	.word	0x000000ff
        /*090c*/ 	.word	0x00028460
        /*0910*/ 	.short	0x0100
        /*0912*/ 	.byte	0x08
	.zero		1


	//   ....[8]....
        /*0914*/ 	.word	0x00000400
        /*0918*/ 	.word	0x000000ff
        /*091c*/ 	.word	0x00028458
        /*0920*/ 	.short	0x0100
        /*0922*/ 	.byte	0x08
	.zero		1


	//   ....[9]....
        /*0924*/ 	.word	0x00000410
        /*0928*/ 	.word	0x000000ff
        /*092c*/ 	.word	0x00028468
        /*0930*/ 	.short	0x0100
        /*0932*/ 	.byte	0x08
	.zero		1


	//   ....[10]....
        /*0934*/ 	.word	0x00000500
        /*0938*/ 	.word	0x000000ff
        /*093c*/ 	.word	0x00028470
        /*0940*/ 	.short	0x0100
        /*0942*/ 	.byte	0x06
	.zero		1


	//   ....[11]....
        /*0944*/ 	.word	0x00000510
        /*0948*/ 	.word	0x000000ff
        /*094c*/ 	.word	0x00028480
        /*0950*/ 	.short	0x0100
        /*0952*/ 	.byte	0x06
	.zero		1


	//   ....[12]....
        /*0954*/ 	.word	0x00000520
        /*0958*/ 	.word	0x000000ff
        /*095c*/ 	.word	0x00028478
        /*0960*/ 	.short	0x0100
        /*0962*/ 	.byte	0x06
	.zero		1


	//   ....[13]....
        /*0964*/ 	.word	0x00000530
        /*0968*/ 	.word	0x000000ff
        /*096c*/ 	.word	0x00028488
        /*0970*/ 	.short	0x0100
        /*0972*/ 	.byte	0x06
	.zero		1


	//   ....[14]....
        /*0974*/ 	.word	0x00000660
        /*0978*/ 	.word	0x000000ff
        /*097c*/ 	.word	0x00028490
        /*0980*/ 	.short	0x0100
        /*0982*/ 	.byte	0x08
	.zero		1


	//   ....[15]....
        /*0984*/ 	.word	0x00000670
        /*0988*/ 	.word	0x000000ff
        /*098c*/ 	.word	0x000284a0
        /*0990*/ 	.short	0x0100
        /*0992*/ 	.byte	0x08
	.zero		1


	//   ....[16]....
        /*0994*/ 	.word	0x00000680
        /*0998*/ 	.word	0x000000ff
        /*099c*/ 	.word	0x00028498
        /*09a0*/ 	.short	0x0100
        /*09a2*/ 	.byte	0x08
	.zero		1


	//   ....[17]....
        /*09a4*/ 	.word	0x00000690
        /*09a8*/ 	.word	0x000000ff
        /*09ac*/ 	.word	0x000284a8
        /*09b0*/ 	.short	0x0100
        /*09b2*/ 	.byte	0x08
	.zero		1


	//   ....[18]....
        /*09b4*/ 	.word	0x000007e0
        /*09b8*/ 	.word	0x000000ff
        /*09bc*/ 	.word	0x000284b0
        /*09c0*/ 	.short	0x0100
        /*09c2*/ 	.byte	0x08
	.zero		1


	//   ....[19]....
        /*09c4*/ 	.word	0x000007f0
        /*09c8*/ 	.word	0x000000ff
        /*09cc*/ 	.word	0x000284c0
        /*09d0*/ 	.short	0x0100
        /*09d2*/ 	.byte	0x08
	.zero		1


	//   ....[20]....
        /*09d4*/ 	.word	0x00000800
        /*09d8*/ 	.word	0x000000ff
        /*09dc*/ 	.word	0x000284b8
        /*09e0*/ 	.short	0x0100
        /*09e2*/ 	.byte	0x08
	.zero		1


	//   ....[21]....
        /*09e4*/ 	.word	0x00000810
        /*09e8*/ 	.word	0x000000ff
        /*09ec*/ 	.word	0x000284c8
        /*09f0*/ 	.short	0x0100
        /*09f2*/ 	.byte	0x08
	.zero		1


	//   ....[22]....
        /*09f4*/ 	.word	0x000020a0
        /*09f8*/ 	.word	0x000000ff
        /*09fc*/ 	.word	0x00028400
        /*0a00*/ 	.short	0x010a
        /*0a02*/ 	.byte	0x35
	.zero		1


	//   ....[23]....
        /*0a04*/ 	.word	0x00002170
        /*0a08*/ 	.word	0x000000ff
        /*0a0c*/ 	.word	0x00028430
        /*0a10*/ 	.short	0x010a
        /*0a12*/ 	.byte	0x3a
	.zero		1


	//   ....[24]....
        /*0a14*/ 	.word	0x000021b0
        /*0a18*/ 	.word	0x000000ff
        /*0a1c*/ 	.word	0x00028430
        /*0a20*/ 	.short	0x010a
        /*0a22*/ 	.byte	0x3a
	.zero		1


	//   ....[25]....
        /*0a24*/ 	.word	0x00002750
        /*0a28*/ 	.word	0x000000ff
        /*0a2c*/ 	.word	0x00000000
        /*0a30*/ 	.short	0x0101
        /*0a32*/ 	.byte	0x06
	.zero		1


	//   ....[26]....
        /*0a34*/ 	.word	0x00003da0
        /*0a38*/ 	.word	0x000000ff
        /*0a3c*/ 	.word	0x00028450
        /*0a40*/ 	.short	0x010a
        /*0a42*/ 	.byte	0x3a
	.zero		1


	//   ....[27]....
        /*0a44*/ 	.word	0x00003de0
        /*0a48*/ 	.word	0x000000ff
        /*0a4c*/ 	.word	0x00028450
        /*0a50*/ 	.short	0x010a
        /*0a52*/ 	.byte	0x3a
	.zero		1


	//   ....[28]....
        /*0a54*/ 	.word	0x00003fd0
        /*0a58*/ 	.word	0x000000ff
        /*0a5c*/ 	.word	0x00000000
        /*0a60*/ 	.short	0x0101
        /*0a62*/ 	.byte	0x3a
	.zero		1


	//   ....[29]....
        /*0a64*/ 	.word	0x000042d0
        /*0a68*/ 	.word	0x000000ff
        /*0a6c*/ 	.word	0x00028430
        /*0a70*/ 	.short	0x010a
        /*0a72*/ 	.byte	0x3b
	.zero		1


	//   ....[30]....
        /*0a74*/ 	.word	0x00004310
        /*0a78*/ 	.word	0x000000ff
        /*0a7c*/ 	.word	0x00028430
        /*0a80*/ 	.short	0x010a
        /*0a82*/ 	.byte	0x3b
	.zero		1


	//   ....[31]....
        /*0a84*/ 	.word	0x00004730
        /*0a88*/ 	.word	0x000000ff
        /*0a8c*/ 	.word	0x00000000
        /*0a90*/ 	.short	0x0101
        /*0a92*/ 	.byte	0x06
	.zero		1


	//   ....[32]....
        /*0a94*/ 	.word	0x000063a0
        /*0a98*/ 	.word	0x000000ff
        /*0a9c*/ 	.word	0x00028450
        /*0aa0*/ 	.short	0x010a
        /*0aa2*/ 	.byte	0x3b
	.zero		1


	//   ....[33]....
        /*0aa4*/ 	.word	0x000063f0
        /*0aa8*/ 	.word	0x000000ff
        /*0aac*/ 	.word	0x00028450
        /*0ab0*/ 	.short	0x010a
        /*0ab2*/ 	.byte	0x3b
	.zero		1


	//   ....[34]....
        /*0ab4*/ 	.word	0x00006550
        /*0ab8*/ 	.word	0x000000ff
        /*0abc*/ 	.word	0x00000000
        /*0ac0*/ 	.short	0x0101
        /*0ac2*/ 	.byte	0x3b
	.zero		1


	//   ....[35]....
        /*0ac4*/ 	.word	0x00006900
        /*0ac8*/ 	.word	0x000000ff
        /*0acc*/ 	.word	0x00028430
        /*0ad0*/ 	.short	0x010a
        /*0ad2*/ 	.byte	0x38
	.zero		1


	//   ....[36]....
        /*0ad4*/ 	.word	0x00006940
        /*0ad8*/ 	.word	0x000000ff
        /*0adc*/ 	.word	0x00028430
        /*0ae0*/ 	.short	0x010a
        /*0ae2*/ 	.byte	0x38
	.zero		1


	//   ....[37]....
        /*0ae4*/ 	.word	0x00006ca0
        /*0ae8*/ 	.word	0x000000ff
        /*0aec*/ 	.word	0x00000000
        /*0af0*/ 	.short	0x0101
        /*0af2*/ 	.byte	0x06
	.zero		1


	//   ....[38]....
        /*0af4*/ 	.word	0x00007eb0
        /*0af8*/ 	.word	0x000000ff
        /*0afc*/ 	.word	0x00028450
        /*0b00*/ 	.short	0x010a
        /*0b02*/ 	.byte	0x38
	.zero		1


	//   ....[39]....
        /*0b04*/ 	.word	0x00007f00
        /*0b08*/ 	.word	0x000000ff
        /*0b0c*/ 	.word	0x00028450
        /*0b10*/ 	.short	0x010a
        /*0b12*/ 	.byte	0x38
	.zero		1


	//   ....[40]....
        /*0b14*/ 	.word	0x00008040
        /*0b18*/ 	.word	0x000000ff
        /*0b1c*/ 	.word	0x00000000
        /*0b20*/ 	.short	0x0101
        /*0b22*/ 	.byte	0x38
	.zero		1


	//   ....[41]....
        /*0b24*/ 	.word	0x000081a0
        /*0b28*/ 	.word	0x000000ff
        /*0b2c*/ 	.word	0x00028430
        /*0b30*/ 	.short	0x010a
        /*0b32*/ 	.byte	0x3b
	.zero		1


	//   ....[42]....
        /*0b34*/ 	.word	0x000081e0
        /*0b38*/ 	.word	0x000000ff
        /*0b3c*/ 	.word	0x00028430
        /*0b40*/ 	.short	0x010a
        /*0b42*/ 	.byte	0x3b
	.zero		1


	//   ....[43]....
        /*0b44*/ 	.word	0x000085f0
        /*0b48*/ 	.word	0x000000ff
        /*0b4c*/ 	.word	0x00000000
        /*0b50*/ 	.short	0x0101
        /*0b52*/ 	.byte	0x06
	.zero		1


	//   ....[44]....
        /*0b54*/ 	.word	0x0000a260
        /*0b58*/ 	.word	0x000000ff
        /*0b5c*/ 	.word	0x00028450
        /*0b60*/ 	.short	0x010a
        /*0b62*/ 	.byte	0x3b
	.zero		1


	//   ....[45]....
        /*0b64*/ 	.word	0x0000a2b0
        /*0b68*/ 	.word	0x000000ff
        /*0b6c*/ 	.word	0x00028450
        /*0b70*/ 	.short	0x010a
        /*0b72*/ 	.byte	0x3b
	.zero		1


	//   ....[46]....
        /*0b74*/ 	.word	0x0000a410
        /*0b78*/ 	.word	0x000000ff
        /*0b7c*/ 	.word	0x00000000
        /*0b80*/ 	.short	0x0101
        /*0b82*/ 	.byte	0x3b
	.zero		1


	//   ....[47]....
        /*0b84*/ 	.word	0x0000d730
        /*0b88*/ 	.word	0x000000ff
        /*0b8c*/ 	.word	0x00000000
        /*0b90*/ 	.short	0x0101
        /*0b92*/ 	.byte	0x06
	.zero		1


	//   ....[48]....
        /*0b94*/ 	.word	0x00010cb0
        /*0b98*/ 	.word	0x00000000
        /*0b9c*/ 	.word	0x00028480
        /*0ba0*/ 	.short	0x010a
        /*0ba2*/ 	.byte	0x3f
	.zero		1


	//   ....[49]....
        /*0ba4*/ 	.word	0x00011150
        /*0ba8*/ 	.word	0x00000000
        /*0bac*/ 	.word	0x00028470
        /*0bb0*/ 	.short	0x0107
        /*0bb2*/ 	.byte	0x3f
	.zero		1


	//   ....[50]....
        /*0bb4*/ 	.word	0x00011210
        /*0bb8*/ 	.word	0x00000000
        /*0bbc*/ 	.word	0x00028470
        /*0bc0*/ 	.short	0x0101
        /*0bc2*/ 	.byte	0x3f
	.zero		1


	//   ....[51]....
        /*0bc4*/ 	.word	0x00011240
        /*0bc8*/ 	.word	0x00000000
        /*0bcc*/ 	.word	0x00028440
        /*0bd0*/ 	.short	0x010a
        /*0bd2*/ 	.byte	0x3f
	.zero		1


	//   ....[52]....
        /*0bd4*/ 	.word	0x00011610
        /*0bd8*/ 	.word	0x00000000
        /*0bdc*/ 	.word	0x00028430
        /*0be0*/ 	.short	0x0107
        /*0be2*/ 	.byte	0x3f
	.zero		1


	//   ....[53]....
        /*0be4*/ 	.word	0x000116d0
        /*0be8*/ 	.word	0x00000000
        /*0bec*/ 	.word	0x00028430
        /*0bf0*/ 	.short	0x0101
        /*0bf2*/ 	.byte	0x3f
	.zero		1


	//   ....[54]....
        /*0bf4*/ 	.word	0x00012180
        /*0bf8*/ 	.word	0x00000016
        /*0bfc*/ 	.word	0x00028400
        /*0c00*/ 	.short	0x0107
        /*0c02*/ 	.byte	0x3f
	.zero		1


	//   ....[55]....
        /*0c04*/ 	.word	0x00012280
        /*0c08*/ 	.word	0x00000016
        /*0c0c*/ 	.word	0x00028400
        /*0c10*/ 	.short	0x0101
        /*0c12*/ 	.byte	0x3f
	.zero		1


	//   ....[56]....
        /*0c14*/ 	.word	0x000122a0
        /*0c18*/ 	.word	0x00000016
        /*0c1c*/ 	.word	0x00028420
        /*0c20*/ 	.short	0x010a
        /*0c22*/ 	.byte	0x3f
	.zero		1


	//   ....[57]....
        /*0c24*/ 	.word	0x00012630
        /*0c28*/ 	.word	0x00000000
        /*0c2c*/ 	.word	0x00028480
        /*0c30*/ 	.short	0x010a
        /*0c32*/ 	.byte	0x3f
	.zero		1


	//   ....[58]....
        /*0c34*/ 	.word	0x000129d0
        /*0c38*/ 	.word	0x00000000
        /*0c3c*/ 	.word	0x00028470
        /*0c40*/ 	.short	0x0107
        /*0c42*/ 	.byte	0x3f
	.zero		1


	//   ....[59]....
        /*0c44*/ 	.word	0x00012a90
        /*0c48*/ 	.word	0x00000000
        /*0c4c*/ 	.word	0x00028470
        /*0c50*/ 	.short	0x0101
        /*0c52*/ 	.byte	0x3f
	.zero		1


	//   ....[60]....
        /*0c54*/ 	.word	0x00012ac0
        /*0c58*/ 	.word	0x00000000
        /*0c5c*/ 	.word	0x00028440
        /*0c60*/ 	.short	0x010a
        /*0c62*/ 	.byte	0x3f
	.zero		1


	//   ....[61]....
        /*0c64*/ 	.word	0x00012e30
        /*0c68*/ 	.word	0x00000000
        /*0c6c*/ 	.word	0x00028430
        /*0c70*/ 	.short	0x0107
        /*0c72*/ 	.byte	0x3f
	.zero		1


	//   ....[62]....
        /*0c74*/ 	.word	0x00012ef0
        /*0c78*/ 	.word	0x00000000
        /*0c7c*/ 	.word	0x00028430
        /*0c80*/ 	.short	0x0101
        /*0c82*/ 	.byte	0x3f
	.zero		1


	//   ....[63]....
        /*0c84*/ 	.word	0x00012f80
        /*0c88*/ 	.word	0x00000000
        /*0c8c*/ 	.word	0x00028470
        /*0c90*/ 	.short	0x010a
        /*0c92*/ 	.byte	0x3f
	.zero		1


	//   ....[64]....
        /*0c94*/ 	.word	0x00013010
        /*0c98*/ 	.word	0x00000000
        /*0c9c*/ 	.word	0x00028460
        /*0ca0*/ 	.short	0x010a
        /*0ca2*/ 	.byte	0x3f
	.zero		1


	//   ....[65]....
        /*0ca4*/ 	.word	0x00013430
        /*0ca8*/ 	.word	0x00000000
        /*0cac*/ 	.word	0x00028450
        /*0cb0*/ 	.short	0x0101
        /*0cb2*/ 	.byte	0x3f
	.zero		1


	//   ....[66]....
        /*0cb4*/ 	.word	0x000134b0
        /*0cb8*/ 	.word	0x00000000
        /*0cbc*/ 	.word	0x00000000
        /*0cc0*/ 	.short	0x0101
        /*0cc2*/ 	.byte	0x3f
	.zero		1


	//   ....[67]....
        /*0cc4*/ 	.word	0x00013670
        /*0cc8*/ 	.word	0x00000011
        /*0ccc*/ 	.word	0x00028470
        /*0cd0*/ 	.short	0x010a
        /*0cd2*/ 	.byte	0x3f
	.zero		1


	//   ....[68]....
        /*0cd4*/ 	.word	0x000136f0
        /*0cd8*/ 	.word	0x00000011
        /*0cdc*/ 	.word	0x00028460
        /*0ce0*/ 	.short	0x010a
        /*0ce2*/ 	.byte	0x3f
	.zero		1


	//   ....[69]....
        /*0ce4*/ 	.word	0x00013b20
        /*0ce8*/ 	.word	0x00000011
        /*0cec*/ 	.word	0x00028450
        /*0cf0*/ 	.short	0x0101
        /*0cf2*/ 	.byte	0x3f
	.zero		1


	//   ....[70]....
        /*0cf4*/ 	.word	0x00013ba0
        /*0cf8*/ 	.word	0x00000000
        /*0cfc*/ 	.word	0x00000000
        /*0d00*/ 	.short	0x0101
        /*0d02*/ 	.byte	0x3f
	.zero		1


	//   ....[71]....
        /*0d04*/ 	.word	0x00014890
        /*0d08*/ 	.word	0x00000004
        /*0d0c*/ 	.word	0x00028420
        /*0d10*/ 	.short	0x010a
        /*0d12*/ 	.byte	0x3f
	.zero		1


	//   ....[72]....
        /*0d14*/ 	.word	0x00014a10
        /*0d18*/ 	.word	0x00000005
        /*0d1c*/ 	.word	0x00028440
        /*0d20*/ 	.short	0x010a
        /*0d22*/ 	.byte	0x3f
	.zero		1


	//   ....[73]....
        /*0d24*/ 	.word	0x00014ab0
        /*0d28*/ 	.word	0x00000017
        /*0d2c*/ 	.word	0x00028440
        /*0d30*/ 	.short	0x010a
        /*0d32*/ 	.byte	0x3f
	.zero		1


	//   ....[74]....
        /*0d34*/ 	.word	0x00014af0
        /*0d38*/ 	.word	0x00000005
        /*0d3c*/ 	.word	0x00028460
        /*0d40*/ 	.short	0x010a
        /*0d42*/ 	.byte	0x3f
	.zero		1


	//   ....[75]....
        /*0d44*/ 	.word	0x00014b30
        /*0d48*/ 	.word	0x00000017
        /*0d4c*/ 	.word	0x00028460
        /*0d50*/ 	.short	0x010a
        /*0d52*/ 	.byte	0x3f
	.zero		1


	//   ....[76]....
        /*0d54*/ 	.word	0x00014b70
        /*0d58*/ 	.word	0x00000005
        /*0d5c*/ 	.word	0x00028480
        /*0d60*/ 	.short	0x010a
        /*0d62*/ 	.byte	0x3f
	.zero		1


	//   ....[77]....
        /*0d64*/ 	.word	0x00014bb0
        /*0d68*/ 	.word	0x00000017
        /*0d6c*/ 	.word	0x00028480
        /*0d70*/ 	.short	0x010a
        /*0d72*/ 	.byte	0x3f
	.zero		1


	//   ....[78]....
        /*0d74*/ 	.word	0x00014c20
        /*0d78*/ 	.word	0x00000003
        /*0d7c*/ 	.word	0x00028400
        /*0d80*/ 	.short	0x010a
        /*0d82*/ 	.byte	0x3f
	.zero		1


	//   ....[79]....
        /*0d84*/ 	.word	0x00014c80
        /*0d88*/ 	.word	0x00000003
        /*0d8c*/ 	.word	0x00028430
        /*0d90*/ 	.short	0x010a
        /*0d92*/ 	.byte	0x3f
	.zero		1


	//   ....[80]....
        /*0d94*/ 	.word	0x00014ce0
        /*0d98*/ 	.word	0x00000009
        /*0d9c*/ 	.word	0x00028450
        /*0da0*/ 	.short	0x010a
        /*0da2*/ 	.byte	0x3f
	.zero		1


	//   ....[81]....
        /*0da4*/ 	.word	0x00014d40
        /*0da8*/ 	.word	0x00000000
        /*0dac*/ 	.word	0x00028430
        /*0db0*/ 	.short	0x010a
        /*0db2*/ 	.byte	0x3f
	.zero		1


	//   ....[82]....
        /*0db4*/ 	.word	0x00014da0
        /*0db8*/ 	.word	0x0000000a
        /*0dbc*/ 	.word	0x00028450
        /*0dc0*/ 	.short	0x010a
        /*0dc2*/ 	.byte	0x3f
	.zero		1


	//   ....[83]....
        /*0dc4*/ 	.word	0x00014e00
        /*0dc8*/ 	.word	0x00000000
        /*0dcc*/ 	.word	0x00028430
        /*0dd0*/ 	.short	0x010a
        /*0dd2*/ 	.byte	0x3f
	.zero		1


	//   ....[84]....
        /*0dd4*/ 	.word	0x00014e60
        /*0dd8*/ 	.word	0x0000000a
        /*0ddc*/ 	.word	0x00028450
        /*0de0*/ 	.short	0x010a
        /*0de2*/ 	.byte	0x3f
	.zero		1


	//   ....[85]....
        /*0de4*/ 	.word	0x00014ec0
        /*0de8*/ 	.word	0x00000000
        /*0dec*/ 	.word	0x00028430
        /*0df0*/ 	.short	0x010a
        /*0df2*/ 	.byte	0x3f
	.zero		1


	//   ....[86]....
        /*0df4*/ 	.word	0x00014f20
        /*0df8*/ 	.word	0x0000000a
        /*0dfc*/ 	.word	0x00028450
        /*0e00*/ 	.short	0x010a
        /*0e02*/ 	.byte	0x3f
	.zero		1


	//   ....[87]....
        /*0e04*/ 	.word	0x00015020
        /*0e08*/ 	.word	0x00000000
        /*0e0c*/ 	.word	0x00028480
        /*0e10*/ 	.short	0x010a
        /*0e12*/ 	.byte	0x3f
	.zero		1


	//   ....[88]....
        /*0e14*/ 	.word	0x00015620
        /*0e18*/ 	.word	0x00000000
        /*0e1c*/ 	.word	0x00028440
        /*0e20*/ 	.short	0x010a
        /*0e22*/ 	.byte	0x3f
	.zero		1


	//   ....[89]....
        /*0e24*/ 	.word	0x00016560
        /*0e28*/ 	.word	0x00000016
        /*0e2c*/ 	.word	0x00028420
        /*0e30*/ 	.short	0x010a
        /*0e32*/ 	.byte	0x3f
	.zero		1


	//   ....[90]....
        /*0e34*/ 	.word	0x000165b0
        /*0e38*/ 	.word	0x00000000
        /*0e3c*/ 	.word	0x00028480
        /*0e40*/ 	.short	0x010a
        /*0e42*/ 	.byte	0x3f
	.zero		1


	//   ....[91]....
        /*0e44*/ 	.word	0x00016aa0
        /*0e48*/ 	.word	0x00000000
        /*0e4c*/ 	.word	0x00028440
        /*0e50*/ 	.short	0x010a
        /*0e52*/ 	.byte	0x3f
	.zero		1


	//   ....[92]....
        /*0e54*/ 	.word	0x00016f40
        /*0e58*/ 	.word	0x00000000
        /*0e5c*/ 	.word	0x00028470
        /*0e60*/ 	.short	0x010a
        /*0e62*/ 	.byte	0x3f
	.zero		1


	//   ....[93]....
        /*0e64*/ 	.word	0x00016f90
        /*0e68*/ 	.word	0x00000000
        /*0e6c*/ 	.word	0x00028460
        /*0e70*/ 	.short	0x010a
        /*0e72*/ 	.byte	0x3f
	.zero		1


	//   ....[94]....
        /*0e74*/ 	.word	0x00016fe0
        /*0e78*/ 	.word	0x00000011
        /*0e7c*/ 	.word	0x00028470
        /*0e80*/ 	.short	0x010a
        /*0e82*/ 	.byte	0x3f
	.zero		1


	//   ....[95]....
        /*0e84*/ 	.word	0x00017030
        /*0e88*/ 	.word	0x00000011
        /*0e8c*/ 	.word	0x00028460
        /*0e90*/ 	.short	0x010a
        /*0e92*/ 	.byte	0x3f
	.zero		1


	//   ....[96]....
        /*0e94*/ 	.word	0x00017080
        /*0e98*/ 	.word	0x00000004
        /*0e9c*/ 	.word	0x00028420
        /*0ea0*/ 	.short	0x010a
        /*0ea2*/ 	.byte	0x3f
	.zero		1


	//   ....[97]....
        /*0ea4*/ 	.word	0x00017220
        /*0ea8*/ 	.word	0x00000005
        /*0eac*/ 	.word	0x00028440
        /*0eb0*/ 	.short	0x010a
        /*0eb2*/ 	.byte	0x3f
	.zero		1


	//   ....[98]....
        /*0eb4*/ 	.word	0x00017270
        /*0eb8*/ 	.word	0x00000017
        /*0ebc*/ 	.word	0x00028440
        /*0ec0*/ 	.short	0x010a
        /*0ec2*/ 	.byte	0x3f
	.zero		1


	//   ....[99]....
        /*0ec4*/ 	.word	0x000172c0
        /*0ec8*/ 	.word	0x00000005
        /*0ecc*/ 	.word	0x00028460
        /*0ed0*/ 	.short	0x010a
        /*0ed2*/ 	.byte	0x3f
	.zero		1


	//   ....[100]....
        /*0ed4*/ 	.word	0x00017310
        /*0ed8*/ 	.word	0x00000017
        /*0edc*/ 	.word	0x00028460
        /*0ee0*/ 	.short	0x010a
        /*0ee2*/ 	.byte	0x3f
	.zero		1


	//   ....[101]....
        /*0ee4*/ 	.word	0x00017360
        /*0ee8*/ 	.word	0x00000005
        /*0eec*/ 	.word	0x00028480
        /*0ef0*/ 	.short	0x010a
        /*0ef2*/ 	.byte	0x3f
	.zero		1


	//----- nvinfo : EIATTR_NUM_MBARRIERS
	.align		4
.L_214:
        /*0ef4*/ 	.byte	0x03, 0x38
        /*0ef6*/ 	.short	0x0016


	//----- nvinfo : EIATTR_EXIT_INSTR_OFFSETS
	.align		4
        /*0ef8*/ 	.byte	0x04, 0x1c
        /*0efa*/ 	.short	(.L_216 - .L_215)


	//   ....[0]....
.L_215:
        /*0efc*/ 	.word	0x000009c0


	//   ....[1]....
        /*0f00*/ 	.word	0x0000eaa0


	//   ....[2]....
        /*0f04*/ 	.word	0x00014c00


	//----- nvinfo : EIATTR_MAX_THREADS
	.align		4
.L_216:
        /*0f08*/ 	.byte	0x04, 0x05
        /*0f0a*/ 	.short	(.L_218 - .L_217)
.L_217:
        /*0f0c*/ 	.word	0x00000180
        /*0f10*/ 	.word	0x00000001
        /*0f14*/ 	.word	0x00000001


	//----- nvinfo : EIATTR_CRS_STACK_SIZE
	.align		4
.L_218:
        /*0f18*/ 	.byte	0x04, 0x1e
        /*0f1a*/ 	.short	(.L_220 - .L_219)
.L_219:
        /*0f1c*/ 	.word	0x00000000


	//----- nvinfo : EIATTR_CBANK_PARAM_SIZE
	.align		4
.L_220:
        /*0f20*/ 	.byte	0x03, 0x19
        /*0f22*/ 	.short	0x0af0


	//----- nvinfo : EIATTR_PARAM_CBANK
	.align		4
        /*0f24*/ 	.byte	0x04, 0x0a
        /*0f26*/ 	.short	(.L_222 - .L_221)
	.align		4
.L_221:
        /*0f28*/ 	.word	index@(.nv.constant0._ZN7cutlass13device_kernelIN5flash11enable_sm90INS1_16FlashAttnFwdSm90INS1_25CollectiveMainloopFwdSm90ILi2EN4cute5tupleIJNS5_1CILi1EEES8_S8_EEENS6_IJNS7_ILi128EEENS7_ILi64EEENS7_ILi256EEEEEELi256ENS_12float_e4m3_tEfNS_4arch4Sm90ELb0ELb1ELb0ELb1ELb1ELb0ELb0ELb1ELb0ELb1ELb0ELb0EEENS1_21CollectiveEpilogueFwdINS6_IJSA_SC_SB_EEES9_NS_10bfloat16_tESG_Li256ELb1ELb1ELb0ELb1EEENS1_36VarlenDynamicPersistentTileSchedulerILi128ELi64ELi256ELi128ELb0ELb1ELb1ELb1ELb0ELb1EEEEEEEEEvNT_6ParamsE)
        /*0f2c*/ 	.short	0x0210
        /*0f2e*/ 	.short	0x0af0


	//----- nvinfo : EIATTR_SW_WAR
	.align		4
.L_222:
        /*0f30*/ 	.byte	0x04, 0x36
        /*0f32*/ 	.short	(.L_224 - .L_223)
.L_223:
        /*0f34*/ 	.word	0x00000008
.L_224:


//--------------------- .nv.info._ZN7cutlass13device_kernelIN5flash11enable_sm90INS1_16FlashAttnFwdSm90INS1_25CollectiveMainloopFwdSm90ILi2EN4cute5tupleIJNS5_1CILi1EEES8_S8_EEENS6_IJNS7_ILi128EEENS7_ILi64EEENS7_ILi256EEEEEELi256ENS_12float_e4m3_tEfNS_4arch4Sm90ELb0ELb1ELb0ELb1ELb1ELb1ELb0ELb1ELb0ELb1ELb0ELb0EEENS1_21CollectiveEpilogueFwdINS6_IJSA_SC_SB_EEES9_NS_10bfloat16_tESG_Li256ELb1ELb1ELb0ELb1EEENS1_36VarlenDynamicPersistentTileSchedulerILi128ELi64ELi256ELi128ELb0ELb1ELb1ELb1ELb0ELb1EEEEEEEEEvNT_6ParamsE --------------------------
	.section	.nv.info._ZN7cutlass13device_kernelIN5flash11enable_sm90INS1_16FlashAttnFwdSm90INS1_25CollectiveMainloopFwdSm90ILi2EN4cute5tupleIJNS5_1CILi1EEES8_S8_EEENS6_IJNS7_ILi128EEENS7_ILi64EEENS7_ILi256EEEEEELi256ENS_12float_e4m3_tEfNS_4arch4Sm90ELb0ELb1ELb0ELb1ELb1ELb1ELb0ELb1ELb0ELb1ELb0ELb0EEENS1_21CollectiveEpilogueFwdINS6_IJSA_SC_SB_EEES9_NS_10bfloat16_tESG_Li256ELb1ELb1ELb0ELb1EEENS1_36VarlenDynamicPersistentTileSchedulerILi128ELi64ELi256ELi128ELb0ELb1ELb1ELb1ELb0ELb1EEEEEEEEEvNT_6ParamsE,"",@"SHT_CUDA_INFO"
	.sectionflags	@""
	.align	4


	//----- nvinfo : EIATTR_CUDA_API_VERSION
	.align		4
        /*0000*/ 	.byte	0x04, 0x37
        /*0002*/ 	.short	(.L_226 - .L_225)
.L_225:
        /*0004*/ 	.word	0x00000082


	//----- nvinfo : EIATTR_KPARAM_INFO
	.align		4
.L_226:
        /*0008*/ 	.byte	0x04, 0x17
        /*000a*/ 	.short	(.L_228 - .L_227)
.L_227:
        /*000c*/ 	.word	0x00000000
        /*0010*/ 	.short	0x0000
        /*0012*/ 	.short	0x0070
        /*0014*/ 	.byte	0x00, 0xf0, 0x01, 0x2a


	//----- nvinfo : EIATTR_SPARSE_MMA_MASK
	.align		4
.L_228:
        /*0018*/ 	.byte	0x03, 0x50
        /*001a*/ 	.short	0x0000


	//----- nvinfo : EIATTR_MAXREG_COUNT
	.align		4
        /*001c*/ 	.byte	0x03, 0x1b
        /*001e*/ 	.short	0x00a8


	//----- nvinfo : EIATTR_NUM_BARRIERS
	.align		4
        /*0020*/ 	.byte	0x02, 0x4c
        /*0022*/ 	.byte	0x10
	.zero		1


	//----- nvinfo : EIATTR_EXTERNS
	.align		4
        /*0024*/ 	.byte	0x04, 0x0f
        /*0026*/ 	.short	(.L_230 - .L_229)


	//   ....[0]....
	.align		4
.L_229:
        /*0028*/ 	.word	index@(__assertfail)


	//----- nvinfo : EIATTR_ANNOTATIONS
	.align		4
.L_230:
        /*002c*/ 	.byte	0x04, 0x55
        /*002e*/ 	.short	(.L_232 - .L_231)


	//   ....[0]....
.L_231:
        /* <DEDUP_REMOVED lines=23> */


	//----- nvinfo : EIATTR_MERCURY_ISA_VERSION
	.align		4
.L_232:
        /*0190*/ 	.byte	0x03, 0x5f
        /*0192*/ 	.short	0x0101


	//----- nvinfo : EIATTR_UNUSED_LOAD_BYTE_OFFSET
	.align		4
        /*0194*/ 	.byte	0x04, 0x44
        /*0196*/ 	.short	(.L_234 - .L_233)


	//   ....[0]....
.L_233:
        /*0198*/ 	.word	0x00000aa0
        /*019c*/ 	.word	0x0000fff0


	//   ....[1]....
        /*01a0*/ 	.word	0x0001b140
        /*01a4*/ 	.word	0x0000fff0


	//----- nvinfo : EIATTR_INT_WARP_WIDE_INSTR_OFFSETS
	.align		4
.L_234:
        /*01a8*/ 	.byte	0x04, 0x31
        /*01aa*/ 	.short	(.L_236 - .L_235)


	//   ....[0]....
.L_235:
        /*01ac*/ 	.word	0x00000130


	//   ....[1]....
        /*01b0*/ 	.word	0x00000170


	//   ....[2]....
        /*01b4*/ 	.word	0x000001e0


	//   ....[3]....
        /*01b8*/ 	.word	0x00021810


	//   ....[4]....
        /*01bc*/ 	.word	0x000218a0


	//   ....[5]....
        /*01c0*/ 	.word	0x00024c20


	//   ....[6]....
        /*01c4*/ 	.word	0x00024cb0


	//----- nvinfo : EIATTR_COOP_GROUP_MASK_REGIDS
	.align		4
.L_236:
        /*01c8*/ 	.byte	0x04, 0x29
        /*01ca*/ 	.short	(.L_238 - .L_237)


	//   ....[0]....
.L_237:
        /*01cc*/ 	.word	0xffffffff


	//   ....[1]....
        /*01d0*/ 	.word	0xffffffff


	//   ....[2]....
        /*01d4*/ 	.word	0xffffffff


	//   ....[3]....
        /*01d8*/ 	.word	0xffffffff


	//   ....[4]....
        /*01dc*/ 	.word	0xffffffff


	//   ....[5]....
        /*01e0*/ 	.word	0xffffffff


	//   ....[6]....
        /*01e4*/ 	.word	0xffffffff


	//   ....[7]....
        /*01e8*/ 	.word	0xffffffff


	//   ....[8]....
        /*01ec*/ 	.word	0xffffffff


	//   ....[9]....
        /*01f0*/ 	.word	0xffffffff


	//   ....[10]....
        /*01f4*/ 	.word	0xffffffff


	//   ....[11]....
        /*01f8*/ 	.word	0xffffffff


	//   ....[12]....
        /*01fc*/ 	.word	0xffffffff


	//   ....[13]....
        /*0200*/ 	.word	0xffffffff


	//   ....[14]....
        /*0204*/ 	.word	0xffffffff


	//   ....[15]....
        /*0208*/ 	.word	0xffffffff


	//   ....[16]....
        /*020c*/ 	.word	0xffffffff


	//   ....[17]....
        /*0210*/ 	.word	0xffffffff


	//   ....[18]....
        /*0214*/ 	.word	0xffffffff


	//   ....[19]....
        /*0218*/ 	.word	0xffffffff


	//   ....[20]....
        /*021c*/ 	.word	0xffffffff


	//   ....[21]....
        /*0220*/ 	.word	0xffffffff


	//   ....[22]....
        /*0224*/ 	.word	0xffffffff


	//   ....[23]....
        /*0228*/ 	.word	0xffffffff


	//   ....[24]....
        /*022c*/ 	.word	0xffffffff


	//   ....[25]....
        /*0230*/ 	.word	0xffffffff


	//   ....[26]....
        /*0234*/ 	.word	0xffffffff


	//   ....[27]....
        /*0238*/ 	.word	0xffffffff


	//   ....[28]....
        /*023c*/ 	.word	0xffffffff


	//   ....[29]....
        /*0240*/ 	.word	0xffffffff


	//   ....[30]....
        /*0244*/ 	.word	0xffffffff


	//   ....[31]....
        /*0248*/ 	.word	0xffffffff


	//   ....[32]....
        /*024c*/ 	.word	0xffffffff


	//   ....[33]....
        /*0250*/ 	.word	0xffffffff


	//   ....[34]....
        /*0254*/ 	.word	0xffffffff


	//   ....[35]....
        /*0258*/ 	.word	0xffffffff


	//   ....[36]....
        /*025c*/ 	.word	0xffffffff


	//   ....[37]....
        /*0260*/ 	.word	0xffffffff


	//   ....[38]....
        /*0264*/ 	.word	0xffffffff


	//   ....[39]....
        /*0268*/ 	.word	0xffffffff


	//   ....[40]....
        /*026c*/ 	.word	0xffffffff


	//   ....[41]....
        /*0270*/ 	.word	0xffffffff


	//   ....[42]....
        /*0274*/ 	.word	0xffffffff


	//   ....[43]....
        /*0278*/ 	.word	0xffffffff


	//   ....[44]....
        /*027c*/ 	.word	0xffffffff


	//   ....[45]....
        /*0280*/ 	.word	0xffffffff


	//   ....[46]....
        /*0284*/ 	.word	0xffffffff


	//   ....[47]....
        /*0288*/ 	.word	0xffffffff


	//   ....[48]....
        /*028c*/ 	.word	0xffffffff


	//   ....[49]....
        /*0290*/ 	.word	0xffffffff


	//   ....[50]....
        /*0294*/ 	.word	0xffffffff


	//   ....[51]....
        /*0298*/ 	.word	0xffffffff


	//   ....[52]....
        /*029c*/ 	.word	0xffffffff


	//   ....[53]....
        /*02a0*/ 	.word	0xffffffff


	//   ....[54]....
        /*02a4*/ 	.word	0xffffffff


	//   ....[55]....
        /*02a8*/ 	.word	0xffffffff


	//   ....[56]....
        /*02ac*/ 	.word	0xffffffff


	//   ....[57]....
        /*02b0*/ 	.word	0xffffffff


	//   ....[58]....
        /*02b4*/ 	.word	0xffffffff


	//   ....[59]....
        /*02b8*/ 	.word	0xffffffff


	//   ....[60]....
        /*02bc*/ 	.word	0xffffffff


	//   ....[61]....
        /*02c0*/ 	.word	0xffffffff


	//   ....[62]....
        /*02c4*/ 	.word	0xffffffff


	//   ....[63]....
        /*02c8*/ 	.word	0xffffffff


	//   ....[64]....
        /*02cc*/ 	.word	0xffffffff


	//   ....[65]....
        /*02d0*/ 	.word	0xffffffff


	//   ....[66]....
        /*02d4*/ 	.word	0xffffffff


	//   ....[67]....
        /*02d8*/ 	.word	0xffffffff


	//   ....[68]....
        /*02dc*/ 	.word	0xffffffff


	//   ....[69]....
        /*02e0*/ 	.word	0xffffffff


	//   ....[70]....
        /*02e4*/ 	.word	0xffffffff


	//   ....[71]....
        /*02e8*/ 	.word	0xffffffff


	//   ....[72]....
        /*02ec*/ 	.word	0xffffffff


	//   ....[73]....
        /*02f0*/ 	.word	0xffffffff


	//   ....[74]....
        /*02f4*/ 	.word	0xffffffff


	//   ....[75]....
        /*02f8*/ 	.word	0xffffffff


	//   ....[76]....
        /*02fc*/ 	.word	0xffffffff


	//   ....[77]....
        /*0300*/ 	.word	0xffffffff


	//   ....[78]....
        /*0304*/ 	.word	0xffffffff


	//   ....[79]....
        /*0308*/ 	.word	0xffffffff


	//   ....[80]....
        /*030c*/ 	.word	0xffffffff


	//   ....[81]....
        /*0310*/ 	.word	0xffffffff


	//   ....[82]....
        /*0314*/ 	.word	0xffffffff


	//   ....[83]....
        /*0318*/ 	.word	0xffffffff


	//   ....[84]....
        /*031c*/ 	.word	0xffffffff


	//   ....[85]....
        /*0320*/ 	.word	0xffffffff


	//   ....[86]....
        /*0324*/ 	.word	0xffffffff


	//   ....[87]....
        /*0328*/ 	.word	0xffffffff


	//   ....[88]....
        /*032c*/ 	.word	0xffffffff


	//   ....[89]....
        /*0330*/ 	.word	0xffffffff


	//   ....[90]....
        /*0334*/ 	.word	0xffffffff


	//   ....[91]....
        /*0338*/ 	.word	0xffffffff


	//   ....[92]....
        /*033c*/ 	.word	0xffffffff


	//   ....[93]....
        /*0340*/ 	.word	0xffffffff


	//   ....[94]....
        /*0344*/ 	.word	0xffffffff


	//   ....[95]....
        /*0348*/ 	.word	0xffffffff


	//   ....[96]....
        /*034c*/ 	.word	0xffffffff


	//   ....[97]....
        /*0350*/ 	.word	0xffffffff


	//   ....[98]....
        /*0354*/ 	.word	0xffffffff


	//   ....[99]....
        /*0358*/ 	.word	0xffffffff


	//   ....[100]....
        /*035c*/ 	.word	0xffffffff


	//   ....[101]....
        /*0360*/ 	.word	0xffffffff


	//   ....[102]....
        /*0364*/ 	.word	0xffffffff


	//   ....[103]....
        /*0368*/ 	.word	0xffffffff


	//   ....[104]....
        /*036c*/ 	.word	0xffffffff


	//   ....[105]....
        /*0370*/ 	.word	0xffffffff


	//   ....[106]....
        /*0374*/ 	.word	0xffffffff


	//   ....[107]....
        /*0378*/ 	.word	0xffffffff


	//   ....[108]....
        /*037c*/ 	.word	0xffffffff


	//   ....[109]....
        /*0380*/ 	.word	0xffffffff


	//   ....[110]....
        /*0384*/ 	.word	0xffffffff


	//   ....[111]....
        /*0388*/ 	.word	0xffffffff


	//   ....[112]....
        /*038c*/ 	.word	0xffffffff


	//   ....[113]....
        /*0390*/ 	.word	0xffffffff


	//   ....[114]....
        /*0394*/ 	.word	0xffffffff


	//   ....[115]....
        /*0398*/ 	.word	0xffffffff


	//   ....[116]....
        /*039c*/ 	.word	0xffffffff


	//   ....[117]....
        /*03a0*/ 	.word	0xffffffff


	//   ....[118]....
        /*03a4*/ 	.word	0xffffffff


	//   ....[119]....
        /*03a8*/ 	.word	0xffffffff


	//   ....[120]....
        /*03ac*/ 	.word	0xffffffff


	//   ....[121]....
        /*03b0*/ 	.word	0xffffffff


	//   ....[122]....
        /*03b4*/ 	.word	0xffffffff


	//   ....[123]....
        /*03b8*/ 	.word	0xffffffff


	//   ....[124]....
        /*03bc*/ 	.word	0xffffffff


	//   ....[125]....
        /*03c0*/ 	.word	0xffffffff


	//   ....[126]....
        /*03c4*/ 	.word	0xffffffff


	//   ....[127]....
        /*03c8*/ 	.word	0xffffffff


	//   ....[128]....
        /*03cc*/ 	.word	0xffffffff


	//   ....[129]....
        /*03d0*/ 	.word	0xffffffff


	//   ....[130]....
        /*03d4*/ 	.word	0xffffffff


	//   ....[131]....
        /*03d8*/ 	.word	0xffffffff


	//   ....[132]....
        /*03dc*/ 	.word	0xffffffff


	//   ....[133]....
        /*03e0*/ 	.word	0xffffffff


	//   ....[134]....
        /*03e4*/ 	.word	0xffffffff


	//   ....[135]....
        /*03e8*/ 	.word	0xffffffff


	//   ....[136]....
        /*03ec*/ 	.word	0xffffffff


	//   ....[137]....
        /*03f0*/ 	.word	0xffffffff


	//   ....[138]....
        /*03f4*/ 	.word	0xffffffff


	//   ....[139]....
        /*03f8*/ 	.word	0xffffffff


	//   ....[140]....
        /*03fc*/ 	.word	0xffffffff


	//   ....[141]....
        /*0400*/ 	.word	0xffffffff


	//   ....[142]....
        /*0404*/ 	.word	0xffffffff


	//   ....[143]....
        /*0408*/ 	.word	0xffffffff


	//   ....[144]....
        /*040c*/ 	.word	0xffffffff


	//   ....[145]....
        /*0410*/ 	.word	0xffffffff


	//   ....[146]....
        /*0414*/ 	.word	0xffffffff


	//   ....[147]....
        /*0418*/ 	.word	0xffffffff


	//   ....[148]....
        /*041c*/ 	.word	0xffffffff


	//   ....[149]....
        /*0420*/ 	.word	0xffffffff


	//   ....[150]....
        /*0424*/ 	.word	0xffffffff


	//   ....[151]....
        /*0428*/ 	.word	0xffffffff


	//   ....[152]....
        /*042c*/ 	.word	0xffffffff


	//   ....[153]....
        /*0430*/ 	.word	0xffffffff


	//   ....[154]....
        /*0434*/ 	.word	0xffffffff


	//   ....[155]....
        /*0438*/ 	.word	0xffffffff


	//   ....[156]....
        /*043c*/ 	.word	0xffffffff


	//   ....[157]....
        /*0440*/ 	.word	0xffffffff


	//   ....[158]....
        /*0444*/ 	.word	0xffffffff


	//   ....[159]....
        /*0448*/ 	.word	0xffffffff


	//   ....[160]....
        /*044c*/ 	.word	0xffffffff


	//   ....[161]....
        /*0450*/ 	.word	0xffffffff


	//   ....[162]....
        /*0454*/ 	.word	0xffffffff


	//   ....[163]....
        /*0458*/ 	.word	0xffffffff


	//   ....[164]....
        /*045c*/ 	.word	0xffffffff


	//   ....[165]....
        /*0460*/ 	.word	0xffffffff


	//   ....[166]....
        /*0464*/ 	.word	0xffffffff


	//   ....[167]....
        /*0468*/ 	.word	0xffffffff


	//   ....[168]....
        /*046c*/ 	.word	0xffffffff


	//   ....[169]....
        /*0470*/ 	.word	0xffffffff


	//   ....[170]....
        /*0474*/ 	.word	0xffffffff


	//   ....[171]....
        /*0478*/ 	.word	0xffffffff


	//   ....[172]....
        /*047c*/ 	.word	0xffffffff


	//   ....[173]....
        /*0480*/ 	.word	0xffffffff


	//   ....[174]....
        /*0484*/ 	.word	0xffffffff


	//   ....[175]....
        /*0488*/ 	.word	0xffffffff


	//   ....[176]....
        /*048c*/ 	.word	0xffffffff


	//   ....[177]....
        /*0490*/ 	.word	0xffffffff


	//   ....[178]....
        /*0494*/ 	.word	0xffffffff


	//   ....[179]....
        /*0498*/ 	.word	0xffffffff


	//   ....[180]....
        /*049c*/ 	.word	0xffffffff


	//   ....[181]....
        /*04a0*/ 	.word	0xffffffff


	//   ....[182]....
        /*04a4*/ 	.word	0xffffffff


	//   ....[183]....
        /*04a8*/ 	.word	0xffffffff


	//   ....[184]....
        /*04ac*/ 	.word	0xffffffff


	//   ....[185]....
        /*04b0*/ 	.word	0xffffffff


	//   ....[186]....
        /*04b4*/ 	.word	0xffffffff


	//   ....[187]....
        /*04b8*/ 	.word	0xffffffff


	//   ....[188]....
        /*04bc*/ 	.word	0xffffffff


	//   ....[189]....
        /*04c0*/ 	.word	0xffffffff


	//   ....[190]....
        /*04c4*/ 	.word	0xffffffff


	//   ....[191]....
        /*04c8*/ 	.word	0xffffffff


	//   ....[192]....
        /*04cc*/ 	.word	0xffffffff


	//   ....[193]....
        /*04d0*/ 	.word	0xffffffff


	//   ....[194]....
        /*04d4*/ 	.word	0xffffffff


	//   ....[195]....
        /*04d8*/ 	.word	0xffffffff


	//   ....[196]....
        /*04dc*/ 	.word	0xffffffff


	//   ....[197]....
        /*04e0*/ 	.word	0xffffffff


	//   ....[198]....
        /*04e4*/ 	.word	0xffffffff


	//   ....[199]....
        /*04e8*/ 	.word	0xffffffff


	//   ....[200]....
        /*04ec*/ 	.word	0xffffffff


	//   ....[201]....
        /*04f0*/ 	.word	0xffffffff


	//   ....[202]....
        /*04f4*/ 	.word	0xffffffff


	//   ....[203]....
        /*04f8*/ 	.word	0xffffffff


	//   ....[204]....
        /*04fc*/ 	.word	0xffffffff


	//   ....[205]....
        /*0500*/ 	.word	0xffffffff


	//   ....[206]....
        /*0504*/ 	.word	0xffffffff


	//   ....[207]....
        /*0508*/ 	.word	0xffffffff


	//   ....[208]....
        /*050c*/ 	.word	0xffffffff


	//   ....[209]....
        /*0510*/ 	.word	0xffffffff


	//   ....[210]....
        /*0514*/ 	.word	0xffffffff


	//   ....[211]....
        /*0518*/ 	.word	0xffffffff


	//   ....[212]....
        /*051c*/ 	.word	0xffffffff


	//   ....[213]....
        /*0520*/ 	.word	0xffffffff


	//   ....[214]....
        /*0524*/ 	.word	0xffffffff


	//   ....[215]....
        /*0528*/ 	.word	0xffffffff


	//   ....[216]....
        /*052c*/ 	.word	0xffffffff


	//   ....[217]....
        /*0530*/ 	.word	0xffffffff


	//   ....[218]....
        /*0534*/ 	.word	0xffffffff


	//   ....[219]....
        /*0538*/ 	.word	0xffffffff


	//   ....[220]....
        /*053c*/ 	.word	0xffffffff


	//   ....[221]....
        /*0540*/ 	.word	0xffffffff


	//   ....[222]....
        /*0544*/ 	.word	0xffffffff


	//   ....[223]....
        /*0548*/ 	.word	0xffffffff


	//   ....[224]....
        /*054c*/ 	.word	0xffffffff


	//   ....[225]....
        /*0550*/ 	.word	0xffffffff


	//   ....[226]....
        /*0554*/ 	.word	0xffffffff


	//   ....[227]....
        /*0558*/ 	.word	0xffffffff


	//   ....[228]....
        /*055c*/ 	.word	0xffffffff


	//   ....[229]....
        /*0560*/ 	.word	0xffffffff


	//   ....[230]....
        /*0564*/ 	.word	0xffffffff


	//   ....[231]....
        /*0568*/ 	.word	0xffffffff


	//   ....[232]....
        /*056c*/ 	.word	0xffffffff


	//   ....[233]....
        /*0570*/ 	.word	0xffffffff


	//   ....[234]....
        /*0574*/ 	.word	0xffffffff


	//   ....[235]....
        /*0578*/ 	.word	0xffffffff


	//   ....[236]....
        /*057c*/ 	.word	0xffffffff


	//   ....[237]....
        /*0580*/ 	.word	0xffffffff


	//   ....[238]....
        /*0584*/ 	.word	0xffffffff


	//   ....[239]....
        /*0588*/ 	.word	0xffffffff


	//   ....[240]....
        /*058c*/ 	.word	0xffffffff


	//   ....[241]....
        /*0590*/ 	.word	0xffffffff


	//   ....[242]....
        /*0594*/ 	.word	0xffffffff


	//   ....[243]....
        /*0598*/ 	.word	0xffffffff


	//   ....[244]....
        /*059c*/ 	.word	0xffffffff


	//   ....[245]....
        /*05a0*/ 	.word	0xffffffff


	//   ....[246]....
        /*05a4*/ 	.word	0xffffffff


	//   ....[247]....
        /*05a8*/ 	.word	0xffffffff


	//   ....[248]....
        /*05ac*/ 	.word	0xffffffff


	//   ....[249]....
        /*05b0*/ 	.word	0x0500000f


	//   ....[250]....
        /*05b4*/ 	.word	0x0500000f


	//   ....[251]....
        /*05b8*/ 	.word	0x0500000f


	//   ....[252]....
        /*05bc*/ 	.word	0x0500000f


	//   ....[253]....
        /*05c0*/ 	.word	0x0500000f


	//   ....[254]....
        /*05c4*/ 	.word	0x0500000f


	//   ....[255]....
        /*05c8*/ 	.word	0x0500000f


	//   ....[0]....
        /*05cc*/ 	.word	0x0500000f


	//   ....[1]....
        /*05d0*/ 	.word	0x0500000f


	//   ....[2]....
        /*05d4*/ 	.word	0x0500000f


	//   ....[3]....
        /*05d8*/ 	.word	0x0500000f


	//   ....[4]....
        /*05dc*/ 	.word	0x0500000f


	//   ....[5]....
        /*05e0*/ 	.word	0x0500000f


	//   ....[6]....
        /*05e4*/ 	.word	0x0500000f


	//   ....[7]....
        /*05e8*/ 	.word	0x0500000f


	//   ....[8]....
        /*05ec*/ 	.word	0x0500000f


	//   ....[9]....
        /*05f0*/ 	.word	0x0500000f


	//   ....[10]....
        /*05f4*/ 	.word	0x0500000f


	//   ....[11]....
        /*05f8*/ 	.word	0x0500000f


	//   ....[12]....
        /*05fc*/ 	.word	0x0500000f


	//   ....[13]....
        /*0600*/ 	.word	0x0500000f


	//   ....[14]....
        /*0604*/ 	.word	0x0500000f


	//   ....[15]....
        /*0608*/ 	.word	0x0500000f


	//   ....[16]....
        /*060c*/ 	.word	0x0500000f


	//   ....[17]....
        /*0610*/ 	.word	0x0500000f


	//   ....[18]....
        /*0614*/ 	.word	0x0500000f


	//   ....[19]....
        /*0618*/ 	.word	0x0500000f


	//   ....[20]....
        /*061c*/ 	.word	0x0500000f


	//   ....[21]....
        /*0620*/ 	.word	0x0500000f


	//   ....[22]....
        /*0624*/ 	.word	0x0500000f


	//   ....[23]....
        /*0628*/ 	.word	0x0500000f


	//   ....[24]....
        /*062c*/ 	.word	0x0500000f


	//   ....[25]....
        /*0630*/ 	.word	0x0500000f


	//   ....[26]....
        /*0634*/ 	.word	0x0500000f


	//   ....[27]....
        /*0638*/ 	.word	0x0500000f


	//   ....[28]....
        /*063c*/ 	.word	0x0500000f


	//   ....[29]....
        /*0640*/ 	.word	0x0500000f


	//   ....[30]....
        /*0644*/ 	.word	0x0500000f


	//   ....[31]....
        /*0648*/ 	.word	0x0500000f


	//   ....[32]....
        /*064c*/ 	.word	0x0500000f


	//   ....[33]....
        /*0650*/ 	.word	0x0500000f


	//   ....[34]....
        /*0654*/ 	.word	0x0500000f


	//   ....[35]....
        /*0658*/ 	.word	0x0500000f


	//   ....[36]....
        /*065c*/ 	.word	0x0500000f


	//   ....[37]....
        /*0660*/ 	.word	0x0500000f


	//   ....[38]....
        /*0664*/ 	.word	0x0500000f


	//   ....[39]....
        /*0668*/ 	.word	0x0500000f


	//   ....[40]....
        /*066c*/ 	.word	0x0500000f


	//   ....[41]....
        /*0670*/ 	.word	0x0500000f


	//   ....[42]....
        /*0674*/ 	.word	0x0500000f


	//   ....[43]....
        /*0678*/ 	.word	0x0500000f


	//   ....[44]....
        /*067c*/ 	.word	0x0500000f


	//   ....[45]....
        /*0680*/ 	.word	0x0500000f


	//   ....[46]....
        /*0684*/ 	.word	0x0500000f


	//   ....[47]....
        /*0688*/ 	.word	0x0500000f


	//   ....[48]....
        /*068c*/ 	.word	0x0500000f


	//   ....[49]....
        /*0690*/ 	.word	0x0500000f


	//   ....[50]....
        /*0694*/ 	.word	0x0500000f


	//   ....[51]....
        /*0698*/ 	.word	0x0500000f


	//   ....[52]....
        /*069c*/ 	.word	0x0500000f


	//   ....[53]....
        /*06a0*/ 	.word	0x0500000f


	//   ....[54]....
        /*06a4*/ 	.word	0x0500000f


	//   ....[55]....
        /*06a8*/ 	.word	0x0500000f


	//   ....[56]....
        /*06ac*/ 	.word	0x0500000f


	//   ....[57]....
        /*06b0*/ 	.word	0x0500000f


	//   ....[58]....
        /*06b4*/ 	.word	0x0500000f


	//   ....[59]....
        /*06b8*/ 	.word	0x0500000f


	//   ....[60]....
        /*06bc*/ 	.word	0x0500000f


	//   ....[61]....
        /*06c0*/ 	.word	0x0500000f


	//   ....[62]....
        /*06c4*/ 	.word	0x0500000f


	//   ....[63]....
        /*06c8*/ 	.word	0x0500000f


	//   ....[64]....
        /*06cc*/ 	.word	0x0500000f


	//   ....[65]....
        /*06d0*/ 	.word	0x0500000f


	//   ....[66]....
        /*06d4*/ 	.word	0x0500000f


	//   ....[67]....
        /*06d8*/ 	.word	0x0500000f


	//   ....[68]....
        /*06dc*/ 	.word	0x0500000f


	//   ....[69]....
        /*06e0*/ 	.word	0x0500000f


	//   ....[70]....
        /*06e4*/ 	.word	0x0500000f


	//   ....[71]....
        /*06e8*/ 	.word	0x0500000f


	//   ....[72]....
        /*06ec*/ 	.word	0x0500000f


	//   ....[73]....
        /*06f0*/ 	.word	0x0500000f


	//   ....[74]....
        /*06f4*/ 	.word	0x0500000f


	//   ....[75]....
        /*06f8*/ 	.word	0x0500000f


	//   ....[76]....
        /*06fc*/ 	.word	0x0500000f


	//   ....[77]....
        /*0700*/ 	.word	0x0500000f


	//   ....[78]....
        /*0704*/ 	.word	0x0500000f


	//   ....[79]....
        /*0708*/ 	.word	0x0500000f


	//   ....[80]....
        /*070c*/ 	.word	0x0500000f


	//   ....[81]....
        /*0710*/ 	.word	0x0500000f


	//   ....[82]....
        /*0714*/ 	.word	0x0500000f


	//   ....[83]....
        /*0718*/ 	.word	0x0500000f


	//   ....[84]....
        /*071c*/ 	.word	0x0500000f


	//   ....[85]....
        /*0720*/ 	.word	0x0500000f


	//   ....[86]....
        /*0724*/ 	.word	0x0500000f


	//   ....[87]....
        /*0728*/ 	.word	0x0500000f


	//   ....[88]....
        /*072c*/ 	.word	0x0500000f


	//   ....[89]....
        /*0730*/ 	.word	0x0500000f


	//   ....[90]....
        /*0734*/ 	.word	0x0500000f


	//   ....[91]....
        /*0738*/ 	.word	0x0500000f


	//   ....[92]....
        /*073c*/ 	.word	0x0500000f


	//   ....[93]....
        /*0740*/ 	.word	0x0500000f


	//   ....[94]....
        /*0744*/ 	.word	0x0500000f


	//   ....[95]....
        /*0748*/ 	.word	0x0500000f


	//   ....[96]....
        /*074c*/ 	.word	0x0500000f


	//   ....[97]....
        /*0750*/ 	.word	0x0500000f


	//   ....[98]....
        /*0754*/ 	.word	0x0500000f


	//   ....[99]....
        /*0758*/ 	.word	0x0500000f


	//   ....[100]....
        /*075c*/ 	.word	0x0500000f


	//   ....[101]....
        /*0760*/ 	.word	0x0500000f


	//   ....[102]....
        /*0764*/ 	.word	0x0500000f


	//   ....[103]....
        /*0768*/ 	.word	0x0500000f


	//   ....[104]....
        /*076c*/ 	.word	0x0500000f


	//   ....[105]....
        /*0770*/ 	.word	0x0500000f


	//   ....[106]....
        /*0774*/ 	.word	0x0500000f


	//   ....[107]....
        /*0778*/ 	.word	0x0500000f


	//   ....[108]....
        /*077c*/ 	.word	0x0500000f


	//   ....[109]....
        /*0780*/ 	.word	0x0500000f


	//   ....[110]....
        /*0784*/ 	.word	0x0500000f


	//   ....[111]....
        /*0788*/ 	.word	0x0500000f


	//   ....[112]....
        /*078c*/ 	.word	0x0500000f


	//   ....[113]....
        /*0790*/ 	.word	0x0500000f


	//   ....[114]....
        /*0794*/ 	.word	0x0500000f


	//   ....[115]....
        /*0798*/ 	.word	0x0500000f


	//   ....[116]....
        /*079c*/ 	.word	0x0500000f


	//   ....[117]....
        /*07a0*/ 	.word	0x0500000f


	//   ....[118]....
        /*07a4*/ 	.word	0x0500000f


	//   ....[119]....
        /*07a8*/ 	.word	0x0500000f


	//   ....[120]....
        /*07ac*/ 	.word	0x0500000f


	//   ....[121]....
        /*07b0*/ 	.word	0x0500000f


	//   ....[122]....
        /*07b4*/ 	.word	0x0500000f


	//   ....[123]....
        /*07b8*/ 	.word	0x0500000f


	//   ....[124]....
        /*07bc*/ 	.word	0x0500000f


	//   ....[125]....
        /*07c0*/ 	.word	0x0500000f


	//   ....[126]....
        /*07c4*/ 	.word	0x0500000f


	//   ....[127]....
        /*07c8*/ 	.word	0x0500000f


	//   ....[128]....
        /*07cc*/ 	.word	0x0500000f


	//   ....[129]....
        /*07d0*/ 	.word	0x0500000f


	//   ....[130]....
        /*07d4*/ 	.word	0x0500000f


	//   ....[131]....
        /*07d8*/ 	.word	0x0500000f


	//   ....[132]....
        /*07dc*/ 	.word	0x0500000f


	//   ....[133]....
        /*07e0*/ 	.word	0x0500000f


	//   ....[134]....
        /*07e4*/ 	.word	0x0500000f


	//   ....[135]....
        /*07e8*/ 	.word	0x0500000f


	//   ....[136]....
        /*07ec*/ 	.word	0x0500000f


	//   ....[137]....
        /*07f0*/ 	.word	0x0500000f


	//   ....[138]....
        /*07f4*/ 	.word	0x0500000f


	//   ....[139]....
        /*07f8*/ 	.word	0x0500000f


	//   ....[140]....
        /*07fc*/ 	.word	0x0500000f


	//   ....[141]....
        /*0800*/ 	.word	0x0500000f


	//   ....[142]....
        /*0804*/ 	.word	0x0500000f


	//   ....[143]....
        /*0808*/ 	.word	0x0500000f


	//   ....[144]....
        /*080c*/ 	.word	0x0500000f


	//   ....[145]....
        /*0810*/ 	.word	0x0500000f


	//   ....[146]....
        /*0814*/ 	.word	0x0500000f


	//   ....[147]....
        /*0818*/ 	.word	0x0500000f


	//   ....[148]....
        /*081c*/ 	.word	0x0500000f


	//   ....[149]....
        /*0820*/ 	.word	0x0500000f


	//   ....[150]....
        /*0824*/ 	.word	0x0500000f


	//   ....[151]....
        /*0828*/ 	.word	0x0500000f


	//   ....[152]....
        /*082c*/ 	.word	0x0500000f


	//   ....[153]....
        /*0830*/ 	.word	0x0500000f


	//   ....[154]....
        /*0834*/ 	.word	0x0500000f


	//   ....[155]....
        /*0838*/ 	.word	0x0500000f


	//   ....[156]....
        /*083c*/ 	.word	0x0500000f


	//   ....[157]....
        /*0840*/ 	.word	0x0500000f


	//   ....[158]....
        /*0844*/ 	.word	0x0500000f


	//   ....[159]....
        /*0848*/ 	.word	0x0500000f


	//   ....[160]....
        /*084c*/ 	.word	0x0500000f


	//   ....[161]....
        /*0850*/ 	.word	0x0500000f


	//   ....[162]....
        /*0854*/ 	.word	0x0500000f


	//   ....[163]....
        /*0858*/ 	.word	0x0500000f


	//   ....[164]....
        /*085c*/ 	.word	0x0500000f


	//   ....[165]....
        /*0860*/ 	.word	0x0500000f


	//   ....[166]....
        /*0864*/ 	.word	0x0500000f


	//   ....[167]....
        /*0868*/ 	.word	0x0500000f


	//   ....[168]....
        /*086c*/ 	.word	0x0500000f


	//   ....[169]....
        /*0870*/ 	.word	0x0500000f


	//   ....[170]....
        /*0874*/ 	.word	0x0500000f


	//   ....[171]....
        /*0878*/ 	.word	0x0500000f


	//   ....[172]....
        /*087c*/ 	.word	0x0500000f


	//   ....[173]....
        /*0880*/ 	.word	0x0500000f


	//   ....[174]....
        /*0884*/ 	.word	0x0500000f


	//   ....[175]....
        /*0888*/ 	.word	0x0500000f


	//   ....[176]....
        /*088c*/ 	.word	0x0500000f


	//   ....[177]....
        /*0890*/ 	.word	0x0500000f


	//----- nvinfo : EIATTR_COOP_GROUP_INSTR_OFFSETS
	.align		4
.L_238:
        /*0894*/ 	.byte	0x04, 0x28
        /*0896*/ 	.short	(.L_240 - .L_239)


	//   ....[0]....
.L_239:
        /*0898*/ 	.word	0x00000070


	//   ....[1]....
        /*089c*/ 	.word	0x00000140


	//   ....[2]....
        /*08a0*/ 	.word	0x00000190


	//   ....[3]....
        /*08a4*/ 	.word	0x000003c0


	//   ....[4]....
        /*08a8*/ 	.word	0x00000520


	//   ....[5]....
        /*08ac*/ 	.word	0x00000640


	//   ....[6]....
        /*08b0*/ 	.word	0x000007a0


	//   ....[7]....
        /*08b4*/ 	.word	0x00002c70


	//   ....[8]....
        /*08b8*/ 	.word	0x00002c80


	//   ....[9]....
        /*08bc*/ 	.word	0x00003b30


	//   ....[10]....
        /*08c0*/ 	.word	0x00003b40


	//   ....[11]....
        /*08c4*/ 	.word	0x00004cf0


	//   ....[12]....
        /*08c8*/ 	.word	0x00004d00


	//   ....[13]....
        /*08cc*/ 	.word	0x00005c20


	//   ....[14]....
        /*08d0*/ 	.word	0x00005c30


	//   ....[15]....
        /*08d4*/ 	.word	0x00006dd0


	//   ....[16]....
        /*08d8*/ 	.word	0x00006de0


	//   ....[17]....
        /*08dc*/ 	.word	0x00006ef0


	//   ....[18]....
        /*08e0*/ 	.word	0x00006f00


	//   ....[19]....
        /*08e4*/ 	.word	0x00007270


	//   ....[20]....
        /*08e8*/ 	.word	0x00007290


	//   ....[21]....
        /*08ec*/ 	.word	0x00007380


	//   ....[22]....
        /*08f0*/ 	.word	0x000073a0


	//   ....[23]....
        /*08f4*/ 	.word	0x000081a0


	//   ....[24]....
        /*08f8*/ 	.word	0x00008890


	//   ....[25]....
        /*08fc*/ 	.word	0x000088a0


	//   ....[26]....
        /*0900*/ 	.word	0x000088b0


	//   ....[27]....
        /*0904*/ 	.word	0x000088c0


	//   ....[28]....
        /*0908*/ 	.word	0x00008ac0


	//   ....[29]....
        /*090c*/ 	.word	0x00008ad0


	//   ....[30]....
        /*0910*/ 	.word	0x00008ae0


	//   ....[31]....
        /*0914*/ 	.word	0x00008af0


	//   ....[32]....
        /*0918*/ 	.word	0x00008cd0


	//   ....[33]....
        /*091c*/ 	.word	0x00008ce0


	//   ....[34]....
        /*0920*/ 	.word	0x00008cf0


	//   ....[35]....
        /*0924*/ 	.word	0x00008d00


	//   ....[36]....
        /*0928*/ 	.word	0x00008f00


	//   ....[37]....
        /*092c*/ 	.word	0x00008f10


	//   ....[38]....
        /*0930*/ 	.word	0x00008f20


	//   ....[39]....
        /*0934*/ 	.word	0x00008f30


	//   ....[40]....
        /*0938*/ 	.word	0x0000d1f0


	//   ....[41]....
        /*093c*/ 	.word	0x0000d210


	//   ....[42]....
        /*0940*/ 	.word	0x0000d220


	//   ....[43]....
        /*0944*/ 	.word	0x0000d230


	//   ....[44]....
        /*0948*/ 	.word	0x0000d320


	//   ....[45]....
        /*094c*/ 	.word	0x0000d340


	//   ....[46]....
        /*0950*/ 	.word	0x0000d350


	//   ....[47]....
        /*0954*/ 	.word	0x0000d360


	//   ....[48]....
        /*0958*/ 	.word	0x0000d540


	//   ....[49]....
        /*095c*/ 	.word	0x0000d560


	//   ....[50]....
        /*0960*/ 	.word	0x0000d580


	//   ....[51]....
        /*0964*/ 	.word	0x0000d590


	//   ....[52]....
        /*0968*/ 	.word	0x0000d660


	//   ....[53]....
        /*096c*/ 	.word	0x0000d690


	//   ....[54]....
        /*0970*/ 	.word	0x0000d6a0


	//   ....[55]....
        /*0974*/ 	.word	0x0000d6b0


	//   ....[56]....
        /*0978*/ 	.word	0x00012180


	//   ....[57]....
        /*097c*/ 	.word	0x000123d0


	//   ....[58]....
        /*0980*/ 	.word	0x00012cb0


	//   ....[59]....
        /*0984*/ 	.word	0x00012dc0


	//   ....[60]....
        /*0988*/ 	.word	0x00013190


	//   ....[61]....
        /*098c*/ 	.word	0x00013210


	//   ....[62]....
        /*0990*/ 	.word	0x00014370


	//   ....[63]....
        /*0994*/ 	.word	0x00014590


	//   ....[64]....
        /*0998*/ 	.word	0x00014c40


	//   ....[65]....
        /*099c*/ 	.word	0x00014c60


	//   ....[66]....
        /*09a0*/ 	.word	0x00015360


	//   ....[67]....
        /*09a4*/ 	.word	0x00015530


	//   ....[68]....
        /*09a8*/ 	.word	0x00016c40


	//   ....[69]....
        /*09ac*/ 	.word	0x00016c60


	//   ....[70]....
        /*09b0*/ 	.word	0x000170c0


	//   ....[71]....
        /*09b4*/ 	.word	0x00017290


	//   ....[72]....
        /*09b8*/ 	.word	0x00018660


	//   ....[73]....
        /*09bc*/ 	.word	0x00018890


	//   ....[74]....
        /*09c0*/ 	.word	0x00018f30


	//   ....[75]....
        /*09c4*/ 	.word	0x00018fa0


	//   ....[76]....
        /*09c8*/ 	.word	0x000195c0


	//   ....[77]....
        /*09cc*/ 	.word	0x00019790


	//   ....[78]....
        /*09d0*/ 	.word	0x0001a6a0


	//   ....[79]....
        /*09d4*/ 	.word	0x0001a6c0


	//   ....[80]....
        /*09d8*/ 	.word	0x0001a740


	//   ....[81]....
        /*09dc*/ 	.word	0x0001a750


	//   ....[82]....
        /*09e0*/ 	.word	0x0001bc80


	//   ....[83]....
        /*09e4*/ 	.word	0x0001bcb0


	//   ....[84]....
        /*09e8*/ 	.word	0x0001bce0


	//   ....[85]....
        /*09ec*/ 	.word	0x0001bd20


	//   ....[86]....
        /*09f0*/ 	.word	0x0001bd60


	//   ....[87]....
        /*09f4*/ 	.word	0x0001bd90


	//   ....[88]....
        /*09f8*/ 	.word	0x0001bdc0


	//   ....[89]....
        /*09fc*/ 	.word	0x0001bdf0


	//   ....[90]....
        /*0a00*/ 	.word	0x0001be20


	//   ....[91]....
        /*0a04*/ 	.word	0x0001be50


	//   ....[92]....
        /*0a08*/ 	.word	0x0001be80


	//   ....[93]....
        /*0a0c*/ 	.word	0x0001beb0


	//   ....[94]....
        /*0a10*/ 	.word	0x0001bee0


	//   ....[95]....
        /*0a14*/ 	.word	0x0001bf10


	//   ....[96]....
        /*0a18*/ 	.word	0x0001bf40


	//   ....[97]....
        /*0a1c*/ 	.word	0x0001bf70


	//   ....[98]....
        /*0a20*/ 	.word	0x0001bfa0


	//   ....[99]....
        /*0a24*/ 	.word	0x0001bfd0


	//   ....[100]....
        /*0a28*/ 	.word	0x0001c000


	//   ....[101]....
        /*0a2c*/ 	.word	0x0001c030


	//   ....[102]....
        /*0a30*/ 	.word	0x0001c060


	//   ....[103]....
        /*0a34*/ 	.word	0x0001c090


	//   ....[104]....
        /*0a38*/ 	.word	0x0001c0c0


	//   ....[105]....
        /*0a3c*/ 	.word	0x0001c0f0


	//   ....[106]....
        /*0a40*/ 	.word	0x0001c120


	//   ....[107]....
        /*0a44*/ 	.word	0x0001c150


	//   ....[108]....
        /*0a48*/ 	.word	0x0001c180


	//   ....[109]....
        /*0a4c*/ 	.word	0x0001c1b0


	//   ....[110]....
        /*0a50*/ 	.word	0x0001c1e0


	//   ....[111]....
        /*0a54*/ 	.word	0x0001c210


	//   ....[112]....
        /*0a58*/ 	.word	0x0001c240


	//   ....[113]....
        /*0a5c*/ 	.word	0x0001c270


	//   ....[114]....
        /*0a60*/ 	.word	0x0001c2a0


	//   ....[115]....
        /*0a64*/ 	.word	0x0001c2d0


	//   ....[116]....
        /*0a68*/ 	.word	0x0001c300


	//   ....[117]....
        /*0a6c*/ 	.word	0x0001c330


	//   ....[118]....
        /*0a70*/ 	.word	0x0001c360


	//   ....[119]....
        /*0a74*/ 	.word	0x0001c390


	//   ....[120]....
        /*0a78*/ 	.word	0x0001c3b0


	//   ....[121]....
        /*0a7c*/ 	.word	0x0001c3c0


	//   ....[122]....
        /*0a80*/ 	.word	0x0001c3d0


	//   ....[123]....
        /*0a84*/ 	.word	0x0001c3e0


	//   ....[124]....
        /*0a88*/ 	.word	0x0001c3f0


	//   ....[125]....
        /*0a8c*/ 	.word	0x0001c400


	//   ....[126]....
        /*0a90*/ 	.word	0x0001c410


	//   ....[127]....
        /*0a94*/ 	.word	0x0001c420


	//   ....[128]....
        /*0a98*/ 	.word	0x0001c430


	//   ....[129]....
        /*0a9c*/ 	.word	0x0001c450


	//   ....[130]....
        /*0aa0*/ 	.word	0x0001c470


	//   ....[131]....
        /*0aa4*/ 	.word	0x0001c480


	//   ....[132]....
        /*0aa8*/ 	.word	0x0001c4b0


	//   ....[133]....
        /*0aac*/ 	.word	0x0001c4e0


	//   ....[134]....
        /*0ab0*/ 	.word	0x0001c500


	//   ....[135]....
        /*0ab4*/ 	.word	0x0001c530


	//   ....[136]....
        /*0ab8*/ 	.word	0x0001c560


	//   ....[137]....
        /*0abc*/ 	.word	0x0001c570


	//   ....[138]....
        /*0ac0*/ 	.word	0x0001c580


	//   ....[139]....
        /*0ac4*/ 	.word	0x0001c5b0


	//   ....[140]....
        /*0ac8*/ 	.word	0x0001c5e0


	//   ....[141]....
        /*0acc*/ 	.word	0x0001c610


	//   ....[142]....
        /*0ad0*/ 	.word	0x0001c640


	//   ....[143]....
        /*0ad4*/ 	.word	0x0001c650


	//   ....[144]....
        /*0ad8*/ 	.word	0x0001c670


	//   ....[145]....
        /*0adc*/ 	.word	0x0001c6a0


	//   ....[146]....
        /*0ae0*/ 	.word	0x0001cde0


	//   ....[147]....
        /*0ae4*/ 	.word	0x0001ce40


	//   ....[148]....
        /*0ae8*/ 	.word	0x0001ce70


	//   ....[149]....
        /*0aec*/ 	.word	0x0001cea0


	//   ....[150]....
        /*0af0*/ 	.word	0x0001d710


	//   ....[151]....
        /*0af4*/ 	.word	0x0001d770


	//   ....[152]....
        /*0af8*/ 	.word	0x0001d8b0


	//   ....[153]....
        /*0afc*/ 	.word	0x0001d8d0


	//   ....[154]....
        /*0b00*/ 	.word	0x0001da10


	//   ....[155]....
        /*0b04*/ 	.word	0x0001da30


	//   ....[156]....
        /*0b08*/ 	.word	0x0001db80


	//   ....[157]....
        /*0b0c*/ 	.word	0x0001dba0


	//   ....[158]....
        /*0b10*/ 	.word	0x0001e410


	//   ....[159]....
        /*0b14*/ 	.word	0x0001e420


	//   ....[160]....
        /*0b18*/ 	.word	0x0001e5b0


	//   ....[161]....
        /*0b1c*/ 	.word	0x0001e5c0


	//   ....[162]....
        /*0b20*/ 	.word	0x0001e750


	//   ....[163]....
        /*0b24*/ 	.word	0x0001e760


	//   ....[164]....
        /*0b28*/ 	.word	0x0001e8f0


	//   ....[165]....
        /*0b2c*/ 	.word	0x0001e900


	//   ....[166]....
        /*0b30*/ 	.word	0x0001eae0


	//   ....[167]....
        /*0b34*/ 	.word	0x0001ec90


	//   ....[168]....
        /*0b38*/ 	.word	0x0001ecc0


	//   ....[169]....
        /*0b3c*/ 	.word	0x0001ecf0


	//   ....[170]....
        /*0b40*/ 	.word	0x0001ed20


	//   ....[171]....
        /*0b44*/ 	.word	0x0001ed50


	//   ....[172]....
        /*0b48*/ 	.word	0x0001ed80


	//   ....[173]....
        /*0b4c*/ 	.word	0x0001eef0


	//   ....[174]....
        /*0b50*/ 	.word	0x0001ef20


	//   ....[175]....
        /*0b54*/ 	.word	0x0001ef50


	//   ....[176]....
        /*0b58*/ 	.word	0x0001ef80


	//   ....[177]....
        /*0b5c*/ 	.word	0x0001efb0


	//   ....[178]....
        /*0b60*/ 	.word	0x0001efe0


	//   ....[179]....
        /*0b64*/ 	.word	0x0001f070


	//   ....[180]....
        /*0b68*/ 	.word	0x0001f0d0


	//   ....[181]....
        /*0b6c*/ 	.word	0x0001f160


	//   ....[182]....
        /*0b70*/ 	.word	0x00020390


	//   ....[183]....
        /*0b74*/ 	.word	0x00022400


	//   ....[184]....
        /*0b78*/ 	.word	0x00022430


	//   ....[185]....
        /*0b7c*/ 	.word	0x000224b0


	//   ....[186]....
        /*0b80*/ 	.word	0x000224f0


	//   ....[187]....
        /*0b84*/ 	.word	0x00022530


	//   ....[188]....
        /*0b88*/ 	.word	0x00022540


	//   ....[189]....
        /*0b8c*/ 	.word	0x00022580


	//   ....[190]....
        /*0b90*/ 	.word	0x00022590


	//   ....[191]....
        /*0b94*/ 	.word	0x00022930


	//   ....[192]....
        /*0b98*/ 	.word	0x00022950


	//   ....[193]....
        /*0b9c*/ 	.word	0x000229e0


	//   ....[194]....
        /*0ba0*/ 	.word	0x000229f0


	//   ....[195]....
        /*0ba4*/ 	.word	0x00022a70


	//   ....[196]....
        /*0ba8*/ 	.word	0x00022a80


	//   ....[197]....
        /*0bac*/ 	.word	0x00022a90


	//   ....[198]....
        /*0bb0*/ 	.word	0x00022aa0


	//   ....[199]....
        /*0bb4*/ 	.word	0x00023230


	//   ....[200]....
        /*0bb8*/ 	.word	0x00023260


	//   ....[201]....
        /*0bbc*/ 	.word	0x00023290


	//   ....[202]....
        /*0bc0*/ 	.word	0x00023330


	//   ....[203]....
        /*0bc4*/ 	.word	0x00023340


	//   ....[204]....
        /*0bc8*/ 	.word	0x000233e0


	//   ....[205]....
        /*0bcc*/ 	.word	0x000233f0


	//   ....[206]....
        /*0bd0*/ 	.word	0x00023490


	//   ....[207]....
        /*0bd4*/ 	.word	0x000234a0


	//   ....[208]....
        /*0bd8*/ 	.word	0x00023540


	//   ....[209]....
        /*0bdc*/ 	.word	0x00023550


	//   ....[210]....
        /*0be0*/ 	.word	0x000235f0


	//   ....[211]....
        /*0be4*/ 	.word	0x00023600


	//   ....[212]....
        /*0be8*/ 	.word	0x00023690


	//   ....[213]....
        /*0bec*/ 	.word	0x000236a0


	//   ....[214]....
        /*0bf0*/ 	.word	0x000236b0


	//   ....[215]....
        /*0bf4*/ 	.word	0x00023e30


	//   ....[216]....
        /*0bf8*/ 	.word	0x00023e50


	//   ....[217]....
        /*0bfc*/ 	.word	0x00023eb0


	//   ....[218]....
        /*0c00*/ 	.word	0x00023ec0


	//   ....[219]....
        /*0c04*/ 	.word	0x00023f10


	//   ....[220]....
        /*0c08*/ 	.word	0x00023f20


	//   ....[221]....
        /*0c0c*/ 	.word	0x00023f30


	//   ....[222]....
        /*0c10*/ 	.word	0x00023f80


	//   ....[223]....
        /*0c14*/ 	.word	0x000242a0


	//   ....[224]....
        /*0c18*/ 	.word	0x000242b0


	//   ....[225]....
        /*0c1c*/ 	.word	0x00024310


	//   ....[226]....
        /*0c20*/ 	.word	0x00024320


	//   ....[227]....
        /*0c24*/ 	.word	0x00024370


	//   ....[228]....
        /*0c28*/ 	.word	0x00024380


	//   ....[229]....
        /*0c2c*/ 	.word	0x00024390


	//   ....[230]....
        /*0c30*/ 	.word	0x000243e0


	//   ....[231]....
        /*0c34*/ 	.word	0x000254e0


	//   ....[232]....
        /*0c38*/ 	.word	0x00025540


	//   ....[233]....
        /*0c3c*/ 	.word	0x00025570


	//   ....[234]....
        /*0c40*/ 	.word	0x000255a0


	//   ....[235]....
        /*0c44*/ 	.word	0x000255b0


	//   ....[236]....
        /*0c48*/ 	.word	0x000255e0


	//   ....[237]....
        /*0c4c*/ 	.word	0x00025610


	//   ....[238]....
        /*0c50*/ 	.word	0x00025640


	//   ....[239]....
        /*0c54*/ 	.word	0x000257c0


	//   ....[240]....
        /*0c58*/ 	.word	0x000257f0


	//   ....[241]....
        /*0c5c*/ 	.word	0x00025820


	//   ....[242]....
        /*0c60*/ 	.word	0x00025850


	//   ....[243]....
        /*0c64*/ 	.word	0x00025880


	//   ....[244]....
        /*0c68*/ 	.word	0x000258b0


	//   ....[245]....
        /*0c6c*/ 	.word	0x00025970


	//   ....[246]....
        /*0c70*/ 	.word	0x00025990


	//   ....[247]....
        /*0c74*/ 	.word	0x00025a00


	//   ....[248]....
        /*0c78*/ 	.word	0x000260c0


	//   ....[249]....
        /*0c7c*/ 	.word	0x00026480


	//   ....[250]....
        /*0c80*/ 	.word	0x00026510


	//   ....[251]....
        /*0c84*/ 	.word	0x000265a0


	//   ....[252]....
        /*0c88*/ 	.word	0x00026630


	//   ....[253]....
        /*0c8c*/ 	.word	0x00026710


	//   ....[254]....
        /*0c90*/ 	.word	0x000267a0


	//   ....[255]....
        /*0c94*/ 	.word	0x00026840


	//   ....[0]....
        /*0c98*/ 	.word	0x000268d0


	//   ....[1]....
        /*0c9c*/ 	.word	0x000269b0


	//   ....[2]....
        /*0ca0*/ 	.word	0x00026a40


	//   ....[3]....
        /*0ca4*/ 	.word	0x00026ad0


	//   ....[4]....
        /*0ca8*/ 	.word	0x00026b60


	//   ....[5]....
        /*0cac*/ 	.word	0x00026c90


	//   ....[6]....
        /*0cb0*/ 	.word	0x00026d30


	//   ....[7]....
        /*0cb4*/ 	.word	0x00026dc0


	//   ....[8]....
        /*0cb8*/ 	.word	0x00026e10


	//   ....[9]....
        /*0cbc*/ 	.word	0x00026e60


	//   ....[10]....
        /*0cc0*/ 	.word	0x00026ef0


	//   ....[11]....
        /*0cc4*/ 	.word	0x00026f80


	//   ....[12]....
        /*0cc8*/ 	.word	0x00026fd0


	//   ....[13]....
        /*0ccc*/ 	.word	0x00027020


	//   ....[14]....
        /*0cd0*/ 	.word	0x000270b0


	//   ....[15]....
        /*0cd4*/ 	.word	0x00027140


	//   ....[16]....
        /*0cd8*/ 	.word	0x00027190


	//   ....[17]....
        /*0cdc*/ 	.word	0x000271e0


	//   ....[18]....
        /*0ce0*/ 	.word	0x00027270


	//   ....[19]....
        /*0ce4*/ 	.word	0x00027300


	//   ....[20]....
        /*0ce8*/ 	.word	0x00027350


	//   ....[21]....
        /*0cec*/ 	.word	0x000273a0


	//   ....[22]....
        /*0cf0*/ 	.word	0x00027490


	//   ....[23]....
        /*0cf4*/ 	.word	0x00027540


	//   ....[24]....
        /*0cf8*/ 	.word	0x000275a0


	//   ....[25]....
        /*0cfc*/ 	.word	0x00027620


	//   ....[26]....
        /*0d00*/ 	.word	0x00027710


	//   ....[27]....
        /*0d04*/ 	.word	0x00027760


	//   ....[28]....
        /*0d08*/ 	.word	0x000277b0


	//   ....[29]....
        /*0d0c*/ 	.word	0x00027800


	//   ....[30]....
        /*0d10*/ 	.word	0x00027920


	//   ....[31]....
        /*0d14*/ 	.word	0x000279c0


	//   ....[32]....
        /*0d18*/ 	.word	0x00027a20


	//   ....[33]....
        /*0d1c*/ 	.word	0x00027aa0


	//   ....[34]....
        /*0d20*/ 	.word	0x00027ba0


	//   ....[35]....
        /*0d24*/ 	.word	0x00027bf0


	//   ....[36]....
        /*0d28*/ 	.word	0x00027c40


	//   ....[37]....
        /*0d2c*/ 	.word	0x00027c90


	//   ....[38]....
        /*0d30*/ 	.word	0x00028100


	//   ....[39]....
        /*0d34*/ 	.word	0x00028230


	//   ....[40]....
        /*0d38*/ 	.word	0x00028350


	//   ....[41]....
        /*0d3c*/ 	.word	0x00028480


	//   ....[42]....
        /*0d40*/ 	.word	0x000285b0


	//   ....[43]....
        /*0d44*/ 	.word	0x00028650


	//   ....[44]....
        /*0d48*/ 	.word	0x000286b0


	//   ....[45]....
        /*0d4c*/ 	.word	0x00028720


	//   ....[46]....
        /*0d50*/ 	.word	0x00028780


	//   ....[47]....
        /*0d54*/ 	.word	0x000287f0


	//   ....[48]....
        /*0d58*/ 	.word	0x00028850


	//   ....[49]....
        /*0d5c*/ 	.word	0x000288c0


	//   ....[50]....
        /*0d60*/ 	.word	0x00028920


	//   ....[51]....
        /*0d64*/ 	.word	0x00028990


	//   ....[52]....
        /*0d68*/ 	.word	0x000289f0


	//   ....[53]....
        /*0d6c*/ 	.word	0x00028a60


	//   ....[54]....
        /*0d70*/ 	.word	0x00028ac0


	//   ....[55]....
        /*0d74*/ 	.word	0x00028b30


	//   ....[56]....
        /*0d78*/ 	.word	0x00028b90


	//   ....[57]....
        /*0d7c*/ 	.word	0x00028c00


	//   ....[58]....
        /*0d80*/ 	.word	0x00028c60


	//   ....[59]....
        /*0d84*/ 	.word	0x00028cd0


	//   ....[60]....
        /*0d88*/ 	.word	0x00028d30


	//   ....[61]....
        /*0d8c*/ 	.word	0x00028db0


	//   ....[62]....
        /*0d90*/ 	.word	0x00028e10


	//   ....[63]....
        /*0d94*/ 	.word	0x00028e80


	//   ....[64]....
        /*0d98*/ 	.word	0x00028ee0


	//   ....[65]....
        /*0d9c*/ 	.word	0x00028f60


	//   ....[66]....
        /*0da0*/ 	.word	0x00028fc0


	//   ....[67]....
        /*0da4*/ 	.word	0x00029050


	//   ....[68]....
        /*0da8*/ 	.word	0x000290b0


	//   ....[69]....
        /*0dac*/ 	.word	0x00029130


	//   ....[70]....
        /*0db0*/ 	.word	0x00029190


	//   ....[71]....
        /*0db4*/ 	.word	0x00029220


	//   ....[72]....
        /*0db8*/ 	.word	0x00029280


	//   ....[73]....
        /*0dbc*/ 	.word	0x00029320


	//   ....[74]....
        /*0dc0*/ 	.word	0x00029380


	//   ....[75]....
        /*0dc4*/ 	.word	0x000293f0


	//   ....[76]....
        /*0dc8*/ 	.word	0x00029450


	//   ....[77]....
        /*0dcc*/ 	.word	0x000294c0


	//   ....[78]....
        /*0dd0*/ 	.word	0x00029520


	//   ....[79]....
        /*0dd4*/ 	.word	0x000295b0


	//   ....[80]....
        /*0dd8*/ 	.word	0x00029610


	//   ....[81]....
        /*0ddc*/ 	.word	0x00029670


	//   ....[82]....
        /*0de0*/ 	.word	0x000296d0


	//   ....[83]....
        /*0de4*/ 	.word	0x00029730


	//   ....[84]....
        /*0de8*/ 	.word	0x00029790


	//   ....[85]....
        /*0dec*/ 	.word	0x000297f0


	//   ....[86]....
        /*0df0*/ 	.word	0x00029850


	//   ....[87]....
        /*0df4*/ 	.word	0x000298d0


	//   ....[88]....
        /*0df8*/ 	.word	0x00029930


	//   ....[89]....
        /*0dfc*/ 	.word	0x000299b0


	//   ....[90]....
        /*0e00*/ 	.word	0x00029a10


	//   ....[91]....
        /*0e04*/ 	.word	0x00029a70


	//   ....[92]....
        /*0e08*/ 	.word	0x00029ad0


	//   ....[93]....
        /*0e0c*/ 	.word	0x00029b50


	//   ....[94]....
        /*0e10*/ 	.word	0x00029bb0


	//   ....[95]....
        /*0e14*/ 	.word	0x00029c30


	//   ....[96]....
        /*0e18*/ 	.word	0x00029c90


	//   ....[97]....
        /*0e1c*/ 	.word	0x00029d10


	//   ....[98]....
        /*0e20*/ 	.word	0x00029d70


	//   ....[99]....
        /*0e24*/ 	.word	0x00029df0


	//   ....[100]....
        /*0e28*/ 	.word	0x00029e50


	//   ....[101]....
        /*0e2c*/ 	.word	0x00029f10


	//   ....[102]....
        /*0e30*/ 	.word	0x0002a070


	//   ....[103]....
        /*0e34*/ 	.word	0x0002a0c0


	//   ....[104]....
        /*0e38*/ 	.word	0x0002a150


	//   ....[105]....
        /*0e3c*/ 	.word	0x0002a1e0


	//   ....[106]....
        /*0e40*/ 	.word	0x0002a270


	//   ....[107]....
        /*0e44*/ 	.word	0x0002a300


	//   ....[108]....
        /*0e48*/ 	.word	0x0002a390


	//   ....[109]....
        /*0e4c*/ 	.word	0x0002a420


	//   ....[110]....
        /*0e50*/ 	.word	0x0002a4e0


	//   ....[111]....
        /*0e54*/ 	.word	0x0002a7c0


	//   ....[112]....
        /*0e58*/ 	.word	0x0002a8b0


	//   ....[113]....
        /*0e5c*/ 	.word	0x0002a970


	//   ....[114]....
        /*0e60*/ 	.word	0x0002aa50


	//   ....[115]....
        /*0e64*/ 	.word	0x0002ab00


	//   ....[116]....
        /*0e68*/ 	.word	0x0002ab60


	//   ....[117]....
        /*0e6c*/ 	.word	0x0002ac30


	//   ....[118]....
        /*0e70*/ 	.word	0x0002acd0


	//   ....[119]....
        /*0e74*/ 	.word	0x0002ada0


	//   ....[120]....
        /*0e78*/ 	.word	0x0002aee0


	//   ....[121]....
        /*0e7c*/ 	.word	0x0002af70


	//   ....[122]....
        /*0e80*/ 	.word	0x0002b070


	//   ....[123]....
        /*0e84*/ 	.word	0x0002b110


	//   ....[124]....
        /*0e88*/ 	.word	0x0002b170


	//   ....[125]....
        /*0e8c*/ 	.word	0x0002b260


	//   ....[126]....
        /*0e90*/ 	.word	0x0002b2c0


	//   ....[127]....
        /*0e94*/ 	.word	0x0002b360


	//   ....[128]....
        /*0e98*/ 	.word	0x0002b460


	//   ....[129]....
        /*0e9c*/ 	.word	0x0002b4d0


	//   ....[130]....
        /*0ea0*/ 	.word	0x0002b530


	//   ....[131]....
        /*0ea4*/ 	.word	0x0002b640


	//   ....[132]....
        /*0ea8*/ 	.word	0x0002b6a0


	//   ....[133]....
        /*0eac*/ 	.word	0x0002b7b0


	//   ....[134]....
        /*0eb0*/ 	.word	0x0002b810


	//   ....[135]....
        /*0eb4*/ 	.word	0x0002b920


	//   ....[136]....
        /*0eb8*/ 	.word	0x0002b980


	//   ....[137]....
        /*0ebc*/ 	.word	0x0002ba90


	//   ....[138]....
        /*0ec0*/ 	.word	0x0002baf0


	//   ....[139]....
        /*0ec4*/ 	.word	0x0002bc00


	//   ....[140]....
        /*0ec8*/ 	.word	0x0002bc60


	//   ....[141]....
        /*0ecc*/ 	.word	0x0002bd60


	//   ....[142]....
        /*0ed0*/ 	.word	0x0002bdc0


	//   ....[143]....
        /*0ed4*/ 	.word	0x0002beb0


	//   ....[144]....
        /*0ed8*/ 	.word	0x0002bfe0


	//   ....[145]....
        /*0edc*/ 	.word	0x0002c080


	//   ....[146]....
        /*0ee0*/ 	.word	0x0002c0e0


	//   ....[147]....
        /*0ee4*/ 	.word	0x0002c1a0


	//   ....[148]....
        /*0ee8*/ 	.word	0x0002c200


	//   ....[149]....
        /*0eec*/ 	.word	0x0002c2c0


	//   ....[150]....
        /*0ef0*/ 	.word	0x0002c320


	//   ....[151]....
        /*0ef4*/ 	.word	0x0002c3e0


	//   ....[152]....
        /*0ef8*/ 	.word	0x0002c4d0


	//   ....[153]....
        /*0efc*/ 	.word	0x0002c560


	//   ....[154]....
        /*0f00*/ 	.word	0x0002c5c0


	//   ....[155]....
        /*0f04*/ 	.word	0x0002c680


	//   ....[156]....
        /*0f08*/ 	.word	0x0002c6e0


	//   ....[157]....
        /*0f0c*/ 	.word	0x0002c7a0


	//   ....[158]....
        /*0f10*/ 	.word	0x0002c800


	//   ....[159]....
        /*0f14*/ 	.word	0x0002c8c0


	//   ....[160]....
        /*0f18*/ 	.word	0x0002caa0


	//   ....[161]....
        /*0f1c*/ 	.word	0x0002cb40


	//   ....[162]....
        /*0f20*/ 	.word	0x0002cc60


	//   ....[163]....
        /*0f24*/ 	.word	0x0002ccd0


	//   ....[164]....
        /*0f28*/ 	.word	0x0002cd40


	//   ....[165]....
        /*0f2c*/ 	.word	0x0002cdb0


	//   ....[166]....
        /*0f30*/ 	.word	0x0002ce20


	//   ....[167]....
        /*0f34*/ 	.word	0x0002cea0


	//   ....[168]....
        /*0f38*/ 	.word	0x0002cf30


	//   ....[169]....
        /*0f3c*/ 	.word	0x0002cfc0


	//   ....[170]....
        /*0f40*/ 	.word	0x0002d030


	//   ....[171]....
        /*0f44*/ 	.word	0x0002d0a0


	//   ....[172]....
        /*0f48*/ 	.word	0x0002d110


	//   ....[173]....
        /*0f4c*/ 	.word	0x0002d190


	//   ....[174]....
        /*0f50*/ 	.word	0x0002d200


	//   ....[175]....
        /*0f54*/ 	.word	0x0002d2a0


	//   ....[176]....
        /*0f58*/ 	.word	0x0002d330


	//   ....[177]....
        /*0f5c*/ 	.word	0x0002d450


	//----- nvinfo : EIATTR_REG_RECONFIG
	.align		4
.L_240:
        /*0f60*/ 	.byte	0x01, 0x54
	.zero		2


	//----- nvinfo : EIATTR_SYSCALL_OFFSETS
	.align		4
        /*0f64*/ 	.byte	0x04, 0x46
        /*0f66*/ 	.short	(.L_242 - .L_241)


	//   ....[0]....
.L_241:
        /*0f68*/ 	.word	0x00001d70


	//   ....[1]....
        /*0f6c*/ 	.word	0x00001ec0


	//   ....[2]....
        /*0f70*/ 	.word	0x00008350


	//   ....[3]....
        /*0f74*/ 	.word	0x00008670


	//   ....[4]....
        /*0f78*/ 	.word	0x00021a00


	//   ....[5]....
        /*0f7c*/ 	.word	0x00021b70


	//   ....[6]....
        /*0f80*/ 	.word	0x00021cc0


	//   ....[7]....
        /*0f84*/ 	.word	0x00021e00


	//   ....[8]....
        /*0f88*/ 	.word	0x00022eb0


	//----- nvinfo : EIATTR_MBARRIER_INSTR_OFFSETS
	.align		4
.L_242:
        /*0f8c*/ 	.byte	0x04, 0x39
        /*0f8e*/ 	.short	(.L_244 - .L_243)


	//   ....[0]....
.L_243:
        /*0f90*/ 	.word	0x00000270
        /*0f94*/ 	.word	0x000000ff
        /*0f98*/ 	.word	0x00028400
        /*0f9c*/ 	.short	0x0100
        /*0f9e*/ 	.byte	0x08
	.zero		1


	//   ....[1]....
        /*0fa0*/ 	.word	0x00000280
        /*0fa4*/ 	.word	0x000000ff
        /*0fa8*/ 	.word	0x00028420
        /*0fac*/ 	.short	0x0100
        /*0fae*/ 	.byte	0x08
	.zero		1


	//   ....[2]....
        /*0fb0*/ 	.word	0x00000370
        /*0fb4*/ 	.word	0x000000ff
        /*0fb8*/ 	.word	0x00028430
        /*0fbc*/ 	.short	0x0100
        /*0fbe*/ 	.byte	0x08
	.zero		1


	//   ....[3]....
        /*0fc0*/ 	.word	0x00000380
        /*0fc4*/ 	.word	0x000000ff
        /*0fc8*/ 	.word	0x00028440
        /*0fcc*/ 	.short	0x0100
        /*0fce*/ 	.byte	0x08
	.zero		1


	//   ....[4]....
        /*0fd0*/ 	.word	0x00000390
        /*0fd4*/ 	.word	0x000000ff
        /*0fd8*/ 	.word	0x00028438
        /*0fdc*/ 	.short	0x0100
        /*0fde*/ 	.byte	0x08
	.zero		1


	//   ....[5]....
        /*0fe0*/ 	.word	0x000003a0
        /*0fe4*/ 	.word	0x000000ff
        /*0fe8*/ 	.word	0x00028448
        /*0fec*/ 	.short	0x0100
        /*0fee*/ 	.byte	0x08
	.zero		1


	//   ....[6]....
        /*0ff0*/ 	.word	0x000004d0
        /*0ff4*/ 	.word	0x000000ff
        /*0ff8*/ 	.word	0x00028450
        /*0ffc*/ 	.short	0x0100
        /*0ffe*/ 	.byte	0x08
	.zero		1


	//   ....[7]....
        /*1000*/ 	.word	0x000004e0
        /*1004*/ 	.word	0x000000ff
        /*1008*/ 	.word	0x00028460
        /*100c*/ 	.short	0x0100
        /*100e*/ 	.byte	0x08
	.zero		1


	//   ....[8]....
        /*1010*/ 	.word	0x000004f0
        /*1014*/ 	.word	0x000000ff
        /*1018*/ 	.word	0x00028458
        /*101c*/ 	.short	0x0100
        /*101e*/ 	.byte	0x08
	.zero		1


	//   ....[9]....
        /*1020*/ 	.word	0x00000500
        /*1024*/ 	.word	0x000000ff
        /*1028*/ 	.word	0x00028468
        /*102c*/ 	.short	0x0100
        /*102e*/ 	.byte	0x08
	.zero		1


	//   ....[10]....
        /*1030*/ 	.word	0x000005f0
        /*1034*/ 	.word	0x000000ff
        /*1038*/ 	.word	0x00028470
        /*103c*/ 	.short	0x0100
        /*103e*/ 	.byte	0x06
	.zero		1


	//   ....[11]....
        /*1040*/ 	.word	0x00000600
        /*1044*/ 	.word	0x000000ff
        /*1048*/ 	.word	0x00028480
        /*104c*/ 	.short	0x0100
        /*104e*/ 	.byte	0x06
	.zero		1


	//   ....[12]....
        /*1050*/ 	.word	0x00000610
        /*1054*/ 	.word	0x000000ff
        /*1058*/ 	.word	0x00028478
        /*105c*/ 	.short	0x0100
        /*105e*/ 	.byte	0x06
	.zero		1


	//   ....[13]....
        /*1060*/ 	.word	0x00000620
        /*1064*/ 	.word	0x000000ff
        /*1068*/ 	.word	0x00028488
        /*106c*/ 	.short	0x0100
        /*106e*/ 	.byte	0x06
	.zero		1


	//   ....[14]....
        /*1070*/ 	.word	0x00000750
        /*1074*/ 	.word	0x000000ff
        /*1078*/ 	.word	0x00028490
        /*107c*/ 	.short	0x0100
        /*107e*/ 	.byte	0x08
	.zero		1


	//   ....[15]....
        /*1080*/ 	.word	0x00000760
        /*1084*/ 	.word	0x000000ff
        /*1088*/ 	.word	0x000284a0
        /*108c*/ 	.short	0x0100
        /*108e*/ 	.byte	0x08
	.zero		1


	//   ....[16]....
        /*1090*/ 	.word	0x00000770
        /*1094*/ 	.word	0x000000ff
        /*1098*/ 	.word	0x00028498
        /*109c*/ 	.short	0x0100
        /*109e*/ 	.byte	0x08
	.zero		1


	//   ....[17]....
        /*10a0*/ 	.word	0x00000780
        /*10a4*/ 	.word	0x000000ff
        /*10a8*/ 	.word	0x000284a8
        /*10ac*/ 	.short	0x0100
        /*10ae*/ 	.byte	0x08
	.zero		1


	//   ....[18]....
        /*10b0*/ 	.word	0x000008c0
        /*10b4*/ 	.word	0x000000ff
        /*10b8*/ 	.word	0x000284b0
        /*10bc*/ 	.short	0x0100
        /*10be*/ 	.byte	0x08
	.zero		1


	//   ....[19]....
        /*10c0*/ 	.word	0x000008d0
        /*10c4*/ 	.word	0x000000ff
        /*10c8*/ 	.word	0x000284c0
        /*10cc*/ 	.short	0x0100
        /*10ce*/ 	.byte	0x08
	.zero		1


	//   ....[20]....
        /*10d0*/ 	.word	0x000008e0
        /*10d4*/ 	.word	0x000000ff
        /*10d8*/ 	.word	0x000284b8
        /*10dc*/ 	.short	0x0100
        /*10de*/ 	.byte	0x08
	.zero		1


	//   ....[21]....
        /*10e0*/ 	.word	0x000008f0
        /*10e4*/ 	.word	0x000000ff
        /*10e8*/ 	.word	0x000284c8
        /*10ec*/ 	.short	0x0100
        /*10ee*/ 	.byte	0x08
	.zero		1


	//   ....[22]....
        /*10f0*/ 	.word	0x00002c20
        /*10f4*/ 	.word	0x00000048
        /*10f8*/ 	.word	0x00028490
        /*10fc*/ 	.short	0x010a
        /*10fe*/ 	.byte	0x3f
	.zero		1


	//   ....[23]....
        /*1100*/ 	.word	0x00004c90
        /*1104*/ 	.word	0x00000048
        /*1108*/ 	.word	0x00028490
        /*110c*/ 	.short	0x010a
        /*110e*/ 	.byte	0x3f
	.zero		1


	//   ....[24]....
        /*1110*/ 	.word	0x00006c20
        /*1114*/ 	.word	0x00000048
        /*1118*/ 	.word	0x00028490
        /*111c*/ 	.short	0x010a
        /*111e*/ 	.byte	0x3f
	.zero		1


	//   ....[25]....
        /*1120*/ 	.word	0x000070c0
        /*1124*/ 	.word	0x00000000
        /*1128*/ 	.word	0x00000000
        /*112c*/ 	.short	0x0101
        /*112e*/ 	.byte	0x3f
	.zero		1


	//   ....[26]....
        /*1130*/ 	.word	0x00007100
        /*1134*/ 	.word	0x00000048
        /*1138*/ 	.word	0x000284b0
        /*113c*/ 	.short	0x010a
        /*113e*/ 	.byte	0x3f
	.zero		1


	//   ....[27]....
        /*1140*/ 	.word	0x00007530
        /*1144*/ 	.word	0x00000048
        /*1148*/ 	.word	0x00000000
        /*114c*/ 	.short	0x0101
        /*114e*/ 	.byte	0x3f
	.zero		1


	//   ....[28]....
        /*1150*/ 	.word	0x000083d0
        /*1154*/ 	.word	0x000000b8
        /*1158*/ 	.word	0x00028400
        /*115c*/ 	.short	0x010a
        /*115e*/ 	.byte	0x3f
	.zero		1


	//   ....[29]....
        /*1160*/ 	.word	0x00008420
        /*1164*/ 	.word	0x000000b8
        /*1168*/ 	.word	0x00028400
        /*116c*/ 	.short	0x010a
        /*116e*/ 	.byte	0x3f
	.zero		1


	//   ....[30]....
        /*1170*/ 	.word	0x00009130
        /*1174*/ 	.word	0x000000b8
        /*1178*/ 	.word	0x00028400
        /*117c*/ 	.short	0x010a
        /*117e*/ 	.byte	0x3f
	.zero		1


	//   ....[31]....
        /*1180*/ 	.word	0x0000d8a0
        /*1184*/ 	.word	0x000000b8
        /*1188*/ 	.word	0x00028400
        /*118c*/ 	.short	0x010a
        /*118e*/ 	.byte	0x3f
	.zero		1


	//   ....[32]....
        /*1190*/ 	.word	0x00011a10
        /*1194*/ 	.word	0x00000006
        /*1198*/ 	.word	0x00028430
        /*119c*/ 	.short	0x010a
        /*119e*/ 	.byte	0x3f
	.zero		1


	//   ....[33]....
        /*11a0*/ 	.word	0x00011a50
        /*11a4*/ 	.word	0x00000006
        /*11a8*/ 	.word	0x00028430
        /*11ac*/ 	.short	0x010a
        /*11ae*/ 	.byte	0x3f
	.zero		1


	//   ....[34]....
        /*11b0*/ 	.word	0x000121a0
        /*11b4*/ 	.word	0x00000000
        /*11b8*/ 	.word	0x00000000
        /*11bc*/ 	.short	0x0101
        /*11be*/ 	.byte	0x3f
	.zero		1


	//   ....[35]....
        /*11c0*/ 	.word	0x000137e0
        /*11c4*/ 	.word	0x00000006
        /*11c8*/ 	.word	0x00028450
        /*11cc*/ 	.short	0x010a
        /*11ce*/ 	.byte	0x3f
	.zero		1


	//   ....[36]....
        /*11d0*/ 	.word	0x00013830
        /*11d4*/ 	.word	0x00000006
        /*11d8*/ 	.word	0x00028450
        /*11dc*/ 	.short	0x010a
        /*11de*/ 	.byte	0x3f
	.zero		1


	//   ....[37]....
        /*11e0*/ 	.word	0x00013a50
        /*11e4*/ 	.word	0x00000006
        /*11e8*/ 	.word	0x00000000
        /*11ec*/ 	.short	0x0101
        /*11ee*/ 	.byte	0x3f
	.zero		1


	//   ....[38]....
        /*11f0*/ 	.word	0x00013d80
        /*11f4*/ 	.word	0x0000000c
        /*11f8*/ 	.word	0x00028430
        /*11fc*/ 	.short	0x010a
        /*11fe*/ 	.byte	0x3f
	.zero		1


	//   ....[39]....
        /*1200*/ 	.word	0x00013e00
        /*1204*/ 	.word	0x0000000c
        /*1208*/ 	.word	0x00028430
        /*120c*/ 	.short	0x010a
        /*120e*/ 	.byte	0x3f
	.zero		1


	//   ....[40]....
        /*1210*/ 	.word	0x00014390
        /*1214*/ 	.word	0x00000008
        /*1218*/ 	.word	0x00000000
        /*121c*/ 	.short	0x0101
        /*121e*/ 	.byte	0x3f
	.zero		1


	//   ....[41]....
        /*1220*/ 	.word	0x00015fd0
        /*1224*/ 	.word	0x0000000c
        /*1228*/ 	.word	0x00028450
        /*122c*/ 	.short	0x010a
        /*122e*/ 	.byte	0x3f
	.zero		1


	//   ....[42]....
        /*1230*/ 	.word	0x00016040
        /*1234*/ 	.word	0x0000000c
        /*1238*/ 	.word	0x00028450
        /*123c*/ 	.short	0x010a
        /*123e*/ 	.byte	0x3f
	.zero		1


	//   ....[43]....
        /*1240*/ 	.word	0x00016220
        /*1244*/ 	.word	0x0000000c
        /*1248*/ 	.word	0x00000000
        /*124c*/ 	.short	0x0101
        /*124e*/ 	.byte	0x3f
	.zero		1


	//   ....[44]....
        /*1250*/ 	.word	0x000165d0
        /*1254*/ 	.word	0x0000000c
        /*1258*/ 	.word	0x00028430
        /*125c*/ 	.short	0x010a
        /*125e*/ 	.byte	0x3f
	.zero		1


	//   ....[45]....
        /*1260*/ 	.word	0x00016650
        /*1264*/ 	.word	0x0000000c
        /*1268*/ 	.word	0x00028430
        /*126c*/ 	.short	0x010a
        /*126e*/ 	.byte	0x3f
	.zero		1


	//   ....[46]....
        /*1270*/ 	.word	0x00016b70
        /*1274*/ 	.word	0x0000000f
        /*1278*/ 	.word	0x00000000
        /*127c*/ 	.short	0x0101
        /*127e*/ 	.byte	0x3f
	.zero		1


	//   ....[47]....
        /*1280*/ 	.word	0x00017d60
        /*1284*/ 	.word	0x0000000c
        /*1288*/ 	.word	0x00028450
        /*128c*/ 	.short	0x010a
        /*128e*/ 	.byte	0x3f
	.zero		1


	//   ....[48]....
        /*1290*/ 	.word	0x00017dd0
        /*1294*/ 	.word	0x0000000c
        /*1298*/ 	.word	0x00028450
        /*129c*/ 	.short	0x010a
        /*129e*/ 	.byte	0x3f
	.zero		1


	//   ....[49]....
        /*12a0*/ 	.word	0x00017f90
        /*12a4*/ 	.word	0x0000000c
        /*12a8*/ 	.word	0x00000000
        /*12ac*/ 	.short	0x0101
        /*12ae*/ 	.byte	0x3f
	.zero		1


	//   ....[50]....
        /*12b0*/ 	.word	0x000180b0
        /*12b4*/ 	.word	0x0000000a
        /*12b8*/ 	.word	0x00028430
        /*12bc*/ 	.short	0x010a
        /*12be*/ 	.byte	0x3f
	.zero		1


	//   ....[51]....
        /*12c0*/ 	.word	0x00018130
        /*12c4*/ 	.word	0x0000000a
        /*12c8*/ 	.word	0x00028430
        /*12cc*/ 	.short	0x010a
        /*12ce*/ 	.byte	0x3f
	.zero		1


	//   ....[52]....
        /*12d0*/ 	.word	0x00018680
        /*12d4*/ 	.word	0x00000004
        /*12d8*/ 	.word	0x00000000
        /*12dc*/ 	.short	0x0101
        /*12de*/ 	.byte	0x3f
	.zero		1


	//   ....[53]....
        /*12e0*/ 	.word	0x0001a2b0
        /*12e4*/ 	.word	0x0000000a
        /*12e8*/ 	.word	0x00028450
        /*12ec*/ 	.short	0x010a
        /*12ee*/ 	.byte	0x3f
	.zero		1


	//   ....[54]....
        /*12f0*/ 	.word	0x0001a320
        /*12f4*/ 	.word	0x0000000a
        /*12f8*/ 	.word	0x00028450
        /*12fc*/ 	.short	0x010a
        /*12fe*/ 	.byte	0x3f
	.zero		1


	//   ....[55]....
        /*1300*/ 	.word	0x0001a500
        /*1304*/ 	.word	0x0000000a
        /*1308*/ 	.word	0x00000000
        /*130c*/ 	.short	0x0101
        /*130e*/ 	.byte	0x3f
	.zero		1


	//   ....[56]....
        /*1310*/ 	.word	0x0001d750
        /*1314*/ 	.word	0x00000000
        /*1318*/ 	.word	0x00000000
        /*131c*/ 	.short	0x0101
        /*131e*/ 	.byte	0x3f
	.zero		1


	//   ....[57]....
        /*1320*/ 	.word	0x00020470
        /*1324*/ 	.word	0x00000017
        /*1328*/ 	.word	0x00028420
        /*132c*/ 	.short	0x010a
        /*132e*/ 	.byte	0x3f
	.zero		1


	//   ....[58]....
        /*1330*/ 	.word	0x00020500
        /*1334*/ 	.word	0x0000000c
        /*1338*/ 	.word	0x000284a0
        /*133c*/ 	.short	0x010a
        /*133e*/ 	.byte	0x3f
	.zero		1


	//   ....[59]....
        /*1340*/ 	.word	0x00020850
        /*1344*/ 	.word	0x0000000c
        /*1348*/ 	.word	0x000284c0
        /*134c*/ 	.short	0x010a
        /*134e*/ 	.byte	0x3f
	.zero		1


	//   ....[60]....
        /*1350*/ 	.word	0x00020c70
        /*1354*/ 	.word	0x0000000b
        /*1358*/ 	.word	0x000284a0
        /*135c*/ 	.short	0x010a
        /*135e*/ 	.byte	0x3f
	.zero		1


	//   ....[61]....
        /*1360*/ 	.word	0x00020fb0
        /*1364*/ 	.word	0x0000000b
        /*1368*/ 	.word	0x000284c0
        /*136c*/ 	.short	0x010a
        /*136e*/ 	.byte	0x3f
	.zero		1


	//   ....[62]....
        /*1370*/ 	.word	0x00022220
        /*1374*/ 	.word	0x00000006
        /*1378*/ 	.word	0x00028480
        /*137c*/ 	.short	0x010a
        /*137e*/ 	.byte	0x3f
	.zero		1


	//   ....[63]....
        /*1380*/ 	.word	0x000226b0
        /*1384*/ 	.word	0x00000006
        /*1388*/ 	.word	0x00028470
        /*138c*/ 	.short	0x0107
        /*138e*/ 	.byte	0x3f
	.zero		1


	//   ....[64]....
        /*1390*/ 	.word	0x00022760
        /*1394*/ 	.word	0x00000006
        /*1398*/ 	.word	0x00028470
        /*139c*/ 	.short	0x0101
        /*139e*/ 	.byte	0x3f
	.zero		1


	//   ....[65]....
        /*13a0*/ 	.word	0x00022790
        /*13a4*/ 	.word	0x00000006
        /*13a8*/ 	.word	0x00028440
        /*13ac*/ 	.short	0x010a
        /*13ae*/ 	.byte	0x3f
	.zero		1


	//   ....[66]....
        /*13b0*/ 	.word	0x00022bc0
        /*13b4*/ 	.word	0x00000006
        /*13b8*/ 	.word	0x00028430
        /*13bc*/ 	.short	0x0107
        /*13be*/ 	.byte	0x3f
	.zero		1


	//   ....[67]....
        /*13c0*/ 	.word	0x00022c80
        /*13c4*/ 	.word	0x00000006
        /*13c8*/ 	.word	0x00028430
        /*13cc*/ 	.short	0x0101
        /*13ce*/ 	.byte	0x3f
	.zero		1


	//   ....[68]....
        /*13d0*/ 	.word	0x000237f0
        /*13d4*/ 	.word	0x00000017
        /*13d8*/ 	.word	0x00028400
        /*13dc*/ 	.short	0x0107
        /*13de*/ 	.byte	0x3f
	.zero		1


	//   ....[69]....
        /*13e0*/ 	.word	0x00023900
        /*13e4*/ 	.word	0x00000017
        /*13e8*/ 	.word	0x00028400
        /*13ec*/ 	.short	0x0101
        /*13ee*/ 	.byte	0x3f
	.zero		1


	//   ....[70]....
        /*13f0*/ 	.word	0x00023920
        /*13f4*/ 	.word	0x00000017
        /*13f8*/ 	.word	0x00028420
        /*13fc*/ 	.short	0x010a
        /*13fe*/ 	.byte	0x3f
	.zero		1


	//   ....[71]....
        /*1400*/ 	.word	0x00023c60
        /*1404*/ 	.word	0x00000000
        /*1408*/ 	.word	0x00028480
        /*140c*/ 	.short	0x010a
        /*140e*/ 	.byte	0x3f
	.zero		1


	//   ....[72]....
        /*1410*/ 	.word	0x00024010
        /*1414*/ 	.word	0x00000000
        /*1418*/ 	.word	0x00028470
        /*141c*/ 	.short	0x0107
        /*141e*/ 	.byte	0x3f
	.zero		1


	//   ....[73]....
        /*1420*/ 	.word	0x000240c0
        /*1424*/ 	.word	0x00000000
        /*1428*/ 	.word	0x00028470
        /*142c*/ 	.short	0x0101
        /*142e*/ 	.byte	0x3f
	.zero		1


	//   ....[74]....
        /*1430*/ 	.word	0x000240f0
        /*1434*/ 	.word	0x00000000
        /*1438*/ 	.word	0x00028440
        /*143c*/ 	.short	0x010a
        /*143e*/ 	.byte	0x3f
	.zero		1


	//   ....[75]....
        /*1440*/ 	.word	0x00024470
        /*1444*/ 	.word	0x00000000
        /*1448*/ 	.word	0x00028430
        /*144c*/ 	.short	0x0107
        /*144e*/ 	.byte	0x3f
	.zero		1


	//   ....[76]....
        /*1450*/ 	.word	0x00024520
        /*1454*/ 	.word	0x00000000
        /*1458*/ 	.word	0x00028430
        /*145c*/ 	.short	0x0101
        /*145e*/ 	.byte	0x3f
	.zero		1


	//   ....[77]....
        /*1460*/ 	.word	0x000245b0
        /*1464*/ 	.word	0x00000000
        /*1468*/ 	.word	0x00028470
        /*146c*/ 	.short	0x010a
        /*146e*/ 	.byte	0x3f
	.zero		1


	//   ....[78]....
        /*1470*/ 	.word	0x00024630
        /*1474*/ 	.word	0x00000000
        /*1478*/ 	.word	0x00028460
        /*147c*/ 	.short	0x010a
        /*147e*/ 	.byte	0x3f
	.zero		1


	//   ....[79]....
        /*1480*/ 	.word	0x00024af0
        /*1484*/ 	.word	0x00000000
        /*1488*/ 	.word	0x00028450
        /*148c*/ 	.short	0x0101
        /*148e*/ 	.byte	0x3f
	.zero		1


	//   ....[80]....
        /*1490*/ 	.word	0x00024b80
        /*1494*/ 	.word	0x00000000
        /*1498*/ 	.word	0x00000000
        /*149c*/ 	.short	0x0101
        /*149e*/ 	.byte	0x3f
	.zero		1


	//   ....[81]....
        /*14a0*/ 	.word	0x00024d40
        /*14a4*/ 	.word	0x00000011
        /*14a8*/ 	.word	0x00028470
        /*14ac*/ 	.short	0x010a
        /*14ae*/ 	.byte	0x3f
	.zero		1


	//   ....[82]....
        /*14b0*/ 	.word	0x00024db0
        /*14b4*/ 	.word	0x00000011
        /*14b8*/ 	.word	0x00028460
        /*14bc*/ 	.short	0x010a
        /*14be*/ 	.byte	0x3f
	.zero		1


	//   ....[83]....
        /*14c0*/ 	.word	0x00025280
        /*14c4*/ 	.word	0x00000011
        /*14c8*/ 	.word	0x00028450
        /*14cc*/ 	.short	0x0101
        /*14ce*/ 	.byte	0x3f
	.zero		1


	//   ....[84]....
        /*14d0*/ 	.word	0x00025340
        /*14d4*/ 	.word	0x00000011
        /*14d8*/ 	.word	0x00000000
        /*14dc*/ 	.short	0x0101
        /*14de*/ 	.byte	0x3f
	.zero		1


	//   ....[85]....
        /*14e0*/ 	.word	0x00026040
        /*14e4*/ 	.word	0x00000007
        /*14e8*/ 	.word	0x00028420
        /*14ec*/ 	.short	0x010a
        /*14ee*/ 	.byte	0x3f
	.zero		1


	//   ....[86]....
        /*14f0*/ 	.word	0x000261d0
        /*14f4*/ 	.word	0x00000005
        /*14f8*/ 	.word	0x00028440
        /*14fc*/ 	.short	0x010a
        /*14fe*/ 	.byte	0x3f
	.zero		1


	//   ....[87]....
        /*1500*/ 	.word	0x00026270
        /*1504*/ 	.word	0x00000003
        /*1508*/ 	.word	0x00028440
        /*150c*/ 	.short	0x010a
        /*150e*/ 	.byte	0x3f
	.zero		1


	//   ....[88]....
        /*1510*/ 	.word	0x000262b0
        /*1514*/ 	.word	0x00000005
        /*1518*/ 	.word	0x00028460
        /*151c*/ 	.short	0x010a
        /*151e*/ 	.byte	0x3f
	.zero		1


	//   ....[89]....
        /*1520*/ 	.word	0x000262f0
        /*1524*/ 	.word	0x00000003
        /*1528*/ 	.word	0x00028460
        /*152c*/ 	.short	0x010a
        /*152e*/ 	.byte	0x3f
	.zero		1


	//   ....[90]....
        /*1530*/ 	.word	0x00026330
        /*1534*/ 	.word	0x00000005
        /*1538*/ 	.word	0x00028480
        /*153c*/ 	.short	0x010a
        /*153e*/ 	.byte	0x3f
	.zero		1


	//   ....[91]....
        /*1540*/ 	.word	0x00026370
        /*1544*/ 	.word	0x00000003
        /*1548*/ 	.word	0x00028480
        /*154c*/ 	.short	0x010a
        /*154e*/ 	.byte	0x3f
	.zero		1


	//   ....[92]....
        /*1550*/ 	.word	0x000263d0
        /*1554*/ 	.word	0x00000048
        /*1558*/ 	.word	0x00028490
        /*155c*/ 	.short	0x010a
        /*155e*/ 	.byte	0x3f
	.zero		1


	//   ....[93]....
        /*1560*/ 	.word	0x00026660
        /*1564*/ 	.word	0x00000048
        /*1568*/ 	.word	0x00028490
        /*156c*/ 	.short	0x010a
        /*156e*/ 	.byte	0x3f
	.zero		1


	//   ....[94]....
        /*1570*/ 	.word	0x00026900
        /*1574*/ 	.word	0x00000048
        /*1578*/ 	.word	0x00028490
        /*157c*/ 	.short	0x010a
        /*157e*/ 	.byte	0x3f
	.zero		1


	//   ....[95]....
        /*1580*/ 	.word	0x00026b90
        /*1584*/ 	.word	0x00000048
        /*1588*/ 	.word	0x000284b0
        /*158c*/ 	.short	0x010a
        /*158e*/ 	.byte	0x3f
	.zero		1


	//   ....[96]....
        /*1590*/ 	.word	0x000273d0
        /*1594*/ 	.word	0x000000b8
        /*1598*/ 	.word	0x00028400
        /*159c*/ 	.short	0x010a
        /*159e*/ 	.byte	0x3f
	.zero		1


	//   ....[97]....
        /*15a0*/ 	.word	0x00027d50
        /*15a4*/ 	.word	0x000000b8
        /*15a8*/ 	.word	0x00028400
        /*15ac*/ 	.short	0x010a
        /*15ae*/ 	.byte	0x3f
	.zero		1


	//   ....[98]....
        /*15b0*/ 	.word	0x00027da0
        /*15b4*/ 	.word	0x00000006
        /*15b8*/ 	.word	0x00028430
        /*15bc*/ 	.short	0x010a
        /*15be*/ 	.byte	0x3f
	.zero		1


	//   ....[99]....
        /*15c0*/ 	.word	0x00027df0
        /*15c4*/ 	.word	0x00000006
        /*15c8*/ 	.word	0x00028450
        /*15cc*/ 	.short	0x010a
        /*15ce*/ 	.byte	0x3f
	.zero		1


	//   ....[100]....
        /*15d0*/ 	.word	0x00027e40
        /*15d4*/ 	.word	0x0000000c
        /*15d8*/ 	.word	0x00028430
        /*15dc*/ 	.short	0x010a
        /*15de*/ 	.byte	0x3f
	.zero		1


	//   ....[101]....
        /*15e0*/ 	.word	0x00027e90
        /*15e4*/ 	.word	0x0000000c
        /*15e8*/ 	.word	0x00028450
        /*15ec*/ 	.short	0x010a
        /*15ee*/ 	.byte	0x3f
	.zero		1


	//   ....[102]....
        /*15f0*/ 	.word	0x00027ee0
        /*15f4*/ 	.word	0x0000000c
        /*15f8*/ 	.word	0x00028430
        /*15fc*/ 	.short	0x010a
        /*15fe*/ 	.byte	0x3f
	.zero		1


	//   ....[103]....
        /*1600*/ 	.word	0x00027f30
        /*1604*/ 	.word	0x0000000c
        /*1608*/ 	.word	0x00028450
        /*160c*/ 	.short	0x010a
        /*160e*/ 	.byte	0x3f
	.zero		1


	//   ....[104]....
        /*1610*/ 	.word	0x00027f80
        /*1614*/ 	.word	0x0000000a
        /*1618*/ 	.word	0x00028430
        /*161c*/ 	.short	0x010a
        /*161e*/ 	.byte	0x3f
	.zero		1


	//   ....[105]....
        /*1620*/ 	.word	0x00027fd0
        /*1624*/ 	.word	0x0000000a
        /*1628*/ 	.word	0x00028450
        /*162c*/ 	.short	0x010a
        /*162e*/ 	.byte	0x3f
	.zero		1


	//   ....[106]....
        /*1630*/ 	.word	0x0002a5a0
        /*1634*/ 	.word	0x00000017
        /*1638*/ 	.word	0x00028420
        /*163c*/ 	.short	0x010a
        /*163e*/ 	.byte	0x3f
	.zero		1


	//   ....[107]....
        /*1640*/ 	.word	0x0002a5f0
        /*1644*/ 	.word	0x0000000c
        /*1648*/ 	.word	0x000284a0
        /*164c*/ 	.short	0x010a
        /*164e*/ 	.byte	0x3f
	.zero		1


	//   ....[108]....
        /*1650*/ 	.word	0x0002a640
        /*1654*/ 	.word	0x0000000c
        /*1658*/ 	.word	0x000284c0
        /*165c*/ 	.short	0x010a
        /*165e*/ 	.byte	0x3f
	.zero		1


	//   ....[109]....
        /*1660*/ 	.word	0x0002a690
        /*1664*/ 	.word	0x0000000b
        /*1668*/ 	.word	0x000284a0
        /*166c*/ 	.short	0x010a
        /*166e*/ 	.byte	0x3f
	.zero		1


	//   ....[110]....
        /*1670*/ 	.word	0x0002a6e0
        /*1674*/ 	.word	0x0000000b
        /*1678*/ 	.word	0x000284c0
        /*167c*/ 	.short	0x010a
        /*167e*/ 	.byte	0x3f
	.zero		1


	//   ....[111]....
        /*1680*/ 	.word	0x0002a800
        /*1684*/ 	.word	0x00000006
        /*1688*/ 	.word	0x00028480
        /*168c*/ 	.short	0x010a
        /*168e*/ 	.byte	0x3f
	.zero		1


	//   ....[112]....
        /*1690*/ 	.word	0x0002ae30
        /*1694*/ 	.word	0x00000006
        /*1698*/ 	.word	0x00028440
        /*169c*/ 	.short	0x010a
        /*169e*/ 	.byte	0x3f
	.zero		1


	//   ....[113]....
        /*16a0*/ 	.word	0x0002bee0
        /*16a4*/ 	.word	0x00000017
        /*16a8*/ 	.word	0x00028420
        /*16ac*/ 	.short	0x010a
        /*16ae*/ 	.byte	0x3f
	.zero		1


	//   ....[114]....
        /*16b0*/ 	.word	0x0002bf30
        /*16b4*/ 	.word	0x00000000
        /*16b8*/ 	.word	0x00028480
        /*16bc*/ 	.short	0x010a
        /*16be*/ 	.byte	0x3f
	.zero		1


	//   ....[115]....
        /*16c0*/ 	.word	0x0002c420
        /*16c4*/ 	.word	0x00000000
        /*16c8*/ 	.word	0x00028440
        /*16cc*/ 	.short	0x010a
        /*16ce*/ 	.byte	0x3f
	.zero		1


	//   ....[116]....
        /*16d0*/ 	.word	0x0002c900
        /*16d4*/ 	.word	0x00000000
        /*16d8*/ 	.word	0x00028470
        /*16dc*/ 	.short	0x010a
        /*16de*/ 	.byte	0x3f
	.zero		1


	//   ....[117]....
        /*16e0*/ 	.word	0x0002c950
        /*16e4*/ 	.word	0x00000000
        /*16e8*/ 	.word	0x00028460
        /*16ec*/ 	.short	0x010a
        /*16ee*/ 	.byte	0x3f
	.zero		1


	//   ....[118]....
        /*16f0*/ 	.word	0x0002c9a0
        /*16f4*/ 	.word	0x00000011
        /*16f8*/ 	.word	0x00028470
        /*16fc*/ 	.short	0x010a
        /*16fe*/ 	.byte	0x3f
	.zero		1


	//   ....[119]....
        /*1700*/ 	.word	0x0002c9f0
        /*1704*/ 	.word	0x00000011
        /*1708*/ 	.word	0x00028460
        /*170c*/ 	.short	0x010a
        /*170e*/ 	.byte	0x3f
	.zero		1


	//   ....[120]....
        /*1710*/ 	.word	0x0002d370
        /*1714*/ 	.word	0x00000007
        /*1718*/ 	.word	0x00028420
        /*171c*/ 	.short	0x010a
        /*171e*/ 	.byte	0x3f
	.zero		1


	//   ....[121]....
        /*1720*/ 	.word	0x0002d510
        /*1724*/ 	.word	0x00000005
        /*1728*/ 	.word	0x00028440
        /*172c*/ 	.short	0x010a
        /*172e*/ 	.byte	0x3f
	.zero		1


	//   ....[122]....
        /*1730*/ 	.word	0x0002d560
        /*1734*/ 	.word	0x00000003
        /*1738*/ 	.word	0x00028440
        /*173c*/ 	.short	0x010a
        /*173e*/ 	.byte	0x3f
	.zero		1


	//   ....[123]....
        /*1740*/ 	.word	0x0002d5b0
        /*1744*/ 	.word	0x00000005
        /*1748*/ 	.word	0x00028460
        /*174c*/ 	.short	0x010a
        /*174e*/ 	.byte	0x3f
	.zero		1


	//   ....[124]....
        /*1750*/ 	.word	0x0002d600
        /*1754*/ 	.word	0x00000003
        /*1758*/ 	.word	0x00028460
        /*175c*/ 	.short	0x010a
        /*175e*/ 	.byte	0x3f
	.zero		1


	//   ....[125]....
        /*1760*/ 	.word	0x0002d650
        /*1764*/ 	.word	0x00000005
        /*1768*/ 	.word	0x00028480
        /*176c*/ 	.short	0x010a
        /*176e*/ 	.byte	0x3f
	.zero		1


	//----- nvinfo : EIATTR_NUM_MBARRIERS
	.align		4
.L_244:
        /*1770*/ 	.byte	0x03, 0x38
        /*1772*/ 	.short	0x0016


	//----- nvinfo : EIATTR_EXIT_INSTR_OFFSETS
	.align		4
        /*1774*/ 	.byte	0x04, 0x1c
        /*1776*/ 	.short	(.L_246 - .L_245)


	//   ....[0]....
.L_245:
        /*1778*/ 	.word	0x000263c0


	//----- nvinfo : EIATTR_MAX_THREADS
	.align		4
.L_246:
        /*177c*/ 	.byte	0x04, 0x05
        /*177e*/ 	.short	(.L_248 - .L_247)
.L_247:
        /*1780*/ 	.word	0x00000180
        /*1784*/ 	.word	0x00000001
        /*1788*/ 	.word	0x00000001


	//----- nvinfo : EIATTR_CRS_STACK_SIZE
	.align		4
.L_248:
        /*178c*/ 	.byte	0x04, 0x1e
        /*178e*/ 	.short	(.L_250 - .L_249)
.L_249:
        /*1790*/ 	.word	0x00000000


	//----- nvinfo : EIATTR_CBANK_PARAM_SIZE
	.align		4
.L_250:
        /*1794*/ 	.byte	0x03, 0x19
        /*1796*/ 	.short	0x0af0


	//----- nvinfo : EIATTR_PARAM_CBANK
	.align		4
        /*1798*/ 	.byte	0x04, 0x0a
        /*179a*/ 	.short	(.L_252 - .L_251)
	.align		4
.L_251:
        /*179c*/ 	.word	index@(.nv.constant0._ZN7cutlass13device_kernelIN5flash11enable_sm90INS1_16FlashAttnFwdSm90INS1_25CollectiveMainloopFwdSm90ILi2EN4cute5tupleIJNS5_1CILi1EEES8_S8_EEENS6_IJNS7_ILi128EEENS7_ILi64EEENS7_ILi256EEEEEELi256ENS_12float_e4m3_tEfNS_4arch4Sm90ELb0ELb1ELb0ELb1ELb1ELb1ELb0ELb1ELb0ELb1ELb0ELb0EEENS1_21CollectiveEpilogueFwdINS6_IJSA_SC_SB_EEES9_NS_10bfloat16_tESG_Li256ELb1ELb1ELb0ELb1EEENS1_36VarlenDynamicPersistentTileSchedulerILi128ELi64ELi256ELi128ELb0ELb1ELb1ELb1ELb0ELb1EEEEEEEEEvNT_6ParamsE)
        /*17a0*/ 	.short	0x0210
        /*17a2*/ 	.short	0x0af0


	//----- nvinfo : EIATTR_SW_WAR
	.align		4
.L_252:
        /*17a4*/ 	.byte	0x04, 0x36
        /*17a6*/ 	.short	(.L_254 - .L_253)
.L_253:
        /*17a8*/ 	.word	0x00000008
.L_254:


//--------------------- .nv.info._ZN7cutlass13device_kernelIN5flash11enable_sm90INS1_16FlashAttnFwdSm90INS1_25CollectiveMainloopFwdSm90ILi2EN4cute5tupleIJNS5_1CILi1EEES8_S8_EEENS6_IJNS7_ILi128EEESA_NS7_ILi256EEEEEELi256ENS_12float_e4m3_tEfNS_4arch4Sm90ELb1ELb0ELb0ELb0ELb1ELb0ELb0ELb1ELb0ELb1ELb0ELb0EEENS1_21CollectiveEpilogueFwdINS6_IJSA_SB_SA_EEES9_NS_10bfloat16_tESF_Li256ELb0ELb1ELb0ELb1EEENS1_30DynamicPersistentTileSchedulerILi256ELi128ELb0ELb1ELb1EEEEEEEEEvNT_6ParamsE --------------------------
	.section	.nv.info._ZN7cutlass13device_kernelIN5flash11enable_sm90INS1_16FlashAttnFwdSm90INS1_25CollectiveMainloopFwdSm90ILi2EN4cute5tupleIJNS5_1CILi1EEES8_S8_EEENS6_IJNS7_ILi128EEESA_NS7_ILi256EEEEEELi256ENS_12float_e4m3_tEfNS_4arch4Sm90ELb1ELb0ELb0ELb0ELb1ELb0ELb0ELb1ELb0ELb1ELb0ELb0EEENS1_21CollectiveEpilogueFwdINS6_IJSA_SB_SA_EEES9_NS_10bfloat16_tESF_Li256ELb0ELb1ELb0ELb1EEENS1_30DynamicPersistentTileSchedulerILi256ELi128ELb0ELb1ELb1EEEEEEEEEvNT_6ParamsE,"",@"SHT_CUDA_INFO"
	.sectionflags	@""
	.align	4


	//----- nvinfo : EIATTR_CUDA_API_VERSION
	.align		4
        /*0000*/ 	.byte	0x04, 0x37
        /*0002*/ 	.short	(.L_256 - .L_255)
.L_255:
        /*0004*/ 	.word	0x00000082


	//----- nvinfo : EIATTR_KPARAM_INFO
	.align		4
.L_256:
        /*0008*/ 	.byte	0x04, 0x17
        /*000a*/ 	.short	(.L_258 - .L_257)
.L_257:
        /*000c*/ 	.word	0x00000000
        /*0010*/ 	.short	0x0000
        /*0012*/ 	.short	0x0070
        /*0014*/ 	.byte	0x00, 0xf0, 0x01, 0x2a


	//----- nvinfo : EIATTR_SPARSE_MMA_MASK
	.align		4
.L_258:
        /*0018*/ 	.byte	0x03, 0x50
        /*001a*/ 	.short	0x0000


	//----- nvinfo : EIATTR_MAXREG_COUNT
	.align		4
        /*001c*/ 	.byte	0x03, 0x1b
        /*001e*/ 	.short	0x00a8


	//----- nvinfo : EIATTR_NUM_BARRIERS
	.align		4
        /*0020*/ 	.byte	0x02, 0x4c
        /*0022*/ 	.byte	0x10
	.zero		1


	//----- nvinfo : EIATTR_EXTERNS
	.align		4
        /*0024*/ 	.byte	0x04, 0x0f
        /*0026*/ 	.short	(.L_260 - .L_259)


	//   ....[0]....
	.align		4
.L_259:
        /*0028*/ 	.word	index@(__assertfail)


	//----- nvinfo : EIATTR_ANNOTATIONS
	.align		4
.L_260:
        /*002c*/ 	.byte	0x04, 0x55
        /*002e*/ 	.short	(.L_262 - .L_261)


	//   ....[0]....
.L_261:
        /* <DEDUP_REMOVED lines=13> */


	//----- nvinfo : EIATTR_MERCURY_ISA_VERSION
	.align		4
.L_262:
        /*00f0*/ 	.byte	0x03, 0x5f
        /*00f2*/ 	.short	0x0101


	//----- nvinfo : EIATTR_INT_WARP_WIDE_INSTR_OFFSETS
	.align		4
        /*00f4*/ 	.byte	0x04, 0x31
        /*00f6*/ 	.short	(.L_264 - .L_263)


	//   ....[0]....
.L_263:
        /*00f8*/ 	.word	0x000000c0


	//   ....[1]....
        /*00fc*/ 	.word	0x000000d0


	//   ....[2]....
        /*0100*/ 	.word	0x00000170


	//   ....[3]....
        /*0104*/ 	.word	0x0000dbf0


	//   ....[4]....
        /*0108*/ 	.word	0x0000dc80


	//   ....[5]....
        /*010c*/ 	.word	0x000118c0


	//   ....[6]....
        /*0110*/ 	.word	0x00011950


	//----- nvinfo : EIATTR_COOP_GROUP_MASK_REGIDS
	.align		4
.L_264:
        /*0114*/ 	.byte	0x04, 0x29
        /*0116*/ 	.short	(.L_266 - .L_265)


	//   ....[0]....
.L_265:
        /*0118*/ 	.word	0xffffffff


	//   ....[1]....
        /*011c*/ 	.word	0xffffffff


	//   ....[2]....
        /*0120*/ 	.word	0xffffffff


	//   ....[3]....
        /*0124*/ 	.word	0xffffffff


	//   ....[4]....
        /*0128*/ 	.word	0xffffffff


	//   ....[5]....
        /*012c*/ 	.word	0xffffffff


	//   ....[6]....
        /*0130*/ 	.word	0xffffffff


	//   ....[7]....
        /*0134*/ 	.word	0xffffffff


	//   ....[8]....
        /*0138*/ 	.word	0xffffffff


	//   ....[9]....
        /*013c*/ 	.word	0xffffffff


	//   ....[10]....
        /*0140*/ 	.word	0xffffffff


	//   ....[11]....
        /*0144*/ 	.word	0xffffffff


	//   ....[12]....
        /*0148*/ 	.word	0xffffffff


	//   ....[13]....
        /*014c*/ 	.word	0xffffffff


	//   ....[14]....
        /*0150*/ 	.word	0xffffffff


	//   ....[15]....
        /*0154*/ 	.word	0xffffffff


	//   ....[16]....
        /*0158*/ 	.word	0xffffffff


	//   ....[17]....
        /*015c*/ 	.word	0xffffffff


	//   ....[18]....
        /*0160*/ 	.word	0xffffffff


	//   ....[19]....
        /*0164*/ 	.word	0xffffffff


	//   ....[20]....
        /*0168*/ 	.word	0xffffffff


	//   ....[21]....
        /*016c*/ 	.word	0xffffffff


	//   ....[22]....
        /*0170*/ 	.word	0xffffffff


	//   ....[23]....
        /*0174*/ 	.word	0xffffffff


	//   ....[24]....
        /*0178*/ 	.word	0xffffffff


	//   ....[25]....
        /*017c*/ 	.word	0xffffffff


	//   ....[26]....
        /*0180*/ 	.word	0xffffffff


	//   ....[27]....
        /*0184*/ 	.word	0xffffffff


	//   ....[28]....
        /*0188*/ 	.word	0xffffffff


	//   ....[29]....
        /*018c*/ 	.word	0xffffffff


	//   ....[30]....
        /*0190*/ 	.word	0xffffffff


	//   ....[31]....
        /*0194*/ 	.word	0xffffffff


	//   ....[32]....
        /*0198*/ 	.word	0xffffffff


	//   ....[33]....
        /*019c*/ 	.word	0xffffffff


	//   ....[34]....
        /*01a0*/ 	.word	0xffffffff


	//   ....[35]....
        /*01a4*/ 	.word	0xffffffff


	//   ....[36]....
        /*01a8*/ 	.word	0xffffffff


	//   ....[37]....
        /*01ac*/ 	.word	0xffffffff


	//   ....[38]....
        /*01b0*/ 	.word	0xffffffff


	//   ....[39]....
        /*01b4*/ 	.word	0xffffffff


	//   ....[40]....
        /*01b8*/ 	.word	0xffffffff


	//   ....[41]....
        /*01bc*/ 	.word	0xffffffff


	//   ....[42]....
        /*01c0*/ 	.word	0xffffffff


	//   ....[43]....
        /*01c4*/ 	.word	0xffffffff


	//   ....[44]....
        /*01c8*/ 	.word	0xffffffff


	//   ....[45]....
        /*01cc*/ 	.word	0xffffffff


	//   ....[46]....
        /*01d0*/ 	.word	0xffffffff


	//   ....[47]....
        /*01d4*/ 	.word	0xffffffff


	//   ....[48]....
        /*01d8*/ 	.word	0xffffffff


	//   ....[49]....
        /*01dc*/ 	.word	0xffffffff


	//   ....[50]....
        /*01e0*/ 	.word	0xffffffff


	//   ....[51]....
        /*01e4*/ 	.word	0xffffffff


	//   ....[52]....
        /*01e8*/ 	.word	0xffffffff


	//   ....[53]....
        /*01ec*/ 	.word	0xffffffff


	//   ....[54]....
        /*01f0*/ 	.word	0xffffffff


	//   ....[55]....
        /*01f4*/ 	.word	0xffffffff


	//   ....[56]....
        /*01f8*/ 	.word	0xffffffff


	//   ....[57]....
        /*01fc*/ 	.word	0xffffffff


	//   ....[58]....
        /*0200*/ 	.word	0xffffffff


	//   ....[59]....
        /*0204*/ 	.word	0xffffffff


	//   ....[60]....
        /*0208*/ 	.word	0xffffffff


	//   ....[61]....
        /*020c*/ 	.word	0xffffffff


	//   ....[62]....
        /*0210*/ 	.word	0xffffffff


	//   ....[63]....
        /*0214*/ 	.word	0xffffffff


	//   ....[64]....
        /*0218*/ 	.word	0xffffffff


	//   ....[65]....
        /*021c*/ 	.word	0xffffffff


	//   ....[66]....
        /*0220*/ 	.word	0xffffffff


	//   ....[67]....
        /*0224*/ 	.word	0xffffffff


	//   ....[68]....
        /*0228*/ 	.word	0xffffffff


	//   ....[69]....
        /*022c*/ 	.word	0xffffffff


	//   ....[70]....
        /*0230*/ 	.word	0xffffffff


	//   ....[71]....
        /*0234*/ 	.word	0xffffffff


	//   ....[72]....
        /*0238*/ 	.word	0xffffffff


	//   ....[73]....
        /*023c*/ 	.word	0xffffffff


	//   ....[74]....
        /*0240*/ 	.word	0xffffffff


	//   ....[75]....
        /*0244*/ 	.word	0xffffffff


	//   ....[76]....
        /*0248*/ 	.word	0xffffffff


	//   ....[77]....
        /*024c*/ 	.word	0xffffffff


	//   ....[78]....
        /*0250*/ 	.word	0xffffffff


	//   ....[79]....
        /*0254*/ 	.word	0xffffffff


	//   ....[80]....
        /*0258*/ 	.word	0xffffffff


	//   ....[81]....
        /*025c*/ 	.word	0xffffffff


	//   ....[82]....
        /*0260*/ 	.word	0xffffffff


	//   ....[83]....
        /*0264*/ 	.word	0xffffffff


	//   ....[84]....
        /*0268*/ 	.word	0xffffffff


	//   ....[85]....
        /*026c*/ 	.word	0xffffffff


	//   ....[86]....
        /*0270*/ 	.word	0xffffffff


	//   ....[87]....
        /*0274*/ 	.word	0xffffffff


	//   ....[88]....
        /*0278*/ 	.word	0xffffffff


	//   ....[89]....
        /*027c*/ 	.word	0xffffffff


	//   ....[90]....
        /*0280*/ 	.word	0xffffffff


	//   ....[91]....
        /*0284*/ 	.word	0xffffffff


	//   ....[92]....
        /*0288*/ 	.word	0xffffffff


	//   ....[93]....
        /*028c*/ 	.word	0xffffffff


	//   ....[94]....
        /*0290*/ 	.word	0xffffffff


	//   ....[95]....
        /*0294*/ 	.word	0xffffffff


	//   ....[96]....
        /*0298*/ 	.word	0xffffffff


	//   ....[97]....
        /*029c*/ 	.word	0xffffffff


	//   ....[98]....
        /*02a0*/ 	.word	0xffffffff


	//   ....[99]....
        /*02a4*/ 	.word	0xffffffff


	//   ....[100]....
        /*02a8*/ 	.word	0xffffffff


	//   ....[101]....
        /*02ac*/ 	.word	0xffffffff


	//   ....[102]....
        /*02b0*/ 	.word	0xffffffff


	//   ....[103]....
        /*02b4*/ 	.word	0xffffffff


	//   ....[104]....
        /*02b8*/ 	.word	0xffffffff


	//   ....[105]....
        /*02bc*/ 	.word	0xffffffff


	//   ....[106]....
        /*02c0*/ 	.word	0xffffffff


	//   ....[107]....
        /*02c4*/ 	.word	0xffffffff


	//   ....[108]....
        /*02c8*/ 	.word	0xffffffff


	//   ....[109]....
        /*02cc*/ 	.word	0xffffffff


	//   ....[110]....
        /*02d0*/ 	.word	0xffffffff


	//   ....[111]....
        /*02d4*/ 	.word	0xffffffff


	//   ....[112]....
        /*02d8*/ 	.word	0xffffffff


	//   ....[113]....
        /*02dc*/ 	.word	0xffffffff


	//   ....[114]....
        /*02e0*/ 	.word	0xffffffff


	//   ....[115]....
        /*02e4*/ 	.word	0xffffffff


	//   ....[116]....
        /*02e8*/ 	.word	0xffffffff


	//   ....[117]....
        /*02ec*/ 	.word	0xffffffff


	//   ....[118]....
        /*02f0*/ 	.word	0xffffffff


	//   ....[119]....
        /*02f4*/ 	.word	0xffffffff


	//   ....[120]....
        /*02f8*/ 	.word	0xffffffff


	//   ....[121]....
        /*02fc*/ 	.word	0xffffffff


	//   ....[122]....
        /*0300*/ 	.word	0xffffffff


	//   ....[123]....
        /*0304*/ 	.word	0xffffffff


	//   ....[124]....
        /*0308*/ 	.word	0xffffffff


	//   ....[125]....
        /*030c*/ 	.word	0xffffffff


	//   ....[126]....
        /*0310*/ 	.word	0xffffffff


	//   ....[127]....
        /*0314*/ 	.word	0xffffffff


	//   ....[128]....
        /*0318*/ 	.word	0xffffffff


	//   ....[129]....
        /*031c*/ 	.word	0xffffffff


	//   ....[130]....
        /*0320*/ 	.word	0xffffffff


	//   ....[131]....
        /*0324*/ 	.word	0xffffffff


	//   ....[132]....
        /*0328*/ 	.word	0xffffffff


	//   ....[133]....
        /*032c*/ 	.word	0xffffffff


	//   ....[134]....
        /*0330*/ 	.word	0xffffffff


	//   ....[135]....
        /*0334*/ 	.word	0xffffffff


	//   ....[136]....
        /*0338*/ 	.word	0xffffffff


	//   ....[137]....
        /*033c*/ 	.word	0xffffffff


	//   ....[138]....
        /*0340*/ 	.word	0xffffffff


	//   ....[139]....
        /*0344*/ 	.word	0xffffffff


	//   ....[140]....
        /*0348*/ 	.word	0xffffffff


	//   ....[141]....
        /*034c*/ 	.word	0xffffffff


	//   ....[142]....
        /*0350*/ 	.word	0xffffffff


	//   ....[143]....
        /*0354*/ 	.word	0xffffffff


	//   ....[144]....
        /*0358*/ 	.word	0xffffffff


	//   ....[145]....
        /*035c*/ 	.word	0xffffffff


	//   ....[146]....
        /*0360*/ 	.word	0xffffffff


	//   ....[147]....
        /*0364*/ 	.word	0xffffffff


	//   ....[148]....
        /*0368*/ 	.word	0xffffffff


	//   ....[149]....
        /*036c*/ 	.word	0xffffffff


	//   ....[150]....
        /*0370*/ 	.word	0xffffffff


	//   ....[151]....
        /*0374*/ 	.word	0xffffffff


	//   ....[152]....
        /*0378*/ 	.word	0xffffffff


	//   ....[153]....
        /*037c*/ 	.word	0xffffffff


	//   ....[154]....
        /*0380*/ 	.word	0xffffffff


	//   ....[155]....
        /*0384*/ 	.word	0xffffffff


	//   ....[156]....
        /*0388*/ 	.word	0xffffffff


	//   ....[157]....
        /*038c*/ 	.word	0xffffffff


	//   ....[158]....
        /*0390*/ 	.word	0xffffffff


	//   ....[159]....
        /*0394*/ 	.word	0xffffffff


	//   ....[160]....
        /*0398*/ 	.word	0xffffffff


	//   ....[161]....
        /*039c*/ 	.word	0xffffffff


	//   ....[162]....
        /*03a0*/ 	.word	0xffffffff


	//   ....[163]....
        /*03a4*/ 	.word	0xffffffff


	//   ....[164]....
        /*03a8*/ 	.word	0xffffffff


	//   ....[165]....
        /*03ac*/ 	.word	0xffffffff


	//   ....[166]....
        /*03b0*/ 	.word	0xffffffff


	//   ....[167]....
        /*03b4*/ 	.word	0xffffffff


	//   ....[168]....
        /*03b8*/ 	.word	0xffffffff


	//   ....[169]....
        /*03bc*/ 	.word	0xffffffff


	//   ....[170]....
        /*03c0*/ 	.word	0xffffffff


	//   ....[171]....
        /*03c4*/ 	.word	0xffffffff


	//   ....[172]....
        /*03c8*/ 	.word	0xffffffff


	//   ....[173]....
        /*03cc*/ 	.word	0xffffffff


	//   ....[174]....
        /*03d0*/ 	.word	0xffffffff


	//   ....[175]....
        /*03d4*/ 	.word	0xffffffff


	//   ....[176]....
        /*03d8*/ 	.word	0xffffffff


	//   ....[177]....
        /*03dc*/ 	.word	0xffffffff


	//   ....[178]....
        /*03e0*/ 	.word	0xffffffff


	//   ....[179]....
        /*03e4*/ 	.word	0xffffffff


	//   ....[180]....
        /*03e8*/ 	.word	0xffffffff


	//   ....[181]....
        /*03ec*/ 	.word	0xffffffff


	//   ....[182]....
        /*03f0*/ 	.word	0xffffffff


	//   ....[183]....
        /*03f4*/ 	.word	0xffffffff


	//   ....[184]....
        /*03f8*/ 	.word	0xffffffff


	//   ....[185]....
        /*03fc*/ 	.word	0xffffffff


	//   ....[186]....
        /*0400*/ 	.word	0xffffffff


	//   ....[187]....
        /*0404*/ 	.word	0xffffffff


	//   ....[188]....
        /*0408*/ 	.word	0xffffffff


	//   ....[189]....
        /*040c*/ 	.word	0xffffffff


	//   ....[190]....
        /*0410*/ 	.word	0xffffffff


	//   ....[191]....
        /*0414*/ 	.word	0xffffffff


	//   ....[192]....
        /*0418*/ 	.word	0xffffffff


	//   ....[193]....
        /*041c*/ 	.word	0xffffffff


	//   ....[194]....
        /*0420*/ 	.word	0x0500000f


	//   ....[195]....
        /*0424*/ 	.word	0x0500000f


	//   ....[196]....
        /*0428*/ 	.word	0x0500000f


	//   ....[197]....
        /*042c*/ 	.word	0x0500000f


	//   ....[198]....
        /*0430*/ 	.word	0x0500000f


	//   ....[199]....
        /*0434*/ 	.word	0x0500000f


	//   ....[200]....
        /*0438*/ 	.word	0x0500000f


	//   ....[201]....
        /*043c*/ 	.word	0x0500000f


	//   ....[202]....
        /*0440*/ 	.word	0x0500000f


	//   ....[203]....
        /*0444*/ 	.word	0x0500000f


	//   ....[204]....
        /*0448*/ 	.word	0x0500000f


	//   ....[205]....
        /*044c*/ 	.word	0x0500000f


	//   ....[206]....
        /*0450*/ 	.word	0x0500000f


	//   ....[207]....
        /*0454*/ 	.word	0x0500000f


	//   ....[208]....
        /*0458*/ 	.word	0x0500000f


	//   ....[209]....
        /*045c*/ 	.word	0x0500000f


	//   ....[210]....
        /*0460*/ 	.word	0x0500000f


	//   ....[211]....
        /*0464*/ 	.word	0x0500000f


	//   ....[212]....
        /*0468*/ 	.word	0x0500000f


	//   ....[213]....
        /*046c*/ 	.word	0x0500000f


	//   ....[214]....
        /*0470*/ 	.word	0x0500000f


	//   ....[215]....
        /*0474*/ 	.word	0x0500000f


	//   ....[216]....
        /*0478*/ 	.word	0x0500000f


	//   ....[217]....
        /*047c*/ 	.word	0x0500000f


	//   ....[218]....
        /*0480*/ 	.word	0x0500000f


	//   ....[219]....
        /*0484*/ 	.word	0x0500000f


	//   ....[220]....
        /*0488*/ 	.word	0x0500000f


	//   ....[221]....
        /*048c*/ 	.word	0x0500000f


	//   ....[222]....
        /*0490*/ 	.word	0x0500000f


	//   ....[223]....
        /*0494*/ 	.word	0x0500000f


	//   ....[224]....
        /*0498*/ 	.word	0x0500000f


	//   ....[225]....
        /*049c*/ 	.word	0x0500000f


	//   ....[226]....
        /*04a0*/ 	.word	0x0500000f


	//   ....[227]....
        /*04a4*/ 	.word	0x0500000f


	//   ....[228]....
        /*04a8*/ 	.word	0x0500000f


	//   ....[229]....
        /*04ac*/ 	.word	0x0500000f


	//   ....[230]....
        /*04b0*/ 	.word	0x0500000f


	//   ....[231]....
        /*04b4*/ 	.word	0x0500000f


	//   ....[232]....
        /*04b8*/ 	.word	0x0500000f


	//   ....[233]....
        /*04bc*/ 	.word	0x0500000f


	//   ....[234]....
        /*04c0*/ 	.word	0x0500000f


	//   ....[235]....
        /*04c4*/ 	.word	0x0500000f


	//   ....[236]....
        /*04c8*/ 	.word	0x0500000f


	//   ....[237]....
        /*04cc*/ 	.word	0x0500000f


	//   ....[238]....
        /*04d0*/ 	.word	0x0500000f


	//   ....[239]....
        /*04d4*/ 	.word	0x0500000f


	//   ....[240]....
        /*04d8*/ 	.word	0x0500000f


	//   ....[241]....
        /*04dc*/ 	.word	0x0500000f


	//   ....[242]....
        /*04e0*/ 	.word	0x0500000f


	//   ....[243]....
        /*04e4*/ 	.word	0x0500000f


	//   ....[244]....
        /*04e8*/ 	.word	0x0500000f


	//   ....[245]....
        /*04ec*/ 	.word	0x0500000f


	//   ....[246]....
        /*04f0*/ 	.word	0x0500000f


	//   ....[247]....
        /*04f4*/ 	.word	0x0500000f


	//   ....[248]....
        /*04f8*/ 	.word	0x0500000f


	//   ....[249]....
        /*04fc*/ 	.word	0x0500000f


	//   ....[250]....
        /*0500*/ 	.word	0x0500000f


	//   ....[251]....
        /*0504*/ 	.word	0x0500000f


	//   ....[252]....
        /*0508*/ 	.word	0x0500000f


	//   ....[253]....
        /*050c*/ 	.word	0x0500000f


	//   ....[254]....
        /*0510*/ 	.word	0x0500000f


	//   ....[255]....
        /*0514*/ 	.word	0x0500000f


	//   ....[0]....
        /*0518*/ 	.word	0x0500000f


	//   ....[1]....
        /*051c*/ 	.word	0x0500000f


	//   ....[2]....
        /*0520*/ 	.word	0x0500000f


	//   ....[3]....
        /*0524*/ 	.word	0x0500000f


	//   ....[4]....
        /*0528*/ 	.word	0x0500000f


	//   ....[5]....
        /*052c*/ 	.word	0x0500000f


	//   ....[6]....
        /*0530*/ 	.word	0x0500000f


	//   ....[7]....
        /*0534*/ 	.word	0x0500000f


	//   ....[8]....
        /*0538*/ 	.word	0x0500000f


	//   ....[9]....
        /*053c*/ 	.word	0x0500000f


	//   ....[10]....
        /*0540*/ 	.word	0x0500000f


	//   ....[11]....
        /*0544*/ 	.word	0x0500000f


	//   ....[12]....
        /*0548*/ 	.word	0x0500000f


	//   ....[13]....
        /*054c*/ 	.word	0x0500000f


	//   ....[14]....
        /*0550*/ 	.word	0x0500000f


	//   ....[15]....
        /*0554*/ 	.word	0x0500000f


	//   ....[16]....
        /*0558*/ 	.word	0x0500000f


	//   ....[17]....
        /*055c*/ 	.word	0x0500000f


	//   ....[18]....
        /*0560*/ 	.word	0x0500000f


	//   ....[19]....
        /*0564*/ 	.word	0x0500000f


	//----- nvinfo : EIATTR_COOP_GROUP_INSTR_OFFSETS
	.align		4
.L_266:
        /*0568*/ 	.byte	0x04, 0x28
        /*056a*/ 	.short	(.L_268 - .L_267)


	//   ....[0]....
.L_267:
        /*056c*/ 	.word	0x00000080


	//   ....[1]....
        /*0570*/ 	.word	0x00000090


	//   ....[2]....
        /*0574*/ 	.word	0x000002d0


	//   ....[3]....
        /*0578*/ 	.word	0x00000430


	//   ....[4]....
        /*057c*/ 	.word	0x00000550


	//   ....[5]....
        /*0580*/ 	.word	0x000006b0


	//   ....[6]....
        /*0584*/ 	.word	0x00001920


	//   ....[7]....
        /*0588*/ 	.word	0x00002180


	//   ....[8]....
        /*058c*/ 	.word	0x000021b0


	//   ....[9]....
        /*0590*/ 	.word	0x000028b0


	//   ....[10]....
        /*0594*/ 	.word	0x00002970


	//   ....[11]....
        /*0598*/ 	.word	0x000031c0


	//   ....[12]....
        /*059c*/ 	.word	0x00003230


	//   ....[13]....
        /*05a0*/ 	.word	0x00004620


	//   ....[14]....
        /*05a4*/ 	.word	0x00004c90


	//   ....[15]....
        /*05a8*/ 	.word	0x00004cb0


	//   ....[16]....
        /*05ac*/ 	.word	0x00004cc0


	//   ....[17]....
        /*05b0*/ 	.word	0x000055c0


	//   ....[18]....
        /*05b4*/ 	.word	0x00005630


	//   ....[19]....
        /*05b8*/ 	.word	0x000073b0


	//   ....[20]....
        /*05bc*/ 	.word	0x000073e0


	//   ....[21]....
        /*05c0*/ 	.word	0x00007b60


	//   ....[22]....
        /*05c4*/ 	.word	0x00007d30


	//   ....[23]....
        /*05c8*/ 	.word	0x00009130


	//   ....[24]....
        /*05cc*/ 	.word	0x00009160


	//   ....[25]....
        /*05d0*/ 	.word	0x000091e0


	//   ....[26]....
        /*05d4*/ 	.word	0x00009200


	//   ....[27]....
        /*05d8*/ 	.word	0x0000ac50


	//   ....[28]....
        /*05dc*/ 	.word	0x0000ac90


	//   ....[29]....
        /*05e0*/ 	.word	0x0000acc0


	//   ....[30]....
        /*05e4*/ 	.word	0x0000acf0


	//   ....[31]....
        /*05e8*/ 	.word	0x0000ad20


	//   ....[32]....
        /*05ec*/ 	.word	0x0000ad50


	//   ....[33]....
        /*05f0*/ 	.word	0x0000ad80


	//   ....[34]....
        /*05f4*/ 	.word	0x0000adb0


	//   ....[35]....
        /*05f8*/ 	.word	0x0000ade0


	//   ....[36]....
        /*05fc*/ 	.word	0x0000ae10


	//   ....[37]....
        /*0600*/ 	.word	0x0000ae40


	//   ....[38]....
        /*0604*/ 	.word	0x0000ae70


	//   ....[39]....
        /*0608*/ 	.word	0x0000aea0


	//   ....[40]....
        /*060c*/ 	.word	0x0000aed0


	//   ....[41]....
        /*0610*/ 	.word	0x0000af00


	//   ....[42]....
        /*0614*/ 	.word	0x0000af30


	//   ....[43]....
        /*0618*/ 	.word	0x0000af60


	//   ....[44]....
        /*061c*/ 	.word	0x0000af90


	//   ....[45]....
        /*0620*/ 	.word	0x0000afc0


	//   ....[46]....
        /*0624*/ 	.word	0x0000aff0


	//   ....[47]....
        /*0628*/ 	.word	0x0000b030


	//   ....[48]....
        /*062c*/ 	.word	0x0000b060


	//   ....[49]....
        /*0630*/ 	.word	0x0000b090


	//   ....[50]....
        /*0634*/ 	.word	0x0000b0c0


	//   ....[51]....
        /*0638*/ 	.word	0x0000b0f0


	//   ....[52]....
        /*063c*/ 	.word	0x0000b120


	//   ....[53]....
        /*0640*/ 	.word	0x0000b150


	//   ....[54]....
        /*0644*/ 	.word	0x0000b180


	//   ....[55]....
        /*0648*/ 	.word	0x0000b1b0


	//   ....[56]....
        /*064c*/ 	.word	0x0000b1e0


	//   ....[57]....
        /*0650*/ 	.word	0x0000b220


	//   ....[58]....
        /*0654*/ 	.word	0x0000b250


	//   ....[59]....
        /*0658*/ 	.word	0x0000b290


	//   ....[60]....
        /*065c*/ 	.word	0x0000b2c0


	//   ....[61]....
        /*0660*/ 	.word	0x0000b2f0


	//   ....[62]....
        /*0664*/ 	.word	0x0000b320


	//   ....[63]....
        /*0668*/ 	.word	0x0000b350


	//   ....[64]....
        /*066c*/ 	.word	0x0000b380


	//   ....[65]....
        /*0670*/ 	.word	0x0000b3c0


	//   ....[66]....
        /*0674*/ 	.word	0x0000b3f0


	//   ....[67]....
        /*0678*/ 	.word	0x0000b430


	//   ....[68]....
        /*067c*/ 	.word	0x0000b460


	//   ....[69]....
        /*0680*/ 	.word	0x0000b490


	//   ....[70]....
        /*0684*/ 	.word	0x0000b4d0


	//   ....[71]....
        /*0688*/ 	.word	0x0000b4e0


	//   ....[72]....
        /*068c*/ 	.word	0x0000b4f0


	//   ....[73]....
        /*0690*/ 	.word	0x0000b500


	//   ....[74]....
        /*0694*/ 	.word	0x0000b510


	//   ....[75]....
        /*0698*/ 	.word	0x0000b520


	//   ....[76]....
        /*069c*/ 	.word	0x0000b530


	//   ....[77]....
        /*06a0*/ 	.word	0x0000b540


	//   ....[78]....
        /*06a4*/ 	.word	0x0000b550


	//   ....[79]....
        /*06a8*/ 	.word	0x0000b560


	//   ....[80]....
        /*06ac*/ 	.word	0x0000b570


	//   ....[81]....
        /*06b0*/ 	.word	0x0000b580


	//   ....[82]....
        /*06b4*/ 	.word	0x0000b590


	//   ....[83]....
        /*06b8*/ 	.word	0x0000b5a0


	//   ....[84]....
        /*06bc*/ 	.word	0x0000b5b0


	//   ....[85]....
        /*06c0*/ 	.word	0x0000b5c0


	//   ....[86]....
        /*06c4*/ 	.word	0x0000b5d0


	//   ....[87]....
        /*06c8*/ 	.word	0x0000b5e0


	//   ....[88]....
        /*06cc*/ 	.word	0x0000b5f0


	//   ....[89]....
        /*06d0*/ 	.word	0x0000b600


	//   ....[90]....
        /*06d4*/ 	.word	0x0000b610


	//   ....[91]....
        /*06d8*/ 	.word	0x0000ba10


	//   ....[92]....
        /*06dc*/ 	.word	0x0000ba40


	//   ....[93]....
        /*06e0*/ 	.word	0x0000ba70


	//   ....[94]....
        /*06e4*/ 	.word	0x0000bb10


	//   ....[95]....
        /*06e8*/ 	.word	0x0000c010


	//   ....[96]....
        /*06ec*/ 	.word	0x0000c040


	//   ....[97]....
        /*06f0*/ 	.word	0x0000c190


	//   ....[98]....
        /*06f4*/ 	.word	0x0000c1b0


	//   ....[99]....
        /*06f8*/ 	.word	0x0000c2f0


	//   ....[100]....
        /*06fc*/ 	.word	0x0000c310


	//   ....[101]....
        /*0700*/ 	.word	0x0000c460


	//   ....[102]....
        /*0704*/ 	.word	0x0000c480


	//   ....[103]....
        /*0708*/ 	.word	0x0000cba0


	//   ....[104]....
        /*070c*/ 	.word	0x0000cbc0


	//   ....[105]....
        /*0710*/ 	.word	0x0000cd00


	//   ....[106]....
        /*0714*/ 	.word	0x0000cd20


	//   ....[107]....
        /*0718*/ 	.word	0x0000ce60


	//   ....[108]....
        /*071c*/ 	.word	0x0000ce80


	//   ....[109]....
        /*0720*/ 	.word	0x0000cfd0


	//   ....[110]....
        /*0724*/ 	.word	0x0000cff0


	//   ....[111]....
        /*0728*/ 	.word	0x0000d200


	//   ....[112]....
        /*072c*/ 	.word	0x0000e7e0


	//   ....[113]....
        /*0730*/ 	.word	0x0000e810


	//   ....[114]....
        /*0734*/ 	.word	0x0000e8b0


	//   ....[115]....
        /*0738*/ 	.word	0x0000e920


	//   ....[116]....
        /*073c*/ 	.word	0x0000e940


	//   ....[117]....
        /*0740*/ 	.word	0x0000e9a0


	//   ....[118]....
        /*0744*/ 	.word	0x0000e9c0


	//   ....[119]....
        /*0748*/ 	.word	0x0000ea20


	//   ....[120]....
        /*074c*/ 	.word	0x0000ea40


	//   ....[121]....
        /*0750*/ 	.word	0x0000eaa0


	//   ....[122]....
        /*0754*/ 	.word	0x0000eac0


	//   ....[123]....
        /*0758*/ 	.word	0x0000eb20


	//   ....[124]....
        /*075c*/ 	.word	0x0000eb40


	//   ....[125]....
        /*0760*/ 	.word	0x0000eba0


	//   ....[126]....
        /*0764*/ 	.word	0x0000ebc0


	//   ....[127]....
        /*0768*/ 	.word	0x0000ebd0


	//   ....[128]....
        /*076c*/ 	.word	0x0000efb0


	//   ....[129]....
        /*0770*/ 	.word	0x0000efe0


	//   ....[130]....
        /*0774*/ 	.word	0x0000f070


	//   ....[131]....
        /*0778*/ 	.word	0x0000f0b0


	//   ....[132]....
        /*077c*/ 	.word	0x0000f0e0


	//   ....[133]....
        /*0780*/ 	.word	0x0000f100


	//   ....[134]....
        /*0784*/ 	.word	0x0000f170


	//   ....[135]....
        /*0788*/ 	.word	0x0000f190


	//   ....[136]....
        /*078c*/ 	.word	0x0000f1e0


	//   ....[137]....
        /*0790*/ 	.word	0x0000f210


	//   ....[138]....
        /*0794*/ 	.word	0x0000f290


	//   ....[139]....
        /*0798*/ 	.word	0x0000f2b0


	//   ....[140]....
        /*079c*/ 	.word	0x0000f310


	//   ....[141]....
        /*07a0*/ 	.word	0x0000f330


	//   ....[142]....
        /*07a4*/ 	.word	0x0000f3a0


	//   ....[143]....
        /*07a8*/ 	.word	0x0000f3d0


	//   ....[144]....
        /*07ac*/ 	.word	0x0000fa30


	//   ....[145]....
        /*07b0*/ 	.word	0x0000fa50


	//   ....[146]....
        /*07b4*/ 	.word	0x0000fa70


	//   ....[147]....
        /*07b8*/ 	.word	0x0000fad0


	//   ....[148]....
        /*07bc*/ 	.word	0x0000fb40


	//   ....[149]....
        /*07c0*/ 	.word	0x0000fb60


	//   ....[150]....
        /*07c4*/ 	.word	0x0000fbe0


	//   ....[151]....
        /*07c8*/ 	.word	0x0000fc00


	//   ....[152]....
        /*07cc*/ 	.word	0x0000fc80


	//   ....[153]....
        /*07d0*/ 	.word	0x0000fca0


	//   ....[154]....
        /*07d4*/ 	.word	0x0000fd20


	//   ....[155]....
        /*07d8*/ 	.word	0x0000fd40


	//   ....[156]....
        /*07dc*/ 	.word	0x0000fdc0


	//   ....[157]....
        /*07e0*/ 	.word	0x0000fde0


	//   ....[158]....
        /*07e4*/ 	.word	0x0000fe60


	//   ....[159]....
        /*07e8*/ 	.word	0x0000fe80


	//   ....[160]....
        /*07ec*/ 	.word	0x00010550


	//   ....[161]....
        /*07f0*/ 	.word	0x00010570


	//   ....[162]....
        /*07f4*/ 	.word	0x000105d0


	//   ....[163]....
        /*07f8*/ 	.word	0x000105e0


	//   ....[164]....
        /*07fc*/ 	.word	0x00010630


	//   ....[165]....
        /*0800*/ 	.word	0x00010640


	//   ....[166]....
        /*0804*/ 	.word	0x00010690


	//   ....[167]....
        /*0808*/ 	.word	0x000106a0


	//   ....[168]....
        /*080c*/ 	.word	0x000106f0


	//   ....[169]....
        /*0810*/ 	.word	0x00010700


	//   ....[170]....
        /*0814*/ 	.word	0x00010750


	//   ....[171]....
        /*0818*/ 	.word	0x00010760


	//   ....[172]....
        /*081c*/ 	.word	0x000107b0


	//   ....[173]....
        /*0820*/ 	.word	0x000107c0


	//   ....[174]....
        /*0824*/ 	.word	0x000107d0


	//   ....[175]....
        /*0828*/ 	.word	0x00010820


	//   ....[176]....
        /*082c*/ 	.word	0x00010b30


	//   ....[177]....
        /*0830*/ 	.word	0x00010b40


	//   ....[178]....
        /*0834*/ 	.word	0x00010b50


	//   ....[179]....
        /*0838*/ 	.word	0x00010b70


	//   ....[180]....
        /*083c*/ 	.word	0x00010bc0


	//   ....[181]....
        /*0840*/ 	.word	0x00010bd0


	//   ....[182]....
        /*0844*/ 	.word	0x00010c10


	//   ....[183]....
        /*0848*/ 	.word	0x00010c30


	//   ....[184]....
        /*084c*/ 	.word	0x00010c80


	//   ....[185]....
        /*0850*/ 	.word	0x00010c90


	//   ....[186]....
        /*0854*/ 	.word	0x00010cd0


	//   ....[187]....
        /*0858*/ 	.word	0x00010cf0


	//   ....[188]....
        /*085c*/ 	.word	0x00010d40


	//   ....[189]....
        /*0860*/ 	.word	0x00010d50


	//   ....[190]....
        /*0864*/ 	.word	0x00010d70


	//   ....[191]....
        /*0868*/ 	.word	0x00010db0


	//   ....[192]....
        /*086c*/ 	.word	0x000123c0


	//   ....[193]....
        /*0870*/ 	.word	0x00012560


	//   ....[194]....
        /*0874*/ 	.word	0x00012ba0


	//   ....[195]....
        /*0878*/ 	.word	0x00012c80


	//   ....[196]....
        /*087c*/ 	.word	0x00012d60


	//   ....[197]....
        /*0880*/ 	.word	0x00012dd0


	//   ....[198]....
        /*0884*/ 	.word	0x00012eb0


	//   ....[199]....
        /*0888*/ 	.word	0x00012f10


	//   ....[200]....
        /*088c*/ 	.word	0x00012fe0


	//   ....[201]....
        /*0890*/ 	.word	0x00013040


	//   ....[202]....
        /*0894*/ 	.word	0x00013110


	//   ....[203]....
        /*0898*/ 	.word	0x00013170


	//   ....[204]....
        /*089c*/ 	.word	0x00013240


	//   ....[205]....
        /*08a0*/ 	.word	0x000132a0


	//   ....[206]....
        /*08a4*/ 	.word	0x00013370


	//   ....[207]....
        /*08a8*/ 	.word	0x000133d0


	//   ....[208]....
        /*08ac*/ 	.word	0x000134a0


	//   ....[209]....
        /*08b0*/ 	.word	0x00013500


	//   ....[210]....
        /*08b4*/ 	.word	0x000135d0


	//   ....[211]....
        /*08b8*/ 	.word	0x00013770


	//   ....[212]....
        /*08bc*/ 	.word	0x00013820


	//   ....[213]....
        /*08c0*/ 	.word	0x00013900


	//   ....[214]....
        /*08c4*/ 	.word	0x00013950


	//   ....[215]....
        /*08c8*/ 	.word	0x00013a40


	//   ....[216]....
        /*08cc*/ 	.word	0x00013a90


	//   ....[217]....
        /*08d0*/ 	.word	0x00013b80


	//   ....[218]....
        /*08d4*/ 	.word	0x00013bd0


	//   ....[219]....
        /*08d8*/ 	.word	0x00013c40


	//   ....[220]....
        /*08dc*/ 	.word	0x00013d20


	//   ....[221]....
        /*08e0*/ 	.word	0x00013d90


	//   ....[222]....
        /*08e4*/ 	.word	0x00013e50


	//   ....[223]....
        /*08e8*/ 	.word	0x00013ec0


	//   ....[224]....
        /*08ec*/ 	.word	0x00013f80


	//   ....[225]....
        /*08f0*/ 	.word	0x00013ff0


	//   ....[226]....
        /*08f4*/ 	.word	0x000140b0


	//   ....[227]....
        /*08f8*/ 	.word	0x00014140


	//   ....[228]....
        /*08fc*/ 	.word	0x000141c0


	//   ....[229]....
        /*0900*/ 	.word	0x00014240


	//   ....[230]....
        /*0904*/ 	.word	0x000142f0


	//   ....[231]....
        /*0908*/ 	.word	0x00014360


	//   ....[232]....
        /*090c*/ 	.word	0x00014440


	//   ....[233]....
        /*0910*/ 	.word	0x000144b0


	//   ....[234]....
        /*0914*/ 	.word	0x00014590


	//   ....[235]....
        /*0918*/ 	.word	0x00014600


	//   ....[236]....
        /*091c*/ 	.word	0x000146e0


	//   ....[237]....
        /*0920*/ 	.word	0x00014750


	//   ....[238]....
        /*0924*/ 	.word	0x00014830


	//   ....[239]....
        /*0928*/ 	.word	0x000148a0


	//   ....[240]....
        /*092c*/ 	.word	0x00014980


	//   ....[241]....
        /*0930*/ 	.word	0x000149f0


	//   ....[242]....
        /*0934*/ 	.word	0x00014ab0


	//   ....[243]....
        /*0938*/ 	.word	0x00014be0


	//   ....[244]....
        /*093c*/ 	.word	0x00014c80


	//   ....[245]....
        /*0940*/ 	.word	0x00014ce0


	//   ....[246]....
        /*0944*/ 	.word	0x00014da0


	//   ....[247]....
        /*0948*/ 	.word	0x00014e00


	//   ....[248]....
        /*094c*/ 	.word	0x00014ec0


	//   ....[249]....
        /*0950*/ 	.word	0x00014f20


	//   ....[250]....
        /*0954*/ 	.word	0x00014fe0


	//   ....[251]....
        /*0958*/ 	.word	0x00015040


	//   ....[252]....
        /*095c*/ 	.word	0x00015100


	//   ....[253]....
        /*0960*/ 	.word	0x00015160


	//   ....[254]....
        /*0964*/ 	.word	0x00015220


	//   ....[255]....
        /*0968*/ 	.word	0x00015280


	//   ....[0]....
        /*096c*/ 	.word	0x00015340


	//   ....[1]....
        /*0970*/ 	.word	0x000153a0


	//   ....[2]....
        /*0974*/ 	.word	0x00015460


	//   ....[3]....
        /*0978*/ 	.word	0x00015550


	//   ....[4]....
        /*097c*/ 	.word	0x000155e0


	//   ....[5]....
        /*0980*/ 	.word	0x00015640


	//   ....[6]....
        /*0984*/ 	.word	0x000156f0


	//   ....[7]....
        /*0988*/ 	.word	0x00015750


	//   ....[8]....
        /*098c*/ 	.word	0x00015800


	//   ....[9]....
        /*0990*/ 	.word	0x00015860


	//   ....[10]....
        /*0994*/ 	.word	0x00015910


	//   ....[11]....
        /*0998*/ 	.word	0x00015970


	//   ....[12]....
        /*099c*/ 	.word	0x00015a20


	//   ....[13]....
        /*09a0*/ 	.word	0x00015a80


	//   ....[14]....
        /*09a4*/ 	.word	0x00015b30


	//   ....[15]....
        /*09a8*/ 	.word	0x00015b90


	//   ....[16]....
        /*09ac*/ 	.word	0x00015c40


	//   ....[17]....
        /*09b0*/ 	.word	0x00015ca0


	//   ....[18]....
        /*09b4*/ 	.word	0x00015d50


	//   ....[19]....
        /*09b8*/ 	.word	0x00015fa0


	//----- nvinfo : EIATTR_REG_RECONFIG
	.align		4
.L_268:
        /*09bc*/ 	.byte	0x01, 0x54
	.zero		2


	//----- nvinfo : EIATTR_SYSCALL_OFFSETS
	.align		4
        /*09c0*/ 	.byte	0x04, 0x46
        /*09c2*/ 	.short	(.L_270 - .L_269)


	//   ....[0]....
.L_269:
        /*09c4*/ 	.word	0x00001b00


	//   ....[1]....
        /*09c8*/ 	.word	0x0000ddf0


	//   ....[2]....
        /*09cc*/ 	.word	0x0000df60


	//   ....[3]....
        /*09d0*/ 	.word	0x0000e0b0


	//   ....[4]....
        /*09d4*/ 	.word	0x0000e1f0


	//   ....[5]....
        /*09d8*/ 	.word	0x0000f6a0


	//----- nvinfo : EIATTR_MBARRIER_INSTR_OFFSETS
	.align		4
.L_270:
        /*09dc*/ 	.byte	0x04, 0x39
        /*09de*/ 	.short	(.L_272 - .L_271)


	//   ....[0]....
.L_271:
        /*09e0*/ 	.word	0x00000180
        /*09e4*/ 	.word	0x000000ff
        /*09e8*/ 	.word	0x00038800
        /*09ec*/ 	.short	0x0100
        /*09ee*/ 	.byte	0x08
	.zero		1


	//   ....[1]....
        /*09f0*/ 	.word	0x00000190
        /*09f4*/ 	.word	0x000000ff
        /*09f8*/ 	.word	0x00038820
        /*09fc*/ 	.short	0x0100
        /*09fe*/ 	.byte	0x08
	.zero		1


	//   ....[2]....
        /*0a00*/ 	.word	0x00000280
        /*0a04*/ 	.word	0x000000ff
        /*0a08*/ 	.word	0x00038830
        /*0a0c*/ 	.short	0x0100
        /*0a0e*/ 	.byte	0x08
	.zero		1


	//   ....[3]....
        /*0a10*/ 	.word	0x00000290
        /*0a14*/ 	.word	0x000000ff
        /*0a18*/ 	.word	0x00038840
        /*0a1c*/ 	.short	0x0100
        /*0a1e*/ 	.byte	0x08
	.zero		1


	//   ....[4]....
        /*0a20*/ 	.word	0x000002a0
        /*0a24*/ 	.word	0x000000ff
        /*0a28*/ 	.word	0x00038838
        /*0a2c*/ 	.short	0x0100
        /*0a2e*/ 	.byte	0x08
	.zero		1


	//   ....[5]....
        /*0a30*/ 	.word	0x000002b0
        /*0a34*/ 	.word	0x000000ff
        /*0a38*/ 	.word	0x00038848
        /*0a3c*/ 	.short	0x0100
        /*0a3e*/ 	.byte	0x08
	.zero		1


	//   ....[6]....
        /*0a40*/ 	.word	0x000003e0
        /*0a44*/ 	.word	0x000000ff
        /*0a48*/ 	.word	0x00038850
        /*0a4c*/ 	.short	0x0100
        /*0a4e*/ 	.byte	0x08
	.zero		1


	//   ....[7]....
        /*0a50*/ 	.word	0x000003f0
        /*0a54*/ 	.word	0x000000ff
        /*0a58*/ 	.word	0x00038860
        /*0a5c*/ 	.short	0x0100
        /*0a5e*/ 	.byte	0x08
	.zero		1


	//   ....[8]....
        /*0a60*/ 	.word	0x00000400
        /*0a64*/ 	.word	0x000000ff
        /*0a68*/ 	.word	0x00038858
        /*0a6c*/ 	.short	0x0100
        /*0a6e*/ 	.byte	0x08
	.zero		1


	//   ....[9]....
        /*0a70*/ 	.word	0x00000410
        /*0a74*/ 	.word	0x000000ff
        /*0a78*/ 	.word	0x00038868
        /*0a7c*/ 	.short	0x0100
        /*0a7e*/ 	.byte	0x08
	.zero		1


	//   ....[10]....
        /*0a80*/ 	.word	0x00000500
        /*0a84*/ 	.word	0x000000ff
        /*0a88*/ 	.word	0x00038870
        /*0a8c*/ 	.short	0x0100
        /*0a8e*/ 	.byte	0x06
	.zero		1


	//   ....[11]....
        /*0a90*/ 	.word	0x00000510
        /*0a94*/ 	.word	0x000000ff
        /*0a98*/ 	.word	0x00038880
        /*0a9c*/ 	.short	0x0100
        /*0a9e*/ 	.byte	0x06
	.zero		1


	//   ....[12]....
        /*0aa0*/ 	.word	0x00000520
        /*0aa4*/ 	.word	0x000000ff
        /*0aa8*/ 	.word	0x00038878
        /*0aac*/ 	.short	0x0100
        /*0aae*/ 	.byte	0x06
	.zero		1


	//   ....[13]....
        /*0ab0*/ 	.word	0x00000530
        /*0ab4*/ 	.word	0x000000ff
        /*0ab8*/ 	.word	0x00038888
        /*0abc*/ 	.short	0x0100
        /*0abe*/ 	.byte	0x06
	.zero		1


	//   ....[14]....
        /*0ac0*/ 	.word	0x00000660
        /*0ac4*/ 	.word	0x000000ff
        /*0ac8*/ 	.word	0x00038890
        /*0acc*/ 	.short	0x0100
        /*0ace*/ 	.byte	0x08
	.zero		1


	//   ....[15]....
        /*0ad0*/ 	.word	0x00000670
        /*0ad4*/ 	.word	0x000000ff
        /*0ad8*/ 	.word	0x000388a0
        /*0adc*/ 	.short	0x0100
        /*0ade*/ 	.byte	0x08
	.zero		1


	//   ....[16]....
        /*0ae0*/ 	.word	0x00000680
        /*0ae4*/ 	.word	0x000000ff
        /*0ae8*/ 	.word	0x00038898
        /*0aec*/ 	.short	0x0100
        /*0aee*/ 	.byte	0x08
	.zero		1


	//   ....[17]....
        /*0af0*/ 	.word	0x00000690
        /*0af4*/ 	.word	0x000000ff
        /*0af8*/ 	.word	0x000388a8
        /*0afc*/ 	.short	0x0100
        /*0afe*/ 	.byte	0x08
	.zero		1


	//   ....[18]....
        /*0b00*/ 	.word	0x000007e0
        /*0b04*/ 	.word	0x000000ff
        /*0b08*/ 	.word	0x000388b0
        /*0b0c*/ 	.short	0x0100
        /*0b0e*/ 	.byte	0x08
	.zero		1


	//   ....[19]....
        /*0b10*/ 	.word	0x000007f0
        /*0b14*/ 	.word	0x000000ff
        /*0b18*/ 	.word	0x000388c0
        /*0b1c*/ 	.short	0x0100
        /*0b1e*/ 	.byte	0x08
	.zero		1


	//   ....[20]....
        /*0b20*/ 	.word	0x00000800
        /*0b24*/ 	.word	0x000000ff
        /*0b28*/ 	.word	0x000388b8
        /*0b2c*/ 	.short	0x0100
        /*0b2e*/ 	.byte	0x08
	.zero		1


	//   ....[21]....
        /*0b30*/ 	.word	0x00000810
        /*0b34*/ 	.word	0x000000ff
        /*0b38*/ 	.word	0x000388c8
        /*0b3c*/ 	.short	0x0100
        /*0b3e*/ 	.byte	0x08
	.zero		1


	//   ....[22]....
        /*0b40*/ 	.word	0x00001b70
        /*0b44*/ 	.word	0x000000ff
        /*0b48*/ 	.word	0x00038800
        /*0b4c*/ 	.short	0x010a
        /*0b4e*/ 	.byte	0x30
	.zero		1


	//   ....[23]....
        /*0b50*/ 	.word	0x00001c40
        /*0b54*/ 	.word	0x000000ff
        /*0b58*/ 	.word	0x00038830
        /*0b5c*/ 	.short	0x010a
        /*0b5e*/ 	.byte	0x35
	.zero		1


	//   ....[24]....
        /*0b60*/ 	.word	0x00001c80
        /*0b64*/ 	.word	0x000000ff
        /*0b68*/ 	.word	0x00038830
        /*0b6c*/ 	.short	0x010a
        /*0b6e*/ 	.byte	0x35
	.zero		1


	//   ....[25]....
        /*0b70*/ 	.word	0x00002250
        /*0b74*/ 	.word	0x000000ff
        /*0b78*/ 	.word	0x00000000
        /*0b7c*/ 	.short	0x0101
        /*0b7e*/ 	.byte	0x06
	.zero		1


	//   ....[26]....
        /*0b80*/ 	.word	0x00003d60
        /*0b84*/ 	.word	0x000000ff
        /*0b88*/ 	.word	0x00038850
        /*0b8c*/ 	.short	0x010a
        /*0b8e*/ 	.byte	0x35
	.zero		1


	//   ....[27]....
        /*0b90*/ 	.word	0x00003da0
        /*0b94*/ 	.word	0x000000ff
        /*0b98*/ 	.word	0x00038850
        /*0b9c*/ 	.short	0x010a
        /*0b9e*/ 	.byte	0x35
	.zero		1


	//   ....[28]....
        /*0ba0*/ 	.word	0x00004060
        /*0ba4*/ 	.word	0x000000ff
        /*0ba8*/ 	.word	0x00000000
        /*0bac*/ 	.short	0x0101
        /*0bae*/ 	.byte	0x35
	.zero		1


	//   ....[29]....
        /*0bb0*/ 	.word	0x00004210
        /*0bb4*/ 	.word	0x000000ff
        /*0bb8*/ 	.word	0x00038830
        /*0bbc*/ 	.short	0x010a
        /*0bbe*/ 	.byte	0x34
	.zero		1


	//   ....[30]....
        /*0bc0*/ 	.word	0x00004260
        /*0bc4*/ 	.word	0x000000ff
        /*0bc8*/ 	.word	0x00038830
        /*0bcc*/ 	.short	0x010a
        /*0bce*/ 	.byte	0x34
	.zero		1


	//   ....[31]....
        /*0bd0*/ 	.word	0x00004670
        /*0bd4*/ 	.word	0x000000ff
        /*0bd8*/ 	.word	0x00000000
        /*0bdc*/ 	.short	0x0101
        /*0bde*/ 	.byte	0x06
	.zero		1


	//   ....[32]....
        /*0be0*/ 	.word	0x00006a60
        /*0be4*/ 	.word	0x000000ff
        /*0be8*/ 	.word	0x00038850
        /*0bec*/ 	.short	0x010a
        /*0bee*/ 	.byte	0x34
	.zero		1


	//   ....[33]....
        /*0bf0*/ 	.word	0x00006ac0
        /*0bf4*/ 	.word	0x000000ff
        /*0bf8*/ 	.word	0x00038850
        /*0bfc*/ 	.short	0x010a
        /*0bfe*/ 	.byte	0x34
	.zero		1


	//   ....[34]....
        /*0c00*/ 	.word	0x00006d00
        /*0c04*/ 	.word	0x000000ff
        /*0c08*/ 	.word	0x00000000
        /*0c0c*/ 	.short	0x0101
        /*0c0e*/ 	.byte	0x34
	.zero		1


	//   ....[35]....
        /*0c10*/ 	.word	0x00006e30
        /*0c14*/ 	.word	0x000000ff
        /*0c18*/ 	.word	0x00038830
        /*0c1c*/ 	.short	0x010a
        /*0c1e*/ 	.byte	0x2e
	.zero		1


	//   ....[36]....
        /*0c20*/ 	.word	0x00006e70
        /*0c24*/ 	.word	0x000000ff
        /*0c28*/ 	.word	0x00038830
        /*0c2c*/ 	.short	0x010a
        /*0c2e*/ 	.byte	0x2e
	.zero		1


	//   ....[37]....
        /*0c30*/ 	.word	0x000071e0
        /*0c34*/ 	.word	0x000000ff
        /*0c38*/ 	.word	0x00000000
        /*0c3c*/ 	.short	0x0101
        /*0c3e*/ 	.byte	0x06
	.zero		1


	//   ....[38]....
        /*0c40*/ 	.word	0x00008ce0
        /*0c44*/ 	.word	0x000000ff
        /*0c48*/ 	.word	0x00038850
        /*0c4c*/ 	.short	0x010a
        /*0c4e*/ 	.byte	0x2e
	.zero		1


	//   ....[39]....
        /*0c50*/ 	.word	0x00008d30
        /*0c54*/ 	.word	0x000000ff
        /*0c58*/ 	.word	0x00038850
        /*0c5c*/ 	.short	0x010a
        /*0c5e*/ 	.byte	0x2e
	.zero		1


	//   ....[40]....
        /*0c60*/ 	.word	0x00008f60
        /*0c64*/ 	.word	0x000000ff
        /*0c68*/ 	.word	0x00000000
        /*0c6c*/ 	.short	0x0101
        /*0c6e*/ 	.byte	0x2e
	.zero		1


	//   ....[41]....
        /*0c70*/ 	.word	0x0000c020
        /*0c74*/ 	.word	0x000000ff
        /*0c78*/ 	.word	0x00000000
        /*0c7c*/ 	.short	0x0101
        /*0c7e*/ 	.byte	0x05
	.zero		1


	//   ....[42]....
        /*0c80*/ 	.word	0x0000e5e0
        /*0c84*/ 	.word	0x00000006
        /*0c88*/ 	.word	0x00038880
        /*0c8c*/ 	.short	0x010a
        /*0c8e*/ 	.byte	0x3f
	.zero		1


	//   ....[43]....
        /*0c90*/ 	.word	0x0000ed40
        /*0c94*/ 	.word	0x00000006
        /*0c98*/ 	.word	0x00038870
        /*0c9c*/ 	.short	0x0107
        /*0c9e*/ 	.byte	0x3f
	.zero		1


	//   ....[44]....
        /*0ca0*/ 	.word	0x0000ee00
        /*0ca4*/ 	.word	0x00000006
        /*0ca8*/ 	.word	0x00038870
        /*0cac*/ 	.short	0x0101
        /*0cae*/ 	.byte	0x3f
	.zero		1


	//   ....[45]....
        /*0cb0*/ 	.word	0x0000ee30
        /*0cb4*/ 	.word	0x00000006
        /*0cb8*/ 	.word	0x00038840
        /*0cbc*/ 	.short	0x010a
        /*0cbe*/ 	.byte	0x3f
	.zero		1


	//   ....[46]....
        /*0cc0*/ 	.word	0x0000f480
        /*0cc4*/ 	.word	0x00000006
        /*0cc8*/ 	.word	0x00038830
        /*0ccc*/ 	.short	0x0107
        /*0cce*/ 	.byte	0x3f
	.zero		1


	//   ....[47]....
        /*0cd0*/ 	.word	0x0000f550
        /*0cd4*/ 	.word	0x00000006
        /*0cd8*/ 	.word	0x00038830
        /*0cdc*/ 	.short	0x0101
        /*0cde*/ 	.byte	0x3f
	.zero		1


	//   ....[48]....
        /*0ce0*/ 	.word	0x0000ff50
        /*0ce4*/ 	.word	0x00000011
        /*0ce8*/ 	.word	0x00038800
        /*0cec*/ 	.short	0x0107
        /*0cee*/ 	.byte	0x3f
	.zero		1


	//   ....[49]....
        /*0cf0*/ 	.word	0x00010040
        /*0cf4*/ 	.word	0x00000011
        /*0cf8*/ 	.word	0x00038800
        /*0cfc*/ 	.short	0x0101
        /*0cfe*/ 	.byte	0x3f
	.zero		1


	//   ....[50]....
        /*0d00*/ 	.word	0x00010060
        /*0d04*/ 	.word	0x00000011
        /*0d08*/ 	.word	0x00038820
        /*0d0c*/ 	.short	0x010a
        /*0d0e*/ 	.byte	0x3f
	.zero		1


	//   ....[51]....
        /*0d10*/ 	.word	0x000103b0
        /*0d14*/ 	.word	0x00000000
        /*0d18*/ 	.word	0x00038880
        /*0d1c*/ 	.short	0x010a
        /*0d1e*/ 	.byte	0x3f
	.zero		1


	//   ....[52]....
        /*0d20*/ 	.word	0x000108b0
        /*0d24*/ 	.word	0x00000000
        /*0d28*/ 	.word	0x00038870
        /*0d2c*/ 	.short	0x0107
        /*0d2e*/ 	.byte	0x3f
	.zero		1


	//   ....[53]....
        /*0d30*/ 	.word	0x00010970
        /*0d34*/ 	.word	0x00000000
        /*0d38*/ 	.word	0x00038870
        /*0d3c*/ 	.short	0x0101
        /*0d3e*/ 	.byte	0x3f
	.zero		1


	//   ....[54]....
        /*0d40*/ 	.word	0x000109a0
        /*0d44*/ 	.word	0x00000000
        /*0d48*/ 	.word	0x00038840
        /*0d4c*/ 	.short	0x010a
        /*0d4e*/ 	.byte	0x3f
	.zero		1


	//   ....[55]....
        /*0d50*/ 	.word	0x00010e70
        /*0d54*/ 	.word	0x00000000
        /*0d58*/ 	.word	0x00038830
        /*0d5c*/ 	.short	0x0107
        /*0d5e*/ 	.byte	0x3f
	.zero		1


	//   ....[56]....
        /*0d60*/ 	.word	0x00010f30
        /*0d64*/ 	.word	0x00000000
        /*0d68*/ 	.word	0x00038830
        /*0d6c*/ 	.short	0x0101
        /*0d6e*/ 	.byte	0x3f
	.zero		1


	//   ....[57]....
        /*0d70*/ 	.word	0x00010fc0
        /*0d74*/ 	.word	0x00000012
        /*0d78*/ 	.word	0x00038870
        /*0d7c*/ 	.short	0x010a
        /*0d7e*/ 	.byte	0x3f
	.zero		1


	//   ....[58]....
        /*0d80*/ 	.word	0x00011050
        /*0d84*/ 	.word	0x00000012
        /*0d88*/ 	.word	0x00038860
        /*0d8c*/ 	.short	0x010a
        /*0d8e*/ 	.byte	0x3f
	.zero		1


	//   ....[59]....
        /*0d90*/ 	.word	0x000117b0
        /*0d94*/ 	.word	0x00000012
        /*0d98*/ 	.word	0x00038850
        /*0d9c*/ 	.short	0x0101
        /*0d9e*/ 	.byte	0x3f
	.zero		1


	//   ....[60]....
        /*0da0*/ 	.word	0x00011830
        /*0da4*/ 	.word	0x00000012
        /*0da8*/ 	.word	0x00000000
        /*0dac*/ 	.short	0x0101
        /*0dae*/ 	.byte	0x3f
	.zero		1


	//   ....[61]....
        /*0db0*/ 	.word	0x00011a00
        /*0db4*/ 	.word	0x00000013
        /*0db8*/ 	.word	0x00038870
        /*0dbc*/ 	.short	0x010a
        /*0dbe*/ 	.byte	0x3f
	.zero		1


	//   ....[62]....
        /*0dc0*/ 	.word	0x00011a90
        /*0dc4*/ 	.word	0x00000013
        /*0dc8*/ 	.word	0x00038860
        /*0dcc*/ 	.short	0x010a
        /*0dce*/ 	.byte	0x3f
	.zero		1


	//   ....[63]....
        /*0dd0*/ 	.word	0x000121f0
        /*0dd4*/ 	.word	0x00000013
        /*0dd8*/ 	.word	0x00038850
        /*0ddc*/ 	.short	0x0101
        /*0dde*/ 	.byte	0x3f
	.zero		1


	//   ....[64]....
        /*0de0*/ 	.word	0x00012270
        /*0de4*/ 	.word	0x00000000
        /*0de8*/ 	.word	0x00000000
        /*0dec*/ 	.short	0x0101
        /*0dee*/ 	.byte	0x3f
	.zero		1


	//   ....[65]....
        /*0df0*/ 	.word	0x000124e0
        /*0df4*/ 	.word	0x00000005
        /*0df8*/ 	.word	0x00038820
        /*0dfc*/ 	.short	0x010a
        /*0dfe*/ 	.byte	0x3f
	.zero		1


	//   ....[66]....
        /*0e00*/ 	.word	0x00012660
        /*0e04*/ 	.word	0x00000003
        /*0e08*/ 	.word	0x00038840
        /*0e0c*/ 	.short	0x010a
        /*0e0e*/ 	.byte	0x3f
	.zero		1


	//   ....[67]....
        /*0e10*/ 	.word	0x00012700
        /*0e14*/ 	.word	0x00000019
        /*0e18*/ 	.word	0x00038840
        /*0e1c*/ 	.short	0x010a
        /*0e1e*/ 	.byte	0x3f
	.zero		1


	//   ....[68]....
        /*0e20*/ 	.word	0x00012740
        /*0e24*/ 	.word	0x00000003
        /*0e28*/ 	.word	0x00038860
        /*0e2c*/ 	.short	0x010a
        /*0e2e*/ 	.byte	0x3f
	.zero		1


	//   ....[69]....
        /*0e30*/ 	.word	0x00012780
        /*0e34*/ 	.word	0x00000019
        /*0e38*/ 	.word	0x00038860
        /*0e3c*/ 	.short	0x010a
        /*0e3e*/ 	.byte	0x3f
	.zero		1


	//   ....[70]....
        /*0e40*/ 	.word	0x000127c0
        /*0e44*/ 	.word	0x00000003
        /*0e48*/ 	.word	0x00038880
        /*0e4c*/ 	.short	0x010a
        /*0e4e*/ 	.byte	0x3f
	.zero		1


	//   ....[71]....
        /*0e50*/ 	.word	0x00012800
        /*0e54*/ 	.word	0x00000019
        /*0e58*/ 	.word	0x00038880
        /*0e5c*/ 	.short	0x010a
        /*0e5e*/ 	.byte	0x3f
	.zero		1


	//   ....[72]....
        /*0e60*/ 	.word	0x00012870
        /*0e64*/ 	.word	0x00000003
        /*0e68*/ 	.word	0x00038800
        /*0e6c*/ 	.short	0x010a
        /*0e6e*/ 	.byte	0x3f
	.zero		1


	//   ....[73]....
        /*0e70*/ 	.word	0x000128d0
        /*0e74*/ 	.word	0x00000000
        /*0e78*/ 	.word	0x00038830
        /*0e7c*/ 	.short	0x010a
        /*0e7e*/ 	.byte	0x3f
	.zero		1


	//   ....[74]....
        /*0e80*/ 	.word	0x00012930
        /*0e84*/ 	.word	0x00000008
        /*0e88*/ 	.word	0x00038850
        /*0e8c*/ 	.short	0x010a
        /*0e8e*/ 	.byte	0x3f
	.zero		1


	//   ....[75]....
        /*0e90*/ 	.word	0x000129a0
        /*0e94*/ 	.word	0x00000003
        /*0e98*/ 	.word	0x00038830
        /*0e9c*/ 	.short	0x010a
        /*0e9e*/ 	.byte	0x3f
	.zero		1


	//   ....[76]....
        /*0ea0*/ 	.word	0x00012a10
        /*0ea4*/ 	.word	0x00000007
        /*0ea8*/ 	.word	0x00038850
        /*0eac*/ 	.short	0x010a
        /*0eae*/ 	.byte	0x3f
	.zero		1


	//   ....[77]....
        /*0eb0*/ 	.word	0x00012a70
        /*0eb4*/ 	.word	0x00000003
        /*0eb8*/ 	.word	0x00038830
        /*0ebc*/ 	.short	0x010a
        /*0ebe*/ 	.byte	0x3f
	.zero		1


	//   ....[78]....
        /*0ec0*/ 	.word	0x00012ad0
        /*0ec4*/ 	.word	0x00000009
        /*0ec8*/ 	.word	0x00038850
        /*0ecc*/ 	.short	0x010a
        /*0ece*/ 	.byte	0x3f
	.zero		1


	//   ....[79]....
        /*0ed0*/ 	.word	0x00012bd0
        /*0ed4*/ 	.word	0x00000006
        /*0ed8*/ 	.word	0x00038880
        /*0edc*/ 	.short	0x010a
        /*0ede*/ 	.byte	0x3f
	.zero		1


	//   ....[80]....
        /*0ee0*/ 	.word	0x000136c0
        /*0ee4*/ 	.word	0x00000006
        /*0ee8*/ 	.word	0x00038840
        /*0eec*/ 	.short	0x010a
        /*0eee*/ 	.byte	0x3f
	.zero		1


	//   ....[81]....
        /*0ef0*/ 	.word	0x00014ae0
        /*0ef4*/ 	.word	0x00000011
        /*0ef8*/ 	.word	0x00038820
        /*0efc*/ 	.short	0x010a
        /*0efe*/ 	.byte	0x3f
	.zero		1


	//   ....[82]....
        /*0f00*/ 	.word	0x00014b30
        /*0f04*/ 	.word	0x00000000
        /*0f08*/ 	.word	0x00038880
        /*0f0c*/ 	.short	0x010a
        /*0f0e*/ 	.byte	0x3f
	.zero		1


	//   ....[83]....
        /*0f10*/ 	.word	0x000154a0
        /*0f14*/ 	.word	0x00000000
        /*0f18*/ 	.word	0x00038840
        /*0f1c*/ 	.short	0x010a
        /*0f1e*/ 	.byte	0x3f
	.zero		1


	//   ....[84]....
        /*0f20*/ 	.word	0x00015d80
        /*0f24*/ 	.word	0x00000012
        /*0f28*/ 	.word	0x00038870
        /*0f2c*/ 	.short	0x010a
        /*0f2e*/ 	.byte	0x3f
	.zero		1


	//   ....[85]....
        /*0f30*/ 	.word	0x00015dd0
        /*0f34*/ 	.word	0x00000012
        /*0f38*/ 	.word	0x00038860
        /*0f3c*/ 	.short	0x010a
        /*0f3e*/ 	.byte	0x3f
	.zero		1


	//   ....[86]....
        /*0f40*/ 	.word	0x00015e20
        /*0f44*/ 	.word	0x00000013
        /*0f48*/ 	.word	0x00038870
        /*0f4c*/ 	.short	0x010a
        /*0f4e*/ 	.byte	0x3f
	.zero		1


	//   ....[87]....
        /*0f50*/ 	.word	0x00015e70
        /*0f54*/ 	.word	0x00000013
        /*0f58*/ 	.word	0x00038860
        /*0f5c*/ 	.short	0x010a
        /*0f5e*/ 	.byte	0x3f
	.zero		1


	//   ....[88]....
        /*0f60*/ 	.word	0x00015ec0
        /*0f64*/ 	.word	0x00000005
        /*0f68*/ 	.word	0x00038820
        /*0f6c*/ 	.short	0x010a
        /*0f6e*/ 	.byte	0x3f
	.zero		1


	//   ....[89]....
        /*0f70*/ 	.word	0x00016060
        /*0f74*/ 	.word	0x00000003
        /*0f78*/ 	.word	0x00038840
        /*0f7c*/ 	.short	0x010a
        /*0f7e*/ 	.byte	0x3f
	.zero		1


	//   ....[90]....
        /*0f80*/ 	.word	0x000160b0
        /*0f84*/ 	.word	0x00000019
        /*0f88*/ 	.word	0x00038840
        /*0f8c*/ 	.short	0x010a
        /*0f8e*/ 	.byte	0x3f
	.zero		1


	//   ....[91]....
        /*0f90*/ 	.word	0x00016100
        /*0f94*/ 	.word	0x00000003
        /*0f98*/ 	.word	0x00038860
        /*0f9c*/ 	.short	0x010a
        /*0f9e*/ 	.byte	0x3f
	.zero		1


	//   ....[92]....
        /*0fa0*/ 	.word	0x00016150
        /*0fa4*/ 	.word	0x00000019
        /*0fa8*/ 	.word	0x00038860
        /*0fac*/ 	.short	0x010a
        /*0fae*/ 	.byte	0x3f
	.zero		1


	//   ....[93]....
        /*0fb0*/ 	.word	0x000161a0
        /*0fb4*/ 	.word	0x00000003
        /*0fb8*/ 	.word	0x00038880
        /*0fbc*/ 	.short	0x010a
        /*0fbe*/ 	.byte	0x3f
	.zero		1


	//----- nvinfo : EIATTR_NUM_MBARRIERS
	.align		4
.L_272:
        /*0fc0*/ 	.byte	0x03, 0x38
        /*0fc2*/ 	.short	0x0016


	//----- nvinfo : EIATTR_EXIT_INSTR_OFFSETS
	.align		4
        /*0fc4*/ 	.byte	0x04, 0x1c
        /*0fc6*/ 	.short	(.L_274 - .L_273)


	//   ....[0]....
.L_273:
        /*0fc8*/ 	.word	0x00000990


	//   ....[1]....
        /*0fcc*/ 	.word	0x0000d170


	//   ....[2]....
        /*0fd0*/ 	.word	0x00012850


	//----- nvinfo : EIATTR_MAX_THREADS
	.align		4
.L_274:
        /*0fd4*/ 	.byte	0x04, 0x05
        /*0fd6*/ 	.short	(.L_276 - .L_275)
.L_275:
        /*0fd8*/ 	.word	0x00000180
        /*0fdc*/ 	.word	0x00000001
        /*0fe0*/ 	.word	0x00000001


	//----- nvinfo : EIATTR_CRS_STACK_SIZE
	.align		4
.L_276:
        /*0fe4*/ 	.byte	0x04, 0x1e
        /*0fe6*/ 	.short	(.L_278 - .L_277)
.L_277:
        /*0fe8*/ 	.word	0x00000000


	//----- nvinfo : EIATTR_CBANK_PARAM_SIZE
	.align		4
.L_278:
        /*0fec*/ 	.byte	0x03, 0x19
        /*0fee*/ 	.short	0x0af0


	//----- nvinfo : EIATTR_PARAM_CBANK
	.align		4
        /*0ff0*/ 	.byte	0x04, 0x0a
        /*0ff2*/ 	.short	(.L_280 - .L_279)
	.align		4
.L_279:
        /*0ff4*/ 	.word	index@(.nv.constant0._ZN7cutlass13device_kernelIN5flash11enable_sm90INS1_16FlashAttnFwdSm90INS1_25CollectiveMainloopFwdSm90ILi2EN4cute5tupleIJNS5_1CILi1EEES8_S8_EEENS6_IJNS7_ILi128EEESA_NS7_ILi256EEEEEELi256ENS_12float_e4m3_tEfNS_4arch4Sm90ELb1ELb0ELb0ELb0ELb1ELb0ELb0ELb1ELb0ELb1ELb0ELb0EEENS1_21CollectiveEpilogueFwdINS6_IJSA_SB_SA_EEES9_NS_10bfloat16_tESF_Li256ELb0ELb1ELb0ELb1EEENS1_30DynamicPersistentTileSchedulerILi256ELi128ELb0ELb1ELb1EEEEEEEEEvNT_6ParamsE)
        /*0ff8*/ 	.short	0x0210
        /*0ffa*/ 	.short	0x0af0


	//----- nvinfo : EIATTR_SW_WAR
	.align		4
.L_280:
        /*0ffc*/ 	.byte	0x04, 0x36
        /*0ffe*/ 	.short	(.L_282 - .L_281)
.L_281:
        /*1000*/ 	.word	0x00000008
.L_282:


//--------------------- .nv.info._ZN7cutlass13device_kernelIN5flash11enable_sm90INS1_16FlashAttnFwdSm90INS1_25CollectiveMainloopFwdSm90ILi2EN4cute5tupleIJNS5_1CILi1EEES8_S8_EEENS6_IJNS7_ILi128EEESA_NS7_ILi256EEEEEELi256ENS_12float_e4m3_tEfNS_4arch4Sm90ELb1ELb0ELb0ELb1ELb1ELb0ELb0ELb1ELb0ELb1ELb0ELb0EEENS1_21CollectiveEpilogueFwdINS6_IJSA_SB_SA_EEES9_NS_10bfloat16_tESF_Li256ELb1ELb1ELb0ELb1EEENS1_36VarlenDynamicPersistentTileSchedulerILi128ELi128ELi256ELi128ELb0ELb1ELb1ELb1ELb1ELb1EEEEEEEEEvNT_6ParamsE --------------------------
	.section	.nv.info._ZN7cutlass13device_kernelIN5flash11enable_sm90INS1_16FlashAttnFwdSm90INS1_25CollectiveMainloopFwdSm90ILi2EN4cute5tupleIJNS5_1CILi1EEES8_S8_EEENS6_IJNS7_ILi128EEESA_NS7_ILi256EEEEEELi256ENS_12float_e4m3_tEfNS_4arch4Sm90ELb1ELb0ELb0ELb1ELb1ELb0ELb0ELb1ELb0ELb1ELb0ELb0EEENS1_21CollectiveEpilogueFwdINS6_IJSA_SB_SA_EEES9_NS_10bfloat16_tESF_Li256ELb1ELb1ELb0ELb1EEENS1_36VarlenDynamicPersistentTileSchedulerILi128ELi128ELi256ELi128ELb0ELb1ELb1ELb1ELb1ELb1EEEEEEEEEvNT_6ParamsE,"",@"SHT_CUDA_INFO"
	.sectionflags	@""
	.align	4


	//----- nvinfo : EIATTR_CUDA_API_VERSION
	.align		4
        /*0000*/ 	.byte	0x04, 0x37
        /*0002*/ 	.short	(.L_284 - .L_283)
.L_283:
        /*0004*/ 	.word	0x00000082


	//----- nvinfo : EIATTR_KPARAM_INFO
	.align		4
.L_284:
        /*0008*/ 	.byte	0x04, 0x17
        /*000a*/ 	.short	(.L_286 - .L_285)
.L_285:
        /*000c*/ 	.word	0x00000000
        /*0010*/ 	.short	0x0000
        /*0012*/ 	.short	0x0070
        /*0014*/ 	.byte	0x00, 0xf0, 0x01, 0x2a


	//----- nvinfo : EIATTR_SPARSE_MMA_MASK
	.align		4
.L_286:
        /*0018*/ 	.byte	0x03, 0x50
        /*001a*/ 	.short	0x0000


	//----- nvinfo : EIATTR_MAXREG_COUNT
	.align		4
        /*001c*/ 	.byte	0x03, 0x1b
        /*001e*/ 	.short	0x00a8


	//----- nvinfo : EIATTR_NUM_BARRIERS
	.align		4
        /*0020*/ 	.byte	0x02, 0x4c
        /*0022*/ 	.byte	0x10
	.zero		1


	//----- nvinfo : EIATTR_EXTERNS
	.align		4
        /*0024*/ 	.byte	0x04, 0x0f
        /*0026*/ 	.short	(.L_288 - .L_287)


	//   ....[0]....
	.align		4
.L_287:
        /*0028*/ 	.word	index@(__assertfail)


	//----- nvinfo : EIATTR_ANNOTATIONS
	.align		4
.L_288:
        /*002c*/ 	.byte	0x04, 0x55
        /*002e*/ 	.short	(.L_290 - .L_289)


	//   ....[0]....
.L_289:
        /* <DEDUP_REMOVED lines=8> */


	//----- nvinfo : EIATTR_MERCURY_ISA_VERSION
	.align		4
.L_290:
        /*0098*/ 	.byte	0x03, 0x5f
        /*009a*/ 	.short	0x0101


	//----- nvinfo : EIATTR_UNUSED_LOAD_BYTE_OFFSET
	.align		4
        /*009c*/ 	.byte	0x04, 0x44
        /*009e*/ 	.short	(.L_292 - .L_291)


	//   ....[0]....
.L_291:
        /*00a0*/ 	.word	0x00000980
        /*00a4*/ 	.word	0x0000fff0


	//   ....[1]....
        /*00a8*/ 	.word	0x00009cf0
        /*00ac*/ 	.word	0x0000fff0


	//----- nvinfo : EIATTR_INT_WARP_WIDE_INSTR_OFFSETS
	.align		4
.L_292:
        /*00b0*/ 	.byte	0x04, 0x31
        /*00b2*/ 	.short	(.L_294 - .L_293)


	//   ....[0]....
.L_293:
        /*00b4*/ 	.word	0x000000c0


	//   ....[1]....
        /*00b8*/ 	.word	0x000000d0


	//   ....[2]....
        /*00bc*/ 	.word	0x00000170


	//   ....[3]....
        /*00c0*/ 	.word	0x0000ec80


	//   ....[4]....
        /*00c4*/ 	.word	0x0000ed10


	//   ....[5]....
        /*00c8*/ 	.word	0x00012af0


	//   ....[6]....
        /*00cc*/ 	.word	0x00012b80


	//----- nvinfo : EIATTR_COOP_GROUP_MASK_REGIDS
	.align		4
.L_294:
        /*00d0*/ 	.byte	0x04, 0x29
        /*00d2*/ 	.short	(.L_296 - .L_295)


	//   ....[0]....
.L_295:
        /*00d4*/ 	.word	0xffffffff


	//   ....[1]....
        /*00d8*/ 	.word	0xffffffff


	//   ....[2]....
        /*00dc*/ 	.word	0xffffffff


	//   ....[3]....
        /*00e0*/ 	.word	0xffffffff


	//   ....[4]....
        /*00e4*/ 	.word	0xffffffff


	//   ....[5]....
        /*00e8*/ 	.word	0xffffffff


	//   ....[6]....
        /*00ec*/ 	.word	0xffffffff


	//   ....[7]....
        /*00f0*/ 	.word	0xffffffff


	//   ....[8]....
        /*00f4*/ 	.word	0xffffffff


	//   ....[9]....
        /*00f8*/ 	.word	0xffffffff


	//   ....[10]....
        /*00fc*/ 	.word	0xffffffff


	//   ....[11]....
        /*0100*/ 	.word	0xffffffff


	//   ....[12]....
        /*0104*/ 	.word	0xffffffff


	//   ....[13]....
        /*0108*/ 	.word	0xffffffff


	//   ....[14]....
        /*010c*/ 	.word	0xffffffff


	//   ....[15]....
        /*0110*/ 	.word	0xffffffff


	//   ....[16]....
        /*0114*/ 	.word	0xffffffff


	//   ....[17]....
        /*0118*/ 	.word	0xffffffff


	//   ....[18]....
        /*011c*/ 	.word	0xffffffff


	//   ....[19]....
        /*0120*/ 	.word	0xffffffff


	//   ....[20]....
        /*0124*/ 	.word	0xffffffff


	//   ....[21]....
        /*0128*/ 	.word	0xffffffff


	//   ....[22]....
        /*012c*/ 	.word	0xffffffff


	//   ....[23]....
        /*0130*/ 	.word	0xffffffff


	//   ....[24]....
        /*0134*/ 	.word	0xffffffff


	//   ....[25]....
        /*0138*/ 	.word	0xffffffff


	//   ....[26]....
        /*013c*/ 	.word	0xffffffff


	//   ....[27]....
        /*0140*/ 	.word	0xffffffff


	//   ....[28]....
        /*0144*/ 	.word	0xffffffff


	//   ....[29]....
        /*0148*/ 	.word	0xffffffff


	//   ....[30]....
        /*014c*/ 	.word	0xffffffff


	//   ....[31]....
        /*0150*/ 	.word	0xffffffff


	//   ....[32]....
        /*0154*/ 	.word	0xffffffff


	//   ....[33]....
        /*0158*/ 	.word	0xffffffff


	//   ....[34]....
        /*015c*/ 	.word	0xffffffff


	//   ....[35]....
        /*0160*/ 	.word	0xffffffff


	//   ....[36]....
        /*0164*/ 	.word	0xffffffff


	//   ....[37]....
        /*0168*/ 	.word	0xffffffff


	//   ....[38]....
        /*016c*/ 	.word	0xffffffff


	//   ....[39]....
        /*0170*/ 	.word	0xffffffff


	//   ....[40]....
        /*0174*/ 	.word	0xffffffff


	//   ....[41]....
        /*0178*/ 	.word	0xffffffff


	//   ....[42]....
        /*017c*/ 	.word	0xffffffff


	//   ....[43]....
        /*0180*/ 	.word	0xffffffff


	//   ....[44]....
        /*0184*/ 	.word	0xffffffff


	//   ....[45]....
        /*0188*/ 	.word	0xffffffff


	//   ....[46]....
        /*018c*/ 	.word	0xffffffff


	//   ....[47]....
        /*0190*/ 	.word	0xffffffff


	//   ....[48]....
        /*0194*/ 	.word	0xffffffff


	//   ....[49]....
        /*0198*/ 	.word	0xffffffff


	//   ....[50]....
        /*019c*/ 	.word	0xffffffff


	//   ....[51]....
        /*01a0*/ 	.word	0xffffffff


	//   ....[52]....
        /*01a4*/ 	.word	0xffffffff


	//   ....[53]....
        /*01a8*/ 	.word	0xffffffff


	//   ....[54]....
        /*01ac*/ 	.word	0xffffffff


	//   ....[55]....
        /*01b0*/ 	.word	0xffffffff


	//   ....[56]....
        /*01b4*/ 	.word	0xffffffff


	//   ....[57]....
        /*01b8*/ 	.word	0xffffffff


	//   ....[58]....
        /*01bc*/ 	.word	0xffffffff


	//   ....[59]....
        /*01c0*/ 	.word	0xffffffff


	//   ....[60]....
        /*01c4*/ 	.word	0xffffffff


	//   ....[61]....
        /*01c8*/ 	.word	0xffffffff


	//   ....[62]....
        /*01cc*/ 	.word	0xffffffff


	//   ....[63]....
        /*01d0*/ 	.word	0xffffffff


	//   ....[64]....
        /*01d4*/ 	.word	0xffffffff


	//   ....[65]....
        /*01d8*/ 	.word	0xffffffff


	//   ....[66]....
        /*01dc*/ 	.word	0xffffffff


	//   ....[67]....
        /*01e0*/ 	.word	0xffffffff


	//   ....[68]....
        /*01e4*/ 	.word	0xffffffff


	//   ....[69]....
        /*01e8*/ 	.word	0xffffffff


	//   ....[70]....
        /*01ec*/ 	.word	0xffffffff


	//   ....[71]....
        /*01f0*/ 	.word	0xffffffff


	//   ....[72]....
        /*01f4*/ 	.word	0xffffffff


	//   ....[73]....
        /*01f8*/ 	.word	0xffffffff


	//   ....[74]....
        /*01fc*/ 	.word	0xffffffff


	//   ....[75]....
        /*0200*/ 	.word	0xffffffff


	//   ....[76]....
        /*0204*/ 	.word	0xffffffff


	//   ....[77]....
        /*0208*/ 	.word	0xffffffff


	//   ....[78]....
        /*020c*/ 	.word	0xffffffff


	//   ....[79]....
        /*0210*/ 	.word	0xffffffff


	//   ....[80]....
        /*0214*/ 	.word	0xffffffff


	//   ....[81]....
        /*0218*/ 	.word	0xffffffff


	//   ....[82]....
        /*021c*/ 	.word	0xffffffff


	//   ....[83]....
        /*0220*/ 	.word	0xffffffff


	//   ....[84]....
        /*0224*/ 	.word	0xffffffff


	//   ....[85]....
        /*0228*/ 	.word	0xffffffff


	//   ....[86]....
        /*022c*/ 	.word	0xffffffff


	//   ....[87]....
        /*0230*/ 	.word	0xffffffff


	//   ....[88]....
        /*0234*/ 	.word	0xffffffff


	//   ....[89]....
        /*0238*/ 	.word	0xffffffff


	//   ....[90]....
        /*023c*/ 	.word	0xffffffff


	//   ....[91]....
        /*0240*/ 	.word	0xffffffff


	//   ....[92]....
        /*0244*/ 	.word	0xffffffff


	//   ....[93]....
        /*0248*/ 	.word	0xffffffff


	//   ....[94]....
        /*024c*/ 	.word	0xffffffff


	//   ....[95]....
        /*0250*/ 	.word	0xffffffff


	//   ....[96]....
        /*0254*/ 	.word	0xffffffff


	//   ....[97]....
        /*0258*/ 	.word	0xffffffff


	//   ....[98]....
        /*025c*/ 	.word	0xffffffff


	//   ....[99]....
        /*0260*/ 	.word	0xffffffff


	//   ....[100]....
        /*0264*/ 	.word	0xffffffff


	//   ....[101]....
        /*0268*/ 	.word	0xffffffff


	//   ....[102]....
        /*026c*/ 	.word	0xffffffff


	//   ....[103]....
        /*0270*/ 	.word	0xffffffff


	//   ....[104]....
        /*0274*/ 	.word	0xffffffff


	//   ....[105]....
        /*0278*/ 	.word	0xffffffff


	//   ....[106]....
        /*027c*/ 	.word	0xffffffff


	//   ....[107]....
        /*0280*/ 	.word	0xffffffff


	//   ....[108]....
        /*0284*/ 	.word	0xffffffff


	//   ....[109]....
        /*0288*/ 	.word	0xffffffff


	//   ....[110]....
        /*028c*/ 	.word	0xffffffff


	//   ....[111]....
        /*0290*/ 	.word	0xffffffff


	//   ....[112]....
        /*0294*/ 	.word	0xffffffff


	//   ....[113]....
        /*0298*/ 	.word	0xffffffff


	//   ....[114]....
        /*029c*/ 	.word	0xffffffff


	//   ....[115]....
        /*02a0*/ 	.word	0xffffffff


	//   ....[116]....
        /*02a4*/ 	.word	0xffffffff


	//   ....[117]....
        /*02a8*/ 	.word	0xffffffff


	//   ....[118]....
        /*02ac*/ 	.word	0xffffffff


	//   ....[119]....
        /*02b0*/ 	.word	0xffffffff


	//   ....[120]....
        /*02b4*/ 	.word	0xffffffff


	//   ....[121]....
        /*02b8*/ 	.word	0xffffffff


	//   ....[122]....
        /*02bc*/ 	.word	0xffffffff


	//   ....[123]....
        /*02c0*/ 	.word	0xffffffff


	//   ....[124]....
        /*02c4*/ 	.word	0xffffffff


	//   ....[125]....
        /*02c8*/ 	.word	0xffffffff


	//   ....[126]....
        /*02cc*/ 	.word	0xffffffff


	//   ....[127]....
        /*02d0*/ 	.word	0xffffffff


	//   ....[128]....
        /*02d4*/ 	.word	0xffffffff


	//   ....[129]....
        /*02d8*/ 	.word	0xffffffff


	//   ....[130]....
        /*02dc*/ 	.word	0xffffffff


	//   ....[131]....
        /*02e0*/ 	.word	0xffffffff


	//   ....[132]....
        /*02e4*/ 	.word	0xffffffff


	//   ....[133]....
        /*02e8*/ 	.word	0xffffffff


	//   ....[134]....
        /*02ec*/ 	.word	0xffffffff


	//   ....[135]....
        /*02f0*/ 	.word	0xffffffff


	//   ....[136]....
        /*02f4*/ 	.word	0xffffffff


	//   ....[137]....
        /*02f8*/ 	.word	0xffffffff


	//   ....[138]....
        /*02fc*/ 	.word	0xffffffff


	//   ....[139]....
        /*0300*/ 	.word	0xffffffff


	//   ....[140]....
        /*0304*/ 	.word	0xffffffff


	//   ....[141]....
        /*0308*/ 	.word	0xffffffff


	//   ....[142]....
        /*030c*/ 	.word	0xffffffff


	//   ....[143]....
        /*0310*/ 	.word	0xffffffff


	//   ....[144]....
        /*0314*/ 	.word	0xffffffff


	//   ....[145]....
        /*0318*/ 	.word	0xffffffff


	//   ....[146]....
        /*031c*/ 	.word	0xffffffff


	//   ....[147]....
        /*0320*/ 	.word	0xffffffff


	//   ....[148]....
        /*0324*/ 	.word	0xffffffff


	//   ....[149]....
        /*0328*/ 	.word	0xffffffff


	//   ....[150]....
        /*032c*/ 	.word	0xffffffff


	//   ....[151]....
        /*0330*/ 	.word	0xffffffff


	//   ....[152]....
        /*0334*/ 	.word	0xffffffff


	//   ....[153]....
        /*0338*/ 	.word	0xffffffff


	//   ....[154]....
        /*033c*/ 	.word	0xffffffff


	//   ....[155]....
        /*0340*/ 	.word	0xffffffff


	//   ....[156]....
        /*0344*/ 	.word	0xffffffff


	//   ....[157]....
        /*0348*/ 	.word	0xffffffff


	//   ....[158]....
        /*034c*/ 	.word	0xffffffff


	//   ....[159]....
        /*0350*/ 	.word	0xffffffff


	//   ....[160]....
        /*0354*/ 	.word	0xffffffff


	//   ....[161]....
        /*0358*/ 	.word	0xffffffff


	//   ....[162]....
        /*035c*/ 	.word	0xffffffff


	//   ....[163]....
        /*0360*/ 	.word	0xffffffff


	//   ....[164]....
        /*0364*/ 	.word	0xffffffff


	//   ....[165]....
        /*0368*/ 	.word	0xffffffff


	//   ....[166]....
        /*036c*/ 	.word	0xffffffff


	//   ....[167]....
        /*0370*/ 	.word	0xffffffff


	//   ....[168]....
        /*0374*/ 	.word	0xffffffff


	//   ....[169]....
        /*0378*/ 	.word	0xffffffff


	//   ....[170]....
        /*037c*/ 	.word	0xffffffff


	//   ....[171]....
        /*0380*/ 	.word	0xffffffff


	//   ....[172]....
        /*0384*/ 	.word	0xffffffff


	//   ....[173]....
        /*0388*/ 	.word	0xffffffff


	//   ....[174]....
        /*038c*/ 	.word	0xffffffff


	//   ....[175]....
        /*0390*/ 	.word	0xffffffff


	//   ....[176]....
        /*0394*/ 	.word	0xffffffff


	//   ....[177]....
        /*0398*/ 	.word	0xffffffff


	//   ....[178]....
        /*039c*/ 	.word	0xffffffff


	//   ....[179]....
        /*03a0*/ 	.word	0xffffffff


	//   ....[180]....
        /*03a4*/ 	.word	0xffffffff


	//   ....[181]....
        /*03a8*/ 	.word	0xffffffff


	//   ....[182]....
        /*03ac*/ 	.word	0xffffffff


	//   ....[183]....
        /*03b0*/ 	.word	0xffffffff


	//   ....[184]....
        /*03b4*/ 	.word	0xffffffff


	//   ....[185]....
        /*03b8*/ 	.word	0xffffffff


	//   ....[186]....
        /*03bc*/ 	.word	0xffffffff


	//   ....[187]....
        /*03c0*/ 	.word	0xffffffff


	//   ....[188]....
        /*03c4*/ 	.word	0xffffffff


	//   ....[189]....
        /*03c8*/ 	.word	0xffffffff


	//   ....[190]....
        /*03cc*/ 	.word	0xffffffff


	//   ....[191]....
        /*03d0*/ 	.word	0xffffffff


	//   ....[192]....
        /*03d4*/ 	.word	0xffffffff


	//   ....[193]....
        /*03d8*/ 	.word	0xffffffff


	//   ....[194]....
        /*03dc*/ 	.word	0xffffffff


	//   ....[195]....
        /*03e0*/ 	.word	0xffffffff


	//   ....[196]....
        /*03e4*/ 	.word	0xffffffff


	//   ....[197]....
        /*03e8*/ 	.word	0xffffffff


	//   ....[198]....
        /*03ec*/ 	.word	0xffffffff


	//   ....[199]....
        /*03f0*/ 	.word	0xffffffff


	//   ....[200]....
        /*03f4*/ 	.word	0xffffffff


	//   ....[201]....
        /*03f8*/ 	.word	0xffffffff


	//   ....[202]....
        /*03fc*/ 	.word	0xffffffff


	//   ....[203]....
        /*0400*/ 	.word	0xffffffff


	//   ....[204]....
        /*0404*/ 	.word	0xffffffff


	//   ....[205]....
        /*0408*/ 	.word	0xffffffff


	//   ....[206]....
        /*040c*/ 	.word	0xffffffff


	//   ....[207]....
        /*0410*/ 	.word	0xffffffff


	//   ....[208]....
        /*0414*/ 	.word	0xffffffff


	//   ....[209]....
        /*0418*/ 	.word	0xffffffff


	//   ....[210]....
        /*041c*/ 	.word	0xffffffff


	//   ....[211]....
        /*0420*/ 	.word	0xffffffff


	//   ....[212]....
        /*0424*/ 	.word	0xffffffff


	//   ....[213]....
        /*0428*/ 	.word	0xffffffff


	//   ....[214]....
        /*042c*/ 	.word	0xffffffff


	//   ....[215]....
        /*0430*/ 	.word	0xffffffff


	//   ....[216]....
        /*0434*/ 	.word	0xffffffff


	//   ....[217]....
        /*0438*/ 	.word	0xffffffff


	//   ....[218]....
        /*043c*/ 	.word	0xffffffff


	//   ....[219]....
        /*0440*/ 	.word	0xffffffff


	//   ....[220]....
        /*0444*/ 	.word	0xffffffff


	//   ....[221]....
        /*0448*/ 	.word	0xffffffff


	//   ....[222]....
        /*044c*/ 	.word	0xffffffff


	//   ....[223]....
        /*0450*/ 	.word	0xffffffff


	//   ....[224]....
        /*0454*/ 	.word	0xffffffff


	//   ....[225]....
        /*0458*/ 	.word	0x0500000f


	//   ....[226]....
        /*045c*/ 	.word	0x0500000f


	//   ....[227]....
        /*0460*/ 	.word	0x0500000f


	//   ....[228]....
        /*0464*/ 	.word	0x0500000f


	//   ....[229]....
        /*0468*/ 	.word	0x0500000f


	//   ....[230]....
        /*046c*/ 	.word	0x0500000f


	//   ....[231]....
        /*0470*/ 	.word	0x0500000f


	//   ....[232]....
        /*0474*/ 	.word	0x0500000f


	//   ....[233]....
        /*0478*/ 	.word	0x0500000f


	//   ....[234]....
        /*047c*/ 	.word	0x0500000f


	//   ....[235]....
        /*0480*/ 	.word	0x0500000f


	//   ....[236]....
        /*0484*/ 	.word	0x0500000f


	//   ....[237]....
        /*0488*/ 	.word	0x0500000f


	//   ....[238]....
        /*048c*/ 	.word	0x0500000f


	//   ....[239]....
        /*0490*/ 	.word	0x0500000f


	//   ....[240]....
        /*0494*/ 	.word	0x0500000f


	//   ....[241]....
        /*0498*/ 	.word	0x0500000f


	//   ....[242]....
        /*049c*/ 	.word	0x0500000f


	//   ....[243]....
        /*04a0*/ 	.word	0x0500000f


	//   ....[244]....
        /*04a4*/ 	.word	0x0500000f


	//   ....[245]....
        /*04a8*/ 	.word	0x0500000f


	//   ....[246]....
        /*04ac*/ 	.word	0x0500000f


	//   ....[247]....
        /*04b0*/ 	.word	0x0500000f


	//   ....[248]....
        /*04b4*/ 	.word	0x0500000f


	//   ....[249]....
        /*04b8*/ 	.word	0x0500000f


	//   ....[250]....
        /*04bc*/ 	.word	0x0500000f


	//   ....[251]....
        /*04c0*/ 	.word	0x0500000f


	//   ....[252]....
        /*04c4*/ 	.word	0x0500000f


	//   ....[253]....
        /*04c8*/ 	.word	0x0500000f


	//   ....[254]....
        /*04cc*/ 	.word	0x0500000f


	//   ....[255]....
        /*04d0*/ 	.word	0x0500000f


	//   ....[0]....
        /*04d4*/ 	.word	0x0500000f


	//   ....[1]....
        /*04d8*/ 	.word	0x0500000f


	//   ....[2]....
        /*04dc*/ 	.word	0x0500000f


	//   ....[3]....
        /*04e0*/ 	.word	0x0500000f


	//   ....[4]....
        /*04e4*/ 	.word	0x0500000f


	//   ....[5]....
        /*04e8*/ 	.word	0x0500000f


	//   ....[6]....
        /*04ec*/ 	.word	0x0500000f


	//   ....[7]....
        /*04f0*/ 	.word	0x0500000f


	//   ....[8]....
        /*04f4*/ 	.word	0x0500000f


	//   ....[9]....
        /*04f8*/ 	.word	0x0500000f


	//   ....[10]....
        /*04fc*/ 	.word	0x0500000f


	//   ....[11]....
        /*0500*/ 	.word	0x0500000f


	//   ....[12]....
        /*0504*/ 	.word	0x0500000f


	//   ....[13]....
        /*0508*/ 	.word	0x0500000f


	//   ....[14]....
        /*050c*/ 	.word	0x0500000f


	//   ....[15]....
        /*0510*/ 	.word	0x0500000f


	//   ....[16]....
        /*0514*/ 	.word	0x0500000f


	//   ....[17]....
        /*0518*/ 	.word	0x0500000f


	//   ....[18]....
        /*051c*/ 	.word	0x0500000f


	//   ....[19]....
        /*0520*/ 	.word	0x0500000f


	//   ....[20]....
        /*0524*/ 	.word	0x0500000f


	//   ....[21]....
        /*0528*/ 	.word	0x0500000f


	//   ....[22]....
        /*052c*/ 	.word	0x0500000f


	//   ....[23]....
        /*0530*/ 	.word	0x0500000f


	//   ....[24]....
        /*0534*/ 	.word	0x0500000f


	//   ....[25]....
        /*0538*/ 	.word	0x0500000f


	//   ....[26]....
        /*053c*/ 	.word	0x0500000f


	//   ....[27]....
        /*0540*/ 	.word	0x0500000f


	//   ....[28]....
        /*0544*/ 	.word	0x0500000f


	//   ....[29]....
        /*0548*/ 	.word	0x0500000f


	//   ....[30]....
        /*054c*/ 	.word	0x0500000f


	//   ....[31]....
        /*0550*/ 	.word	0x0500000f


	//   ....[32]....
        /*0554*/ 	.word	0x0500000f


	//   ....[33]....
        /*0558*/ 	.word	0x0500000f


	//   ....[34]....
        /*055c*/ 	.word	0x0500000f


	//   ....[35]....
        /*0560*/ 	.word	0x0500000f


	//   ....[36]....
        /*0564*/ 	.word	0x0500000f


	//   ....[37]....
        /*0568*/ 	.word	0x0500000f


	//   ....[38]....
        /*056c*/ 	.word	0x0500000f


	//   ....[39]....
        /*0570*/ 	.word	0x0500000f


	//   ....[40]....
        /*0574*/ 	.word	0x0500000f


	//   ....[41]....
        /*0578*/ 	.word	0x0500000f


	//   ....[42]....
        /*057c*/ 	.word	0x0500000f


	//   ....[43]....
        /*0580*/ 	.word	0x0500000f


	//   ....[44]....
        /*0584*/ 	.word	0x0500000f


	//   ....[45]....
        /*0588*/ 	.word	0x0500000f


	//   ....[46]....
        /*058c*/ 	.word	0x0500000f


	//   ....[47]....
        /*0590*/ 	.word	0x0500000f


	//   ....[48]....
        /*0594*/ 	.word	0x0500000f


	//   ....[49]....
        /*0598*/ 	.word	0x0500000f


	//   ....[50]....
        /*059c*/ 	.word	0x0500000f


	//----- nvinfo : EIATTR_COOP_GROUP_INSTR_OFFSETS
	.align		4
.L_296:
        /*05a0*/ 	.byte	0x04, 0x28
        /*05a2*/ 	.short	(.L_298 - .L_297)


	//   ....[0]....
.L_297:
        /*05a4*/ 	.word	0x00000080


	//   ....[1]....
        /*05a8*/ 	.word	0x00000090


	//   ....[2]....
        /*05ac*/ 	.word	0x000002d0


	//   ....[3]....
        /*05b0*/ 	.word	0x00000430


	//   ....[4]....
        /*05b4*/ 	.word	0x00000550


	//   ....[5]....
        /*05b8*/ 	.word	0x000006b0


	//   ....[6]....
        /*05bc*/ 	.word	0x00001ae0


	//   ....[7]....
        /*05c0*/ 	.word	0x00002330


	//   ....[8]....
        /*05c4*/ 	.word	0x00002350


	//   ....[9]....
        /*05c8*/ 	.word	0x00002a00


	//   ....[10]....
        /*05cc*/ 	.word	0x00002ad0


	//   ....[11]....
        /*05d0*/ 	.word	0x00003320


	//   ....[12]....
        /*05d4*/ 	.word	0x00003390


	//   ....[13]....
        /*05d8*/ 	.word	0x00004750


	//   ....[14]....
        /*05dc*/ 	.word	0x00004dd0


	//   ....[15]....
        /*05e0*/ 	.word	0x00004df0


	//   ....[16]....
        /*05e4*/ 	.word	0x00004e00


	//   ....[17]....
        /*05e8*/ 	.word	0x00005700


	//   ....[18]....
        /*05ec*/ 	.word	0x00005770


	//   ....[19]....
        /*05f0*/ 	.word	0x000074f0


	//   ....[20]....
        /*05f4*/ 	.word	0x00007520


	//   ....[21]....
        /*05f8*/ 	.word	0x00007ca0


	//   ....[22]....
        /*05fc*/ 	.word	0x00007e70


	//   ....[23]....
        /*0600*/ 	.word	0x00009250


	//   ....[24]....
        /*0604*/ 	.word	0x00009280


	//   ....[25]....
        /*0608*/ 	.word	0x00009300


	//   ....[26]....
        /*060c*/ 	.word	0x00009320


	//   ....[27]....
        /*0610*/ 	.word	0x0000a8a0


	//   ....[28]....
        /*0614*/ 	.word	0x0000a8d0


	//   ....[29]....
        /*0618*/ 	.word	0x0000a900


	//   ....[30]....
        /*061c*/ 	.word	0x0000a930


	//   ....[31]....
        /*0620*/ 	.word	0x0000a960


	//   ....[32]....
        /*0624*/ 	.word	0x0000a990


	//   ....[33]....
        /*0628*/ 	.word	0x0000a9c0


	//   ....[34]....
        /*062c*/ 	.word	0x0000a9f0


	//   ....[35]....
        /*0630*/ 	.word	0x0000aa20


	//   ....[36]....
        /*0634*/ 	.word	0x0000aa50


	//   ....[37]....
        /*0638*/ 	.word	0x0000aa80


	//   ....[38]....
        /*063c*/ 	.word	0x0000aab0


	//   ....[39]....
        /*0640*/ 	.word	0x0000aaf0


	//   ....[40]....
        /*0644*/ 	.word	0x0000ab20


	//   ....[41]....
        /*0648*/ 	.word	0x0000ab50


	//   ....[42]....
        /*064c*/ 	.word	0x0000ab80


	//   ....[43]....
        /*0650*/ 	.word	0x0000abb0


	//   ....[44]....
        /*0654*/ 	.word	0x0000abe0


	//   ....[45]....
        /*0658*/ 	.word	0x0000ac10


	//   ....[46]....
        /*065c*/ 	.word	0x0000ac40


	//   ....[47]....
        /*0660*/ 	.word	0x0000ac70


	//   ....[48]....
        /*0664*/ 	.word	0x0000aca0


	//   ....[49]....
        /*0668*/ 	.word	0x0000acd0


	//   ....[50]....
        /*066c*/ 	.word	0x0000ad00


	//   ....[51]....
        /*0670*/ 	.word	0x0000ad30


	//   ....[52]....
        /*0674*/ 	.word	0x0000ad70


	//   ....[53]....
        /*0678*/ 	.word	0x0000ada0


	//   ....[54]....
        /*067c*/ 	.word	0x0000add0


	//   ....[55]....
        /*0680*/ 	.word	0x0000ae00


	//   ....[56]....
        /*0684*/ 	.word	0x0000ae30


	//   ....[57]....
        /*0688*/ 	.word	0x0000ae60


	//   ....[58]....
        /*068c*/ 	.word	0x0000ae90


	//   ....[59]....
        /*0690*/ 	.word	0x0000aec0


	//   ....[60]....
        /*0694*/ 	.word	0x0000aef0


	//   ....[61]....
        /*0698*/ 	.word	0x0000af20


	//   ....[62]....
        /*069c*/ 	.word	0x0000af50


	//   ....[63]....
        /*06a0*/ 	.word	0x0000af80


	//   ....[64]....
        /*06a4*/ 	.word	0x0000af90


	//   ....[65]....
        /*06a8*/ 	.word	0x0000afa0


	//   ....[66]....
        /*06ac*/ 	.word	0x0000afb0


	//   ....[67]....
        /*06b0*/ 	.word	0x0000afc0


	//   ....[68]....
        /*06b4*/ 	.word	0x0000afd0


	//   ....[69]....
        /*06b8*/ 	.word	0x0000aff0


	//   ....[70]....
        /*06bc*/ 	.word	0x0000b010


	//   ....[71]....
        /*06c0*/ 	.word	0x0000b020


	//   ....[72]....
        /*06c4*/ 	.word	0x0000b040


	//   ....[73]....
        /*06c8*/ 	.word	0x0000b050


	//   ....[74]....
        /*06cc*/ 	.word	0x0000b070


	//   ....[75]....
        /*06d0*/ 	.word	0x0000b080


	//   ....[76]....
        /*06d4*/ 	.word	0x0000b0a0


	//   ....[77]....
        /*06d8*/ 	.word	0x0000b0b0


	//   ....[78]....
        /*06dc*/ 	.word	0x0000b0d0


	//   ....[79]....
        /*06e0*/ 	.word	0x0000b0e0


	//   ....[80]....
        /*06e4*/ 	.word	0x0000b100


	//   ....[81]....
        /*06e8*/ 	.word	0x0000b110


	//   ....[82]....
        /*06ec*/ 	.word	0x0000b130


	//   ....[83]....
        /*06f0*/ 	.word	0x0000b140


	//   ....[84]....
        /*06f4*/ 	.word	0x0000b170


	//   ....[85]....
        /*06f8*/ 	.word	0x0000b1a0


	//   ....[86]....
        /*06fc*/ 	.word	0x0000b1b0


	//   ....[87]....
        /*0700*/ 	.word	0x0000b1d0


	//   ....[88]....
        /*0704*/ 	.word	0x0000b1e0


	//   ....[89]....
        /*0708*/ 	.word	0x0000b200


	//   ....[90]....
        /*070c*/ 	.word	0x0000b210


	//   ....[91]....
        /*0710*/ 	.word	0x0000ba60


	//   ....[92]....
        /*0714*/ 	.word	0x0000baa0


	//   ....[93]....
        /*0718*/ 	.word	0x0000bad0


	//   ....[94]....
        /*071c*/ 	.word	0x0000bb00


	//   ....[95]....
        /*0720*/ 	.word	0x0000c380


	//   ....[96]....
        /*0724*/ 	.word	0x0000c3c0


	//   ....[97]....
        /*0728*/ 	.word	0x0000c500


	//   ....[98]....
        /*072c*/ 	.word	0x0000c520


	//   ....[99]....
        /*0730*/ 	.word	0x0000c660


	//   ....[100]....
        /*0734*/ 	.word	0x0000c680


	//   ....[101]....
        /*0738*/ 	.word	0x0000c7d0


	//   ....[102]....
        /*073c*/ 	.word	0x0000c7f0


	//   ....[103]....
        /*0740*/ 	.word	0x0000d130


	//   ....[104]....
        /*0744*/ 	.word	0x0000d150


	//   ....[105]....
        /*0748*/ 	.word	0x0000d290


	//   ....[106]....
        /*074c*/ 	.word	0x0000d2b0


	//   ....[107]....
        /*0750*/ 	.word	0x0000d3f0


	//   ....[108]....
        /*0754*/ 	.word	0x0000d410


	//   ....[109]....
        /*0758*/ 	.word	0x0000d560


	//   ....[110]....
        /*075c*/ 	.word	0x0000d580


	//   ....[111]....
        /*0760*/ 	.word	0x0000d750


	//   ....[112]....
        /*0764*/ 	.word	0x0000d900


	//   ....[113]....
        /*0768*/ 	.word	0x0000d930


	//   ....[114]....
        /*076c*/ 	.word	0x0000d960


	//   ....[115]....
        /*0770*/ 	.word	0x0000d990


	//   ....[116]....
        /*0774*/ 	.word	0x0000d9c0


	//   ....[117]....
        /*0778*/ 	.word	0x0000da00


	//   ....[118]....
        /*077c*/ 	.word	0x0000db50


	//   ....[119]....
        /*0780*/ 	.word	0x0000db80


	//   ....[120]....
        /*0784*/ 	.word	0x0000dbb0


	//   ....[121]....
        /*0788*/ 	.word	0x0000dbe0


	//   ....[122]....
        /*078c*/ 	.word	0x0000dc10


	//   ....[123]....
        /*0790*/ 	.word	0x0000dc50


	//   ....[124]....
        /*0794*/ 	.word	0x0000dcd0


	//   ....[125]....
        /*0798*/ 	.word	0x0000dd70


	//   ....[126]....
        /*079c*/ 	.word	0x0000de10


	//   ....[127]....
        /*07a0*/ 	.word	0x0000f890


	//   ....[128]....
        /*07a4*/ 	.word	0x0000f8c0


	//   ....[129]....
        /*07a8*/ 	.word	0x0000f9e0


	//   ....[130]....
        /*07ac*/ 	.word	0x0000f9f0


	//   ....[131]....
        /*07b0*/ 	.word	0x0000fa60


	//   ....[132]....
        /*07b4*/ 	.word	0x0000fa70


	//   ....[133]....
        /*07b8*/ 	.word	0x0000fae0


	//   ....[134]....
        /*07bc*/ 	.word	0x0000faf0


	//   ....[135]....
        /*07c0*/ 	.word	0x0000fb60


	//   ....[136]....
        /*07c4*/ 	.word	0x0000fb70


	//   ....[137]....
        /*07c8*/ 	.word	0x0000fbe0


	//   ....[138]....
        /*07cc*/ 	.word	0x0000fbf0


	//   ....[139]....
        /*07d0*/ 	.word	0x0000fc60


	//   ....[140]....
        /*07d4*/ 	.word	0x0000fc70


	//   ....[141]....
        /*07d8*/ 	.word	0x0000fc80


	//   ....[142]....
        /*07dc*/ 	.word	0x0000fd00


	//   ....[143]....
        /*07e0*/ 	.word	0x00010080


	//   ....[144]....
        /*07e4*/ 	.word	0x000100b0


	//   ....[145]....
        /*07e8*/ 	.word	0x000100e0


	//   ....[146]....
        /*07ec*/ 	.word	0x000101b0


	//   ....[147]....
        /*07f0*/ 	.word	0x000101c0


	//   ....[148]....
        /*07f4*/ 	.word	0x00010240


	//   ....[149]....
        /*07f8*/ 	.word	0x00010280


	//   ....[150]....
        /*07fc*/ 	.word	0x000102c0


	//   ....[151]....
        /*0800*/ 	.word	0x00010310


	//   ....[152]....
        /*0804*/ 	.word	0x00010340


	//   ....[153]....
        /*0808*/ 	.word	0x00010390


	//   ....[154]....
        /*080c*/ 	.word	0x000103c0


	//   ....[155]....
        /*0810*/ 	.word	0x00010410


	//   ....[156]....
        /*0814*/ 	.word	0x00010440


	//   ....[157]....
        /*0818*/ 	.word	0x00010460


	//   ....[158]....
        /*081c*/ 	.word	0x000104a0


	//   ....[159]....
        /*0820*/ 	.word	0x00010bf0


	//   ....[160]....
        /*0824*/ 	.word	0x00010c20


	//   ....[161]....
        /*0828*/ 	.word	0x00010c50


	//   ....[162]....
        /*082c*/ 	.word	0x00010c90


	//   ....[163]....
        /*0830*/ 	.word	0x00010d00


	//   ....[164]....
        /*0834*/ 	.word	0x00010d20


	//   ....[165]....
        /*0838*/ 	.word	0x00010da0


	//   ....[166]....
        /*083c*/ 	.word	0x00010dc0


	//   ....[167]....
        /*0840*/ 	.word	0x00010e40


	//   ....[168]....
        /*0844*/ 	.word	0x00010e60


	//   ....[169]....
        /*0848*/ 	.word	0x00010ee0


	//   ....[170]....
        /*084c*/ 	.word	0x00010f00


	//   ....[171]....
        /*0850*/ 	.word	0x00010f80


	//   ....[172]....
        /*0854*/ 	.word	0x00010fa0


	//   ....[173]....
        /*0858*/ 	.word	0x00010ff0


	//   ....[174]....
        /*085c*/ 	.word	0x00011040


	//   ....[175]....
        /*0860*/ 	.word	0x00011750


	//   ....[176]....
        /*0864*/ 	.word	0x00011770


	//   ....[177]....
        /*0868*/ 	.word	0x000117d0


	//   ....[178]....
        /*086c*/ 	.word	0x000117e0


	//   ....[179]....
        /*0870*/ 	.word	0x00011830


	//   ....[180]....
        /*0874*/ 	.word	0x00011840


	//   ....[181]....
        /*0878*/ 	.word	0x00011890


	//   ....[182]....
        /*087c*/ 	.word	0x000118a0


	//   ....[183]....
        /*0880*/ 	.word	0x000118f0


	//   ....[184]....
        /*0884*/ 	.word	0x00011900


	//   ....[185]....
        /*0888*/ 	.word	0x00011950


	//   ....[186]....
        /*088c*/ 	.word	0x00011960


	//   ....[187]....
        /*0890*/ 	.word	0x000119b0


	//   ....[188]....
        /*0894*/ 	.word	0x000119c0


	//   ....[189]....
        /*0898*/ 	.word	0x000119d0


	//   ....[190]....
        /*089c*/ 	.word	0x00011a20


	//   ....[191]....
        /*08a0*/ 	.word	0x00011d50


	//   ....[192]....
        /*08a4*/ 	.word	0x00011d60


	//   ....[193]....
        /*08a8*/ 	.word	0x00011d70


	//   ....[194]....
        /*08ac*/ 	.word	0x00011d80


	//   ....[195]....
        /*08b0*/ 	.word	0x00011d90


	//   ....[196]....
        /*08b4*/ 	.word	0x00011db0


	//   ....[197]....
        /*08b8*/ 	.word	0x00011dd0


	//   ....[198]....
        /*08bc*/ 	.word	0x00011e10


	//   ....[199]....
        /*08c0*/ 	.word	0x00011e20


	//   ....[200]....
        /*08c4*/ 	.word	0x00011e70


	//   ....[201]....
        /*08c8*/ 	.word	0x00011e90


	//   ....[202]....
        /*08cc*/ 	.word	0x00011f40


	//   ....[203]....
        /*08d0*/ 	.word	0x00011f50


	//   ....[204]....
        /*08d4*/ 	.word	0x00011f60


	//   ....[205]....
        /*08d8*/ 	.word	0x00011f70


	//   ....[206]....
        /*08dc*/ 	.word	0x00011f80


	//   ....[207]....
        /*08e0*/ 	.word	0x00013680


	//   ....[208]....
        /*08e4*/ 	.word	0x000136b0


	//   ....[209]....
        /*08e8*/ 	.word	0x000136e0


	//   ....[210]....
        /*08ec*/ 	.word	0x00013710


	//   ....[211]....
        /*08f0*/ 	.word	0x00013720


	//   ....[212]....
        /*08f4*/ 	.word	0x00013740


	//   ....[213]....
        /*08f8*/ 	.word	0x00013760


	//   ....[214]....
        /*08fc*/ 	.word	0x000137a0


	//   ....[215]....
        /*0900*/ 	.word	0x000138e0


	//   ....[216]....
        /*0904*/ 	.word	0x00013910


	//   ....[217]....
        /*0908*/ 	.word	0x00013950


	//   ....[218]....
        /*090c*/ 	.word	0x00013980


	//   ....[219]....
        /*0910*/ 	.word	0x000139b0


	//   ....[220]....
        /*0914*/ 	.word	0x000139e0


	//   ....[221]....
        /*0918*/ 	.word	0x00013a80


	//   ....[222]....
        /*091c*/ 	.word	0x00013b20


	//   ....[223]....
        /*0920*/ 	.word	0x00013bd0


	//   ....[224]....
        /*0924*/ 	.word	0x000141a0


	//   ....[225]....
        /*0928*/ 	.word	0x000147e0


	//   ....[226]....
        /*092c*/ 	.word	0x000148c0


	//   ....[227]....
        /*0930*/ 	.word	0x000149a0


	//   ....[228]....
        /*0934*/ 	.word	0x00014a60


	//   ....[229]....
        /*0938*/ 	.word	0x00014b50


	//   ....[230]....
        /*093c*/ 	.word	0x00014bb0


	//   ....[231]....
        /*0940*/ 	.word	0x00014c90


	//   ....[232]....
        /*0944*/ 	.word	0x00014cf0


	//   ....[233]....
        /*0948*/ 	.word	0x00014dd0


	//   ....[234]....
        /*094c*/ 	.word	0x00014e30


	//   ....[235]....
        /*0950*/ 	.word	0x00014f10


	//   ....[236]....
        /*0954*/ 	.word	0x00014f70


	//   ....[237]....
        /*0958*/ 	.word	0x00015050


	//   ....[238]....
        /*095c*/ 	.word	0x000150b0


	//   ....[239]....
        /*0960*/ 	.word	0x00015190


	//   ....[240]....
        /*0964*/ 	.word	0x000151f0


	//   ....[241]....
        /*0968*/ 	.word	0x000152c0


	//   ....[242]....
        /*096c*/ 	.word	0x00015450


	//   ....[243]....
        /*0970*/ 	.word	0x000154e0


	//   ....[244]....
        /*0974*/ 	.word	0x00015600


	//   ....[245]....
        /*0978*/ 	.word	0x00015650


	//   ....[246]....
        /*097c*/ 	.word	0x00015750


	//   ....[247]....
        /*0980*/ 	.word	0x000157a0


	//   ....[248]....
        /*0984*/ 	.word	0x000158a0


	//   ....[249]....
        /*0988*/ 	.word	0x000158f0


	//   ....[250]....
        /*098c*/ 	.word	0x000159d0


	//   ....[251]....
        /*0990*/ 	.word	0x00015a70


	//   ....[252]....
        /*0994*/ 	.word	0x00015af0


	//   ....[253]....
        /*0998*/ 	.word	0x00015ba0


	//   ....[254]....
        /*099c*/ 	.word	0x00015c20


	//   ....[255]....
        /*09a0*/ 	.word	0x00015cd0


	//   ....[0]....
        /*09a4*/ 	.word	0x00015d50


	//   ....[1]....
        /*09a8*/ 	.word	0x00015e00


	//   ....[2]....
        /*09ac*/ 	.word	0x00015ea0


	//   ....[3]....
        /*09b0*/ 	.word	0x00015f10


	//   ....[4]....
        /*09b4*/ 	.word	0x00015f90


	//   ....[5]....
        /*09b8*/ 	.word	0x00016040


	//   ....[6]....
        /*09bc*/ 	.word	0x000160b0


	//   ....[7]....
        /*09c0*/ 	.word	0x00016190


	//   ....[8]....
        /*09c4*/ 	.word	0x00016200


	//   ....[9]....
        /*09c8*/ 	.word	0x000162e0


	//   ....[10]....
        /*09cc*/ 	.word	0x00016350


	//   ....[11]....
        /*09d0*/ 	.word	0x00016430


	//   ....[12]....
        /*09d4*/ 	.word	0x000164a0


	//   ....[13]....
        /*09d8*/ 	.word	0x00016580


	//   ....[14]....
        /*09dc*/ 	.word	0x000165f0


	//   ....[15]....
        /*09e0*/ 	.word	0x000166d0


	//   ....[16]....
        /*09e4*/ 	.word	0x00016740


	//   ....[17]....
        /*09e8*/ 	.word	0x00016800


	//   ....[18]....
        /*09ec*/ 	.word	0x00016930


	//   ....[19]....
        /*09f0*/ 	.word	0x000169d0


	//   ....[20]....
        /*09f4*/ 	.word	0x00016a30


	//   ....[21]....
        /*09f8*/ 	.word	0x00016af0


	//   ....[22]....
        /*09fc*/ 	.word	0x00016b50


	//   ....[23]....
        /*0a00*/ 	.word	0x00016c10


	//   ....[24]....
        /*0a04*/ 	.word	0x00016c70


	//   ....[25]....
        /*0a08*/ 	.word	0x00016d30


	//   ....[26]....
        /*0a0c*/ 	.word	0x00016d90


	//   ....[27]....
        /*0a10*/ 	.word	0x00016e50


	//   ....[28]....
        /*0a14*/ 	.word	0x00016eb0


	//   ....[29]....
        /*0a18*/ 	.word	0x00016f70


	//   ....[30]....
        /*0a1c*/ 	.word	0x00016fd0


	//   ....[31]....
        /*0a20*/ 	.word	0x00017090


	//   ....[32]....
        /*0a24*/ 	.word	0x000170f0


	//   ....[33]....
        /*0a28*/ 	.word	0x000171b0


	//   ....[34]....
        /*0a2c*/ 	.word	0x000172a0


	//   ....[35]....
        /*0a30*/ 	.word	0x00017330


	//   ....[36]....
        /*0a34*/ 	.word	0x00017390


	//   ....[37]....
        /*0a38*/ 	.word	0x00017440


	//   ....[38]....
        /*0a3c*/ 	.word	0x000174a0


	//   ....[39]....
        /*0a40*/ 	.word	0x00017560


	//   ....[40]....
        /*0a44*/ 	.word	0x000175c0


	//   ....[41]....
        /*0a48*/ 	.word	0x00017680


	//   ....[42]....
        /*0a4c*/ 	.word	0x00017710


	//   ....[43]....
        /*0a50*/ 	.word	0x000177b0


	//   ....[44]....
        /*0a54*/ 	.word	0x00017830


	//   ....[45]....
        /*0a58*/ 	.word	0x000178d0


	//   ....[46]....
        /*0a5c*/ 	.word	0x00017930


	//   ....[47]....
        /*0a60*/ 	.word	0x000179f0


	//   ....[48]....
        /*0a64*/ 	.word	0x00017a50


	//   ....[49]....
        /*0a68*/ 	.word	0x00017b10


	//   ....[50]....
        /*0a6c*/ 	.word	0x00017d60


	//----- nvinfo : EIATTR_REG_RECONFIG
	.align		4
.L_298:
        /*0a70*/ 	.byte	0x01, 0x54
	.zero		2


	//----- nvinfo : EIATTR_SYSCALL_OFFSETS
	.align		4
        /*0a74*/ 	.byte	0x04, 0x46
        /*0a76*/ 	.short	(.L_300 - .L_299)


	//   ....[0]....
.L_299:
        /*0a78*/ 	.word	0x00001cc0


	//   ....[1]....
        /*0a7c*/ 	.word	0x0000ee70


	//   ....[2]....
        /*0a80*/ 	.word	0x0000efe0


	//   ....[3]....
        /*0a84*/ 	.word	0x0000f130


	//   ....[4]....
        /*0a88*/ 	.word	0x0000f270


	//   ....[5]....
        /*0a8c*/ 	.word	0x00010840


	//----- nvinfo : EIATTR_MBARRIER_INSTR_OFFSETS
	.align		4
.L_300:
        /*0a90*/ 	.byte	0x04, 0x39
        /*0a92*/ 	.short	(.L_302 - .L_301)


	//   ....[0]....
.L_301:
        /*0a94*/ 	.word	0x00000180
        /*0a98*/ 	.word	0x000000ff
        /*0a9c*/ 	.word	0x00038800
        /*0aa0*/ 	.short	0x0100
        /*0aa2*/ 	.byte	0x08
	.zero		1


	//   ....[1]....
        /*0aa4*/ 	.word	0x00000190
        /*0aa8*/ 	.word	0x000000ff
        /*0aac*/ 	.word	0x00038820
        /*0ab0*/ 	.short	0x0100
        /*0ab2*/ 	.byte	0x08
	.zero		1


	//   ....[2]....
        /*0ab4*/ 	.word	0x00000280
        /*0ab8*/ 	.word	0x000000ff
        /*0abc*/ 	.word	0x00038830
        /*0ac0*/ 	.short	0x0100
        /*0ac2*/ 	.byte	0x08
	.zero		1


	//   ....[3]....
        /*0ac4*/ 	.word	0x00000290
        /*0ac8*/ 	.word	0x000000ff
        /*0acc*/ 	.word	0x00038840
        /*0ad0*/ 	.short	0x0100
        /*0ad2*/ 	.byte	0x08
	.zero		1


	//   ....[4]....
        /*0ad4*/ 	.word	0x000002a0
        /*0ad8*/ 	.word	0x000000ff
        /*0adc*/ 	.word	0x00038838
        /*0ae0*/ 	.short	0x0100
        /*0ae2*/ 	.byte	0x08
	.zero		1


	//   ....[5]....
        /*0ae4*/ 	.word	0x000002b0
        /*0ae8*/ 	.word	0x000000ff
        /*0aec*/ 	.word	0x00038848
        /*0af0*/ 	.short	0x0100
        /*0af2*/ 	.byte	0x08
	.zero		1


	//   ....[6]....
        /*0af4*/ 	.word	0x000003e0
        /*0af8*/ 	.word	0x000000ff
        /*0afc*/ 	.word	0x00038850
        /*0b00*/ 	.short	0x0100
        /*0b02*/ 	.byte	0x08
	.zero		1


	//   ....[7]....
        /*0b04*/ 	.word	0x000003f0
        /*0b08*/ 	.word	0x000000ff
        /*0b0c*/ 	.word	0x00038860
        /*0b10*/ 	.short	0x0100
        /*0b12*/ 	.byte	0x08
	.zero		1


	//   ....[8]....
        /*0b14*/ 	.word	0x00000400
        /*0b18*/ 	.word	0x000000ff
        /*0b1c*/ 	.word	0x00038858
        /*0b20*/ 	.short	0x0100
        /*0b22*/ 	.byte	0x08
	.zero		1


	//   ....[9]....
        /*0b24*/ 	.word	0x00000410
        /*0b28*/ 	.word	0x000000ff
        /*0b2c*/ 	.word	0x00038868
        /*0b30*/ 	.short	0x0100
        /*0b32*/ 	.byte	0x08
	.zero		1


	//   ....[10]....
        /*0b34*/ 	.word	0x00000500
        /*0b38*/ 	.word	0x000000ff
        /*0b3c*/ 	.word	0x00038870
        /*0b40*/ 	.short	0x0100
        /*0b42*/ 	.byte	0x06
	.zero		1


	//   ....[11]....
        /*0b44*/ 	.word	0x00000510
        /*0b48*/ 	.word	0x000000ff
        /*0b4c*/ 	.word	0x00038880
        /*0b50*/ 	.short	0x0100
        /*0b52*/ 	.byte	0x06
	.zero		1


	//   ....[12]....
        /*0b54*/ 	.word	0x00000520
        /*0b58*/ 	.word	0x000000ff
        /*0b5c*/ 	.word	0x00038878
        /*0b60*/ 	.short	0x0100
        /*0b62*/ 	.byte	0x06
	.zero		1


	//   ....[13]....
        /*0b64*/ 	.word	0x00000530
        /*0b68*/ 	.word	0x000000ff
        /*0b6c*/ 	.word	0x00038888
        /*0b70*/ 	.short	0x0100
        /*0b72*/ 	.byte	0x06
	.zero		1


	//   ....[14]....
        /*0b74*/ 	.word	0x00000660
        /*0b78*/ 	.word	0x000000ff
        /*0b7c*/ 	.word	0x00038890
        /*0b80*/ 	.short	0x0100
        /*0b82*/ 	.byte	0x08
	.zero		1


	//   ....[15]....
        /*0b84*/ 	.word	0x00000670
        /*0b88*/ 	.word	0x000000ff
        /*0b8c*/ 	.word	0x000388a0
        /*0b90*/ 	.short	0x0100
        /*0b92*/ 	.byte	0x08
	.zero		1


	//   ....[16]....
        /*0b94*/ 	.word	0x00000680
        /*0b98*/ 	.word	0x000000ff
        /*0b9c*/ 	.word	0x00038898
        /*0ba0*/ 	.short	0x0100
        /*0ba2*/ 	.byte	0x08
	.zero		1


	//   ....[17]....
        /*0ba4*/ 	.word	0x00000690
        /*0ba8*/ 	.word	0x000000ff
        /*0bac*/ 	.word	0x000388a8
        /*0bb0*/ 	.short	0x0100
        /*0bb2*/ 	.byte	0x08
	.zero		1


	//   ....[18]....
        /*0bb4*/ 	.word	0x000007e0
        /*0bb8*/ 	.word	0x000000ff
        /*0bbc*/ 	.word	0x000388b0
        /*0bc0*/ 	.short	0x0100
        /*0bc2*/ 	.byte	0x08
	.zero		1


	//   ....[19]....
        /*0bc4*/ 	.word	0x000007f0
        /*0bc8*/ 	.word	0x000000ff
        /*0bcc*/ 	.word	0x000388c0
        /*0bd0*/ 	.short	0x0100
        /*0bd2*/ 	.byte	0x08
	.zero		1


	//   ....[20]....
        /*0bd4*/ 	.word	0x00000800
        /*0bd8*/ 	.word	0x000000ff
        /*0bdc*/ 	.word	0x000388b8
        /*0be0*/ 	.short	0x0100
        /*0be2*/ 	.byte	0x08
	.zero		1


	//   ....[21]....
        /*0be4*/ 	.word	0x00000810
        /*0be8*/ 	.word	0x000000ff
        /*0bec*/ 	.word	0x000388c8
        /*0bf0*/ 	.short	0x0100
        /*0bf2*/ 	.byte	0x08
	.zero		1


	//   ....[22]....
        /*0bf4*/ 	.word	0x00001d30
        /*0bf8*/ 	.word	0x000000ff
        /*0bfc*/ 	.word	0x00038800
        /*0c00*/ 	.short	0x010a
        /*0c02*/ 	.byte	0x33
	.zero		1


	//   ....[23]....
        /*0c04*/ 	.word	0x00001e00
        /*0c08*/ 	.word	0x000000ff
        /*0c0c*/ 	.word	0x00038830
        /*0c10*/ 	.short	0x010a
        /*0c12*/ 	.byte	0x38
	.zero		1


	//   ....[24]....
        /*0c14*/ 	.word	0x00001e40
        /*0c18*/ 	.word	0x000000ff
        /*0c1c*/ 	.word	0x00038830
        /*0c20*/ 	.short	0x010a
        /*0c22*/ 	.byte	0x38
	.zero		1


	//   ....[25]....
        /*0c24*/ 	.word	0x000023c0
        /*0c28*/ 	.word	0x000000ff
        /*0c2c*/ 	.word	0x00000000
        /*0c30*/ 	.short	0x0101
        /*0c32*/ 	.byte	0x06
	.zero		1


	//   ....[26]....
        /*0c34*/ 	.word	0x00003ec0
        /*0c38*/ 	.word	0x000000ff
        /*0c3c*/ 	.word	0x00038850
        /*0c40*/ 	.short	0x010a
        /*0c42*/ 	.byte	0x38
	.zero		1


	//   ....[27]....
        /*0c44*/ 	.word	0x00003f00
        /*0c48*/ 	.word	0x000000ff
        /*0c4c*/ 	.word	0x00038850
        /*0c50*/ 	.short	0x010a
        /*0c52*/ 	.byte	0x38
	.zero		1


	//   ....[28]....
        /*0c54*/ 	.word	0x00004190
        /*0c58*/ 	.word	0x000000ff
        /*0c5c*/ 	.word	0x00000000
        /*0c60*/ 	.short	0x0101
        /*0c62*/ 	.byte	0x38
	.zero		1


	//   ....[29]....
        /*0c64*/ 	.word	0x00004350
        /*0c68*/ 	.word	0x000000ff
        /*0c6c*/ 	.word	0x00038830
        /*0c70*/ 	.short	0x010a
        /*0c72*/ 	.byte	0x36
	.zero		1


	//   ....[30]....
        /*0c74*/ 	.word	0x000043a0
        /*0c78*/ 	.word	0x000000ff
        /*0c7c*/ 	.word	0x00038830
        /*0c80*/ 	.short	0x010a
        /*0c82*/ 	.byte	0x36
	.zero		1


	//   ....[31]....
        /*0c84*/ 	.word	0x000047b0
        /*0c88*/ 	.word	0x000000ff
        /*0c8c*/ 	.word	0x00000000
        /*0c90*/ 	.short	0x0101
        /*0c92*/ 	.byte	0x06
	.zero		1


	//   ....[32]....
        /*0c94*/ 	.word	0x00006ba0
        /*0c98*/ 	.word	0x000000ff
        /*0c9c*/ 	.word	0x00038850
        /*0ca0*/ 	.short	0x010a
        /*0ca2*/ 	.byte	0x36
	.zero		1


	//   ....[33]....
        /*0ca4*/ 	.word	0x00006c00
        /*0ca8*/ 	.word	0x000000ff
        /*0cac*/ 	.word	0x00038850
        /*0cb0*/ 	.short	0x010a
        /*0cb2*/ 	.byte	0x36
	.zero		1


	//   ....[34]....
        /*0cb4*/ 	.word	0x00006e40
        /*0cb8*/ 	.word	0x000000ff
        /*0cbc*/ 	.word	0x00000000
        /*0cc0*/ 	.short	0x0101
        /*0cc2*/ 	.byte	0x36
	.zero		1


	//   ....[35]....
        /*0cc4*/ 	.word	0x00006f70
        /*0cc8*/ 	.word	0x000000ff
        /*0ccc*/ 	.word	0x00038830
        /*0cd0*/ 	.short	0x010a
        /*0cd2*/ 	.byte	0x2f
	.zero		1


	//   ....[36]....
        /*0cd4*/ 	.word	0x00006fb0
        /*0cd8*/ 	.word	0x000000ff
        /*0cdc*/ 	.word	0x00038830
        /*0ce0*/ 	.short	0x010a
        /*0ce2*/ 	.byte	0x2f
	.zero		1


	//   ....[37]....
        /*0ce4*/ 	.word	0x00007320
        /*0ce8*/ 	.word	0x000000ff
        /*0cec*/ 	.word	0x00000000
        /*0cf0*/ 	.short	0x0101
        /*0cf2*/ 	.byte	0x06
	.zero		1


	//   ....[38]....
        /*0cf4*/ 	.word	0x00008e20
        /*0cf8*/ 	.word	0x000000ff
        /*0cfc*/ 	.word	0x00038850
        /*0d00*/ 	.short	0x010a
        /*0d02*/ 	.byte	0x2f
	.zero		1


	//   ....[39]....
        /*0d04*/ 	.word	0x00008e70
        /*0d08*/ 	.word	0x000000ff
        /*0d0c*/ 	.word	0x00038850
        /*0d10*/ 	.short	0x010a
        /*0d12*/ 	.byte	0x2f
	.zero		1


	//   ....[40]....
        /*0d14*/ 	.word	0x000090a0
        /*0d18*/ 	.word	0x000000ff
        /*0d1c*/ 	.word	0x00000000
        /*0d20*/ 	.short	0x0101
        /*0d22*/ 	.byte	0x2f
	.zero		1


	//   ....[41]....
        /*0d24*/ 	.word	0x0000c3b0
        /*0d28*/ 	.word	0x000000ff
        /*0d2c*/ 	.word	0x00000000
        /*0d30*/ 	.short	0x0101
        /*0d32*/ 	.byte	0x07
	.zero		1


	//   ....[42]....
        /*0d34*/ 	.word	0x0000f690
        /*0d38*/ 	.word	0x00000006
        /*0d3c*/ 	.word	0x00038880
        /*0d40*/ 	.short	0x010a
        /*0d42*/ 	.byte	0x3f
	.zero		1


	//   ....[43]....
        /*0d44*/ 	.word	0x0000fdf0
        /*0d48*/ 	.word	0x00000006
        /*0d4c*/ 	.word	0x00038870
        /*0d50*/ 	.short	0x0107
        /*0d52*/ 	.byte	0x3f
	.zero		1


	//   ....[44]....
        /*0d54*/ 	.word	0x0000feb0
        /*0d58*/ 	.word	0x00000006
        /*0d5c*/ 	.word	0x00038870
        /*0d60*/ 	.short	0x0101
        /*0d62*/ 	.byte	0x3f
	.zero		1


	//   ....[45]....
        /*0d64*/ 	.word	0x0000fee0
        /*0d68*/ 	.word	0x00000006
        /*0d6c*/ 	.word	0x00038840
        /*0d70*/ 	.short	0x010a
        /*0d72*/ 	.byte	0x3f
	.zero		1


	//   ....[46]....
        /*0d74*/ 	.word	0x00010570
        /*0d78*/ 	.word	0x00000006
        /*0d7c*/ 	.word	0x00038830
        /*0d80*/ 	.short	0x0107
        /*0d82*/ 	.byte	0x3f
	.zero		1


	//   ....[47]....
        /*0d84*/ 	.word	0x00010630
        /*0d88*/ 	.word	0x00000006
        /*0d8c*/ 	.word	0x00038830
        /*0d90*/ 	.short	0x0101
        /*0d92*/ 	.byte	0x3f
	.zero		1


	//   ....[48]....
        /*0d94*/ 	.word	0x00011130
        /*0d98*/ 	.word	0x00000016
        /*0d9c*/ 	.word	0x00038800
        /*0da0*/ 	.short	0x0107
        /*0da2*/ 	.byte	0x3f
	.zero		1


	//   ....[49]....
        /*0da4*/ 	.word	0x00011230
        /*0da8*/ 	.word	0x00000016
        /*0dac*/ 	.word	0x00038800
        /*0db0*/ 	.short	0x0101
        /*0db2*/ 	.byte	0x3f
	.zero		1


	//   ....[50]....
        /*0db4*/ 	.word	0x00011250
        /*0db8*/ 	.word	0x00000016
        /*0dbc*/ 	.word	0x00038820
        /*0dc0*/ 	.short	0x010a
        /*0dc2*/ 	.byte	0x3f
	.zero		1


	//   ....[51]....
        /*0dc4*/ 	.word	0x000115a0
        /*0dc8*/ 	.word	0x00000000
        /*0dcc*/ 	.word	0x00038880
        /*0dd0*/ 	.short	0x010a
        /*0dd2*/ 	.byte	0x3f
	.zero		1


	//   ....[52]....
        /*0dd4*/ 	.word	0x00011ab0
        /*0dd8*/ 	.word	0x00000000
        /*0ddc*/ 	.word	0x00038870
        /*0de0*/ 	.short	0x0107
        /*0de2*/ 	.byte	0x3f
	.zero		1


	//   ....[53]....
        /*0de4*/ 	.word	0x00011b70
        /*0de8*/ 	.word	0x00000000
        /*0dec*/ 	.word	0x00038870
        /*0df0*/ 	.short	0x0101
        /*0df2*/ 	.byte	0x3f
	.zero		1


	//   ....[54]....
        /*0df4*/ 	.word	0x00011ba0
        /*0df8*/ 	.word	0x00000000
        /*0dfc*/ 	.word	0x00038840
        /*0e00*/ 	.short	0x010a
        /*0e02*/ 	.byte	0x3f
	.zero		1


	//   ....[55]....
        /*0e04*/ 	.word	0x00012090
        /*0e08*/ 	.word	0x00000000
        /*0e0c*/ 	.word	0x00038830
        /*0e10*/ 	.short	0x0107
        /*0e12*/ 	.byte	0x3f
	.zero		1


	//   ....[56]....
        /*0e14*/ 	.word	0x00012150
        /*0e18*/ 	.word	0x00000000
        /*0e1c*/ 	.word	0x00038830
        /*0e20*/ 	.short	0x0101
        /*0e22*/ 	.byte	0x3f
	.zero		1


	//   ....[57]....
        /*0e24*/ 	.word	0x000121e0
        /*0e28*/ 	.word	0x00000011
        /*0e2c*/ 	.word	0x00038870
        /*0e30*/ 	.short	0x010a
        /*0e32*/ 	.byte	0x3f
	.zero		1


	//   ....[58]....
        /*0e34*/ 	.word	0x00012270
        /*0e38*/ 	.word	0x00000011
        /*0e3c*/ 	.word	0x00038860
        /*0e40*/ 	.short	0x010a
        /*0e42*/ 	.byte	0x3f
	.zero		1


	//   ....[59]....
        /*0e44*/ 	.word	0x000129d0
        /*0e48*/ 	.word	0x00000011
        /*0e4c*/ 	.word	0x00038850
        /*0e50*/ 	.short	0x0101
        /*0e52*/ 	.byte	0x3f
	.zero		1


	//   ....[60]....
        /*0e54*/ 	.word	0x00012a50
        /*0e58*/ 	.word	0x00000011
        /*0e5c*/ 	.word	0x00000000
        /*0e60*/ 	.short	0x0101
        /*0e62*/ 	.byte	0x3f
	.zero		1


	//   ....[61]....
        /*0e64*/ 	.word	0x00012c10
        /*0e68*/ 	.word	0x00000012
        /*0e6c*/ 	.word	0x00038870
        /*0e70*/ 	.short	0x010a
        /*0e72*/ 	.byte	0x3f
	.zero		1


	//   ....[62]....
        /*0e74*/ 	.word	0x00012c90
        /*0e78*/ 	.word	0x00000012
        /*0e7c*/ 	.word	0x00038860
        /*0e80*/ 	.short	0x010a
        /*0e82*/ 	.byte	0x3f
	.zero		1


	//   ....[63]....
        /*0e84*/ 	.word	0x00013400
        /*0e88*/ 	.word	0x00000012
        /*0e8c*/ 	.word	0x00038850
        /*0e90*/ 	.short	0x0101
        /*0e92*/ 	.byte	0x3f
	.zero		1


	//   ....[64]....
        /*0e94*/ 	.word	0x00013480
        /*0e98*/ 	.word	0x00000003
        /*0e9c*/ 	.word	0x00000000
        /*0ea0*/ 	.short	0x0101
        /*0ea2*/ 	.byte	0x3f
	.zero		1


	//   ....[65]....
        /*0ea4*/ 	.word	0x00014120
        /*0ea8*/ 	.word	0x00000004
        /*0eac*/ 	.word	0x00038820
        /*0eb0*/ 	.short	0x010a
        /*0eb2*/ 	.byte	0x3f
	.zero		1


	//   ....[66]....
        /*0eb4*/ 	.word	0x000142a0
        /*0eb8*/ 	.word	0x00000005
        /*0ebc*/ 	.word	0x00038840
        /*0ec0*/ 	.short	0x010a
        /*0ec2*/ 	.byte	0x3f
	.zero		1


	//   ....[67]....
        /*0ec4*/ 	.word	0x00014340
        /*0ec8*/ 	.word	0x00000017
        /*0ecc*/ 	.word	0x00038840
        /*0ed0*/ 	.short	0x010a
        /*0ed2*/ 	.byte	0x3f
	.zero		1


	//   ....[68]....
        /*0ed4*/ 	.word	0x00014380
        /*0ed8*/ 	.word	0x00000005
        /*0edc*/ 	.word	0x00038860
        /*0ee0*/ 	.short	0x010a
        /*0ee2*/ 	.byte	0x3f
	.zero		1


	//   ....[69]....
        /*0ee4*/ 	.word	0x000143c0
        /*0ee8*/ 	.word	0x00000017
        /*0eec*/ 	.word	0x00038860
        /*0ef0*/ 	.short	0x010a
        /*0ef2*/ 	.byte	0x3f
	.zero		1


	//   ....[70]....
        /*0ef4*/ 	.word	0x00014400
        /*0ef8*/ 	.word	0x00000005
        /*0efc*/ 	.word	0x00038880
        /*0f00*/ 	.short	0x010a
        /*0f02*/ 	.byte	0x3f
	.zero		1


	//   ....[71]....
        /*0f04*/ 	.word	0x00014440
        /*0f08*/ 	.word	0x00000017
        /*0f0c*/ 	.word	0x00038880
        /*0f10*/ 	.short	0x010a
        /*0f12*/ 	.byte	0x3f
	.zero		1


	//   ....[72]....
        /*0f14*/ 	.word	0x000144b0
        /*0f18*/ 	.word	0x00000003
        /*0f1c*/ 	.word	0x00038800
        /*0f20*/ 	.short	0x010a
        /*0f22*/ 	.byte	0x3f
	.zero		1


	//   ....[73]....
        /*0f24*/ 	.word	0x00014510
        /*0f28*/ 	.word	0x00000000
        /*0f2c*/ 	.word	0x00038830
        /*0f30*/ 	.short	0x010a
        /*0f32*/ 	.byte	0x3f
	.zero		1


	//   ....[74]....
        /*0f34*/ 	.word	0x00014570
        /*0f38*/ 	.word	0x00000008
        /*0f3c*/ 	.word	0x00038850
        /*0f40*/ 	.short	0x010a
        /*0f42*/ 	.byte	0x3f
	.zero		1


	//   ....[75]....
        /*0f44*/ 	.word	0x000145e0
        /*0f48*/ 	.word	0x00000003
        /*0f4c*/ 	.word	0x00038830
        /*0f50*/ 	.short	0x010a
        /*0f52*/ 	.byte	0x3f
	.zero		1


	//   ....[76]....
        /*0f54*/ 	.word	0x00014650
        /*0f58*/ 	.word	0x00000007
        /*0f5c*/ 	.word	0x00038850
        /*0f60*/ 	.short	0x010a
        /*0f62*/ 	.byte	0x3f
	.zero		1


	//   ....[77]....
        /*0f64*/ 	.word	0x000146b0
        /*0f68*/ 	.word	0x00000003
        /*0f6c*/ 	.word	0x00038830
        /*0f70*/ 	.short	0x010a
        /*0f72*/ 	.byte	0x3f
	.zero		1


	//   ....[78]....
        /*0f74*/ 	.word	0x00014710
        /*0f78*/ 	.word	0x00000009
        /*0f7c*/ 	.word	0x00038850
        /*0f80*/ 	.short	0x010a
        /*0f82*/ 	.byte	0x3f
	.zero		1


	//   ....[79]....
        /*0f84*/ 	.word	0x00014810
        /*0f88*/ 	.word	0x00000006
        /*0f8c*/ 	.word	0x00038880
        /*0f90*/ 	.short	0x010a
        /*0f92*/ 	.byte	0x3f
	.zero		1


	//   ....[80]....
        /*0f94*/ 	.word	0x000153a0
        /*0f98*/ 	.word	0x00000006
        /*0f9c*/ 	.word	0x00038840
        /*0fa0*/ 	.short	0x010a
        /*0fa2*/ 	.byte	0x3f
	.zero		1


	//   ....[81]....
        /*0fa4*/ 	.word	0x00016830
        /*0fa8*/ 	.word	0x00000016
        /*0fac*/ 	.word	0x00038820
        /*0fb0*/ 	.short	0x010a
        /*0fb2*/ 	.byte	0x3f
	.zero		1


	//   ....[82]....
        /*0fb4*/ 	.word	0x00016880
        /*0fb8*/ 	.word	0x00000000
        /*0fbc*/ 	.word	0x00038880
        /*0fc0*/ 	.short	0x010a
        /*0fc2*/ 	.byte	0x3f
	.zero		1


	//   ....[83]....
        /*0fc4*/ 	.word	0x000171f0
        /*0fc8*/ 	.word	0x00000000
        /*0fcc*/ 	.word	0x00038840
        /*0fd0*/ 	.short	0x010a
        /*0fd2*/ 	.byte	0x3f
	.zero		1


	//   ....[84]....
        /*0fd4*/ 	.word	0x00017b40
        /*0fd8*/ 	.word	0x00000011
        /*0fdc*/ 	.word	0x00038870
        /*0fe0*/ 	.short	0x010a
        /*0fe2*/ 	.byte	0x3f
	.zero		1


	//   ....[85]....
        /*0fe4*/ 	.word	0x00017b90
        /*0fe8*/ 	.word	0x00000011
        /*0fec*/ 	.word	0x00038860
        /*0ff0*/ 	.short	0x010a
        /*0ff2*/ 	.byte	0x3f
	.zero		1


	//   ....[86]....
        /*0ff4*/ 	.word	0x00017be0
        /*0ff8*/ 	.word	0x00000012
        /*0ffc*/ 	.word	0x00038870
        /*1000*/ 	.short	0x010a
        /*1002*/ 	.byte	0x3f
	.zero		1


	//   ....[87]....
        /*1004*/ 	.word	0x00017c30
        /*1008*/ 	.word	0x00000012
        /*100c*/ 	.word	0x00038860
        /*1010*/ 	.short	0x010a
        /*1012*/ 	.byte	0x3f
	.zero		1


	//   ....[88]....
        /*1014*/ 	.word	0x00017c80
        /*1018*/ 	.word	0x00000004
        /*101c*/ 	.word	0x00038820
        /*1020*/ 	.short	0x010a
        /*1022*/ 	.byte	0x3f
	.zero		1


	//   ....[89]....
        /*1024*/ 	.word	0x00017e20
        /*1028*/ 	.word	0x00000005
        /*102c*/ 	.word	0x00038840
        /*1030*/ 	.short	0x010a
        /*1032*/ 	.byte	0x3f
	.zero		1


	//   ....[90]....
        /*1034*/ 	.word	0x00017e70
        /*1038*/ 	.word	0x00000017
        /*103c*/ 	.word	0x00038840
        /*1040*/ 	.short	0x010a
        /*1042*/ 	.byte	0x3f
	.zero		1


	//   ....[91]....
        /*1044*/ 	.word	0x00017ec0
        /*1048*/ 	.word	0x00000005
        /*104c*/ 	.word	0x00038860
        /*1050*/ 	.short	0x010a
        /*1052*/ 	.byte	0x3f
	.zero		1


	//   ....[92]....
        /*1054*/ 	.word	0x00017f10
        /*1058*/ 	.word	0x00000017
        /*105c*/ 	.word	0x00038860
        /*1060*/ 	.short	0x010a
        /*1062*/ 	.byte	0x3f
	.zero		1


	//   ....[93]....
        /*1064*/ 	.word	0x00017f60
        /*1068*/ 	.word	0x00000005
        /*106c*/ 	.word	0x00038880
        /*1070*/ 	.short	0x010a
        /*1072*/ 	.byte	0x3f
	.zero		1


	//----- nvinfo : EIATTR_NUM_MBARRIERS
	.align		4
.L_302:
        /*1074*/ 	.byte	0x03, 0x38
        /*1076*/ 	.short	0x0016


	//----- nvinfo : EIATTR_EXIT_INSTR_OFFSETS
	.align		4
        /*1078*/ 	.byte	0x04, 0x1c
        /*107a*/ 	.short	(.L_304 - .L_303)


	//   ....[0]....
.L_303:
        /*107c*/ 	.word	0x000009c0


	//   ....[1]....
        /*1080*/ 	.word	0x0000d700


	//   ....[2]....
        /*1084*/ 	.word	0x00014490


	//----- nvinfo : EIATTR_MAX_THREADS
	.align		4
.L_304:
        /*1088*/ 	.byte	0x04, 0x05
        /*108a*/ 	.short	(.L_306 - .L_305)
.L_305:
        /*108c*/ 	.word	0x00000180
        /*1090*/ 	.word	0x00000001
        /*1094*/ 	.word	0x00000001


	//----- nvinfo : EIATTR_CRS_STACK_SIZE
	.align		4
.L_306:
        /*1098*/ 	.byte	0x04, 0x1e
        /*109a*/ 	.short	(.L_308 - .L_307)
.L_307:
        /*109c*/ 	.word	0x00000000


	//----- nvinfo : EIATTR_CBANK_PARAM_SIZE
	.align		4
.L_308:
        /*10a0*/ 	.byte	0x03, 0x19
        /*10a2*/ 	.short	0x0af0


	//----- nvinfo : EIATTR_PARAM_CBANK
	.align		4
        /*10a4*/ 	.byte	0x04, 0x0a
        /*10a6*/ 	.short	(.L_310 - .L_309)
	.align		4
.L_309:
        /*10a8*/ 	.word	index@(.nv.constant0._ZN7cutlass13device_kernelIN5flash11enable_sm90INS1_16FlashAttnFwdSm90INS1_25CollectiveMainloopFwdSm90ILi2EN4cute5tupleIJNS5_1CILi1EEES8_S8_EEENS6_IJNS7_ILi128EEESA_NS7_ILi256EEEEEELi256ENS_12float_e4m3_tEfNS_4arch4Sm90ELb1ELb0ELb0ELb1ELb1ELb0ELb0ELb1ELb0ELb1ELb0ELb0EEENS1_21CollectiveEpilogueFwdINS6_IJSA_SB_SA_EEES9_NS_10bfloat16_tESF_Li256ELb1ELb1ELb0ELb1EEENS1_36VarlenDynamicPersistentTileSchedulerILi128ELi128ELi256ELi128ELb0ELb1ELb1ELb1ELb1ELb1EEEEEEEEEvNT_6ParamsE)
        /*10ac*/ 	.short	0x0210
        /*10ae*/ 	.short	0x0af0


	//----- nvinfo : EIATTR_SW_WAR
	.align		4
.L_310:
        /*10b0*/ 	.byte	0x04, 0x36
        /*10b2*/ 	.short	(.L_312 - .L_311)
.L_311:
        /*10b4*/ 	.word	0x00000008
.L_312:


//--------------------- .nv.info._ZN7cutlass13device_kernelIN5flash11enable_sm90INS1_16FlashAttnFwdSm90INS1_25CollectiveMainloopFwdSm90ILi2EN4cute5tupleIJNS5_1CILi1EEES8_S8_EEENS6_IJNS7_ILi128EEESA_NS7_ILi256EEEEEELi256ENS_12float_e4m3_tEfNS_4arch4Sm90ELb1ELb0ELb0ELb1ELb1ELb1ELb0ELb1ELb0ELb1ELb0ELb0EEENS1_21CollectiveEpilogueFwdINS6_IJSA_SB_SA_EEES9_NS_10bfloat16_tESF_Li256ELb1ELb1ELb0ELb1EEENS1_36VarlenDynamicPersistentTileSchedulerILi128ELi128ELi256ELi128ELb0ELb1ELb1ELb1ELb1ELb1EEEEEEEEEvNT_6ParamsE --------------------------
	.section	.nv.info._ZN7cutlass13device_kernelIN5flash11enable_sm90INS1_16FlashAttnFwdSm90INS1_25CollectiveMainloopFwdSm90ILi2EN4cute5tupleIJNS5_1CILi1EEES8_S8_EEENS6_IJNS7_ILi128EEESA_NS7_ILi256EEEEEELi256ENS_12float_e4m3_tEfNS_4arch4Sm90ELb1ELb0ELb0ELb1ELb1ELb1ELb0ELb1ELb0ELb1ELb0ELb0EEENS1_21CollectiveEpilogueFwdINS6_IJSA_SB_SA_EEES9_NS_10bfloat16_tESF_Li256ELb1ELb1ELb0ELb1EEENS1_36VarlenDynamicPersistentTileSchedulerILi128ELi128ELi256ELi128ELb0ELb1ELb1ELb1ELb1ELb1EEEEEEEEEvNT_6ParamsE,"",@"SHT_CUDA_INFO"
	.sectionflags	@""
	.align	4


	//----- nvinfo : EIATTR_CUDA_API_VERSION
	.align		4
        /*0000*/ 	.byte	0x04, 0x37
        /*0002*/ 	.short	(.L_314 - .L_313)
.L_313:
        /*0004*/ 	.word	0x00000082


	//----- nvinfo : EIATTR_KPARAM_INFO
	.align		4
.L_314:
        /*0008*/ 	.byte	0x04, 0x17
        /*000a*/ 	.short	(.L_316 - .L_315)
.L_315:
        /*000c*/ 	.word	0x00000000
        /*0010*/ 	.short	0x0000
        /*0012*/ 	.short	0x0070
        /*0014*/ 	.byte	0x00, 0xf0, 0x01, 0x2a


	//----- nvinfo : EIATTR_SPARSE_MMA_MASK
	.align		4
.L_316:
        /*0018*/ 	.byte	0x03, 0x50
        /*001a*/ 	.short	0x0000


	//----- nvinfo : EIATTR_MAXREG_COUNT
	.align		4
        /*001c*/ 	.byte	0x03, 0x1b
        /*001e*/ 	.short	0x00a8


	//----- nvinfo : EIATTR_NUM_BARRIERS
	.align		4
        /*0020*/ 	.byte	0x02, 0x4c
        /*0022*/ 	.byte	0x10
	.zero		1


	//----- nvinfo : EIATTR_EXTERNS
	.align		4
        /*0024*/ 	.byte	0x04, 0x0f
        /*0026*/ 	.short	(.L_318 - .L_317)


	//   ....[0]....
	.align		4
.L_317:
        /*0028*/ 	.word	index@(__assertfail)


	//----- nvinfo : EIATTR_ANNOTATIONS
	.align		4
.L_318:
        /*002c*/ 	.byte	0x04, 0x55
        /*002e*/ 	.short	(.L_320 - .L_319)


	//   ....[0]....
.L_319:
        /* <DEDUP_REMOVED lines=63> */


	//----- nvinfo : EIATTR_MERCURY_ISA_VERSION
	.align		4
.L_320:
        /*0410*/ 	.byte	0x03, 0x5f
        /*0412*/ 	.short	0x0101


	//----- nvinfo : EIATTR_UNUSED_LOAD_BYTE_OFFSET
	.align		4
        /*0414*/ 	.byte	0x04, 0x44
        /*0416*/ 	.short	(.L_322 - .L_321)


	//   ....[0]....
.L_321:
        /*0418*/ 	.word	0x00000ab0
        /*041c*/ 	.word	0x0000fff0


	//   ....[1]....
        /*0420*/ 	.word	0x0001e940
        /*0424*/ 	.word	0x0000fff0


	//----- nvinfo : EIATTR_INT_WARP_WIDE_INSTR_OFFSETS
	.align		4
.L_322:
        /*0428*/ 	.byte	0x04, 0x31
        /*042a*/ 	.short	(.L_324 - .L_323)


	//   ....[0]....
.L_323:
        /*042c*/ 	.word	0x00000130


	//   ....[1]....
        /*0430*/ 	.word	0x00000170


	//   ....[2]....
        /*0434*/ 	.word	0x000001e0


	//   ....[3]....
        /*0438*/ 	.word	0x00024d30


	//   ....[4]....
        /*043c*/ 	.word	0x00024dc0


	//   ....[5]....
        /*0440*/ 	.word	0x00028c90


	//   ....[6]....
        /*0444*/ 	.word	0x00028d20


	//----- nvinfo : EIATTR_COOP_GROUP_MASK_REGIDS
	.align		4
.L_324:
        /*0448*/ 	.byte	0x04, 0x29
        /*044a*/ 	.short	(.L_326 - .L_325)


	//   ....[0]....
.L_325:
        /*044c*/ 	.word	0xffffffff


	//   ....[1]....
        /*0450*/ 	.word	0xffffffff


	//   ....[2]....
        /*0454*/ 	.word	0xffffffff


	//   ....[3]....
        /*0458*/ 	.word	0xffffffff


	//   ....[4]....
        /*045c*/ 	.word	0xffffffff


	//   ....[5]....
        /*0460*/ 	.word	0xffffffff


	//   ....[6]....
        /*0464*/ 	.word	0xffffffff


	//   ....[7]....
        /*0468*/ 	.word	0xffffffff


	//   ....[8]....
        /*046c*/ 	.word	0xffffffff


	//   ....[9]....
        /*0470*/ 	.word	0xffffffff


	//   ....[10]....
        /*0474*/ 	.word	0xffffffff


	//   ....[11]....
        /*0478*/ 	.word	0xffffffff


	//   ....[12]....
        /*047c*/ 	.word	0xffffffff


	//   ....[13]....
        /*0480*/ 	.word	0xffffffff


	//   ....[14]....
        /*0484*/ 	.word	0xffffffff


	//   ....[15]....
        /*0488*/ 	.word	0xffffffff


	//   ....[16]....
        /*048c*/ 	.word	0xffffffff


	//   ....[17]....
        /*0490*/ 	.word	0xffffffff


	//   ....[18]....
        /*0494*/ 	.word	0xffffffff


	//   ....[19]....
        /*0498*/ 	.word	0xffffffff


	//   ....[20]....
        /*049c*/ 	.word	0xffffffff


	//   ....[21]....
        /*04a0*/ 	.word	0xffffffff


	//   ....[22]....
        /*04a4*/ 	.word	0xffffffff


	//   ....[23]....
        /*04a8*/ 	.word	0xffffffff


	//   ....[24]....
        /*04ac*/ 	.word	0xffffffff


	//   ....[25]....
        /*04b0*/ 	.word	0xffffffff


	//   ....[26]....
        /*04b4*/ 	.word	0xffffffff


	//   ....[27]....
        /*04b8*/ 	.word	0xffffffff


	//   ....[28]....
        /*04bc*/ 	.word	0xffffffff


	//   ....[29]....
        /*04c0*/ 	.word	0xffffffff


	//   ....[30]....
        /*04c4*/ 	.word	0xffffffff


	//   ....[31]....
        /*04c8*/ 	.word	0xffffffff


	//   ....[32]....
        /*04cc*/ 	.word	0xffffffff


	//   ....[33]....
        /*04d0*/ 	.word	0xffffffff


	//   ....[34]....
        /*04d4*/ 	.word	0xffffffff


	//   ....[35]....
        /*04d8*/ 	.word	0xffffffff


	//   ....[36]....
        /*04dc*/ 	.word	0xffffffff


	//   ....[37]....
        /*04e0*/ 	.word	0xffffffff


	//   ....[38]....
        /*04e4*/ 	.word	0xffffffff


	//   ....[39]....
        /*04e8*/ 	.word	0xffffffff


	//   ....[40]....
        /*04ec*/ 	.word	0xffffffff


	//   ....[41]....
        /*04f0*/ 	.word	0xffffffff


	//   ....[42]....
        /*04f4*/ 	.word	0xffffffff


	//   ....[43]....
        /*04f8*/ 	.word	0xffffffff


	//   ....[44]....
        /*04fc*/ 	.word	0xffffffff


	//   ....[45]....
        /*0500*/ 	.word	0xffffffff


	//   ....[46]....
        /*0504*/ 	.word	0xffffffff


	//   ....[47]....
        /*0508*/ 	.word	0xffffffff


	//   ....[48]....
        /*050c*/ 	.word	0xffffffff


	//   ....[49]....
        /*0510*/ 	.word	0xffffffff


	//   ....[50]....
        /*0514*/ 	.word	0xffffffff


	//   ....[51]....
        /*0518*/ 	.word	0xffffffff


	//   ....[52]....
        /*051c*/ 	.word	0xffffffff


	//   ....[53]....
        /*0520*/ 	.word	0xffffffff


	//   ....[54]....
        /*0524*/ 	.word	0xffffffff


	//   ....[55]....
        /*0528*/ 	.word	0xffffffff


	//   ....[56]....
        /*052c*/ 	.word	0xffffffff


	//   ....[57]....
        /*0530*/ 	.word	0xffffffff


	//   ....[58]....
        /*0534*/ 	.word	0xffffffff


	//   ....[59]....
        /*0538*/ 	.word	0xffffffff


	//   ....[60]....
        /*053c*/ 	.word	0xffffffff


	//   ....[61]....
        /*0540*/ 	.word	0xffffffff


	//   ....[62]....
        /*0544*/ 	.word	0xffffffff


	//   ....[63]....
        /*0548*/ 	.word	0xffffffff


	//   ....[64]....
        /*054c*/ 	.word	0xffffffff


	//   ....[65]....
        /*0550*/ 	.word	0xffffffff


	//   ....[66]....
        /*0554*/ 	.word	0xffffffff


	//   ....[67]....
        /*0558*/ 	.word	0xffffffff


	//   ....[68]....
        /*055c*/ 	.word	0xffffffff


	//   ....[69]....
        /*0560*/ 	.word	0xffffffff


	//   ....[70]....
        /*0564*/ 	.word	0xffffffff


	//   ....[71]....
        /*0568*/ 	.word	0xffffffff


	//   ....[72]....
        /*056c*/ 	.word	0xffffffff


	//   ....[73]....
        /*0570*/ 	.word	0xffffffff


	//   ....[74]....
        /*0574*/ 	.word	0xffffffff


	//   ....[75]....
        /*0578*/ 	.word	0xffffffff


	//   ....[76]....
        /*057c*/ 	.word	0xffffffff


	//   ....[77]....
        /*0580*/ 	.word	0xffffffff


	//   ....[78]....
        /*0584*/ 	.word	0xffffffff


	//   ....[79]....
        /*0588*/ 	.word	0xffffffff


	//   ....[80]....
        /*058c*/ 	.word	0xffffffff


	//   ....[81]....
        /*0590*/ 	.word	0xffffffff


	//   ....[82]....
        /*0594*/ 	.word	0xffffffff


	//   ....[83]....
        /*0598*/ 	.word	0xffffffff


	//   ....[84]....
        /*059c*/ 	.word	0xffffffff


	//   ....[85]....
        /*05a0*/ 	.word	0xffffffff


	//   ....[86]....
        /*05a4*/ 	.word	0xffffffff


	//   ....[87]....
        /*05a8*/ 	.word	0xffffffff


	//   ....[88]....
        /*05ac*/ 	.word	0xffffffff


	//   ....[89]....
        /*05b0*/ 	.word	0xffffffff


	//   ....[90]....
        /*05b4*/ 	.word	0xffffffff


	//   ....[91]....
        /*05b8*/ 	.word	0xffffffff


	//   ....[92]....
        /*05bc*/ 	.word	0xffffffff


	//   ....[93]....
        /*05c0*/ 	.word	0xffffffff


	//   ....[94]....
        /*05c4*/ 	.word	0xffffffff


	//   ....[95]....
        /*05c8*/ 	.word	0xffffffff


	//   ....[96]....
        /*05cc*/ 	.word	0xffffffff


	//   ....[97]....
        /*05d0*/ 	.word	0xffffffff


	//   ....[98]....
        /*05d4*/ 	.word	0xffffffff


	//   ....[99]....
        /*05d8*/ 	.word	0xffffffff


	//   ....[100]....
        /*05dc*/ 	.word	0xffffffff


	//   ....[101]....
        /*05e0*/ 	.word	0xffffffff


	//   ....[102]....
        /*05e4*/ 	.word	0xffffffff


	//   ....[103]....
        /*05e8*/ 	.word	0xffffffff


	//   ....[104]....
        /*05ec*/ 	.word	0xffffffff


	//   ....[105]....
        /*05f0*/ 	.word	0xffffffff


	//   ....[106]....
        /*05f4*/ 	.word	0xffffffff


	//   ....[107]....
        /*05f8*/ 	.word	0xffffffff


	//   ....[108]....
        /*05fc*/ 	.word	0xffffffff


	//   ....[109]....
        /*0600*/ 	.word	0xffffffff


	//   ....[110]....
        /*0604*/ 	.word	0xffffffff


	//   ....[111]....
        /*0608*/ 	.word	0xffffffff


	//   ....[112]....
        /*060c*/ 	.word	0xffffffff


	//   ....[113]....
        /*0610*/ 	.word	0xffffffff


	//   ....[114]....
        /*0614*/ 	.word	0xffffffff


	//   ....[115]....
        /*0618*/ 	.word	0xffffffff


	//   ....[116]....
        /*061c*/ 	.word	0xffffffff


	//   ....[117]....
        /*0620*/ 	.word	0xffffffff


	//   ....[118]....
        /*0624*/ 	.word	0xffffffff


	//   ....[119]....
        /*0628*/ 	.word	0xffffffff


	//   ....[120]....
        /*062c*/ 	.word	0xffffffff


	//   ....[121]....
        /*0630*/ 	.word	0xffffffff


	//   ....[122]....
        /*0634*/ 	.word	0xffffffff


	//   ....[123]....
        /*0638*/ 	.word	0xffffffff


	//   ....[124]....
        /*063c*/ 	.word	0xffffffff


	//   ....[125]....
        /*0640*/ 	.word	0xffffffff


	//   ....[126]....
        /*0644*/ 	.word	0xffffffff


	//   ....[127]....
        /*0648*/ 	.word	0xffffffff


	//   ....[128]....
        /*064c*/ 	.word	0xffffffff


	//   ....[129]....
        /*0650*/ 	.word	0xffffffff


	//   ....[130]....
        /*0654*/ 	.word	0xffffffff


	//   ....[131]....
        /*0658*/ 	.word	0xffffffff


	//   ....[132]....
        /*065c*/ 	.word	0xffffffff


	//   ....[133]....
        /*0660*/ 	.word	0xffffffff


	//   ....[134]....
        /*0664*/ 	.word	0xffffffff


	//   ....[135]....
        /*0668*/ 	.word	0xffffffff


	//   ....[136]....
        /*066c*/ 	.word	0xffffffff


	//   ....[137]....
        /*0670*/ 	.word	0xffffffff


	//   ....[138]....
        /*0674*/ 	.word	0xffffffff


	//   ....[139]....
        /*0678*/ 	.word	0xffffffff


	//   ....[140]....
        /*067c*/ 	.word	0xffffffff


	//   ....[141]....
        /*0680*/ 	.word	0xffffffff


	//   ....[142]....
        /*0684*/ 	.word	0xffffffff


	//   ....[143]....
        /*0688*/ 	.word	0xffffffff


	//   ....[144]....
        /*068c*/ 	.word	0xffffffff


	//   ....[145]....
        /*0690*/ 	.word	0xffffffff


	//   ....[146]....
        /*0694*/ 	.word	0xffffffff


	//   ....[147]....
        /*0698*/ 	.word	0xffffffff


	//   ....[148]....
        /*069c*/ 	.word	0xffffffff


	//   ....[149]....
        /*06a0*/ 	.word	0xffffffff


	//   ....[150]....
        /*06a4*/ 	.word	0xffffffff


	//   ....[151]....
        /*06a8*/ 	.word	0xffffffff


	//   ....[152]....
        /*06ac*/ 	.word	0xffffffff


	//   ....[153]....
        /*06b0*/ 	.word	0xffffffff


	//   ....[154]....
        /*06b4*/ 	.word	0xffffffff


	//   ....[155]....
        /*06b8*/ 	.word	0xffffffff


	//   ....[156]....
        /*06bc*/ 	.word	0xffffffff


	//   ....[157]....
        /*06c0*/ 	.word	0xffffffff


	//   ....[158]....
        /*06c4*/ 	.word	0xffffffff


	//   ....[159]....
        /*06c8*/ 	.word	0xffffffff


	//   ....[160]....
        /*06cc*/ 	.word	0xffffffff


	//   ....[161]....
        /*06d0*/ 	.word	0xffffffff


	//   ....[162]....
        /*06d4*/ 	.word	0xffffffff


	//   ....[163]....
        /*06d8*/ 	.word	0xffffffff


	//   ....[164]....
        /*06dc*/ 	.word	0xffffffff


	//   ....[165]....
        /*06e0*/ 	.word	0xffffffff


	//   ....[166]....
        /*06e4*/ 	.word	0xffffffff


	//   ....[167]....
        /*06e8*/ 	.word	0xffffffff


	//   ....[168]....
        /*06ec*/ 	.word	0xffffffff


	//   ....[169]....
        /*06f0*/ 	.word	0xffffffff


	//   ....[170]....
        /*06f4*/ 	.word	0xffffffff


	//   ....[171]....
        /*06f8*/ 	.word	0xffffffff


	//   ....[172]....
        /*06fc*/ 	.word	0xffffffff


	//   ....[173]....
        /*0700*/ 	.word	0xffffffff


	//   ....[174]....
        /*0704*/ 	.word	0xffffffff


	//   ....[175]....
        /*0708*/ 	.word	0xffffffff


	//   ....[176]....
        /*070c*/ 	.word	0xffffffff


	//   ....[177]....
        /*0710*/ 	.word	0xffffffff


	//   ....[178]....
        /*0714*/ 	.word	0xffffffff


	//   ....[179]....
        /*0718*/ 	.word	0xffffffff


	//   ....[180]....
        /*071c*/ 	.word	0xffffffff


	//   ....[181]....
        /*0720*/ 	.word	0xffffffff


	//   ....[182]....
        /*0724*/ 	.word	0xffffffff


	//   ....[183]....
        /*0728*/ 	.word	0xffffffff


	//   ....[184]....
        /*072c*/ 	.word	0xffffffff


	//   ....[185]....
        /*0730*/ 	.word	0xffffffff


	//   ....[186]....
        /*0734*/ 	.word	0xffffffff


	//   ....[187]....
        /*0738*/ 	.word	0xffffffff


	//   ....[188]....
        /*073c*/ 	.word	0xffffffff


	//   ....[189]....
        /*0740*/ 	.word	0xffffffff


	//   ....[190]....
        /*0744*/ 	.word	0xffffffff


	//   ....[191]....
        /*0748*/ 	.word	0xffffffff


	//   ....[192]....
        /*074c*/ 	.word	0xffffffff


	//   ....[193]....
        /*0750*/ 	.word	0xffffffff


	//   ....[194]....
        /*0754*/ 	.word	0xffffffff


	//   ....[195]....
        /*0758*/ 	.word	0xffffffff


	//   ....[196]....
        /*075c*/ 	.word	0xffffffff


	//   ....[197]....
        /*0760*/ 	.word	0xffffffff


	//   ....[198]....
        /*0764*/ 	.word	0xffffffff


	//   ....[199]....
        /*0768*/ 	.word	0xffffffff


	//   ....[200]....
        /*076c*/ 	.word	0xffffffff


	//   ....[201]....
        /*0770*/ 	.word	0xffffffff


	//   ....[202]....
        /*0774*/ 	.word	0xffffffff


	//   ....[203]....
        /*0778*/ 	.word	0xffffffff


	//   ....[204]....
        /*077c*/ 	.word	0xffffffff


	//   ....[205]....
        /*0780*/ 	.word	0xffffffff


	//   ....[206]....
        /*0784*/ 	.word	0xffffffff


	//   ....[207]....
        /*0788*/ 	.word	0xffffffff


	//   ....[208]....
        /*078c*/ 	.word	0xffffffff


	//   ....[209]....
        /*0790*/ 	.word	0xffffffff


	//   ....[210]....
        /*0794*/ 	.word	0xffffffff


	//   ....[211]....
        /*0798*/ 	.word	0xffffffff


	//   ....[212]....
        /*079c*/ 	.word	0xffffffff


	//   ....[213]....
        /*07a0*/ 	.word	0xffffffff


	//   ....[214]....
        /*07a4*/ 	.word	0xffffffff


	//   ....[215]....
        /*07a8*/ 	.word	0xffffffff


	//   ....[216]....
        /*07ac*/ 	.word	0xffffffff


	//   ....[217]....
        /*07b0*/ 	.word	0xffffffff


	//   ....[218]....
        /*07b4*/ 	.word	0xffffffff


	//   ....[219]....
        /*07b8*/ 	.word	0xffffffff


	//   ....[220]....
        /*07bc*/ 	.word	0xffffffff


	//   ....[221]....
        /*07c0*/ 	.word	0xffffffff


	//   ....[222]....
        /*07c4*/ 	.word	0xffffffff


	//   ....[223]....
        /*07c8*/ 	.word	0xffffffff


	//   ....[224]....
        /*07cc*/ 	.word	0xffffffff


	//   ....[225]....
        /*07d0*/ 	.word	0xffffffff


	//   ....[226]....
        /*07d4*/ 	.word	0xffffffff


	//   ....[227]....
        /*07d8*/ 	.word	0xffffffff


	//   ....[228]....
        /*07dc*/ 	.word	0xffffffff


	//   ....[229]....
        /*07e0*/ 	.word	0xffffffff


	//   ....[230]....
        /*07e4*/ 	.word	0xffffffff


	//   ....[231]....
        /*07e8*/ 	.word	0xffffffff


	//   ....[232]....
        /*07ec*/ 	.word	0xffffffff


	//   ....[233]....
        /*07f0*/ 	.word	0xffffffff


	//   ....[234]....
        /*07f4*/ 	.word	0xffffffff


	//   ....[235]....
        /*07f8*/ 	.word	0xffffffff


	//   ....[236]....
        /*07fc*/ 	.word	0xffffffff


	//   ....[237]....
        /*0800*/ 	.word	0xffffffff


	//   ....[238]....
        /*0804*/ 	.word	0xffffffff


	//   ....[239]....
        /*0808*/ 	.word	0xffffffff


	//   ....[240]....
        /*080c*/ 	.word	0xffffffff


	//   ....[241]....
        /*0810*/ 	.word	0xffffffff


	//   ....[242]....
        /*0814*/ 	.word	0xffffffff


	//   ....[243]....
        /*0818*/ 	.word	0xffffffff


	//   ....[244]....
        /*081c*/ 	.word	0xffffffff


	//   ....[245]....
        /*0820*/ 	.word	0xffffffff


	//   ....[246]....
        /*0824*/ 	.word	0xffffffff


	//   ....[247]....
        /*0828*/ 	.word	0xffffffff


	//   ....[248]....
        /*082c*/ 	.word	0xffffffff


	//   ....[249]....
        /*0830*/ 	.word	0xffffffff


	//   ....[250]....
        /*0834*/ 	.word	0xffffffff


	//   ....[251]....
        /*0838*/ 	.word	0xffffffff


	//   ....[252]....
        /*083c*/ 	.word	0xffffffff


	//   ....[253]....
        /*0840*/ 	.word	0xffffffff


	//   ....[254]....
        /*0844*/ 	.word	0xffffffff


	//   ....[255]....
        /*0848*/ 	.word	0xffffffff


	//   ....[0]....
        /*084c*/ 	.word	0xffffffff


	//   ....[1]....
        /*0850*/ 	.word	0xffffffff


	//   ....[2]....
        /*0854*/ 	.word	0xffffffff


	//   ....[3]....
        /*0858*/ 	.word	0xffffffff


	//   ....[4]....
        /*085c*/ 	.word	0xffffffff


	//   ....[5]....
        /*0860*/ 	.word	0xffffffff


	//   ....[6]....
        /*0864*/ 	.word	0xffffffff


	//   ....[7]....
        /*0868*/ 	.word	0xffffffff


	//   ....[8]....
        /*086c*/ 	.word	0xffffffff


	//   ....[9]....
        /*0870*/ 	.word	0xffffffff


	//   ....[10]....
        /*0874*/ 	.word	0xffffffff


	//   ....[11]....
        /*0878*/ 	.word	0xffffffff


	//   ....[12]....
        /*087c*/ 	.word	0xffffffff


	//   ....[13]....
        /*0880*/ 	.word	0xffffffff


	//   ....[14]....
        /*0884*/ 	.word	0xffffffff


	//   ....[15]....
        /*0888*/ 	.word	0xffffffff


	//   ....[16]....
        /*088c*/ 	.word	0xffffffff


	//   ....[17]....
        /*0890*/ 	.word	0xffffffff


	//   ....[18]....
        /*0894*/ 	.word	0xffffffff


	//   ....[19]....
        /*0898*/ 	.word	0xffffffff


	//   ....[20]....
        /*089c*/ 	.word	0xffffffff


	//   ....[21]....
        /*08a0*/ 	.word	0xffffffff


	//   ....[22]....
        /*08a4*/ 	.word	0xffffffff


	//   ....[23]....
        /*08a8*/ 	.word	0xffffffff


	//   ....[24]....
        /*08ac*/ 	.word	0xffffffff


	//   ....[25]....
        /*08b0*/ 	.word	0xffffffff


	//   ....[26]....
        /*08b4*/ 	.word	0xffffffff


	//   ....[27]....
        /*08b8*/ 	.word	0xffffffff


	//   ....[28]....
        /*08bc*/ 	.word	0xffffffff


	//   ....[29]....
        /*08c0*/ 	.word	0xffffffff


	//   ....[30]....
        /*08c4*/ 	.word	0xffffffff


	//   ....[31]....
        /*08c8*/ 	.word	0xffffffff


	//   ....[32]....
        /*08cc*/ 	.word	0xffffffff


	//   ....[33]....
        /*08d0*/ 	.word	0xffffffff


	//   ....[34]....
        /*08d4*/ 	.word	0xffffffff


	//   ....[35]....
        /*08d8*/ 	.word	0x0500000f


	//   ....[36]....
        /*08dc*/ 	.word	0x0500000f


	//   ....[37]....
        /*08e0*/ 	.word	0x0500000f


	//   ....[38]....
        /*08e4*/ 	.word	0x0500000f


	//   ....[39]....
        /*08e8*/ 	.word	0x0500000f


	//   ....[40]....
        /*08ec*/ 	.word	0x0500000f


	//   ....[41]....
        /*08f0*/ 	.word	0x0500000f


	//   ....[42]....
        /*08f4*/ 	.word	0x0500000f


	//   ....[43]....
        /*08f8*/ 	.word	0x0500000f


	//   ....[44]....
        /*08fc*/ 	.word	0x0500000f


	//   ....[45]....
        /*0900*/ 	.word	0x0500000f


	//   ....[46]....
        /*0904*/ 	.word	0x0500000f


	//   ....[47]....
        /*0908*/ 	.word	0x0500000f


	//   ....[48]....
        /*090c*/ 	.word	0x0500000f


	//   ....[49]....
        /*0910*/ 	.word	0x0500000f


	//   ....[50]....
        /*0914*/ 	.word	0x0500000f


	//   ....[51]....
        /*0918*/ 	.word	0x0500000f


	//   ....[52]....
        /*091c*/ 	.word	0x0500000f


	//   ....[53]....
        /*0920*/ 	.word	0x0500000f


	//   ....[54]....
        /*0924*/ 	.word	0x0500000f


	//   ....[55]....
        /*0928*/ 	.word	0x0500000f


	//   ....[56]....
        /*092c*/ 	.word	0x0500000f


	//   ....[57]....
        /*0930*/ 	.word	0x0500000f


	//   ....[58]....
        /*0934*/ 	.word	0x0500000f


	//   ....[59]....
        /*0938*/ 	.word	0x0500000f


	//   ....[60]....
        /*093c*/ 	.word	0x0500000f


	//   ....[61]....
        /*0940*/ 	.word	0x0500000f


	//   ....[62]....
        /*0944*/ 	.word	0x0500000f


	//   ....[63]....
        /*0948*/ 	.word	0x0500000f


	//   ....[64]....
        /*094c*/ 	.word	0x0500000f


	//   ....[65]....
        /*0950*/ 	.word	0x0500000f


	//   ....[66]....
        /*0954*/ 	.word	0x0500000f


	//   ....[67]....
        /*0958*/ 	.word	0x0500000f


	//   ....[68]....
        /*095c*/ 	.word	0x0500000f


	//   ....[69]....
        /*0960*/ 	.word	0x0500000f


	//   ....[70]....
        /*0964*/ 	.word	0x0500000f


	//   ....[71]....
        /*0968*/ 	.word	0x0500000f


	//   ....[72]....
        /*096c*/ 	.word	0x0500000f


	//   ....[73]....
        /*0970*/ 	.word	0x0500000f


	//   ....[74]....
        /*0974*/ 	.word	0x0500000f


	//   ....[75]....
        /*0978*/ 	.word	0x0500000f


	//   ....[76]....
        /*097c*/ 	.word	0x0500000f


	//   ....[77]....
        /*0980*/ 	.word	0x0500000f


	//   ....[78]....
        /*0984*/ 	.word	0x0500000f


	//   ....[79]....
        /*0988*/ 	.word	0x0500000f


	//   ....[80]....
        /*098c*/ 	.word	0x0500000f


	//   ....[81]....
        /*0990*/ 	.word	0x0500000f


	//   ....[82]....
        /*0994*/ 	.word	0x0500000f


	//   ....[83]....
        /*0998*/ 	.word	0x0500000f


	//   ....[84]....
        /*099c*/ 	.word	0x0500000f


	//   ....[85]....
        /*09a0*/ 	.word	0x0500000f


	//   ....[86]....
        /*09a4*/ 	.word	0x0500000f


	//   ....[87]....
        /*09a8*/ 	.word	0x0500000f


	//   ....[88]....
        /*09ac*/ 	.word	0x0500000f


	//   ....[89]....
        /*09b0*/ 	.word	0x0500000f


	//   ....[90]....
        /*09b4*/ 	.word	0x0500000f


	//   ....[91]....
        /*09b8*/ 	.word	0x0500000f


	//   ....[92]....
        /*09bc*/ 	.word	0x0500000f


	//   ....[93]....
        /*09c0*/ 	.word	0x0500000f


	//   ....[94]....
        /*09c4*/ 	.word	0x0500000f


	//   ....[95]....
        /*09c8*/ 	.word	0x0500000f


	//   ....[96]....
        /*09cc*/ 	.word	0x0500000f


	//   ....[97]....
        /*09d0*/ 	.word	0x0500000f


	//   ....[98]....
        /*09d4*/ 	.word	0x0500000f


	//   ....[99]....
        /*09d8*/ 	.word	0x0500000f


	//   ....[100]....
        /*09dc*/ 	.word	0x0500000f


	//   ....[101]....
        /*09e0*/ 	.word	0x0500000f


	//   ....[102]....
        /*09e4*/ 	.word	0x0500000f


	//   ....[103]....
        /*09e8*/ 	.word	0x0500000f


	//   ....[104]....
        /*09ec*/ 	.word	0x0500000f


	//   ....[105]....
        /*09f0*/ 	.word	0x0500000f


	//   ....[106]....
        /*09f4*/ 	.word	0x0500000f


	//   ....[107]....
        /*09f8*/ 	.word	0x0500000f


	//   ....[108]....
        /*09fc*/ 	.word	0x0500000f


	//   ....[109]....
        /*0a00*/ 	.word	0x0500000f


	//   ....[110]....
        /*0a04*/ 	.word	0x0500000f


	//   ....[111]....
        /*0a08*/ 	.word	0x0500000f


	//   ....[112]....
        /*0a0c*/ 	.word	0x0500000f


	//   ....[113]....
        /*0a10*/ 	.word	0x0500000f


	//   ....[114]....
        /*0a14*/ 	.word	0x0500000f


	//   ....[115]....
        /*0a18*/ 	.word	0x0500000f


	//   ....[116]....
        /*0a1c*/ 	.word	0x0500000f


	//   ....[117]....
        /*0a20*/ 	.word	0x0500000f


	//   ....[118]....
        /*0a24*/ 	.word	0x0500000f


	//   ....[119]....
        /*0a28*/ 	.word	0x0500000f


	//   ....[120]....
        /*0a2c*/ 	.word	0x0500000f


	//   ....[121]....
        /*0a30*/ 	.word	0x0500000f


	//   ....[122]....
        /*0a34*/ 	.word	0x0500000f


	//   ....[123]....
        /*0a38*/ 	.word	0x0500000f


	//   ....[124]....
        /*0a3c*/ 	.word	0x0500000f


	//   ....[125]....
        /*0a40*/ 	.word	0x0500000f


	//   ....[126]....
        /*0a44*/ 	.word	0x0500000f


	//   ....[127]....
        /*0a48*/ 	.word	0x0500000f


	//   ....[128]....
        /*0a4c*/ 	.word	0x0500000f


	//   ....[129]....
        /*0a50*/ 	.word	0x0500000f


	//   ....[130]....
        /*0a54*/ 	.word	0x0500000f


	//   ....[131]....
        /*0a58*/ 	.word	0x0500000f


	//   ....[132]....
        /*0a5c*/ 	.word	0x0500000f


	//   ....[133]....
        /*0a60*/ 	.word	0x0500000f


	//   ....[134]....
        /*0a64*/ 	.word	0x0500000f


	//   ....[135]....
        /*0a68*/ 	.word	0x0500000f


	//   ....[136]....
        /*0a6c*/ 	.word	0x0500000f


	//   ....[137]....
        /*0a70*/ 	.word	0x0500000f


	//   ....[138]....
        /*0a74*/ 	.word	0x0500000f


	//   ....[139]....
        /*0a78*/ 	.word	0x0500000f


	//   ....[140]....
        /*0a7c*/ 	.word	0x0500000f


	//   ....[141]....
        /*0a80*/ 	.word	0x0500000f


	//   ....[142]....
        /*0a84*/ 	.word	0x0500000f


	//   ....[143]....
        /*0a88*/ 	.word	0x0500000f


	//   ....[144]....
        /*0a8c*/ 	.word	0x0500000f


	//   ....[145]....
        /*0a90*/ 	.word	0x0500000f


	//   ....[146]....
        /*0a94*/ 	.word	0x0500000f


	//   ....[147]....
        /*0a98*/ 	.word	0x0500000f


	//   ....[148]....
        /*0a9c*/ 	.word	0x0500000f


	//   ....[149]....
        /*0aa0*/ 	.word	0x0500000f


	//   ....[150]....
        /*0aa4*/ 	.word	0x0500000f


	//   ....[151]....
        /*0aa8*/ 	.word	0x0500000f


	//   ....[152]....
        /*0aac*/ 	.word	0x0500000f


	//   ....[153]....
        /*0ab0*/ 	.word	0x0500000f


	//   ....[154]....
        /*0ab4*/ 	.word	0x0500000f


	//   ....[155]....
        /*0ab8*/ 	.word	0x0500000f


	//   ....[156]....
        /*0abc*/ 	.word	0x0500000f


	//   ....[157]....
        /*0ac0*/ 	.word	0x0500000f


	//   ....[158]....
        /*0ac4*/ 	.word	0x0500000f


	//   ....[159]....
        /*0ac8*/ 	.word	0x0500000f


	//   ....[160]....
        /*0acc*/ 	.word	0x0500000f


	//   ....[161]....
        /*0ad0*/ 	.word	0x0500000f


	//   ....[162]....
        /*0ad4*/ 	.word	0x0500000f


	//   ....[163]....
        /*0ad8*/ 	.word	0x0500000f


	//   ....[164]....
        /*0adc*/ 	.word	0x0500000f


	//   ....[165]....
        /*0ae0*/ 	.word	0x0500000f


	//   ....[166]....
        /*0ae4*/ 	.word	0x0500000f


	//   ....[167]....
        /*0ae8*/ 	.word	0x0500000f


	//   ....[168]....
        /*0aec*/ 	.word	0x0500000f


	//   ....[169]....
        /*0af0*/ 	.word	0x0500000f


	//   ....[170]....
        /*0af4*/ 	.word	0x0500000f


	//   ....[171]....
        /*0af8*/ 	.word	0x0500000f


	//   ....[172]....
        /*0afc*/ 	.word	0x0500000f


	//   ....[173]....
        /*0b00*/ 	.word	0x0500000f


	//   ....[174]....
        /*0b04*/ 	.word	0x0500000f


	//   ....[175]....
        /*0b08*/ 	.word	0x0500000f


	//   ....[176]....
        /*0b0c*/ 	.word	0x0500000f


	//   ....[177]....
        /*0b10*/ 	.word	0x0500000f


	//   ....[178]....
        /*0b14*/ 	.word	0x0500000f


	//   ....[179]....
        /*0b18*/ 	.word	0x0500000f


	//   ....[180]....
        /*0b1c*/ 	.word	0x0500000f


	//   ....[181]....
        /*0b20*/ 	.word	0x0500000f


	//   ....[182]....
        /*0b24*/ 	.word	0x0500000f


	//   ....[183]....
        /*0b28*/ 	.word	0x0500000f


	//   ....[184]....
        /*0b2c*/ 	.word	0x0500000f


	//   ....[185]....
        /*0b30*/ 	.word	0x0500000f


	//   ....[186]....
        /*0b34*/ 	.word	0x0500000f


	//   ....[187]....
        /*0b38*/ 	.word	0x0500000f


	//   ....[188]....
        /*0b3c*/ 	.word	0x0500000f


	//   ....[189]....
        /*0b40*/ 	.word	0x0500000f


	//   ....[190]....
        /*0b44*/ 	.word	0x0500000f


	//   ....[191]....
        /*0b48*/ 	.word	0x0500000f


	//   ....[192]....
        /*0b4c*/ 	.word	0x0500000f


	//   ....[193]....
        /*0b50*/ 	.word	0x0500000f


	//   ....[194]....
        /*0b54*/ 	.word	0x0500000f


	//   ....[195]....
        /*0b58*/ 	.word	0x0500000f


	//   ....[196]....
        /*0b5c*/ 	.word	0x0500000f


	//   ....[197]....
        /*0b60*/ 	.word	0x0500000f


	//   ....[198]....
        /*0b64*/ 	.word	0x0500000f


	//   ....[199]....
        /*0b68*/ 	.word	0x0500000f


	//   ....[200]....
        /*0b6c*/ 	.word	0x0500000f


	//   ....[201]....
        /*0b70*/ 	.word	0x0500000f


	//   ....[202]....
        /*0b74*/ 	.word	0x0500000f


	//   ....[203]....
        /*0b78*/ 	.word	0x0500000f


	//   ....[204]....
        /*0b7c*/ 	.word	0x0500000f


	//   ....[205]....
        /*0b80*/ 	.word	0x0500000f


	//   ....[206]....
        /*0b84*/ 	.word	0x0500000f


	//   ....[207]....
        /*0b88*/ 	.word	0x0500000f


	//   ....[208]....
        /*0b8c*/ 	.word	0x0500000f


	//   ....[209]....
        /*0b90*/ 	.word	0x0500000f


	//   ....[210]....
        /*0b94*/ 	.word	0x0500000f


	//   ....[211]....
        /*0b98*/ 	.word	0x0500000f


	//   ....[212]....
        /*0b9c*/ 	.word	0x0500000f


	//   ....[213]....
        /*0ba0*/ 	.word	0x0500000f


	//   ....[214]....
        /*0ba4*/ 	.word	0x0500000f


	//   ....[215]....
        /*0ba8*/ 	.word	0x0500000f


	//   ....[216]....
        /*0bac*/ 	.word	0x0500000f


	//   ....[217]....
        /*0bb0*/ 	.word	0x0500000f


	//   ....[218]....
        /*0bb4*/ 	.word	0x0500000f


	//   ....[219]....
        /*0bb8*/ 	.word	0x0500000f


	//   ....[220]....
        /*0bbc*/ 	.word	0x0500000f


	//   ....[221]....
        /*0bc0*/ 	.word	0x0500000f


	//   ....[222]....
        /*0bc4*/ 	.word	0x0500000f


	//   ....[223]....
        /*0bc8*/ 	.word	0x0500000f


	//   ....[224]....
        /*0bcc*/ 	.word	0x0500000f


	//   ....[225]....
        /*0bd0*/ 	.word	0x0500000f


	//   ....[226]....
        /*0bd4*/ 	.word	0x0500000f


	//   ....[227]....
        /*0bd8*/ 	.word	0x0500000f


	//   ....[228]....
        /*0bdc*/ 	.word	0x0500000f


	//   ....[229]....
        /*0be0*/ 	.word	0x0500000f


	//   ....[230]....
        /*0be4*/ 	.word	0x0500000f


	//   ....[231]....
        /*0be8*/ 	.word	0x0500000f


	//   ....[232]....
        /*0bec*/ 	.word	0x0500000f


	//   ....[233]....
        /*0bf0*/ 	.word	0x0500000f


	//   ....[234]....
        /*0bf4*/ 	.word	0x0500000f


	//   ....[235]....
        /*0bf8*/ 	.word	0x0500000f


	//   ....[236]....
        /*0bfc*/ 	.word	0x0500000f


	//   ....[237]....
        /*0c00*/ 	.word	0x0500000f


	//   ....[238]....
        /*0c04*/ 	.word	0x0500000f


	//   ....[239]....
        /*0c08*/ 	.word	0x0500000f


	//   ....[240]....
        /*0c0c*/ 	.word	0x0500000f


	//   ....[241]....
        /*0c10*/ 	.word	0x0500000f


	//   ....[242]....
        /*0c14*/ 	.word	0x0500000f


	//   ....[243]....
        /*0c18*/ 	.word	0x0500000f


	//   ....[244]....
        /*0c1c*/ 	.word	0x0500000f


	//   ....[245]....
        /*0c20*/ 	.word	0x0500000f


	//   ....[246]....
        /*0c24*/ 	.word	0x0500000f


	//   ....[247]....
        /*0c28*/ 	.word	0x0500000f


	//   ....[248]....
        /*0c2c*/ 	.word	0x0500000f


	//   ....[249]....
        /*0c30*/ 	.word	0x0500000f


	//   ....[250]....
        /*0c34*/ 	.word	0x0500000f


	//   ....[251]....
        /*0c38*/ 	.word	0x0500000f


	//   ....[252]....
        /*0c3c*/ 	.word	0x0500000f


	//   ....[253]....
        /*0c40*/ 	.word	0x0500000f


	//   ....[254]....
        /*0c44*/ 	.word	0x0500000f


	//   ....[255]....
        /*0c48*/ 	.word	0x0500000f


	//   ....[0]....
        /*0c4c*/ 	.word	0x0500000f


	//   ....[1]....
        /*0c50*/ 	.word	0x0500000f


	//   ....[2]....
        /*0c54*/ 	.word	0x0500000f


	//   ....[3]....
        /*0c58*/ 	.word	0x0500000f


	//   ....[4]....
        /*0c5c*/ 	.word	0x0500000f


	//   ....[5]....
        /*0c60*/ 	.word	0x0500000f


	//   ....[6]....
        /*0c64*/ 	.word	0x0500000f


	//   ....[7]....
        /*0c68*/ 	.word	0x0500000f


	//----- nvinfo : EIATTR_COOP_GROUP_INSTR_OFFSETS
	.align		4
.L_326:
        /*0c6c*/ 	.byte	0x04, 0x28
        /*0c6e*/ 	.short	(.L_328 - .L_327)


	//   ....[0]....
.L_327:
        /*0c70*/ 	.word	0x00000070


	//   ....[1]....
        /*0c74*/ 	.word	0x00000140


	//   ....[2]....
        /*0c78*/ 	.word	0x00000190


	//   ....[3]....
        /*0c7c*/ 	.word	0x000003c0


	//   ....[4]....
        /*0c80*/ 	.word	0x00000520


	//   ....[5]....
        /*0c84*/ 	.word	0x00000640


	//   ....[6]....
        /*0c88*/ 	.word	0x000007a0


	//   ....[7]....
        /*0c8c*/ 	.word	0x00003120


	//   ....[8]....
        /*0c90*/ 	.word	0x00003130


	//   ....[9]....
        /*0c94*/ 	.word	0x00003fc0


	//   ....[10]....
        /*0c98*/ 	.word	0x00003fd0


	//   ....[11]....
        /*0c9c*/ 	.word	0x00004e70


	//   ....[12]....
        /*0ca0*/ 	.word	0x00004e80


	//   ....[13]....
        /*0ca4*/ 	.word	0x00005d50


	//   ....[14]....
        /*0ca8*/ 	.word	0x00005d60


	//   ....[15]....
        /*0cac*/ 	.word	0x000072b0


	//   ....[16]....
        /*0cb0*/ 	.word	0x000072c0


	//   ....[17]....
        /*0cb4*/ 	.word	0x00008260


	//   ....[18]....
        /*0cb8*/ 	.word	0x00008270


	//   ....[19]....
        /*0cbc*/ 	.word	0x00009200


	//   ....[20]....
        /*0cc0*/ 	.word	0x00009210


	//   ....[21]....
        /*0cc4*/ 	.word	0x0000a190


	//   ....[22]....
        /*0cc8*/ 	.word	0x0000a1a0


	//   ....[23]....
        /*0ccc*/ 	.word	0x0000b330


	//   ....[24]....
        /*0cd0*/ 	.word	0x0000b340


	//   ....[25]....
        /*0cd4*/ 	.word	0x0000b450


	//   ....[26]....
        /*0cd8*/ 	.word	0x0000b460


	//   ....[27]....
        /*0cdc*/ 	.word	0x0000b580


	//   ....[28]....
        /*0ce0*/ 	.word	0x0000b590


	//   ....[29]....
        /*0ce4*/ 	.word	0x0000b6b0


	//   ....[30]....
        /*0ce8*/ 	.word	0x0000b6c0


	//   ....[31]....
        /*0cec*/ 	.word	0x0000ba40


	//   ....[32]....
        /*0cf0*/ 	.word	0x0000ba60


	//   ....[33]....
        /*0cf4*/ 	.word	0x0000bb40


	//   ....[34]....
        /*0cf8*/ 	.word	0x0000bb60


	//   ....[35]....
        /*0cfc*/ 	.word	0x0000bc40


	//   ....[36]....
        /*0d00*/ 	.word	0x0000bc60


	//   ....[37]....
        /*0d04*/ 	.word	0x0000bd40


	//   ....[38]....
        /*0d08*/ 	.word	0x0000bd60


	//   ....[39]....
        /*0d0c*/ 	.word	0x0000c800


	//   ....[40]....
        /*0d10*/ 	.word	0x0000cf90


	//   ....[41]....
        /*0d14*/ 	.word	0x0000cfa0


	//   ....[42]....
        /*0d18*/ 	.word	0x0000cfb0


	//   ....[43]....
        /*0d1c*/ 	.word	0x0000cfc0


	//   ....[44]....
        /*0d20*/ 	.word	0x0000d1c0


	//   ....[45]....
        /*0d24*/ 	.word	0x0000d1d0


	//   ....[46]....
        /*0d28*/ 	.word	0x0000d1e0


	//   ....[47]....
        /*0d2c*/ 	.word	0x0000d1f0


	//   ....[48]....
        /*0d30*/ 	.word	0x0000d3d0


	//   ....[49]....
        /*0d34*/ 	.word	0x0000d3e0


	//   ....[50]....
        /*0d38*/ 	.word	0x0000d3f0


	//   ....[51]....
        /*0d3c*/ 	.word	0x0000d400


	//   ....[52]....
        /*0d40*/ 	.word	0x0000d600


	//   ....[53]....
        /*0d44*/ 	.word	0x0000d610


	//   ....[54]....
        /*0d48*/ 	.word	0x0000d620


	//   ....[55]....
        /*0d4c*/ 	.word	0x0000d630


	//   ....[56]....
        /*0d50*/ 	.word	0x00011920


	//   ....[57]....
        /*0d54*/ 	.word	0x00011940


	//   ....[58]....
        /*0d58*/ 	.word	0x00011950


	//   ....[59]....
        /*0d5c*/ 	.word	0x00011960


	//   ....[60]....
        /*0d60*/ 	.word	0x00011a50


	//   ....[61]....
        /*0d64*/ 	.word	0x00011a70


	//   ....[62]....
        /*0d68*/ 	.word	0x00011a80


	//   ....[63]....
        /*0d6c*/ 	.word	0x00011a90


	//   ....[64]....
        /*0d70*/ 	.word	0x00011c70


	//   ....[65]....
        /*0d74*/ 	.word	0x00011c90


	//   ....[66]....
        /*0d78*/ 	.word	0x00011cb0


	//   ....[67]....
        /*0d7c*/ 	.word	0x00011cc0


	//   ....[68]....
        /*0d80*/ 	.word	0x00011d90


	//   ....[69]....
        /*0d84*/ 	.word	0x00011db0


	//   ....[70]....
        /*0d88*/ 	.word	0x00011dd0


	//   ....[71]....
        /*0d8c*/ 	.word	0x00011de0


	//   ....[72]....
        /*0d90*/ 	.word	0x000169a0


	//   ....[73]....
        /*0d94*/ 	.word	0x00016fa0


	//   ....[74]....
        /*0d98*/ 	.word	0x00016ff0


	//   ....[75]....
        /*0d9c*/ 	.word	0x00017020


	//   ....[76]....
        /*0da0*/ 	.word	0x000179c0


	//   ....[77]....
        /*0da4*/ 	.word	0x00017a30


	//   ....[78]....
        /*0da8*/ 	.word	0x00019000


	//   ....[79]....
        /*0dac*/ 	.word	0x00019030


	//   ....[80]....
        /*0db0*/ 	.word	0x00019aa0


	//   ....[81]....
        /*0db4*/ 	.word	0x00019ac0


	//   ....[82]....
        /*0db8*/ 	.word	0x0001a360


	//   ....[83]....
        /*0dbc*/ 	.word	0x0001a530


	//   ....[84]....
        /*0dc0*/ 	.word	0x0001c030


	//   ....[85]....
        /*0dc4*/ 	.word	0x0001c050


	//   ....[86]....
        /*0dc8*/ 	.word	0x0001c970


	//   ....[87]....
        /*0dcc*/ 	.word	0x0001cb00


	//   ....[88]....
        /*0dd0*/ 	.word	0x0001de70


	//   ....[89]....
        /*0dd4*/ 	.word	0x0001de80


	//   ....[90]....
        /*0dd8*/ 	.word	0x0001deb0


	//   ....[91]....
        /*0ddc*/ 	.word	0x0001dec0


	//   ....[92]....
        /*0de0*/ 	.word	0x0001f550


	//   ....[93]....
        /*0de4*/ 	.word	0x0001f580


	//   ....[94]....
        /*0de8*/ 	.word	0x0001f5b0


	//   ....[95]....
        /*0dec*/ 	.word	0x0001f5e0


	//   ....[96]....
        /*0df0*/ 	.word	0x0001f610


	//   ....[97]....
        /*0df4*/ 	.word	0x0001f640


	//   ....[98]....
        /*0df8*/ 	.word	0x0001f670


	//   ....[99]....
        /*0dfc*/ 	.word	0x0001f6a0


	//   ....[100]....
        /*0e00*/ 	.word	0x0001f6d0


	//   ....[101]....
        /*0e04*/ 	.word	0x0001f700


	//   ....[102]....
        /*0e08*/ 	.word	0x0001f730


	//   ....[103]....
        /*0e0c*/ 	.word	0x0001f760


	//   ....[104]....
        /*0e10*/ 	.word	0x0001f790


	//   ....[105]....
        /*0e14*/ 	.word	0x0001f7c0


	//   ....[106]....
        /*0e18*/ 	.word	0x0001f7f0


	//   ....[107]....
        /*0e1c*/ 	.word	0x0001f820


	//   ....[108]....
        /*0e20*/ 	.word	0x0001f850


	//   ....[109]....
        /*0e24*/ 	.word	0x0001f880


	//   ....[110]....
        /*0e28*/ 	.word	0x0001f8b0


	//   ....[111]....
        /*0e2c*/ 	.word	0x0001f8e0


	//   ....[112]....
        /*0e30*/ 	.word	0x0001f910


	//   ....[113]....
        /*0e34*/ 	.word	0x0001f940


	//   ....[114]....
        /*0e38*/ 	.word	0x0001f970


	//   ....[115]....
        /*0e3c*/ 	.word	0x0001f9a0


	//   ....[116]....
        /*0e40*/ 	.word	0x0001f9d0


	//   ....[117]....
        /*0e44*/ 	.word	0x0001fa00


	//   ....[118]....
        /*0e48*/ 	.word	0x0001fa30


	//   ....[119]....
        /*0e4c*/ 	.word	0x0001fa60


	//   ....[120]....
        /*0e50*/ 	.word	0x0001fa90


	//   ....[121]....
        /*0e54*/ 	.word	0x0001fac0


	//   ....[122]....
        /*0e58*/ 	.word	0x0001faf0


	//   ....[123]....
        /*0e5c*/ 	.word	0x0001fb20


	//   ....[124]....
        /*0e60*/ 	.word	0x0001fb50


	//   ....[125]....
        /*0e64*/ 	.word	0x0001fb80


	//   ....[126]....
        /*0e68*/ 	.word	0x0001fbb0


	//   ....[127]....
        /*0e6c*/ 	.word	0x0001fbd0


	//   ....[128]....
        /*0e70*/ 	.word	0x0001fbf0


	//   ....[129]....
        /*0e74*/ 	.word	0x0001fc10


	//   ....[130]....
        /*0e78*/ 	.word	0x0001fc40


	//   ....[131]....
        /*0e7c*/ 	.word	0x0001fc70


	//   ....[132]....
        /*0e80*/ 	.word	0x0001fc90


	//   ....[133]....
        /*0e84*/ 	.word	0x0001fcb0


	//   ....[134]....
        /*0e88*/ 	.word	0x0001fcd0


	//   ....[135]....
        /*0e8c*/ 	.word	0x0001fd00


	//   ....[136]....
        /*0e90*/ 	.word	0x0001fd30


	//   ....[137]....
        /*0e94*/ 	.word	0x0001fd60


	//   ....[138]....
        /*0e98*/ 	.word	0x0001fd90


	//   ....[139]....
        /*0e9c*/ 	.word	0x0001fda0


	//   ....[140]....
        /*0ea0*/ 	.word	0x0001fdb0


	//   ....[141]....
        /*0ea4*/ 	.word	0x0001fdd0


	//   ....[142]....
        /*0ea8*/ 	.word	0x0001fe00


	//   ....[143]....
        /*0eac*/ 	.word	0x0001fe20


	//   ....[144]....
        /*0eb0*/ 	.word	0x0001fe50


	//   ....[145]....
        /*0eb4*/ 	.word	0x0001fe80


	//   ....[146]....
        /*0eb8*/ 	.word	0x0001feb0


	//   ....[147]....
        /*0ebc*/ 	.word	0x0001fec0


	//   ....[148]....
        /*0ec0*/ 	.word	0x0001fef0


	//   ....[149]....
        /*0ec4*/ 	.word	0x0001ff20


	//   ....[150]....
        /*0ec8*/ 	.word	0x0001ff50


	//   ....[151]....
        /*0ecc*/ 	.word	0x0001ff60


	//   ....[152]....
        /*0ed0*/ 	.word	0x0001ff80


	//   ....[153]....
        /*0ed4*/ 	.word	0x0001ffb0


	//   ....[154]....
        /*0ed8*/ 	.word	0x0001ffe0


	//   ....[155]....
        /*0edc*/ 	.word	0x0001fff0


	//   ....[156]....
        /*0ee0*/ 	.word	0x00020970


	//   ....[157]....
        /*0ee4*/ 	.word	0x000209a0


	//   ....[158]....
        /*0ee8*/ 	.word	0x00020b30


	//   ....[159]....
        /*0eec*/ 	.word	0x00020b60


	//   ....[160]....
        /*0ef0*/ 	.word	0x00021140


	//   ....[161]....
        /*0ef4*/ 	.word	0x00021170


	//   ....[162]....
        /*0ef8*/ 	.word	0x00021300


	//   ....[163]....
        /*0efc*/ 	.word	0x00021320


	//   ....[164]....
        /*0f00*/ 	.word	0x00021460


	//   ....[165]....
        /*0f04*/ 	.word	0x00021480


	//   ....[166]....
        /*0f08*/ 	.word	0x000215d0


	//   ....[167]....
        /*0f0c*/ 	.word	0x000215f0


	//   ....[168]....
        /*0f10*/ 	.word	0x00021f40


	//   ....[169]....
        /*0f14*/ 	.word	0x00021f50


	//   ....[170]....
        /*0f18*/ 	.word	0x000220e0


	//   ....[171]....
        /*0f1c*/ 	.word	0x000220f0


	//   ....[172]....
        /*0f20*/ 	.word	0x00022280


	//   ....[173]....
        /*0f24*/ 	.word	0x00022290


	//   ....[174]....
        /*0f28*/ 	.word	0x00022420


	//   ....[175]....
        /*0f2c*/ 	.word	0x00022430


	//   ....[176]....
        /*0f30*/ 	.word	0x00022610


	//   ....[177]....
        /*0f34*/ 	.word	0x000227e0


	//   ....[178]....
        /*0f38*/ 	.word	0x00022810


	//   ....[179]....
        /*0f3c*/ 	.word	0x00022840


	//   ....[180]....
        /*0f40*/ 	.word	0x00022870


	//   ....[181]....
        /*0f44*/ 	.word	0x000228a0


	//   ....[182]....
        /*0f48*/ 	.word	0x000228d0


	//   ....[183]....
        /*0f4c*/ 	.word	0x00022a40


	//   ....[184]....
        /*0f50*/ 	.word	0x00022a70


	//   ....[185]....
        /*0f54*/ 	.word	0x00022aa0


	//   ....[186]....
        /*0f58*/ 	.word	0x00022ad0


	//   ....[187]....
        /*0f5c*/ 	.word	0x00022b00


	//   ....[188]....
        /*0f60*/ 	.word	0x00022b30


	//   ....[189]....
        /*0f64*/ 	.word	0x00022bc0


	//   ....[190]....
        /*0f68*/ 	.word	0x00022c20


	//   ....[191]....
        /*0f6c*/ 	.word	0x00022cb0


	//   ....[192]....
        /*0f70*/ 	.word	0x00023c00


	//   ....[193]....
        /*0f74*/ 	.word	0x00025950


	//   ....[194]....
        /*0f78*/ 	.word	0x00025970


	//   ....[195]....
        /*0f7c*/ 	.word	0x00025a70


	//   ....[196]....
        /*0f80*/ 	.word	0x00025a80


	//   ....[197]....
        /*0f84*/ 	.word	0x00025af0


	//   ....[198]....
        /*0f88*/ 	.word	0x00025b00


	//   ....[199]....
        /*0f8c*/ 	.word	0x00025b70


	//   ....[200]....
        /*0f90*/ 	.word	0x00025b80


	//   ....[201]....
        /*0f94*/ 	.word	0x00025bf0


	//   ....[202]....
        /*0f98*/ 	.word	0x00025c00


	//   ....[203]....
        /*0f9c*/ 	.word	0x00025cb0


	//   ....[204]....
        /*0fa0*/ 	.word	0x00025cc0


	//   ....[205]....
        /*0fa4*/ 	.word	0x00025d30


	//   ....[206]....
        /*0fa8*/ 	.word	0x00025d40


	//   ....[207]....
        /*0fac*/ 	.word	0x00025d50


	//   ....[208]....
        /*0fb0*/ 	.word	0x00025dd0


	//   ....[209]....
        /*0fb4*/ 	.word	0x00026170


	//   ....[210]....
        /*0fb8*/ 	.word	0x000261a0


	//   ....[211]....
        /*0fbc*/ 	.word	0x000262d0


	//   ....[212]....
        /*0fc0*/ 	.word	0x000262e0


	//   ....[213]....
        /*0fc4*/ 	.word	0x00026370


	//   ....[214]....
        /*0fc8*/ 	.word	0x00026380


	//   ....[215]....
        /*0fcc*/ 	.word	0x00026410


	//   ....[216]....
        /*0fd0*/ 	.word	0x00026420


	//   ....[217]....
        /*0fd4*/ 	.word	0x000264a0


	//   ....[218]....
        /*0fd8*/ 	.word	0x000264b0


	//   ....[219]....
        /*0fdc*/ 	.word	0x00026530


	//   ....[220]....
        /*0fe0*/ 	.word	0x00026540


	//   ....[221]....
        /*0fe4*/ 	.word	0x000265c0


	//   ....[222]....
        /*0fe8*/ 	.word	0x000265d0


	//   ....[223]....
        /*0fec*/ 	.word	0x000265e0


	//   ....[224]....
        /*0ff0*/ 	.word	0x000265f0


	//   ....[225]....
        /*0ff4*/ 	.word	0x00026d60


	//   ....[226]....
        /*0ff8*/ 	.word	0x00026d90


	//   ....[227]....
        /*0ffc*/ 	.word	0x00026db0


	//   ....[228]....
        /*1000*/ 	.word	0x00026e30


	//   ....[229]....
        /*1004*/ 	.word	0x00026e50


	//   ....[230]....
        /*1008*/ 	.word	0x00026ed0


	//   ....[231]....
        /*100c*/ 	.word	0x00026ef0


	//   ....[232]....
        /*1010*/ 	.word	0x00026f70


	//   ....[233]....
        /*1014*/ 	.word	0x00026f90


	//   ....[234]....
        /*1018*/ 	.word	0x00027010


	//   ....[235]....
        /*101c*/ 	.word	0x00027030


	//   ....[236]....
        /*1020*/ 	.word	0x000270b0


	//   ....[237]....
        /*1024*/ 	.word	0x000270d0


	//   ....[238]....
        /*1028*/ 	.word	0x00027150


	//   ....[239]....
        /*102c*/ 	.word	0x00027160


	//   ....[240]....
        /*1030*/ 	.word	0x00027170


	//   ....[241]....
        /*1034*/ 	.word	0x000278c0


	//   ....[242]....
        /*1038*/ 	.word	0x000278e0


	//   ....[243]....
        /*103c*/ 	.word	0x00027940


	//   ....[244]....
        /*1040*/ 	.word	0x00027950


	//   ....[245]....
        /*1044*/ 	.word	0x000279a0


	//   ....[246]....
        /*1048*/ 	.word	0x000279b0


	//   ....[247]....
        /*104c*/ 	.word	0x00027a00


	//   ....[248]....
        /*1050*/ 	.word	0x00027a10


	//   ....[249]....
        /*1054*/ 	.word	0x00027a60


	//   ....[250]....
        /*1058*/ 	.word	0x00027a70


	//   ....[251]....
        /*105c*/ 	.word	0x00027ac0


	//   ....[252]....
        /*1060*/ 	.word	0x00027ad0


	//   ....[253]....
        /*1064*/ 	.word	0x00027b20


	//   ....[254]....
        /*1068*/ 	.word	0x00027b30


	//   ....[255]....
        /*106c*/ 	.word	0x00027b40


	//   ....[0]....
        /*1070*/ 	.word	0x00027b90


	//   ....[1]....
        /*1074*/ 	.word	0x00027ec0


	//   ....[2]....
        /*1078*/ 	.word	0x00027ed0


	//   ....[3]....
        /*107c*/ 	.word	0x00027f30


	//   ....[4]....
        /*1080*/ 	.word	0x00027f40


	//   ....[5]....
        /*1084*/ 	.word	0x00027f90


	//   ....[6]....
        /*1088*/ 	.word	0x00027fa0


	//   ....[7]....
        /*108c*/ 	.word	0x00027ff0


	//   ....[8]....
        /*1090*/ 	.word	0x00028000


	//   ....[9]....
        /*1094*/ 	.word	0x00028050


	//   ....[10]....
        /*1098*/ 	.word	0x00028060


	//   ....[11]....
        /*109c*/ 	.word	0x000280b0


	//   ....[12]....
        /*10a0*/ 	.word	0x000280c0


	//   ....[13]....
        /*10a4*/ 	.word	0x00028110


	//   ....[14]....
        /*10a8*/ 	.word	0x00028120


	//   ....[15]....
        /*10ac*/ 	.word	0x00028130


	//   ....[16]....
        /*10b0*/ 	.word	0x00028180


	//   ....[17]....
        /*10b4*/ 	.word	0x00029830


	//   ....[18]....
        /*10b8*/ 	.word	0x00029880


	//   ....[19]....
        /*10bc*/ 	.word	0x000298b0


	//   ....[20]....
        /*10c0*/ 	.word	0x000298e0


	//   ....[21]....
        /*10c4*/ 	.word	0x000298f0


	//   ....[22]....
        /*10c8*/ 	.word	0x00029920


	//   ....[23]....
        /*10cc*/ 	.word	0x00029950


	//   ....[24]....
        /*10d0*/ 	.word	0x00029980


	//   ....[25]....
        /*10d4*/ 	.word	0x00029b00


	//   ....[26]....
        /*10d8*/ 	.word	0x00029b30


	//   ....[27]....
        /*10dc*/ 	.word	0x00029b60


	//   ....[28]....
        /*10e0*/ 	.word	0x00029b90


	//   ....[29]....
        /*10e4*/ 	.word	0x00029bc0


	//   ....[30]....
        /*10e8*/ 	.word	0x00029bf0


	//   ....[31]....
        /*10ec*/ 	.word	0x00029cb0


	//   ....[32]....
        /*10f0*/ 	.word	0x00029cd0


	//   ....[33]....
        /*10f4*/ 	.word	0x00029d40


	//   ....[34]....
        /*10f8*/ 	.word	0x0002a400


	//   ....[35]....
        /*10fc*/ 	.word	0x0002a7c0


	//   ....[36]....
        /*1100*/ 	.word	0x0002a850


	//   ....[37]....
        /*1104*/ 	.word	0x0002a8f0


	//   ....[38]....
        /*1108*/ 	.word	0x0002a980


	//   ....[39]....
        /*110c*/ 	.word	0x0002aa20


	//   ....[40]....
        /*1110*/ 	.word	0x0002aab0


	//   ....[41]....
        /*1114*/ 	.word	0x0002ab50


	//   ....[42]....
        /*1118*/ 	.word	0x0002abe0


	//   ....[43]....
        /*111c*/ 	.word	0x0002acd0


	//   ....[44]....
        /*1120*/ 	.word	0x0002ad60


	//   ....[45]....
        /*1124*/ 	.word	0x0002ae00


	//   ....[46]....
        /*1128*/ 	.word	0x0002ae90


	//   ....[47]....
        /*112c*/ 	.word	0x0002af30


	//   ....[48]....
        /*1130*/ 	.word	0x0002afc0


	//   ....[49]....
        /*1134*/ 	.word	0x0002b060


	//   ....[50]....
        /*1138*/ 	.word	0x0002b0f0


	//   ....[51]....
        /*113c*/ 	.word	0x0002b1e0


	//   ....[52]....
        /*1140*/ 	.word	0x0002b270


	//   ....[53]....
        /*1144*/ 	.word	0x0002b300


	//   ....[54]....
        /*1148*/ 	.word	0x0002b390


	//   ....[55]....
        /*114c*/ 	.word	0x0002b420


	//   ....[56]....
        /*1150*/ 	.word	0x0002b4b0


	//   ....[57]....
        /*1154*/ 	.word	0x0002b540


	//   ....[58]....
        /*1158*/ 	.word	0x0002b5d0


	//   ....[59]....
        /*115c*/ 	.word	0x0002b6a0


	//   ....[60]....
        /*1160*/ 	.word	0x0002b740


	//   ....[61]....
        /*1164*/ 	.word	0x0002b7d0


	//   ....[62]....
        /*1168*/ 	.word	0x0002b820


	//   ....[63]....
        /*116c*/ 	.word	0x0002b870


	//   ....[64]....
        /*1170*/ 	.word	0x0002b900


	//   ....[65]....
        /*1174*/ 	.word	0x0002b990


	//   ....[66]....
        /*1178*/ 	.word	0x0002b9e0


	//   ....[67]....
        /*117c*/ 	.word	0x0002ba30


	//   ....[68]....
        /*1180*/ 	.word	0x0002bac0


	//   ....[69]....
        /*1184*/ 	.word	0x0002bb50


	//   ....[70]....
        /*1188*/ 	.word	0x0002bba0


	//   ....[71]....
        /*118c*/ 	.word	0x0002bbf0


	//   ....[72]....
        /*1190*/ 	.word	0x0002bc80


	//   ....[73]....
        /*1194*/ 	.word	0x0002bd10


	//   ....[74]....
        /*1198*/ 	.word	0x0002bd60


	//   ....[75]....
        /*119c*/ 	.word	0x0002bdb0


	//   ....[76]....
        /*11a0*/ 	.word	0x0002bea0


	//   ....[77]....
        /*11a4*/ 	.word	0x0002bf50


	//   ....[78]....
        /*11a8*/ 	.word	0x0002bfb0


	//   ....[79]....
        /*11ac*/ 	.word	0x0002c030


	//   ....[80]....
        /*11b0*/ 	.word	0x0002c120


	//   ....[81]....
        /*11b4*/ 	.word	0x0002c170


	//   ....[82]....
        /*11b8*/ 	.word	0x0002c1c0


	//   ....[83]....
        /*11bc*/ 	.word	0x0002c210


	//   ....[84]....
        /*11c0*/ 	.word	0x0002c330


	//   ....[85]....
        /*11c4*/ 	.word	0x0002c3d0


	//   ....[86]....
        /*11c8*/ 	.word	0x0002c430


	//   ....[87]....
        /*11cc*/ 	.word	0x0002c4b0


	//   ....[88]....
        /*11d0*/ 	.word	0x0002c5a0


	//   ....[89]....
        /*11d4*/ 	.word	0x0002c600


	//   ....[90]....
        /*11d8*/ 	.word	0x0002c650


	//   ....[91]....
        /*11dc*/ 	.word	0x0002c6a0


	//   ....[92]....
        /*11e0*/ 	.word	0x0002ca40


	//   ....[93]....
        /*11e4*/ 	.word	0x0002cb70


	//   ....[94]....
        /*11e8*/ 	.word	0x0002cc90


	//   ....[95]....
        /*11ec*/ 	.word	0x0002cdc0


	//   ....[96]....
        /*11f0*/ 	.word	0x0002cee0


	//   ....[97]....
        /*11f4*/ 	.word	0x0002cfd0


	//   ....[98]....
        /*11f8*/ 	.word	0x0002d030


	//   ....[99]....
        /*11fc*/ 	.word	0x0002d0b0


	//   ....[100]....
        /*1200*/ 	.word	0x0002d110


	//   ....[101]....
        /*1204*/ 	.word	0x0002d190


	//   ....[102]....
        /*1208*/ 	.word	0x0002d1f0


	//   ....[103]....
        /*120c*/ 	.word	0x0002d270


	//   ....[104]....
        /*1210*/ 	.word	0x0002d2d0


	//   ....[105]....
        /*1214*/ 	.word	0x0002d350


	//   ....[106]....
        /*1218*/ 	.word	0x0002d3b0


	//   ....[107]....
        /*121c*/ 	.word	0x0002d410


	//   ....[108]....
        /*1220*/ 	.word	0x0002d470


	//   ....[109]....
        /*1224*/ 	.word	0x0002d4d0


	//   ....[110]....
        /*1228*/ 	.word	0x0002d530


	//   ....[111]....
        /*122c*/ 	.word	0x0002d590


	//   ....[112]....
        /*1230*/ 	.word	0x0002d5f0


	//   ....[113]....
        /*1234*/ 	.word	0x0002d650


	//   ....[114]....
        /*1238*/ 	.word	0x0002d6b0


	//   ....[115]....
        /*123c*/ 	.word	0x0002d710


	//   ....[116]....
        /*1240*/ 	.word	0x0002d770


	//   ....[117]....
        /*1244*/ 	.word	0x0002d7d0


	//   ....[118]....
        /*1248*/ 	.word	0x0002d830


	//   ....[119]....
        /*124c*/ 	.word	0x0002d8a0


	//   ....[120]....
        /*1250*/ 	.word	0x0002d900


	//   ....[121]....
        /*1254*/ 	.word	0x0002d990


	//   ....[122]....
        /*1258*/ 	.word	0x0002d9f0


	//   ....[123]....
        /*125c*/ 	.word	0x0002da60


	//   ....[124]....
        /*1260*/ 	.word	0x0002dac0


	//   ....[125]....
        /*1264*/ 	.word	0x0002db50


	//   ....[126]....
        /*1268*/ 	.word	0x0002dbb0


	//   ....[127]....
        /*126c*/ 	.word	0x0002dc20


	//   ....[128]....
        /*1270*/ 	.word	0x0002dc80


	//   ....[129]....
        /*1274*/ 	.word	0x0002dd00


	//   ....[130]....
        /*1278*/ 	.word	0x0002dd60


	//   ....[131]....
        /*127c*/ 	.word	0x0002ddf0


	//   ....[132]....
        /*1280*/ 	.word	0x0002de50


	//   ....[133]....
        /*1284*/ 	.word	0x0002dee0


	//   ....[134]....
        /*1288*/ 	.word	0x0002df40


	//   ....[135]....
        /*128c*/ 	.word	0x0002dfc0


	//   ....[136]....
        /*1290*/ 	.word	0x0002e020


	//   ....[137]....
        /*1294*/ 	.word	0x0002e0c0


	//   ....[138]....
        /*1298*/ 	.word	0x0002e120


	//   ....[139]....
        /*129c*/ 	.word	0x0002e180


	//   ....[140]....
        /*12a0*/ 	.word	0x0002e1e0


	//   ....[141]....
        /*12a4*/ 	.word	0x0002e260


	//   ....[142]....
        /*12a8*/ 	.word	0x0002e2c0


	//   ....[143]....
        /*12ac*/ 	.word	0x0002e330


	//   ....[144]....
        /*12b0*/ 	.word	0x0002e390


	//   ....[145]....
        /*12b4*/ 	.word	0x0002e410


	//   ....[146]....
        /*12b8*/ 	.word	0x0002e470


	//   ....[147]....
        /*12bc*/ 	.word	0x0002e4e0


	//   ....[148]....
        /*12c0*/ 	.word	0x0002e540


	//   ....[149]....
        /*12c4*/ 	.word	0x0002e5c0


	//   ....[150]....
        /*12c8*/ 	.word	0x0002e620


	//   ....[151]....
        /*12cc*/ 	.word	0x0002e690


	//   ....[152]....
        /*12d0*/ 	.word	0x0002e6f0


	//   ....[153]....
        /*12d4*/ 	.word	0x0002e760


	//   ....[154]....
        /*12d8*/ 	.word	0x0002e7e0


	//   ....[155]....
        /*12dc*/ 	.word	0x0002e860


	//   ....[156]....
        /*12e0*/ 	.word	0x0002e9d0


	//   ....[157]....
        /*12e4*/ 	.word	0x0002ea20


	//   ....[158]....
        /*12e8*/ 	.word	0x0002eab0


	//   ....[159]....
        /*12ec*/ 	.word	0x0002eb40


	//   ....[160]....
        /*12f0*/ 	.word	0x0002ebd0


	//   ....[161]....
        /*12f4*/ 	.word	0x0002ec60


	//   ....[162]....
        /*12f8*/ 	.word	0x0002ecf0


	//   ....[163]....
        /*12fc*/ 	.word	0x0002ed80


	//   ....[164]....
        /*1300*/ 	.word	0x0002ee40


	//   ....[165]....
        /*1304*/ 	.word	0x0002f120


	//   ....[166]....
        /*1308*/ 	.word	0x0002f210


	//   ....[167]....
        /*130c*/ 	.word	0x0002f2c0


	//   ....[168]....
        /*1310*/ 	.word	0x0002f350


	//   ....[169]....
        /*1314*/ 	.word	0x0002f470


	//   ....[170]....
        /*1318*/ 	.word	0x0002f4d0


	//   ....[171]....
        /*131c*/ 	.word	0x0002f5b0


	//   ....[172]....
        /*1320*/ 	.word	0x0002f610


	//   ....[173]....
        /*1324*/ 	.word	0x0002f6f0


	//   ....[174]....
        /*1328*/ 	.word	0x0002f750


	//   ....[175]....
        /*132c*/ 	.word	0x0002f830


	//   ....[176]....
        /*1330*/ 	.word	0x0002f890


	//   ....[177]....
        /*1334*/ 	.word	0x0002f9b0


	//   ....[178]....
        /*1338*/ 	.word	0x0002fa10


	//   ....[179]....
        /*133c*/ 	.word	0x0002faf0


	//   ....[180]....
        /*1340*/ 	.word	0x0002fb50


	//   ....[181]....
        /*1344*/ 	.word	0x0002fc20


	//   ....[182]....
        /*1348*/ 	.word	0x0002fdc0


	//   ....[183]....
        /*134c*/ 	.word	0x0002fe50


	//   ....[184]....
        /*1350*/ 	.word	0x0002ff70


	//   ....[185]....
        /*1354*/ 	.word	0x0002ffc0


	//   ....[186]....
        /*1358*/ 	.word	0x000300e0


	//   ....[187]....
        /*135c*/ 	.word	0x00030130


	//   ....[188]....
        /*1360*/ 	.word	0x00030250


	//   ....[189]....
        /*1364*/ 	.word	0x000302a0


	//   ....[190]....
        /*1368*/ 	.word	0x000303a0


	//   ....[191]....
        /*136c*/ 	.word	0x00030440


	//   ....[192]....
        /*1370*/ 	.word	0x000304a0


	//   ....[193]....
        /*1374*/ 	.word	0x00030590


	//   ....[194]....
        /*1378*/ 	.word	0x000305f0


	//   ....[195]....
        /*137c*/ 	.word	0x000306e0


	//   ....[196]....
        /*1380*/ 	.word	0x00030740


	//   ....[197]....
        /*1384*/ 	.word	0x000307e0


	//   ....[198]....
        /*1388*/ 	.word	0x000308e0


	//   ....[199]....
        /*138c*/ 	.word	0x00030940


	//   ....[200]....
        /*1390*/ 	.word	0x000309a0


	//   ....[201]....
        /*1394*/ 	.word	0x00030a90


	//   ....[202]....
        /*1398*/ 	.word	0x00030af0


	//   ....[203]....
        /*139c*/ 	.word	0x00030be0


	//   ....[204]....
        /*13a0*/ 	.word	0x00030c40


	//   ....[205]....
        /*13a4*/ 	.word	0x00030d30


	//   ....[206]....
        /*13a8*/ 	.word	0x00030d90


	//   ....[207]....
        /*13ac*/ 	.word	0x00030e80


	//   ....[208]....
        /*13b0*/ 	.word	0x00030ee0


	//   ....[209]....
        /*13b4*/ 	.word	0x00030fd0


	//   ....[210]....
        /*13b8*/ 	.word	0x00031030


	//   ....[211]....
        /*13bc*/ 	.word	0x00031120


	//   ....[212]....
        /*13c0*/ 	.word	0x00031180


	//   ....[213]....
        /*13c4*/ 	.word	0x00031260


	//   ....[214]....
        /*13c8*/ 	.word	0x00031390


	//   ....[215]....
        /*13cc*/ 	.word	0x00031430


	//   ....[216]....
        /*13d0*/ 	.word	0x00031490


	//   ....[217]....
        /*13d4*/ 	.word	0x00031550


	//   ....[218]....
        /*13d8*/ 	.word	0x000315b0


	//   ....[219]....
        /*13dc*/ 	.word	0x00031670


	//   ....[220]....
        /*13e0*/ 	.word	0x000316d0


	//   ....[221]....
        /*13e4*/ 	.word	0x00031790


	//   ....[222]....
        /*13e8*/ 	.word	0x000317f0


	//   ....[223]....
        /*13ec*/ 	.word	0x000318b0


	//   ....[224]....
        /*13f0*/ 	.word	0x00031910


	//   ....[225]....
        /*13f4*/ 	.word	0x000319d0


	//   ....[226]....
        /*13f8*/ 	.word	0x00031a30


	//   ....[227]....
        /*13fc*/ 	.word	0x00031af0


	//   ....[228]....
        /*1400*/ 	.word	0x00031b50


	//   ....[229]....
        /*1404*/ 	.word	0x00031c10


	//   ....[230]....
        /*1408*/ 	.word	0x00031d00


	//   ....[231]....
        /*140c*/ 	.word	0x00031d90


	//   ....[232]....
        /*1410*/ 	.word	0x00031df0


	//   ....[233]....
        /*1414*/ 	.word	0x00031eb0


	//   ....[234]....
        /*1418*/ 	.word	0x00031f10


	//   ....[235]....
        /*141c*/ 	.word	0x00031fd0


	//   ....[236]....
        /*1420*/ 	.word	0x00032030


	//   ....[237]....
        /*1424*/ 	.word	0x000320f0


	//   ....[238]....
        /*1428*/ 	.word	0x00032150


	//   ....[239]....
        /*142c*/ 	.word	0x00032210


	//   ....[240]....
        /*1430*/ 	.word	0x00032270


	//   ....[241]....
        /*1434*/ 	.word	0x00032330


	//   ....[242]....
        /*1438*/ 	.word	0x00032390


	//   ....[243]....
        /*143c*/ 	.word	0x00032450


	//   ....[244]....
        /*1440*/ 	.word	0x000324b0


	//   ....[245]....
        /*1444*/ 	.word	0x00032570


	//   ....[246]....
        /*1448*/ 	.word	0x00032750


	//   ....[247]....
        /*144c*/ 	.word	0x000327f0


	//   ....[248]....
        /*1450*/ 	.word	0x00032910


	//   ....[249]....
        /*1454*/ 	.word	0x00032980


	//   ....[250]....
        /*1458*/ 	.word	0x000329f0


	//   ....[251]....
        /*145c*/ 	.word	0x00032a60


	//   ....[252]....
        /*1460*/ 	.word	0x00032ad0


	//   ....[253]....
        /*1464*/ 	.word	0x00032b50


	//   ....[254]....
        /*1468*/ 	.word	0x00032be0


	//   ....[255]....
        /*146c*/ 	.word	0x00032c70


	//   ....[0]....
        /*1470*/ 	.word	0x00032ce0


	//   ....[1]....
        /*1474*/ 	.word	0x00032d50


	//   ....[2]....
        /*1478*/ 	.word	0x00032dc0


	//   ....[3]....
        /*147c*/ 	.word	0x00032e40


	//   ....[4]....
        /*1480*/ 	.word	0x00032eb0


	//   ....[5]....
        /*1484*/ 	.word	0x00032f50


	//   ....[6]....
        /*1488*/ 	.word	0x00032fe0


	//   ....[7]....
        /*148c*/ 	.word	0x00033100


	//----- nvinfo : EIATTR_REG_RECONFIG
	.align		4
.L_328:
        /*1490*/ 	.byte	0x01, 0x54
	.zero		2


	//----- nvinfo : EIATTR_SYSCALL_OFFSETS
	.align		4
        /*1494*/ 	.byte	0x04, 0x46
        /*1496*/ 	.short	(.L_330 - .L_329)


	//   ....[0]....
.L_329:
        /*1498*/ 	.word	0x00001aa0


	//   ....[1]....
        /*149c*/ 	.word	0x00001bf0


	//   ....[2]....
        /*14a0*/ 	.word	0x0000c9c0


	//   ....[3]....
        /*14a4*/ 	.word	0x0000ccc0


	//   ....[4]....
        /*14a8*/ 	.word	0x00024f20


	//   ....[5]....
        /*14ac*/ 	.word	0x000250b0


	//   ....[6]....
        /*14b0*/ 	.word	0x00025200


	//   ....[7]....
        /*14b4*/ 	.word	0x00025340


	//   ....[8]....
        /*14b8*/ 	.word	0x00026a00


	//----- nvinfo : EIATTR_MBARRIER_INSTR_OFFSETS
	.align		4
.L_330:
        /*14bc*/ 	.byte	0x04, 0x39
        /*14be*/ 	.short	(.L_332 - .L_331)


	//   ....[0]....
.L_331:
        /*14c0*/ 	.word	0x00000270
        /*14c4*/ 	.word	0x000000ff
        /*14c8*/ 	.word	0x00038800
        /*14cc*/ 	.short	0x0100
        /*14ce*/ 	.byte	0x08
	.zero		1


	//   ....[1]....
        /*14d0*/ 	.word	0x00000280
        /*14d4*/ 	.word	0x000000ff
        /*14d8*/ 	.word	0x00038820
        /*14dc*/ 	.short	0x0100
        /*14de*/ 	.byte	0x08
	.zero		1


	//   ....[2]....
        /*14e0*/ 	.word	0x00000370
        /*14e4*/ 	.word	0x000000ff
        /*14e8*/ 	.word	0x00038830
        /*14ec*/ 	.short	0x0100
        /*14ee*/ 	.byte	0x08
	.zero		1


	//   ....[3]....
        /*14f0*/ 	.word	0x00000380
        /*14f4*/ 	.word	0x000000ff
        /*14f8*/ 	.word	0x00038840
        /*14fc*/ 	.short	0x0100
        /*14fe*/ 	.byte	0x08
	.zero		1


	//   ....[4]....
        /*1500*/ 	.word	0x00000390
        /*1504*/ 	.word	0x000000ff
        /*1508*/ 	.word	0x00038838
        /*150c*/ 	.short	0x0100
        /*150e*/ 	.byte	0x08
	.zero		1


	//   ....[5]....
        /*1510*/ 	.word	0x000003a0
        /*1514*/ 	.word	0x000000ff
        /*1518*/ 	.word	0x00038848
        /*151c*/ 	.short	0x0100
        /*151e*/ 	.byte	0x08
	.zero		1


	//   ....[6]....
        /*1520*/ 	.word	0x000004d0
        /*1524*/ 	.word	0x000000ff
        /*1528*/ 	.word	0x00038850
        /*152c*/ 	.short	0x0100
        /*152e*/ 	.byte	0x08
	.zero		1


	//   ....[7]....
        /*1530*/ 	.word	0x000004e0
        /*1534*/ 	.word	0x000000ff
        /*1538*/ 	.word	0x00038860
        /*153c*/ 	.short	0x0100
        /*153e*/ 	.byte	0x08
	.zero		1


	//   ....[8]....
        /*1540*/ 	.word	0x000004f0
        /*1544*/ 	.word	0x000000ff
        /*1548*/ 	.word	0x00038858
        /*154c*/ 	.short	0x0100
        /*154e*/ 	.byte	0x08
	.zero		1


	//   ....[9]....
        /*1550*/ 	.word	0x00000500
        /*1554*/ 	.word	0x000000ff
        /*1558*/ 	.word	0x00038868
        /*155c*/ 	.short	0x0100
        /*155e*/ 	.byte	0x08
	.zero		1


	//   ....[10]....
        /*1560*/ 	.word	0x000005f0
        /*1564*/ 	.word	0x000000ff
        /*1568*/ 	.word	0x00038870
        /*156c*/ 	.short	0x0100
        /*156e*/ 	.byte	0x06
	.zero		1


	//   ....[11]....
        /*1570*/ 	.word	0x00000600
        /*1574*/ 	.word	0x000000ff
        /*1578*/ 	.word	0x00038880
        /*157c*/ 	.short	0x0100
        /*157e*/ 	.byte	0x06
	.zero		1


	//   ....[12]....
        /*1580*/ 	.word	0x00000610
        /*1584*/ 	.word	0x000000ff
        /*1588*/ 	.word	0x00038878
        /*158c*/ 	.short	0x0100
        /*158e*/ 	.byte	0x06
	.zero		1


	//   ....[13]....
        /*1590*/ 	.word	0x00000620
        /*1594*/ 	.word	0x000000ff
        /*1598*/ 	.word	0x00038888
        /*159c*/ 	.short	0x0100
        /*159e*/ 	.byte	0x06
	.zero		1


	//   ....[14]....
        /*15a0*/ 	.word	0x00000750
        /*15a4*/ 	.word	0x000000ff
        /*15a8*/ 	.word	0x00038890
        /*15ac*/ 	.short	0x0100
        /*15ae*/ 	.byte	0x08
	.zero		1


	//   ....[15]....
        /*15b0*/ 	.word	0x00000760
        /*15b4*/ 	.word	0x000000ff
        /*15b8*/ 	.word	0x000388a0
        /*15bc*/ 	.short	0x0100
        /*15be*/ 	.byte	0x08
	.zero		1


	//   ....[16]....
        /*15c0*/ 	.word	0x00000770
        /*15c4*/ 	.word	0x000000ff
        /*15c8*/ 	.word	0x00038898
        /*15cc*/ 	.short	0x0100
        /*15ce*/ 	.byte	0x08
	.zero		1


	//   ....[17]....
        /*15d0*/ 	.word	0x00000780
        /*15d4*/ 	.word	0x000000ff
        /*15d8*/ 	.word	0x000388a8
        /*15dc*/ 	.short	0x0100
        /*15de*/ 	.byte	0x08
	.zero		1


	//   ....[18]....
        /*15e0*/ 	.word	0x000008c0
        /*15e4*/ 	.word	0x000000ff
        /*15e8*/ 	.word	0x000388b0
        /*15ec*/ 	.short	0x0100
        /*15ee*/ 	.byte	0x08
	.zero		1


	//   ....[19]....
        /*15f0*/ 	.word	0x000008d0
        /*15f4*/ 	.word	0x000000ff
        /*15f8*/ 	.word	0x000388c0
        /*15fc*/ 	.short	0x0100
        /*15fe*/ 	.byte	0x08
	.zero		1


	//   ....[20]....
        /*1600*/ 	.word	0x000008e0
        /*1604*/ 	.word	0x000000ff
        /*1608*/ 	.word	0x000388b8
        /*160c*/ 	.short	0x0100
        /*160e*/ 	.byte	0x08
	.zero		1


	//   ....[21]....
        /*1610*/ 	.word	0x000008f0
        /*1614*/ 	.word	0x000000ff
        /*1618*/ 	.word	0x000388c8
        /*161c*/ 	.short	0x0100
        /*161e*/ 	.byte	0x08
	.zero		1


	//   ....[22]....
        /*1620*/ 	.word	0x000030d0
        /*1624*/ 	.word	0x00000050
        /*1628*/ 	.word	0x00038890
        /*162c*/ 	.short	0x010a
        /*162e*/ 	.byte	0x3f
	.zero		1


	//   ....[23]....
        /*1630*/ 	.word	0x00007250
        /*1634*/ 	.word	0x00000050
        /*1638*/ 	.word	0x00038890
        /*163c*/ 	.short	0x010a
        /*163e*/ 	.byte	0x3f
	.zero		1


	//   ....[24]....
        /*1640*/ 	.word	0x0000b180
        /*1644*/ 	.word	0x00000050
        /*1648*/ 	.word	0x00038890
        /*164c*/ 	.short	0x010a
        /*164e*/ 	.byte	0x3f
	.zero		1


	//   ....[25]....
        /*1650*/ 	.word	0x0000b880
        /*1654*/ 	.word	0x0000000b
        /*1658*/ 	.word	0x00000000
        /*165c*/ 	.short	0x0101
        /*165e*/ 	.byte	0x3f
	.zero		1


	//   ....[26]....
        /*1660*/ 	.word	0x0000b8c0
        /*1664*/ 	.word	0x00000050
        /*1668*/ 	.word	0x000388b0
        /*166c*/ 	.short	0x010a
        /*166e*/ 	.byte	0x3f
	.zero		1


	//   ....[27]....
        /*1670*/ 	.word	0x0000bee0
        /*1674*/ 	.word	0x00000050
        /*1678*/ 	.word	0x00000000
        /*167c*/ 	.short	0x0101
        /*167e*/ 	.byte	0x3f
	.zero		1


	//   ....[28]....
        /*1680*/ 	.word	0x0000ca50
        /*1684*/ 	.word	0x00000016
        /*1688*/ 	.word	0x00038800
        /*168c*/ 	.short	0x010a
        /*168e*/ 	.byte	0x3f
	.zero		1


	//   ....[29]....
        /*1690*/ 	.word	0x0000caa0
        /*1694*/ 	.word	0x00000016
        /*1698*/ 	.word	0x00038800
        /*169c*/ 	.short	0x010a
        /*169e*/ 	.byte	0x3f
	.zero		1


	//   ....[30]....
        /*16a0*/ 	.word	0x0000d840
        /*16a4*/ 	.word	0x00000016
        /*16a8*/ 	.word	0x00038800
        /*16ac*/ 	.short	0x010a
        /*16ae*/ 	.byte	0x3f
	.zero		1


	//   ....[31]....
        /*16b0*/ 	.word	0x00011fe0
        /*16b4*/ 	.word	0x00000016
        /*16b8*/ 	.word	0x00038800
        /*16bc*/ 	.short	0x010a
        /*16be*/ 	.byte	0x3f
	.zero		1


	//   ....[32]....
        /*16c0*/ 	.word	0x00016260
        /*16c4*/ 	.word	0x00000006
        /*16c8*/ 	.word	0x00038830
        /*16cc*/ 	.short	0x010a
        /*16ce*/ 	.byte	0x3f
	.zero		1


	//   ....[33]....
        /*16d0*/ 	.word	0x000162a0
        /*16d4*/ 	.word	0x00000006
        /*16d8*/ 	.word	0x00038830
        /*16dc*/ 	.short	0x010a
        /*16de*/ 	.byte	0x3f
	.zero		1


	//   ....[34]....
        /*16e0*/ 	.word	0x00018160
        /*16e4*/ 	.word	0x0000001e
        /*16e8*/ 	.word	0x00000000
        /*16ec*/ 	.short	0x0101
        /*16ee*/ 	.byte	0x3f
	.zero		1


	//   ....[35]....
        /*16f0*/ 	.word	0x00018510
        /*16f4*/ 	.word	0x00000006
        /*16f8*/ 	.word	0x00038850
        /*16fc*/ 	.short	0x010a
        /*16fe*/ 	.byte	0x3f
	.zero		1


	//   ....[36]....
        /*1700*/ 	.word	0x00018560
        /*1704*/ 	.word	0x00000006
        /*1708*/ 	.word	0x00038850
        /*170c*/ 	.short	0x010a
        /*170e*/ 	.byte	0x3f
	.zero		1


	//   ....[37]....
        /*1710*/ 	.word	0x000188c0
        /*1714*/ 	.word	0x00000006
        /*1718*/ 	.word	0x00000000
        /*171c*/ 	.short	0x0101
        /*171e*/ 	.byte	0x3f
	.zero		1


	//   ....[38]....
        /*1720*/ 	.word	0x00018a00
        /*1724*/ 	.word	0x00000007
        /*1728*/ 	.word	0x00038830
        /*172c*/ 	.short	0x010a
        /*172e*/ 	.byte	0x3f
	.zero		1


	//   ....[39]....
        /*1730*/ 	.word	0x00018a80
        /*1734*/ 	.word	0x00000007
        /*1738*/ 	.word	0x00038830
        /*173c*/ 	.short	0x010a
        /*173e*/ 	.byte	0x3f
	.zero		1


	//   ....[40]....
        /*1740*/ 	.word	0x0001ab40
        /*1744*/ 	.word	0x00000005
        /*1748*/ 	.word	0x00000000
        /*174c*/ 	.short	0x0101
        /*174e*/ 	.byte	0x3f
	.zero		1


	//   ....[41]....
        /*1750*/ 	.word	0x0001b480
        /*1754*/ 	.word	0x00000007
        /*1758*/ 	.word	0x00038850
        /*175c*/ 	.short	0x010a
        /*175e*/ 	.byte	0x3f
	.zero		1


	//   ....[42]....
        /*1760*/ 	.word	0x0001b4f0
        /*1764*/ 	.word	0x00000007
        /*1768*/ 	.word	0x00038850
        /*176c*/ 	.short	0x010a
        /*176e*/ 	.byte	0x3f
	.zero		1


	//   ....[43]....
        /*1770*/ 	.word	0x0001b7d0
        /*1774*/ 	.word	0x00000007
        /*1778*/ 	.word	0x00000000
        /*177c*/ 	.short	0x0101
        /*177e*/ 	.byte	0x3f
	.zero		1


	//   ....[44]....
        /*1780*/ 	.word	0x0001b8e0
        /*1784*/ 	.word	0x00000007
        /*1788*/ 	.word	0x00038830
        /*178c*/ 	.short	0x010a
        /*178e*/ 	.byte	0x3f
	.zero		1


	//   ....[45]....
        /*1790*/ 	.word	0x0001b960
        /*1794*/ 	.word	0x00000007
        /*1798*/ 	.word	0x00038830
        /*179c*/ 	.short	0x010a
        /*179e*/ 	.byte	0x3f
	.zero		1


	//   ....[46]....
        /*17a0*/ 	.word	0x0001ccc0
        /*17a4*/ 	.word	0x0000000e
        /*17a8*/ 	.word	0x00000000
        /*17ac*/ 	.short	0x0101
        /*17ae*/ 	.byte	0x3f
	.zero		1


	//   ....[47]....
        /*17b0*/ 	.word	0x0001d980
        /*17b4*/ 	.word	0x00000007
        /*17b8*/ 	.word	0x00038850
        /*17bc*/ 	.short	0x010a
        /*17be*/ 	.byte	0x3f
	.zero		1


	//   ....[48]....
        /*17c0*/ 	.word	0x0001d9f0
        /*17c4*/ 	.word	0x00000007
        /*17c8*/ 	.word	0x00038850
        /*17cc*/ 	.short	0x010a
        /*17ce*/ 	.byte	0x3f
	.zero		1


	//   ....[49]....
        /*17d0*/ 	.word	0x0001dcd0
        /*17d4*/ 	.word	0x00000007
        /*17d8*/ 	.word	0x00000000
        /*17dc*/ 	.short	0x0101
        /*17de*/ 	.byte	0x3f
	.zero		1


	//   ....[50]....
        /*17e0*/ 	.word	0x000211c0
        /*17e4*/ 	.word	0x00000014
        /*17e8*/ 	.word	0x00000000
        /*17ec*/ 	.short	0x0101
        /*17ee*/ 	.byte	0x3f
	.zero		1


	//   ....[51]....
        /*17f0*/ 	.word	0x00023ce0
        /*17f4*/ 	.word	0x00000016
        /*17f8*/ 	.word	0x00038820
        /*17fc*/ 	.short	0x010a
        /*17fe*/ 	.byte	0x3f
	.zero		1


	//   ....[52]....
        /*1800*/ 	.word	0x00023d70
        /*1804*/ 	.word	0x0000000a
        /*1808*/ 	.word	0x000388a0
        /*180c*/ 	.short	0x010a
        /*180e*/ 	.byte	0x3f
	.zero		1


	//   ....[53]....
        /*1810*/ 	.word	0x000240c0
        /*1814*/ 	.word	0x0000000a
        /*1818*/ 	.word	0x000388c0
        /*181c*/ 	.short	0x010a
        /*181e*/ 	.byte	0x3f
	.zero		1


	//   ....[54]....
        /*1820*/ 	.word	0x000244e0
        /*1824*/ 	.word	0x00000009
        /*1828*/ 	.word	0x000388a0
        /*182c*/ 	.short	0x010a
        /*182e*/ 	.byte	0x3f
	.zero		1


	//   ....[55]....
        /*1830*/ 	.word	0x00024820
        /*1834*/ 	.word	0x00000009
        /*1838*/ 	.word	0x000388c0
        /*183c*/ 	.short	0x010a
        /*183e*/ 	.byte	0x3f
	.zero		1


	//   ....[56]....
        /*1840*/ 	.word	0x00025730
        /*1844*/ 	.word	0x00000006
        /*1848*/ 	.word	0x00038880
        /*184c*/ 	.short	0x010a
        /*184e*/ 	.byte	0x3f
	.zero		1


	//   ....[57]....
        /*1850*/ 	.word	0x00025ed0
        /*1854*/ 	.word	0x00000006
        /*1858*/ 	.word	0x00038870
        /*185c*/ 	.short	0x0107
        /*185e*/ 	.byte	0x3f
	.zero		1


	//   ....[58]....
        /*1860*/ 	.word	0x00025f90
        /*1864*/ 	.word	0x00000006
        /*1868*/ 	.word	0x00038870
        /*186c*/ 	.short	0x0101
        /*186e*/ 	.byte	0x3f
	.zero		1


	//   ....[59]....
        /*1870*/ 	.word	0x00025fc0
        /*1874*/ 	.word	0x00000006
        /*1878*/ 	.word	0x00038840
        /*187c*/ 	.short	0x010a
        /*187e*/ 	.byte	0x3f
	.zero		1


	//   ....[60]....
        /*1880*/ 	.word	0x00026720
        /*1884*/ 	.word	0x00000006
        /*1888*/ 	.word	0x00038830
        /*188c*/ 	.short	0x0107
        /*188e*/ 	.byte	0x3f
	.zero		1


	//   ....[61]....
        /*1890*/ 	.word	0x00026810
        /*1894*/ 	.word	0x00000006
        /*1898*/ 	.word	0x00038830
        /*189c*/ 	.short	0x0101
        /*189e*/ 	.byte	0x3f
	.zero		1


	//   ....[62]....
        /*18a0*/ 	.word	0x000272a0
        /*18a4*/ 	.word	0x00000016
        /*18a8*/ 	.word	0x00038800
        /*18ac*/ 	.short	0x0107
        /*18ae*/ 	.byte	0x3f
	.zero		1


	//   ....[63]....
        /*18b0*/ 	.word	0x000273b0
        /*18b4*/ 	.word	0x00000016
        /*18b8*/ 	.word	0x00038800
        /*18bc*/ 	.short	0x0101
        /*18be*/ 	.byte	0x3f
	.zero		1


	//   ....[64]....
        /*18c0*/ 	.word	0x000273d0
        /*18c4*/ 	.word	0x00000016
        /*18c8*/ 	.word	0x00038820
        /*18cc*/ 	.short	0x010a
        /*18ce*/ 	.byte	0x3f
	.zero		1


	//   ....[65]....
        /*18d0*/ 	.word	0x00027700
        /*18d4*/ 	.word	0x00000000
        /*18d8*/ 	.word	0x00038880
        /*18dc*/ 	.short	0x010a
        /*18de*/ 	.byte	0x3f
	.zero		1


	//   ....[66]....
        /*18e0*/ 	.word	0x00027c20
        /*18e4*/ 	.word	0x00000000
        /*18e8*/ 	.word	0x00038870
        /*18ec*/ 	.short	0x0107
        /*18ee*/ 	.byte	0x3f
	.zero		1


	//   ....[67]....
        /*18f0*/ 	.word	0x00027ce0
        /*18f4*/ 	.word	0x00000000
        /*18f8*/ 	.word	0x00038870
        /*18fc*/ 	.short	0x0101
        /*18fe*/ 	.byte	0x3f
	.zero		1


	//   ....[68]....
        /*1900*/ 	.word	0x00027d10
        /*1904*/ 	.word	0x00000000
        /*1908*/ 	.word	0x00038840
        /*190c*/ 	.short	0x010a
        /*190e*/ 	.byte	0x3f
	.zero		1


	//   ....[69]....
        /*1910*/ 	.word	0x00028210
        /*1914*/ 	.word	0x00000000
        /*1918*/ 	.word	0x00038830
        /*191c*/ 	.short	0x0107
        /*191e*/ 	.byte	0x3f
	.zero		1


	//   ....[70]....
        /*1920*/ 	.word	0x000282d0
        /*1924*/ 	.word	0x00000000
        /*1928*/ 	.word	0x00038830
        /*192c*/ 	.short	0x0101
        /*192e*/ 	.byte	0x3f
	.zero		1


	//   ....[71]....
        /*1930*/ 	.word	0x00028360
        /*1934*/ 	.word	0x00000011
        /*1938*/ 	.word	0x00038870
        /*193c*/ 	.short	0x010a
        /*193e*/ 	.byte	0x3f
	.zero		1


	//   ....[72]....
        /*1940*/ 	.word	0x000283f0
        /*1944*/ 	.word	0x00000011
        /*1948*/ 	.word	0x00038860
        /*194c*/ 	.short	0x010a
        /*194e*/ 	.byte	0x3f
	.zero		1


	//   ....[73]....
        /*1950*/ 	.word	0x00028b60
        /*1954*/ 	.word	0x00000011
        /*1958*/ 	.word	0x00038850
        /*195c*/ 	.short	0x0101
        /*195e*/ 	.byte	0x3f
	.zero		1


	//   ....[74]....
        /*1960*/ 	.word	0x00028bf0
        /*1964*/ 	.word	0x00000011
        /*1968*/ 	.word	0x00000000
        /*196c*/ 	.short	0x0101
        /*196e*/ 	.byte	0x3f
	.zero		1


	//   ....[75]....
        /*1970*/ 	.word	0x00028db0
        /*1974*/ 	.word	0x00000012
        /*1978*/ 	.word	0x00038870
        /*197c*/ 	.short	0x010a
        /*197e*/ 	.byte	0x3f
	.zero		1


	//   ....[76]....
        /*1980*/ 	.word	0x00028e30
        /*1984*/ 	.word	0x00000012
        /*1988*/ 	.word	0x00038860
        /*198c*/ 	.short	0x010a
        /*198e*/ 	.byte	0x3f
	.zero		1


	//   ....[77]....
        /*1990*/ 	.word	0x000295b0
        /*1994*/ 	.word	0x00000012
        /*1998*/ 	.word	0x00038850
        /*199c*/ 	.short	0x0101
        /*199e*/ 	.byte	0x3f
	.zero		1


	//   ....[78]....
        /*19a0*/ 	.word	0x00029660
        /*19a4*/ 	.word	0x00000012
        /*19a8*/ 	.word	0x00000000
        /*19ac*/ 	.short	0x0101
        /*19ae*/ 	.byte	0x3f
	.zero		1


	//   ....[79]....
        /*19b0*/ 	.word	0x0002a380
        /*19b4*/ 	.word	0x00000005
        /*19b8*/ 	.word	0x00038820
        /*19bc*/ 	.short	0x010a
        /*19be*/ 	.byte	0x3f
	.zero		1


	//   ....[80]....
        /*19c0*/ 	.word	0x0002a510
        /*19c4*/ 	.word	0x00000003
        /*19c8*/ 	.word	0x00038840
        /*19cc*/ 	.short	0x010a
        /*19ce*/ 	.byte	0x3f
	.zero		1


	//   ....[81]....
        /*19d0*/ 	.word	0x0002a5b0
        /*19d4*/ 	.word	0x00000017
        /*19d8*/ 	.word	0x00038840
        /*19dc*/ 	.short	0x010a
        /*19de*/ 	.byte	0x3f
	.zero		1


	//   ....[82]....
        /*19e0*/ 	.word	0x0002a5f0
        /*19e4*/ 	.word	0x00000003
        /*19e8*/ 	.word	0x00038860
        /*19ec*/ 	.short	0x010a
        /*19ee*/ 	.byte	0x3f
	.zero		1


	//   ....[83]....
        /*19f0*/ 	.word	0x0002a630
        /*19f4*/ 	.word	0x00000017
        /*19f8*/ 	.word	0x00038860
        /*19fc*/ 	.short	0x010a
        /*19fe*/ 	.byte	0x3f
	.zero		1


	//   ....[84]....
        /*1a00*/ 	.word	0x0002a670
        /*1a04*/ 	.word	0x00000003
        /*1a08*/ 	.word	0x00038880
        /*1a0c*/ 	.short	0x010a
        /*1a0e*/ 	.byte	0x3f
	.zero		1


	//   ....[85]....
        /*1a10*/ 	.word	0x0002a6b0
        /*1a14*/ 	.word	0x00000017
        /*1a18*/ 	.word	0x00038880
        /*1a1c*/ 	.short	0x010a
        /*1a1e*/ 	.byte	0x3f
	.zero		1


	//   ....[86]....
        /*1a20*/ 	.word	0x0002a710
        /*1a24*/ 	.word	0x00000050
        /*1a28*/ 	.word	0x00038890
        /*1a2c*/ 	.short	0x010a
        /*1a2e*/ 	.byte	0x3f
	.zero		1


	//   ....[87]....
        /*1a30*/ 	.word	0x0002ac20
        /*1a34*/ 	.word	0x00000050
        /*1a38*/ 	.word	0x00038890
        /*1a3c*/ 	.short	0x010a
        /*1a3e*/ 	.byte	0x3f
	.zero		1


	//   ....[88]....
        /*1a40*/ 	.word	0x0002b130
        /*1a44*/ 	.word	0x00000050
        /*1a48*/ 	.word	0x00038890
        /*1a4c*/ 	.short	0x010a
        /*1a4e*/ 	.byte	0x3f
	.zero		1


	//   ....[89]....
        /*1a50*/ 	.word	0x0002b600
        /*1a54*/ 	.word	0x00000050
        /*1a58*/ 	.word	0x000388b0
        /*1a5c*/ 	.short	0x010a
        /*1a5e*/ 	.byte	0x3f
	.zero		1


	//   ....[90]....
        /*1a60*/ 	.word	0x0002bde0
        /*1a64*/ 	.word	0x00000016
        /*1a68*/ 	.word	0x00038800
        /*1a6c*/ 	.short	0x010a
        /*1a6e*/ 	.byte	0x3f
	.zero		1


	//   ....[91]....
        /*1a70*/ 	.word	0x0002c750
        /*1a74*/ 	.word	0x00000016
        /*1a78*/ 	.word	0x00038800
        /*1a7c*/ 	.short	0x010a
        /*1a7e*/ 	.byte	0x3f
	.zero		1


	//   ....[92]....
        /*1a80*/ 	.word	0x0002c7a0
        /*1a84*/ 	.word	0x00000006
        /*1a88*/ 	.word	0x00038830
        /*1a8c*/ 	.short	0x010a
        /*1a8e*/ 	.byte	0x3f
	.zero		1


	//   ....[93]....
        /*1a90*/ 	.word	0x0002c7f0
        /*1a94*/ 	.word	0x00000006
        /*1a98*/ 	.word	0x00038850
        /*1a9c*/ 	.short	0x010a
        /*1a9e*/ 	.byte	0x3f
	.zero		1


	//   ....[94]....
        /*1aa0*/ 	.word	0x0002c840
        /*1aa4*/ 	.word	0x00000007
        /*1aa8*/ 	.word	0x00038830
        /*1aac*/ 	.short	0x010a
        /*1aae*/ 	.byte	0x3f
	.zero		1


	//   ....[95]....
        /*1ab0*/ 	.word	0x0002c890
        /*1ab4*/ 	.word	0x00000007
        /*1ab8*/ 	.word	0x00038850
        /*1abc*/ 	.short	0x010a
        /*1abe*/ 	.byte	0x3f
	.zero		1


	//   ....[96]....
        /*1ac0*/ 	.word	0x0002c8e0
        /*1ac4*/ 	.word	0x00000007
        /*1ac8*/ 	.word	0x00038830
        /*1acc*/ 	.short	0x010a
        /*1ace*/ 	.byte	0x3f
	.zero		1


	//   ....[97]....
        /*1ad0*/ 	.word	0x0002c930
        /*1ad4*/ 	.word	0x00000007
        /*1ad8*/ 	.word	0x00038850
        /*1adc*/ 	.short	0x010a
        /*1ade*/ 	.byte	0x3f
	.zero		1


	//   ....[98]....
        /*1ae0*/ 	.word	0x0002ef00
        /*1ae4*/ 	.word	0x00000016
        /*1ae8*/ 	.word	0x00038820
        /*1aec*/ 	.short	0x010a
        /*1aee*/ 	.byte	0x3f
	.zero		1


	//   ....[99]....
        /*1af0*/ 	.word	0x0002ef50
        /*1af4*/ 	.word	0x0000000a
        /*1af8*/ 	.word	0x000388a0
        /*1afc*/ 	.short	0x010a
        /*1afe*/ 	.byte	0x3f
	.zero		1


	//   ....[100]....
        /*1b00*/ 	.word	0x0002efa0
        /*1b04*/ 	.word	0x0000000a
        /*1b08*/ 	.word	0x000388c0
        /*1b0c*/ 	.short	0x010a
        /*1b0e*/ 	.byte	0x3f
	.zero		1


	//   ....[101]....
        /*1b10*/ 	.word	0x0002eff0
        /*1b14*/ 	.word	0x00000009
        /*1b18*/ 	.word	0x000388a0
        /*1b1c*/ 	.short	0x010a
        /*1b1e*/ 	.byte	0x3f
	.zero		1


	//   ....[102]....
        /*1b20*/ 	.word	0x0002f040
        /*1b24*/ 	.word	0x00000009
        /*1b28*/ 	.word	0x000388c0
        /*1b2c*/ 	.short	0x010a
        /*1b2e*/ 	.byte	0x3f
	.zero		1


	//   ....[103]....
        /*1b30*/ 	.word	0x0002f160
        /*1b34*/ 	.word	0x00000006
        /*1b38*/ 	.word	0x00038880
        /*1b3c*/ 	.short	0x010a
        /*1b3e*/ 	.byte	0x3f
	.zero		1


	//   ....[104]....
        /*1b40*/ 	.word	0x0002fd10
        /*1b44*/ 	.word	0x00000006
        /*1b48*/ 	.word	0x00038840
        /*1b4c*/ 	.short	0x010a
        /*1b4e*/ 	.byte	0x3f
	.zero		1


	//   ....[105]....
        /*1b50*/ 	.word	0x00031290
        /*1b54*/ 	.word	0x00000016
        /*1b58*/ 	.word	0x00038820
        /*1b5c*/ 	.short	0x010a
        /*1b5e*/ 	.byte	0x3f
	.zero		1


	//   ....[106]....
        /*1b60*/ 	.word	0x000312e0
        /*1b64*/ 	.word	0x00000000
        /*1b68*/ 	.word	0x00038880
        /*1b6c*/ 	.short	0x010a
        /*1b6e*/ 	.byte	0x3f
	.zero		1


	//   ....[107]....
        /*1b70*/ 	.word	0x00031c50
        /*1b74*/ 	.word	0x00000000
        /*1b78*/ 	.word	0x00038840
        /*1b7c*/ 	.short	0x010a
        /*1b7e*/ 	.byte	0x3f
	.zero		1


	//   ....[108]....
        /*1b80*/ 	.word	0x000325b0
        /*1b84*/ 	.word	0x00000011
        /*1b88*/ 	.word	0x00038870
        /*1b8c*/ 	.short	0x010a
        /*1b8e*/ 	.byte	0x3f
	.zero		1


	//   ....[109]....
        /*1b90*/ 	.word	0x00032600
        /*1b94*/ 	.word	0x00000011
        /*1b98*/ 	.word	0x00038860
        /*1b9c*/ 	.short	0x010a
        /*1b9e*/ 	.byte	0x3f
	.zero		1


	//   ....[110]....
        /*1ba0*/ 	.word	0x00032650
        /*1ba4*/ 	.word	0x00000012
        /*1ba8*/ 	.word	0x00038870
        /*1bac*/ 	.short	0x010a
        /*1bae*/ 	.byte	0x3f
	.zero		1


	//   ....[111]....
        /*1bb0*/ 	.word	0x000326a0
        /*1bb4*/ 	.word	0x00000012
        /*1bb8*/ 	.word	0x00038860
        /*1bbc*/ 	.short	0x010a
        /*1bbe*/ 	.byte	0x3f
	.zero		1


	//   ....[112]....
        /*1bc0*/ 	.word	0x00033020
        /*1bc4*/ 	.word	0x00000005
        /*1bc8*/ 	.word	0x00038820
        /*1bcc*/ 	.short	0x010a
        /*1bce*/ 	.byte	0x3f
	.zero		1


	//   ....[113]....
        /*1bd0*/ 	.word	0x000331c0
        /*1bd4*/ 	.word	0x00000003
        /*1bd8*/ 	.word	0x00038840
        /*1bdc*/ 	.short	0x010a
        /*1bde*/ 	.byte	0x3f
	.zero		1


	//   ....[114]....
        /*1be0*/ 	.word	0x00033210
        /*1be4*/ 	.word	0x00000017
        /*1be8*/ 	.word	0x00038840
        /*1bec*/ 	.short	0x010a
        /*1bee*/ 	.byte	0x3f
	.zero		1


	//   ....[115]....
        /*1bf0*/ 	.word	0x00033260
        /*1bf4*/ 	.word	0x00000003
        /*1bf8*/ 	.word	0x00038860
        /*1bfc*/ 	.short	0x010a
        /*1bfe*/ 	.byte	0x3f
	.zero		1


	//   ....[116]....
        /*1c00*/ 	.word	0x000332b0
        /*1c04*/ 	.word	0x00000017
        /*1c08*/ 	.word	0x00038860
        /*1c0c*/ 	.short	0x010a
        /*1c0e*/ 	.byte	0x3f
	.zero		1


	//   ....[117]....
        /*1c10*/ 	.word	0x00033300
        /*1c14*/ 	.word	0x00000003
        /*1c18*/ 	.word	0x00038880
        /*1c1c*/ 	.short	0x010a
        /*1c1e*/ 	.byte	0x3f
	.zero		1


	//----- nvinfo : EIATTR_NUM_MBARRIERS
	.align		4
.L_332:
        /*1c20*/ 	.byte	0x03, 0x38
        /*1c22*/ 	.short	0x0016


	//----- nvinfo : EIATTR_EXIT_INSTR_OFFSETS
	.align		4
        /*1c24*/ 	.byte	0x04, 0x1c
        /*1c26*/ 	.short	(.L_334 - .L_333)


	//   ....[0]....
.L_333:
        /*1c28*/ 	.word	0x0002a700


	//----- nvinfo : EIATTR_MAX_THREADS
	.align		4
.L_334:
        /*1c2c*/ 	.byte	0x04, 0x05
        /*1c2e*/ 	.short	(.L_336 - .L_335)
.L_335:
        /*1c30*/ 	.word	0x00000180
        /*1c34*/ 	.word	0x00000001
        /*1c38*/ 	.word	0x00000001


	//----- nvinfo : EIATTR_CRS_STACK_SIZE
	.align		4
.L_336:
        /*1c3c*/ 	.byte	0x04, 0x1e
        /*1c3e*/ 	.short	(.L_338 - .L_337)
.L_337:
        /*1c40*/ 	.word	0x00000000


	//----- nvinfo : EIATTR_CBANK_PARAM_SIZE
	.align		4
.L_338:
        /*1c44*/ 	.byte	0x03, 0x19
        /*1c46*/ 	.short	0x0af0


	//----- nvinfo : EIATTR_PARAM_CBANK
	.align		4
        /*1c48*/ 	.byte	0x04, 0x0a
        /*1c4a*/ 	.short	(.L_340 - .L_339)
	.align		4
.L_339:
        /*1c4c*/ 	.word	index@(.nv.constant0._ZN7cutlass13device_kernelIN5flash11enable_sm90INS1_16FlashAttnFwdSm90INS1_25CollectiveMainloopFwdSm90ILi2EN4cute5tupleIJNS5_1CILi1EEES8_S8_EEENS6_IJNS7_ILi128EEESA_NS7_ILi256EEEEEELi256ENS_12float_e4m3_tEfNS_4arch4Sm90ELb1ELb0ELb0ELb1ELb1ELb1ELb0ELb1ELb0ELb1ELb0ELb0EEENS1_21CollectiveEpilogueFwdINS6_IJSA_SB_SA_EEES9_NS_10bfloat16_tESF_Li256ELb1ELb1ELb0ELb1EEENS1_36VarlenDynamicPersistentTileSchedulerILi128ELi128ELi256ELi128ELb0ELb1ELb1ELb1ELb1ELb1EEEEEEEEEvNT_6ParamsE)
        /*1c50*/ 	.short	0x0210
        /*1c52*/ 	.short	0x0af0


	//----- nvinfo : EIATTR_SW_WAR
	.align		4
.L_340:
        /*1c54*/ 	.byte	0x04, 0x36
        /*1c56*/ 	.short	(.L_342 - .L_341)
.L_341:
        /*1c58*/ 	.word	0x00000008
.L_342:


//--------------------- .nv.callgraph             --------------------------
	.section	.nv.callgraph,"",@"SHT_CUDA_CALLGRAPH"
	.align	4
	.sectionentsize	8
	.align		4
        /*0000*/ 	.word	0x00000000
	.align		4
        /*0004*/ 	.word	0xffffffff
	.align		4
        /*0008*/ 	.word	index@(_ZN7cutlass13device_kernelIN5flash11enable_sm90INS1_16FlashAttnFwdSm90INS1_25CollectiveMainloopFwdSm90ILi2EN4cute5tupleIJNS5_1CILi1EEES8_S8_EEENS6_IJNS7_ILi128EEESA_NS7_ILi256EEEEEELi256ENS_12float_e4m3_tEfNS_4arch4Sm90ELb0ELb0ELb0ELb0ELb1ELb0ELb0ELb1ELb0ELb1ELb0ELb0EEENS1_21CollectiveEpilogueFwdINS6_IJSA_SB_SA_EEES9_NS_10bfloat16_tESF_Li256ELb0ELb1ELb0ELb1EEENS1_29StaticPersistentTileSchedulerILb0EEEEEEEEEvNT_6ParamsE)
	.align		4
        /*000c*/ 	.word	index@(__assertfail)
	.align		4
        /*0010*/ 	.word	index@(_ZN7cutlass13device_kernelIN5flash11enable_sm90INS1_16FlashAttnFwdSm90INS1_25CollectiveMainloopFwdSm90ILi2EN4cute5tupleIJNS5_1CILi1EEES8_S8_EEENS6_IJNS7_ILi128EEESA_NS7_ILi256EEEEEELi256ENS_12float_e4m3_tEfNS_4arch4Sm90ELb0ELb0ELb0ELb1ELb1ELb0ELb0ELb1ELb0ELb1ELb0ELb0EEENS1_21CollectiveEpilogueFwdINS6_IJSA_SB_SA_EEES9_NS_10bfloat16_tESF_Li256ELb1ELb1ELb0ELb1EEENS1_36VarlenDynamicPersistentTileSchedulerILi128ELi128ELi256ELi128ELb0ELb1ELb1ELb0ELb1ELb1EEEEEEEEEvNT_6ParamsE)
	.align		4
        /*0014*/ 	.word	index@(__assertfail)
	.align		4
        /*0018*/ 	.word	index@(_ZN7cutlass13device_kernelIN5flash11enable_sm90INS1_16FlashAttnFwdSm90INS1_25CollectiveMainloopFwdSm90ILi2EN4cute5tupleIJNS5_1CILi1EEES8_S8_EEENS6_IJNS7_ILi128EEESA_NS7_ILi256EEEEEELi256ENS_12float_e4m3_tEfNS_4arch4Sm90ELb0ELb0ELb0ELb1ELb1ELb1ELb0ELb1ELb0ELb1ELb0ELb0EEENS1_21CollectiveEpilogueFwdINS6_IJSA_SB_SA_EEES9_NS_10bfloat16_tESF_Li256ELb1ELb1ELb0ELb1EEENS1_36VarlenDynamicPersistentTileSchedulerILi128ELi128ELi256ELi128ELb0ELb1ELb1ELb0ELb1ELb1EEEEEEEEEvNT_6ParamsE)
	.align		4
        /*001c*/ 	.word	index@(__assertfail)
	.align		4
        /*0020*/ 	.word	index@(_ZN7cutlass13device_kernelIN5flash11enable_sm90INS1_16FlashAttnFwdSm90INS1_25CollectiveMainloopFwdSm90ILi2EN4cute5tupleIJNS5_1CILi1EEES8_S8_EEENS6_IJNS7_ILi128EEENS7_ILi64EEENS7_ILi256EEEEEELi256ENS_12float_e4m3_tEfNS_4arch4Sm90ELb0ELb1ELb0ELb0ELb1ELb0ELb0ELb1ELb0ELb1ELb0ELb0EEENS1_21CollectiveEpilogueFwdINS6_IJSA_SC_SB_EEES9_NS_10bfloat16_tESG_Li256ELb0ELb1ELb0ELb1EEENS1_30DynamicPersistentTileSchedulerILi256ELi128ELb0ELb1ELb1EEEEEEEEEvNT_6ParamsE)
	.align		4
        /*0024*/ 	.word	index@(__assertfail)
	.align		4
        /*0028*/ 	.word	index@(_ZN7cutlass13device_kernelIN5flash11enable_sm90INS1_16FlashAttnFwdSm90INS1_25CollectiveMainloopFwdSm90ILi2EN4cute5tupleIJNS5_1CILi1EEES8_S8_EEENS6_IJNS7_ILi128EEENS7_ILi64EEENS7_ILi256EEEEEELi256ENS_12float_e4m3_tEfNS_4arch4Sm90ELb0ELb1ELb0ELb1ELb1ELb0ELb0ELb1ELb0ELb1ELb0ELb0EEENS1_21CollectiveEpilogueFwdINS6_IJSA_SC_SB_EEES9_NS_10bfloat16_tESG_Li256ELb1ELb1ELb0ELb1EEENS1_36VarlenDynamicPersistentTileSchedulerILi128ELi64ELi256ELi128ELb0ELb1ELb1ELb1ELb0ELb1EEEEEEEEEvNT_6ParamsE)
	.align		4
        /*002c*/ 	.word	index@(__assertfail)
	.align		4
        /*0030*/ 	.word	index@(_ZN7cutlass13device_kernelIN5flash11enable_sm90INS1_16FlashAttnFwdSm90INS1_25CollectiveMainloopFwdSm90ILi2EN4cute5tupleIJNS5_1CILi1EEES8_S8_EEENS6_IJNS7_ILi128EEENS7_ILi64EEENS7_ILi256EEEEEELi256ENS_12float_e4m3_tEfNS_4arch4Sm90ELb0ELb1ELb0ELb1ELb1ELb1ELb0ELb1ELb0ELb1ELb0ELb0EEENS1_21CollectiveEpilogueFwdINS6_IJSA_SC_SB_EEES9_NS_10bfloat16_tESG_Li256ELb1ELb1ELb0ELb1EEENS1_36VarlenDynamicPersistentTileSchedulerILi128ELi64ELi256ELi128ELb0ELb1ELb1ELb1ELb0ELb1EEEEEEEEEvNT_6ParamsE)
	.align		4
        /*0034*/ 	.word	index@(__assertfail)
	.align		4
        /*0038*/ 	.word	index@(_ZN7cutlass13device_kernelIN5flash11enable_sm90INS1_16FlashAttnFwdSm90INS1_25CollectiveMainloopFwdSm90ILi2EN4cute5tupleIJNS5_1CILi1EEES8_S8_EEENS6_IJNS7_ILi128EEESA_NS7_ILi256EEEEEELi256ENS_12float_e4m3_tEfNS_4arch4Sm90ELb1ELb0ELb0ELb0ELb1ELb0ELb0ELb1ELb0ELb1ELb0ELb0EEENS1_21CollectiveEpilogueFwdINS6_IJSA_SB_SA_EEES9_NS_10bfloat16_tESF_Li256ELb0ELb1ELb0ELb1EEENS1_30DynamicPersistentTileSchedulerILi256ELi128ELb0ELb1ELb1EEEEEEEEEvNT_6ParamsE)
	.align		4
        /*003c*/ 	.word	index@(__assertfail)
	.align		4
        /*0040*/ 	.word	index@(_ZN7cutlass13device_kernelIN5flash11enable_sm90INS1_16FlashAttnFwdSm90INS1_25CollectiveMainloopFwdSm90ILi2EN4cute5tupleIJNS5_1CILi1EEES8_S8_EEENS6_IJNS7_ILi128EEESA_NS7_ILi256EEEEEELi256ENS_12float_e4m3_tEfNS_4arch4Sm90ELb1ELb0ELb0ELb1ELb1ELb0ELb0ELb1ELb0ELb1ELb0ELb0EEENS1_21CollectiveEpilogueFwdINS6_IJSA_SB_SA_EEES9_NS_10bfloat16_tESF_Li256ELb1ELb1ELb0ELb1EEENS1_36VarlenDynamicPersistentTileSchedulerILi128ELi128ELi256ELi128ELb0ELb1ELb1ELb1ELb1ELb1EEEEEEEEEvNT_6ParamsE)
	.align		4
        /*0044*/ 	.word	index@(__assertfail)
	.align		4
        /*0048*/ 	.word	index@(_ZN7cutlass13device_kernelIN5flash11enable_sm90INS1_16FlashAttnFwdSm90INS1_25CollectiveMainloopFwdSm90ILi2EN4cute5tupleIJNS5_1CILi1EEES8_S8_EEENS6_IJNS7_ILi128EEESA_NS7_ILi256EEEEEELi256ENS_12float_e4m3_tEfNS_4arch4Sm90ELb1ELb0ELb0ELb1ELb1ELb1ELb0ELb1ELb0ELb1ELb0ELb0EEENS1_21CollectiveEpilogueFwdINS6_IJSA_SB_SA_EEES9_NS_10bfloat16_tESF_Li256ELb1ELb1ELb0ELb1EEENS1_36VarlenDynamicPersistentTileSchedulerILi128ELi128ELi256ELi128ELb0ELb1ELb1ELb1ELb1ELb1EEEEEEEEEvNT_6ParamsE)
	.align		4
        /*004c*/ 	.word	index@(__assertfail)
	.align		4
        /*0050*/ 	.word	0x00000000
	.align		4
        /*0054*/ 	.word	0xfffffffe
	.align		4
        /*0058*/ 	.word	0x00000000
	.align		4
        /*005c*/ 	.word	0xfffffffd
	.align		4
        /*0060*/ 	.word	0x00000000
	.align		4
        /*0064*/ 	.word	0xfffffffc


//--------------------- .nv.constant4             --------------------------
	.section	.nv.constant4,"a",@progbits
	.align	8
	.align		8
.nv.constant4:
        /*0000*/ 	.dword	__assertfail
	.align		8
        /*0008*/ 	.dword	__unnamed_1
	.align		8
        /*0010*/ 	.dword	__unnamed_2
	.align		8
        /*0018*/ 	.dword	__unnamed_3
	.align		8
        /*0020*/ 	.dword	__unnamed_4
	.align		8
        /*0028*/ 	.dword	__unnamed_5
	.align		8
        /*0030*/ 	.dword	__unnamed_6
	.align		8
        /*0038*/ 	.dword	_ZZN5flash28permute_output_fp8_VcolmajorIN4cute6TensorINS1_11ArrayEngineIN7cutlass10bfloat16_tELm128EEENS1_6LayoutINS1_5tupleIJNS8_IJNS1_1CILi2EEESA_NS9_ILi32EEEEEENS9_ILi1EEESD_EEENS8_IJNS8_IJSD_SA_NS9_ILi4EEEEEENS9_ILi0EEESH_EEEEEEEEEvRT_E9upper_map
	.align		8
        /*0040*/ 	.dword	__unnamed_7
	.align		8
        /*0048*/ 	.dword	__unnamed_8
	.align		8
        /*0050*/ 	.dword	__unnamed_9
	.align		8
        /*0058*/ 	.dword	__unnamed_10
	.align		8
        /*0060*/ 	.dword	__unnamed_11
	.align		8
        /*0068*/ 	.dword	_ZN72_INTERNAL_e4795dcf_36_flash_fwd_hdim256_e4m3_paged_sm90_cu_a6473388_32234cuda3std3__45__cpo5beginE
	.align		8
        /*0070*/ 	.dword	_ZN72_INTERNAL_e4795dcf_36_flash_fwd_hdim256_e4m3_paged_sm90_cu_a6473388_32234cuda3std3__45__cpo3endE
	.align		8
        /*0078*/ 	.dword	_ZN72_INTERNAL_e4795dcf_36_flash_fwd_hdim256_e4m3_paged_sm90_cu_a6473388_32234cuda3std3__45__cpo6cbeginE
	.align		8
        /*0080*/ 	.dword	_ZN72_INTERNAL_e4795dcf_36_flash_fwd_hdim256_e4m3_paged_sm90_cu_a6473388_32234cuda3std3__45__cpo4cendE
	.align		8
        /*0088*/ 	.dword	_ZN72_INTERNAL_e4795dcf_36_flash_fwd_hdim256_e4m3_paged_sm90_cu_a6473388_32234cuda3std3__474_GLOBAL__N__e4795dcf_36_flash_fwd_hdim256_e4m3_paged_sm90_cu_a6473388_32236ignoreE
	.align		8
        /*0090*/ 	.dword	_ZN72_INTERNAL_e4795dcf_36_flash_fwd_hdim256_e4m3_paged_sm90_cu_a6473388_32234cuda3std3__419piecewise_constructE
	.align		8
        /*0098*/ 	.dword	_ZN72_INTERNAL_e4795dcf_36_flash_fwd_hdim256_e4m3_paged_sm90_cu_a6473388_32234cuda3std3__48in_placeE
	.align		8
        /*00a0*/ 	.dword	_ZN72_INTERNAL_e4795dcf_36_flash_fwd_hdim256_e4m3_paged_sm90_cu_a6473388_32234cuda3std6ranges3__45__cpo4swapE
	.align		8
        /*00a8*/ 	.dword	_ZN72_INTERNAL_e4795dcf_36_flash_fwd_hdim256_e4m3_paged_sm90_cu_a6473388_32234cuda3std6ranges3__45__cpo9iter_moveE
	.align		8
        /*00b0*/ 	.dword	_ZN72_INTERNAL_e4795dcf_36_flash_fwd_hdim256_e4m3_paged_sm90_cu_a6473388_32234cute7productE
	.align		8
        /*00b8*/ 	.dword	_ZN72_INTERNAL_e4795dcf_36_flash_fwd_hdim256_e4m3_paged_sm90_cu_a6473388_32234cute1_E
	.align		8
        /*00c0*/ 	.dword	$str$23
	.align		8
        /*00c8*/ 	.dword	$str$24


//--------------------- .text._ZN7cutlass13device_kernelIN5flash11enable_sm90INS1_16FlashAttnFwdSm90INS1_25CollectiveMainloopFwdSm90ILi2EN4cute5tupleIJNS5_1CILi1EEES8_S8_EEENS6_IJNS7_ILi128EEESA_NS7_ILi256EEEEEELi256ENS_12float_e4m3_tEfNS_4arch4Sm90ELb0ELb0ELb0ELb0ELb1ELb0ELb0ELb1ELb0ELb1ELb0ELb0EEENS1_21CollectiveEpilogueFwdINS6_IJSA_SB_SA_EEES9_NS_10bfloat16_tESF_Li256ELb0ELb1ELb0ELb1EEENS1_29StaticPersistentTileSchedulerILb0EEEEEEEEEvNT_6ParamsE --------------------------
	.section	.text._ZN7cutlass13device_kernelIN5flash11enable_sm90INS1_16FlashAttnFwdSm90INS1_25CollectiveMainloopFwdSm90ILi2EN4cute5tupleIJNS5_1CILi1EEES8_S8_EEENS6_IJNS7_ILi128EEESA_NS7_ILi256EEEEEELi256ENS_12float_e4m3_tEfNS_4arch4Sm90ELb0ELb0ELb0ELb0ELb1ELb0ELb0ELb1ELb0ELb1ELb0ELb0EEENS1_21CollectiveEpilogueFwdINS6_IJSA_SB_SA_EEES9_NS_10bfloat16_tESF_Li256ELb0ELb1ELb0ELb1EEENS1_29StaticPersistentTileSchedulerILb0EEEEEEEEEvNT_6ParamsE,"ax",@progbits
	.align	128
.text._ZN7cutlass13device_kernelIN5flash11enable_sm90INS1_16FlashAttnFwdSm90INS1_25CollectiveMainloopFwdSm90ILi2EN4cute5tupleIJNS5_1CILi1EEES8_S8_EEENS6_IJNS7_ILi128EEESA_NS7_ILi256EEEEEELi256ENS_12float_e4m3_tEfNS_4arch4Sm90ELb0ELb0ELb0ELb0ELb1ELb0ELb0ELb1ELb0ELb1ELb0ELb0EEENS1_21CollectiveEpilogueFwdINS6_IJSA_SB_SA_EEES9_NS_10bfloat16_tESF_Li256ELb0ELb1ELb0ELb1EEENS1_29StaticPersistentTileSchedulerILb0EEEEEEEEEvNT_6ParamsE:
        .type           _ZN7cutlass13device_kernelIN5flash11enable_sm90INS1_16FlashAttnFwdSm90INS1_25CollectiveMainloopFwdSm90ILi2EN4cute5tupleIJNS5_1CILi1EEES8_S8_EEENS6_IJNS7_ILi128EEESA_NS7_ILi256EEEEEELi256ENS_12float_e4m3_tEfNS_4arch4Sm90ELb0ELb0ELb0ELb0ELb1ELb0ELb0ELb1ELb0ELb1ELb0ELb0EEENS1_21CollectiveEpilogueFwdINS6_IJSA_SB_SA_EEES9_NS_10bfloat16_tESF_Li256ELb0ELb1ELb0ELb1EEENS1_29StaticPersistentTileSchedulerILb0EEEEEEEEEvNT_6ParamsE,@function
        .size           _ZN7cutlass13device_kernelIN5flash11enable_sm90INS1_16FlashAttnFwdSm90INS1_25CollectiveMainloopFwdSm90ILi2EN4cute5tupleIJNS5_1CILi1EEES8_S8_EEENS6_IJNS7_ILi128EEESA_NS7_ILi256EEEEEELi256ENS_12float_e4m3_tEfNS_4arch4Sm90ELb0ELb0ELb0ELb0ELb1ELb0ELb0ELb1ELb0ELb1ELb0ELb0EEENS1_21CollectiveEpilogueFwdINS6_IJSA_SB_SA_EEES9_NS_10bfloat16_tESF_Li256ELb0ELb1ELb0ELb1EEENS1_29StaticPersistentTileSchedulerILb0EEEEEEEEEvNT_6ParamsE,(.L_x_3630 - _ZN7cutlass13device_kernelIN5flash11enable_sm90INS1_16FlashAttnFwdSm90INS1_25CollectiveMainloopFwdSm90ILi2EN4cute5tupleIJNS5_1CILi1EEES8_S8_EEENS6_IJNS7_ILi128EEESA_NS7_ILi256EEEEEELi256ENS_12float_e4m3_tEfNS_4arch4Sm90ELb0ELb0ELb0ELb0ELb1ELb0ELb0ELb1ELb0ELb1ELb0ELb0EEENS1_21CollectiveEpilogueFwdINS6_IJSA_SB_SA_EEES9_NS_10bfloat16_tESF_Li256ELb0ELb1ELb0ELb1EEENS1_29StaticPersistentTileSchedulerILb0EEEEEEEEEvNT_6ParamsE)
        .other          _ZN7cutlass13device_kernelIN5flash11enable_sm90INS1_16FlashAttnFwdSm90INS1_25CollectiveMainloopFwdSm90ILi2EN4cute5tupleIJNS5_1CILi1EEES8_S8_EEENS6_IJNS7_ILi128EEESA_NS7_ILi256EEEEEELi256ENS_12float_e4m3_tEfNS_4arch4Sm90ELb0ELb0ELb0ELb0ELb1ELb0ELb0ELb1ELb0ELb1ELb0ELb0EEENS1_21CollectiveEpilogueFwdINS6_IJSA_SB_SA_EEES9_NS_10bfloat16_tESF_Li256ELb0ELb1ELb0ELb1EEENS1_29StaticPersistentTileSchedulerILb0EEEEEEEEEvNT_6ParamsE,@"STO_CUDA_ENTRY STV_DEFAULT"
_ZN7cutlass13device_kernelIN5flash11enable_sm90INS1_16FlashAttnFwdSm90INS1_25CollectiveMainloopFwdSm90ILi2EN4cute5tupleIJNS5_1CILi1EEES8_S8_EEENS6_IJNS7_ILi128EEESA_NS7_ILi256EEEEEELi256ENS_12float_e4m3_tEfNS_4arch4Sm90ELb0ELb0ELb0ELb0ELb1ELb0ELb0ELb1ELb0ELb1ELb0ELb0EEENS1_21CollectiveEpilogueFwdINS6_IJSA_SB_SA_EEES9_NS_10bfloat16_tESF_Li256ELb0ELb1ELb0ELb1EEENS1_29StaticPersistentTileSchedulerILb0EEEEEEEEEvNT_6ParamsE:
[----:B------:R-:W0:Y:S02]  /*0000*/  LDC R1, c[0x0][0x28] ;  /* 0x00000a00ff017b82 */ /* 0x000e240000000800 */
[----:B0-----:R-:W-:Y:S01]  /*0010*/  VIADD R1, R1, 0xffffffe0 ;  /* 0xffffffe001017836 */ /* 0x001fe20000000000 */
[----:B------:R-:W0:Y:S01]  /*0020*/  S2R R3, SR_TID.X ;  /* 0x0000000000037919 */ /* 0x000e220000002100 */
[----:B------:R-:W-:Y:S01]  /*0030*/  ELECT P0, URZ, PT ;  /* 0x00000000003f782f */ /* 0x000fe20003800000 */
[----:B------:R-:W-:Y:S01]  /*0040*/  UMOV UR4, 0x80 ;  /* 0x0000008000047882 */ /* 0x000fe20000000000 */
[----:B------:R-:W-:Y:S01]  /*0050*/  UMOV UR7, 0x100 ;  /* 0x0000010000077882 */ /* 0x000fe20000000000 */
[--C-:B0-----:R-:W-:Y:S02]  /*0060*/  SHF.R.U32.HI R0, RZ, 0x5, R3.reuse ;  /* 0x00000005ff007819 */ /* 0x101fe40000011603 */
[----:B------:R-:W-:-:S03]  /*0070*/  SHF.R.U32.HI R3, RZ, 0x7, R3 ;  /* 0x00000007ff037819 */ /* 0x000fc60000011603 */
[----:B------:R-:W0:Y:S04]  /*0080*/  SHFL.IDX PT, R2, R0, RZ, 0x1f ;  /* 0x00001fff00027589 */ /* 0x000e2800000e0000 */
[----:B------:R-:W1:Y:S01]  /*0090*/  SHFL.IDX PT, R3, R3, RZ, 0x1f ;  /* 0x00001fff03037589 */ /* 0x000e6200000e0000 */
[C---:B0-----:R-:W-:Y:S02]  /*00a0*/  ISETP.NE.OR P0, PT, R2.reuse, RZ, !P0 ;  /* 0x000000ff0200720c */ /* 0x041fe40004705670 */
[----:B------:R-:W-:-:S11]  /*00b0*/  ISETP.NE.AND P1, PT, R2, RZ, PT ;  /* 0x000000ff0200720c */ /* 0x000fd60003f25270 */
[----:B------:R-:W-:Y:S01]  /*00c0*/  VOTEU.ALL UP0, P0 ;  /* 0x00000000003f7886 */ /* 0x000fe20000000000 */
[----:B------:R-:W-:-:S04]  /*00d0*/  VOTEU.ALL UP1, P0 ;  /* 0x00000000003f7886 */ /* 0x000fc80000020000 */
[----:B------:R-:W0:Y:S01]  /*00e0*/  @!UP0 S2UR UR8, SR_CgaCtaId ;  /* 0x00000000000889c3 */ /* 0x000e220000008800 */
[----:B------:R-:W-:Y:S01]  /*00f0*/  @!UP0 UMOV UR6, 0x400 ;  /* 0x0000040000068882 */ /* 0x000fe20000000000 */
[----:B------:R-:W-:-:S04]  /*0100*/  @!UP0 UIADD3 UR4, -UR4, 0x100000, URZ ;  /* 0x0010000004048890 */ /* 0x000fc8000fffe13f */
[----:B------:R-:W-:Y:S02]  /*0110*/  @!UP0 USHF.L.U32 UR5, UR4, 0xb, URZ ;  /* 0x0000000b04058899 */ /* 0x000fe4000800063f */
[----:B------:R-:W-:Y:S02]  /*0120*/  @!UP0 USHF.L.U32 UR4, UR4, 0x1, URZ ;  /* 0x0000000104048899 */ /* 0x000fe4000800063f */
[----:B0-----:R-:W-:Y:S02]  /*0130*/  @!UP0 ULEA UR8, UR8, UR6, 0x18 ;  /* 0x0000000608088291 */ /* 0x001fe4000f8ec03f */
[----:B------:R-:W-:-:S04]  /*0140*/  @!UP0 UIADD3 UR6, -UR7, 0x100000, URZ ;  /* 0x0010000007068890 */ /* 0x000fc8000fffe13f */
[----:B------:R-:W-:Y:S02]  /*0150*/  @!UP0 USHF.L.U32 UR7, UR6, 0xb, URZ ;  /* 0x0000000b06078899 */ /* 0x000fe4000800063f */
[----:B------:R-:W-:Y:S01]  /*0160*/  @!UP0 USHF.L.U32 UR6, UR6, 0x1, URZ ;  /* 0x0000000106068899 */ /* 0x000fe2000800063f */
[----:B------:R-:W-:-:S05]  /*0170*/  VOTEU.ALL UP0, P0 ;  /* 0x00000000003f7886 */ /* 0x000fca0000000000 */
[----:B------:R0:W2:Y:S06]  /*0180*/  @!UP0 SYNCS.EXCH.64 URZ, [UR8+0x38800], UR4 ;  /* 0x03880004083f85b2 */ /* 0x0000ac0008000100 */
[----:B------:R0:W3:Y:S02]  /*0190*/  @!UP1 SYNCS.EXCH.64 URZ, [UR8+0x38820], UR6 ;  /* 0x03882006083f95b2 */ /* 0x0000e40008000100 */
[----:B01----:R-:W-:Y:S05]  /*01a0*/  @P1 BRA `(.L_x_0) ;  /* 0x0000000000481947 */ /* 0x003fea0003800000 */
[----:B------:R-:W0:Y:S01]  /*01b0*/  S2UR UR5, SR_CgaCtaId ;  /* 0x00000000000579c3 */ /* 0x000e220000008800 */
[----:B------:R-:W-:Y:S01]  /*01c0*/  UMOV UR4, 0x400 ;  /* 0x0000040000047882 */ /* 0x000fe20000000000 */
[----:B------:R-:W-:Y:S01]  /*01d0*/  UMOV UR6, 0x80 ;  /* 0x0000008000067882 */ /* 0x000fe20000000000 */
[----:B------:R-:W-:Y:S01]  /*01e0*/  UMOV UR7, 0x100 ;  /* 0x0000010000077882 */ /* 0x000fe20000000000 */
[----:B------:R-:W-:Y:S01]  /*01f0*/  ELECT P0, URZ, PT ;  /* 0x00000000003f782f */ /* 0x000fe20003800000 */
[----:B0-----:R-:W-:Y:S02]  /*0200*/  ULEA UR8, UR5, UR4, 0x18 ;  /* 0x0000000405087291 */ /* 0x001fe4000f8ec03f */
[----:B------:R-:W-:-:S04]  /*0210*/  UIADD3 UR4, -UR6, 0x100000, URZ ;  /* 0x0010000006047890 */ /* 0x000fc8000fffe13f */
[----:B------:R-:W-:Y:S02]  /*0220*/  USHF.L.U32 UR5, UR4, 0xb, URZ ;  /* 0x0000000b04057899 */ /* 0x000fe4000800063f */
[----:B------:R-:W-:Y:S02]  /*0230*/  USHF.L.U32 UR4, UR4, 0x1, URZ ;  /* 0x0000000104047899 */ /* 0x000fe4000800063f */
[----:B------:R-:W-:-:S04]  /*0240*/  UIADD3 UR6, -UR7, 0x100000, URZ ;  /* 0x0010000007067890 */ /* 0x000fc8000fffe13f */
[----:B------:R-:W-:Y:S02]  /*0250*/  USHF.L.U32 UR7, UR6, 0xb, URZ ;  /* 0x0000000b06077899 */ /* 0x000fe4000800063f */
[----:B------:R-:W-:Y:S01]  /*0260*/  USHF.L.U32 UR6, UR6, 0x1, URZ ;  /* 0x0000000106067899 */ /* 0x000fe2000800063f */
[----:B------:R-:W0:Y:S03]  /*0270*/  FENCE.VIEW.ASYNC.S ;  /* 0x00000000000073c6 */ /* 0x000e260000000000 */
[----:B0-----:R0:W1:Y:S08]  /*0280*/  SYNCS.EXCH.64 URZ, [UR8+0x38830], UR4 ;  /* 0x03883004083f75b2 */ /* 0x0010700008000100 */
[----:B------:R0:W4:Y:S01]  /*0290*/  SYNCS.EXCH.64 URZ, [UR8+0x38840], UR6 ;  /* 0x03884006083f75b2 */ /* 0x0001220008000100 */
[----:B------:R0:W0:Y:S01]  /*02a0*/  SYNCS.EXCH.64 URZ, [UR8+0x38838], UR4 ;  /* 0x03883804083f75b2 */ /* 0x0000220008000100 */
[----:B------:R0:W0:Y:S01]  /*02b0*/  SYNCS.EXCH.64 URZ, [UR8+0x38848], UR6 ;  /* 0x03884806083f75b2 */ /* 0x0000220008000100 */
[----:B------:R-:W-:Y:S01]  /*02c0*/  NOP ;  /* 0x0000000000007918 */ /* 0x000fe20000000000 */
.L_x_0:
[----:B------:R-:W5:Y:S01]  /*02d0*/  SHFL.IDX PT, R2, R0, RZ, 0x1f ;  /* 0x00001fff00027589 */ /* 0x000f6200000e0000 */
[----:B------:R-:W-:Y:S01]  /*02e0*/  NOP ;  /* 0x0000000000007918 */ /* 0x000fe20000000000 */
[----:B-----5:R-:W-:-:S13]  /*02f0*/  ISETP.NE.AND P0, PT, R2, RZ, PT ;  /* 0x000000ff0200720c */ /* 0x020fda0003f05270 */
[----:B------:R-:W-:Y:S05]  /*0300*/  @P0 BRA `(.L_x_1) ;  /* 0x0000000000480947 */ /* 0x000fea0003800000 */
[----:B0-----:R-:W0:Y:S01]  /*0310*/  S2UR UR5, SR_CgaCtaId ;  /* 0x00000000000579c3 */ /* 0x001e220000008800 */
        /* <DEDUP_REMOVED lines=12> */
[----:B0-----:R0:W0:Y:S08]  /*03e0*/  SYNCS.EXCH.64 URZ, [UR8+0x38850], UR4 ;  /* 0x03885004083f75b2 */ /* 0x0010300008000100 */
[----:B------:R0:W0:Y:S01]  /*03f0*/  SYNCS.EXCH.64 URZ, [UR8+0x38860], UR6 ;  /* 0x03886006083f75b2 */ /* 0x0000220008000100 */
[----:B------:R0:W0:Y:S01]  /*0400*/  SYNCS.EXCH.64 URZ, [UR8+0x38858], UR4 ;  /* 0x03885804083f75b2 */ /* 0x0000220008000100 */
[----:B------:R0:W0:Y:S01]  /*0410*/  SYNCS.EXCH.64 URZ, [UR8+0x38868], UR6 ;  /* 0x03886806083f75b2 */ /* 0x0000220008000100 */
[----:B------:R-:W-:Y:S01]  /*0420*/  NOP ;  /* 0x0000000000007918 */ /* 0x000fe20000000000 */
.L_x_1:
[----:B------:R-:W5:Y:S01]  /*0430*/  SHFL.IDX PT, R2, R0, RZ, 0x1f ;  /* 0x00001fff00027589 */ /* 0x000f6200000e0000 */
[----:B------:R-:W-:Y:S01]  /*0440*/  NOP ;  /* 0x0000000000007918 */ /* 0x000fe20000000000 */
[----:B-----5:R-:W-:-:S13]  /*0450*/  ISETP.NE.AND P0, PT, R2, RZ, PT ;  /* 0x000000ff0200720c */ /* 0x020fda0003f05270 */
[----:B------:R-:W-:Y:S05]  /*0460*/  @P0 BRA `(.L_x_2) ;  /* 0x0000000000380947 */ /* 0x000fea0003800000 */
[----:B0-----:R-:W0:Y:S01]  /*0470*/  S2UR UR5, SR_CgaCtaId ;  /* 0x00000000000579c3 */ /* 0x001e220000008800 */
[----:B------:R-:W-:Y:S01]  /*0480*/  UMOV UR4, 0x400 ;  /* 0x0000040000047882 */ /* 0x000fe20000000000 */
[----:B------:R-:W-:Y:S01]  /*0490*/  UMOV UR7, 0x80 ;  /* 0x0000008000077882 */ /* 0x000fe20000000000 */
[----:B------:R-:W-:Y:S01]  /*04a0*/  ELECT P0, URZ, PT ;  /* 0x00000000003f782f */ /* 0x000fe20003800000 */
[----:B0-----:R-:W-:Y:S02]  /*04b0*/  ULEA UR6, UR5, UR4, 0x18 ;  /* 0x0000000405067291 */ /* 0x001fe4000f8ec03f */
[----:B------:R-:W-:-:S04]  /*04c0*/  UIADD3 UR4, -UR7, 0x100000, URZ ;  /* 0x0010000007047890 */ /* 0x000fc8000fffe13f */
[----:B------:R-:W-:Y:S02]  /*04d0*/  USHF.L.U32 UR5, UR4, 0xb, URZ ;  /* 0x0000000b04057899 */ /* 0x000fe4000800063f */
[----:B------:R-:W-:Y:S01]  /*04e0*/  USHF.L.U32 UR4, UR4, 0x1, URZ ;  /* 0x0000000104047899 */ /* 0x000fe2000800063f */
[----:B------:R-:W0:Y:S11]  /*04f0*/  FENCE.VIEW.ASYNC.S ;  /* 0x00000000000073c6 */ /* 0x000e360000000000 */
[----:B0-----:R0:W0:Y:S01]  /*0500*/  SYNCS.EXCH.64 URZ, [UR6+0x38870], UR4 ;  /* 0x03887004063f75b2 */ /* 0x0010220008000100 */
[----:B------:R0:W0:Y:S01]  /*0510*/  SYNCS.EXCH.64 URZ, [UR6+0x38880], UR4 ;  /* 0x03888004063f75b2 */ /* 0x0000220008000100 */
[----:B------:R0:W0:Y:S01]  /*0520*/  SYNCS.EXCH.64 URZ, [UR6+0x38878], UR4 ;  /* 0x03887804063f75b2 */ /* 0x0000220008000100 */
[----:B------:R0:W0:Y:S01]  /*0530*/  SYNCS.EXCH.64 URZ, [UR6+0x38888], UR4 ;  /* 0x03888804063f75b2 */ /* 0x0000220008000100 */
[----:B------:R-:W-:Y:S01]  /*0540*/  NOP ;  /* 0x0000000000007918 */ /* 0x000fe20000000000 */
.L_x_2:
        /* <DEDUP_REMOVED lines=22> */
.L_x_3:
[----:B------:R-:W5:Y:S01]  /*06b0*/  SHFL.IDX PT, R2, R0, RZ, 0x1f ;  /* 0x00001fff00027589 */ /* 0x000f6200000e0000 */
[----:B------:R-:W0:Y:S01]  /*06c0*/  S2UR UR45, SR_CgaCtaId ;  /* 0x00000000002d79c3 */ /* 0x000e220000008800 */
[----:B------:R-:W-:Y:S01]  /*06d0*/  R2UR UR9, R3 ;  /* 0x00000000030972ca */ /* 0x000fe200000e0000 */
[----:B------:R-:W-:Y:S01]  /*06e0*/  NOP ;  /* 0x0000000000007918 */ /* 0x000fe20000000000 */
[----:B-----5:R-:W-:-:S13]  /*06f0*/  ISETP.NE.AND P0, PT, R2, RZ, PT ;  /* 0x000000ff0200720c */ /* 0x020fda0003f05270 */
[----:B0-----:R-:W-:Y:S05]  /*0700*/  @P0 BRA `(.L_x_4) ;  /* 0x0000000000480947 */ /* 0x001fea0003800000 */
        /* <DEDUP_REMOVED lines=18> */
.L_x_4:
[----:B------:R-:W-:Y:S01]  /*0830*/  UISETP.NE.AND UP0, UPT, UR9, URZ, UPT ;  /* 0x0000003f0900728c */ /* 0x000fe2000bf05270 */
[----:B------:R-:W-:Y:S01]  /*0840*/  NOP ;  /* 0x0000000000007918 */ /* 0x000fe20000000000 */
[----:B------:R-:W-:Y:S01]  /*0850*/  UMOV UR37, 0x1 ;  /* 0x0000000100257882 */ /* 0x000fe20000000000 */
[----:B------:R-:W-:Y:S01]  /*0860*/  ULDC.64 UR50, c[0x0][0x208] ;  /* 0x0000820000327ab9 */ /* 0x000fe20000000a00 */
[----:B------:R-:W-:Y:S01]  /*0870*/  USEL UR37, UR37, 0x2, !UP0 ;  /* 0x0000000225257887 */ /* 0x000fe2000c000000 */
[----:B01234-:R-:W-:Y:S01]  /*0880*/  BAR.SYNC.DEFER_BLOCKING 0x0 ;  /* 0x0000000000007b1d */ /* 0x01ffe20000010000 */
[----:B------:R-:W-:-:S13]  /*0890*/  PLOP3.LUT P0, PT, PT, PT, UP0, 0x80, 0x0 ;  /* 0x000000000000781c */ /* 0x000fda0003f0f008 */
[----:B------:R-:W-:Y:S05]  /*08a0*/  @!P0 BRA `(.L_x_5) ;  /* 0x0000008400a48947 */ /* 0x000fea0003800000 */
.L_x_6:
[----:B------:R-:W-:-:S08]  /*08b0*/  NOP ;  /* 0x0000000000007918 */ /* 0x000fd00000000000 */
[----:B------:R-:W0:Y:S02]  /*08c0*/  USETMAXREG.TRY_ALLOC.CTAPOOL UP0, 0xe8 ;  /* 0x000000e8000079c8 */ /* 0x000e240008000600 */
[----:B0-----:R-:W-:-:S13]  /*08d0*/  PLOP3.LUT P0, PT, PT, PT, UP0, 0x80, 0x0 ;  /* 0x000000000000781c */ /* 0x001fda0003f0f008 */
[----:B------:R-:W-:Y:S05]  /*08e0*/  @!P0 BRA `(.L_x_6) ;  /* 0xfffffffc00f08947 */ /* 0x000fea000383ffff */
[----:B------:R-:W0:Y:S01]  /*08f0*/  S2R R0, SR_TID.X ;  /* 0x0000000000007919 */ /* 0x000e220000002100 */
[----:B------:R-:W1:Y:S08]  /*0900*/  S2UR UR41, SR_CTAID.X ;  /* 0x00000000002979c3 */ /* 0x000e700000002500 */
[----:B------:R-:W-:Y:S06]  /*0910*/  BAR.ARV 0x8, 0x180 ;  /* 0x0206000000007b1d */ /* 0x000fec0000002000 */
[----:B0-----:R-:W-:-:S04]  /*0920*/  SHF.R.U32.HI R0, RZ, 0x7, R0 ;  /* 0x00000007ff007819 */ /* 0x001fc80000011600 */
[----:B------:R-:W-:Y:S02]  /*0930*/  ISETP.NE.AND P0, PT, R0, 0x1, PT ;  /* 0x000000010000780c */ /* 0x000fe40003f05270 */
[----:B------:R-:W1:Y:S11]  /*0940*/  LDC R0, c[0x0][0xc34] ;  /* 0x00030d00ff007b82 */ /* 0x000e760000000800 */
[----:B------:R-:W-:Y:S06]  /*0950*/  @!P0 BAR.ARV 0x9, 0x100 ;  /* 0x0244000000008b1d */ /* 0x000fec0000002000 */
[----:B-1----:R-:W-:-:S13]  /*0960*/  ISETP.LE.AND P0, PT, R0, UR41, PT ;  /* 0x0000002900007c0c */ /* 0x002fda000bf03270 */
[----:B------:R-:W-:Y:S05]  /*0970*/  @P0 EXIT ;  /* 0x000000000000094d */ /* 0x000fea0003800000 */
[----:B------:R-:W0:Y:S01]  /*0980*/  S2R R2, SR_TID.X ;  /* 0x0000000000027919 */ /* 0x000e220000002100 */
[----:B------:R-:W-:Y:S01]  /*0990*/  ULOP3.LUT UR44, UR37, 0x1, URZ, 0xfc, !UPT ;  /* 0x00000001252c7892 */ /* 0x000fe2000f8efc3f */
[----:B------:R-:W-:Y:S01]  /*09a0*/  UMOV UR43, URZ ;  /* 0x0000003f002b7c82 */ /* 0x000fe20008000000 */
[----:B------:R-:W-:Y:S01]  /*09b0*/  UMOV UR42, URZ ;  /* 0x0000003f002a7c82 */ /* 0x000fe20008000000 */
[----:B------:R-:W-:Y:S01]  /*09c0*/  UMOV UR36, URZ ;  /* 0x0000003f00247c82 */ /* 0x000fe20008000000 */
[----:B0-----:R-:W-:-:S05]  /*09d0*/  VIADD R19, R2, 0xffffff80 ;  /* 0xffffff8002137836 */ /* 0x001fca0000000000 */
[----:B------:R-:W-:-:S04]  /*09e0*/  SHF.R.S32.HI R0, RZ, 0x1f, R19 ;  /* 0x0000001fff007819 */ /* 0x000fc80000011413 */
[CC--:B------:R-:W-:Y:S02]  /*09f0*/  LEA.HI R3, R0.reuse, R19.reuse, RZ, 0x7 ;  /* 0x0000001300037211 */ /* 0x0c0fe400078f38ff */
[CC--:B------:R-:W-:Y:S02]  /*0a00*/  LEA.HI R4, R0.reuse, R19.reuse, RZ, 0x5 ;  /* 0x0000001300047211 */ /* 0x0c0fe400078f28ff */
[----:B------:R-:W-:Y:S02]  /*0a10*/  LOP3.LUT R2, R3, 0xffffff80, RZ, 0xc0, !PT ;  /* 0xffffff8003027812 */ /* 0x000fe400078ec0ff */
[-C--:B------:R-:W-:Y:S01]  /*0a20*/  LEA.HI R22, R0, R19.reuse, RZ, 0x3 ;  /* 0x0000001300167211 */ /* 0x080fe200078f18ff */
[----:B------:R-:W-:Y:S01]  /*0a30*/  IMAD.SHL.U32 R6, R4, 0x20, RZ ;  /* 0x0000002004067824 */ /* 0x000fe200078e00ff */
[----:B------:R-:W-:Y:S01]  /*0a40*/  SHF.R.S32.HI R216, RZ, 0x7, R3 ;  /* 0x00000007ffd87819 */ /* 0x000fe20000011403 */
[----:B------:R-:W-:Y:S01]  /*0a50*/  IMAD.IADD R23, R19, 0x1, -R2 ;  /* 0x0000000113177824 */ /* 0x000fe200078e0a02 */
[----:B------:R-:W-:-:S02]  /*0a60*/  LEA.HI R2, R0, R19, RZ, 0x4 ;  /* 0x0000001300027211 */ /* 0x000fc400078f20ff */
[----:B------:R-:W-:Y:S02]  /*0a70*/  LOP3.LUT R7, R6, 0xfffffc00, RZ, 0xc0, !PT ;  /* 0xfffffc0006077812 */ /* 0x000fe400078ec0ff */
[----:B------:R-:W-:Y:S02]  /*0a80*/  SHF.R.S32.HI R8, RZ, 0x1f, R23 ;  /* 0x0000001fff087819 */ /* 0x000fe40000011417 */
[----:B------:R-:W-:Y:S02]  /*0a90*/  LOP3.LUT R4, R2, 0x3fffff0, RZ, 0xc0, !PT ;  /* 0x03fffff002047812 */ /* 0x000fe400078ec0ff */
[----:B------:R-:W-:Y:S02]  /*0aa0*/  LEA.HI R9, R8, R23, RZ, 0x2 ;  /* 0x0000001708097211 */ /* 0x000fe400078f10ff */
[----:B------:R-:W-:Y:S01]  /*0ab0*/  SHF.R.S32.HI R5, RZ, 0x4, R2 ;  /* 0x00000004ff057819 */ /* 0x000fe20000011402 */
[----:B------:R-:W-:Y:S01]  /*0ac0*/  IMAD.IADD R4, R19, 0x1, -R4 ;  /* 0x0000000113047824 */ /* 0x000fe200078e0a04 */
[----:B------:R-:W-:-:S02]  /*0ad0*/  LEA.HI R6, R0, R19, RZ, 0x2 ;  /* 0x0000001300067211 */ /* 0x000fc400078f10ff */
[----:B------:R-:W-:Y:S01]  /*0ae0*/  SHF.R.S32.HI R10, RZ, 0x2, R9 ;  /* 0x00000002ff0a7819 */ /* 0x000fe20000011409 */
[----:B------:R-:W-:Y:S01]  /*0af0*/  IMAD R7, R4, 0x40, R7 ;  /* 0x0000004004077824 */ /* 0x000fe200078e0207 */
[----:B------:R-:W-:Y:S02]  /*0b00*/  SHF.R.S32.HI R11, RZ, 0x1f, R9 ;  /* 0x0000001fff0b7819 */ /* 0x000fe40000011409 */
[----:B------:R-:W-:Y:S02]  /*0b10*/  LEA.HI R2, R2, R5, RZ, 0x1 ;  /* 0x0000000502027211 */ /* 0x000fe400078f08ff */
[----:B------:R-:W-:Y:S02]  /*0b20*/  LOP3.LUT R6, R6, 0xfffffffc, RZ, 0xc0, !PT ;  /* 0xfffffffc06067812 */ /* 0x000fe400078ec0ff */
[----:B------:R-:W-:Y:S02]  /*0b30*/  LEA.HI R11, R11, R10, RZ, 0x3 ;  /* 0x0000000a0b0b7211 */ /* 0x000fe400078f18ff */
[----:B------:R-:W-:Y:S01]  /*0b40*/  LOP3.LUT R2, R2, 0x1ffffffe, RZ, 0xc0, !PT ;  /* 0x1ffffffe02027812 */ /* 0x000fe200078ec0ff */
[----:B------:R-:W-:Y:S01]  /*0b50*/  IMAD.IADD R6, R19, 0x1, -R6 ;  /* 0x0000000113067824 */ /* 0x000fe200078e0a06 */
[----:B------:R-:W-:-:S02]  /*0b60*/  LOP3.LUT R4, R22, 0xfffffff8, RZ, 0xc0, !PT ;  /* 0xfffffff816047812 */ /* 0x000fc400078ec0ff */
[----:B------:R-:W-:Y:S01]  /*0b70*/  LOP3.LUT R11, R11, 0xfffffff8, RZ, 0xc0, !PT ;  /* 0xfffffff80b0b7812 */ /* 0x000fe200078ec0ff */
[----:B------:R-:W-:Y:S01]  /*0b80*/  IMAD.IADD R2, R5, 0x1, -R2 ;  /* 0x0000000105027824 */ /* 0x000fe200078e0a02 */
[----:B------:R-:W-:Y:S01]  /*0b90*/  LEA.HI R8, R8, R23, RZ, 0x5 ;  /* 0x0000001708087211 */ /* 0x000fe200078f28ff */
[----:B------:R-:W-:Y:S01]  /*0ba0*/  IMAD.IADD R19, R19, 0x1, -R4 ;  /* 0x0000000113137824 */ /* 0x000fe200078e0a04 */
[----:B------:R-:W-:Y:S01]  /*0bb0*/  LEA.HI R3, R3, R216, RZ, 0x1 ;  /* 0x000000d803037211 */ /* 0x000fe200078f08ff */
[----:B------:R-:W-:Y:S01]  /*0bc0*/  IMAD.IADD R11, R10, 0x1, -R11 ;  /* 0x000000010a0b7824 */ /* 0x000fe200078e0a0b */
[----:B------:R-:W-:Y:S01]  /*0bd0*/  SHF.R.S32.HI R8, RZ, 0x5, R8 ;  /* 0x00000005ff087819 */ /* 0x000fe20000011408 */
[----:B------:R-:W-:Y:S01]  /*0be0*/  IMAD R220, R2, 0x8, R7 ;  /* 0x0000000802dc7824 */ /* 0x000fe200078e0207 */
[----:B------:R-:W-:Y:S01]  /*0bf0*/  LEA.HI R0, R6, R6, RZ, 0x1 ;  /* 0x0000000606007211 */ /* 0x000fe200078f08ff */
[----:B------:R-:W-:Y:S01]  /*0c00*/  IMAD.SHL.U32 R2, R19, 0x8, RZ ;  /* 0x0000000813027824 */ /* 0x000fe200078e00ff */
[----:B------:R-:W-:Y:S01]  /*0c10*/  LOP3.LUT R3, R3, 0x3fffffe, RZ, 0xc0, !PT ;  /* 0x03fffffe03037812 */ /* 0x000fe200078ec0ff */
[----:B------:R-:W-:Y:S01]  /*0c20*/  IMAD R8, R8, 0x10, R11 ;  /* 0x0000001008087824 */ /* 0x000fe200078e020b */
[----:B------:R-:W-:Y:S01]  /*0c30*/  LOP3.LUT R5, R0, 0x1ffffffe, RZ, 0xc0, !PT ;  /* 0x1ffffffe00057812 */ /* 0x000fe200078ec0ff */
[----:B------:R-:W-:Y:S01]  /*0c40*/  VIADD R18, R2, 0x40 ;  /* 0x0000004002127836 */ /* 0x000fe20000000000 */
[----:B------:R-:W-:Y:S01]  /*0c50*/  LOP3.LUT R218, R9, 0x7ffffffc, RZ, 0xc0, !PT ;  /* 0x7ffffffc09da7812 */ /* 0x000fe200078ec0ff */
[----:B------:R-:W-:Y:S01]  /*0c60*/  IMAD.IADD R3, R216, 0x1, -R3 ;  /* 0x00000001d8037824 */ /* 0x000fe200078e0a03 */
[----:B------:R-:W-:Y:S01]  /*0c70*/  SHF.R.S32.HI R22, RZ, 0x3, R22 ;  /* 0x00000003ff167819 */ /* 0x000fe20000011416 */
[C---:B------:R-:W-:Y:S01]  /*0c80*/  VIADD R17, R2.reuse, 0x80 ;  /* 0x0000008002117836 */ /* 0x040fe20000000000 */
[----:B------:R-:W-:Y:S01]  /*0c90*/  SHF.R.S32.HI R223, RZ, 0x1f, R18 ;  /* 0x0000001fffdf7819 */ /* 0x000fe20000011412 */
[----:B------:R-:W-:-:S02]  /*0ca0*/  VIADD R16, R2, 0xc0 ;  /* 0x000000c002107836 */ /* 0x000fc40000000000 */
[----:B------:R-:W-:Y:S01]  /*0cb0*/  IMAD.IADD R6, R6, 0x1, -R5 ;  /* 0x0000000106067824 */ /* 0x000fe200078e0a05 */
[----:B------:R-:W-:Y:S01]  /*0cc0*/  SHF.R.S32.HI R222, RZ, 0x1f, R17 ;  /* 0x0000001fffde7819 */ /* 0x000fe20000011411 */
[----:B------:R-:W-:Y:S01]  /*0cd0*/  IMAD R217, R3, 0x40, R8 ;  /* 0x0000004003d97824 */ /* 0x000fe200078e0208 */
[----:B------:R-:W-:Y:S01]  /*0ce0*/  SHF.R.S32.HI R221, RZ, 0x1f, R16 ;  /* 0x0000001fffdd7819 */ /* 0x000fe20000011410 */
[----:B------:R-:W-:Y:S02]  /*0cf0*/  IMAD.IADD R218, R23, 0x1, -R218 ;  /* 0x0000000117da7824 */ /* 0x000fe400078e0ada */
[----:B------:R-:W-:-:S07]  /*0d00*/  IMAD R219, R6, 0x8, R217 ;  /* 0x0000000806db7824 */ /* 0x000fce00078e02d9 */
.L_x_39:
[----:B------:R-:W-:Y:S01]  /*0d10*/  ULDC UR4, c[0x0][0xc38] ;  /* 0x00030e0000047ab9 */ /* 0x000fe20000000800 */
[----:B------:R-:W-:Y:S01]  /*0d20*/  ULDC UR15, c[0x0][0xc44] ;  /* 0x00031100000f7ab9 */ /* 0x000fe20000000800 */
[----:B------:R-:W-:Y:S01]  /*0d30*/  UISETP.NE.AND UP3, UPT, UR4, 0x1, UPT ;  /* 0x000000010400788c */ /* 0x000fe2000bf65270 */
[----:B0--3--:R-:W-:Y:S01]  /*0d40*/  IMAD.MOV.U32 R3, RZ, RZ, 0x3f800000 ;  /* 0x3f800000ff037424 */ /* 0x009fe200078e00ff */
[----:B------:R-:W-:Y:S01]  /*0d50*/  UISETP.NE.AND UP2, UPT, UR15, 0x1, UPT ;  /* 0x000000010f00788c */ /* 0x000fe2000bf45270 */
[----:B------:R-:W-:Y:S01]  /*0d60*/  IMAD.MOV.U32 R0, RZ, RZ, 0x3f800000 ;  /* 0x3f800000ff007424 */ /* 0x000fe200078e00ff */
[----:B------:R-:W-:Y:S01]  /*0d70*/  ULDC.64 UR6, c[0x0][0x990] ;  /* 0x0002640000067ab9 */ /* 0x000fe20000000a00 */
[----:B------:R-:W-:Y:S01]  /*0d80*/  ULDC.64 UR4, c[0x0][0x998] ;  /* 0x0002660000047ab9 */ /* 0x000fe20000000a00 */
[----:B------:R-:W-:Y:S02]  /*0d90*/  UISETP.NE.U32.AND UP0, UPT, UR6, URZ, UPT ;  /* 0x0000003f0600728c */ /* 0x000fe4000bf05070 */
[----:B------:R-:W-:Y:S01]  /*0da0*/  UISETP.NE.U32.AND UP1, UPT, UR4, URZ, UPT ;  /* 0x0000003f0400728c */ /* 0x000fe2000bf25070 */
[----:B------:R-:W-:-:S02]  /*0db0*/  UMOV UR38, UR41 ;  /* 0x0000002900267c82 */ /* 0x000fc40008000000 */
[----:B------:R-:W-:Y:S01]  /*0dc0*/  @UP3 ULDC UR8, c[0x0][0xc3c] ;  /* 0x00030f0000083ab9 */ /* 0x000fe20000000800 */
[----:B------:R-:W-:Y:S01]  /*0dd0*/  @UP3 ULDC UR10, c[0x0][0xc40] ;  /* 0x00031000000a3ab9 */ /* 0x000fe20000000800 */
[----:B------:R-:W-:Y:S02]  /*0de0*/  UIMAD.WIDE.U32 UR8, UR41, UR8, URZ ;  /* 0x00000008290872a5 */ /* 0x000fe4000f8e003f */
[----:B------:R-:W-:Y:S02]  /*0df0*/  UISETP.NE.AND.EX UP0, UPT, UR7, URZ, UPT, UP0 ;  /* 0x0000003f0700728c */ /* 0x000fe4000bf05300 */
[----:B------:R-:W-:Y:S02]  /*0e00*/  @UP3 USHF.R.U32.HI UR38, URZ, UR10, UR9 ;  /* 0x0000000a3f263299 */ /* 0x000fe40008011609 */
[----:B------:R-:W-:Y:S01]  /*0e10*/  UISETP.NE.AND.EX UP1, UPT, UR5, URZ, UPT, UP1 ;  /* 0x0000003f0500728c */ /* 0x000fe2000bf25310 */
[----:B------:R-:W-:Y:S01]  /*0e20*/  @UP2 ULDC.64 UR10, c[0x0][0xc48] ;  /* 0x00031200000a2ab9 */ /* 0x000fe20000000a00 */
[----:B------:R-:W-:Y:S01]  /*0e30*/  PLOP3.LUT P0, PT, PT, PT, UP0, 0x80, 0x0 ;  /* 0x000000000000781c */ /* 0x000fe20003f0f008 */
[----:B------:R-:W-:-:S02]  /*0e40*/  UIMAD.WIDE.U32 UR8, UR38, UR10, URZ ;  /* 0x0000000a260872a5 */ /* 0x000fc4000f8e003f */
[----:B------:R-:W-:Y:S02]  /*0e50*/  UMOV UR39, UR38 ;  /* 0x0000002600277c82 */ /* 0x000fe40008000000 */
[----:B------:R-:W-:Y:S01]  /*0e60*/  @UP0 ULDC.64 UR12, c[0x0][0x9a8] ;  /* 0x00026a00000c0ab9 */ /* 0x000fe20000000a00 */
[----:B------:R-:W-:Y:S01]  /*0e70*/  @UP2 USHF.R.U32.HI UR39, URZ, UR11, UR9 ;  /* 0x0000000b3f272299 */ /* 0x000fe20008011609 */
[----:B------:R-:W-:Y:S01]  /*0e80*/  PLOP3.LUT P1, PT, PT, PT, UP1, 0x80, 0x0 ;  /* 0x000000000000781c */ /* 0x000fe20003f2f018 */
[----:B------:R-:W0:Y:S01]  /*0e90*/  SHFL.IDX PT, R8, R216, RZ, 0x1f ;  /* 0x00001fffd8087589 */ /* 0x000e2200000e0000 */
[----:B------:R-:W-:Y:S01]  /*0ea0*/  @UP1 ULDC.64 UR18, c[0x0][0x9b8] ;  /* 0x00026e0000121ab9 */ /* 0x000fe20000000a00 */
[----:B------:R-:W-:Y:S02]  /*0eb0*/  @UP0 USHF.R.S32.HI UR10, URZ, 0x1f, UR39 ;  /* 0x0000001f3f0a0899 */ /* 0x000fe40008011427 */
[----:B------:R-:W-:Y:S02]  /*0ec0*/  @UP1 USHF.R.S32.HI UR11, URZ, 0x1f, UR39 ;  /* 0x0000001f3f0b1899 */ /* 0x000fe40008011427 */
[----:B------:R-:W-:-:S02]  /*0ed0*/  @UP0 UIADD3 UR14, -UR39, URZ, URZ ;  /* 0x0000003f270e0290 */ /* 0x000fc4000fffe13f */
[----:B------:R-:W-:Y:S02]  /*0ee0*/  @UP1 UIADD3 UR20, -UR39, URZ, URZ ;  /* 0x0000003f27141290 */ /* 0x000fe4000fffe13f */
[----:B------:R-:W-:Y:S02]  /*0ef0*/  @UP0 UIMAD.WIDE.U32 UR8, UR39, UR12, URZ ;  /* 0x0000000c270802a5 */ /* 0x000fe4000f8e003f */
[----:B------:R-:W-:Y:S02]  /*0f00*/  @UP0 UIMAD UR10, UR10, UR12, URZ ;  /* 0x0000000c0a0a02a4 */ /* 0x000fe4000f8e023f */
[----:B------:R-:W-:Y:S02]  /*0f10*/  @UP1 UIMAD UR12, UR11, UR18, URZ ;  /* 0x000000120b0c12a4 */ /* 0x000fe4000f8e023f */
[----:B------:R-:W-:Y:S02]  /*0f20*/  @UP0 UIMAD UR14, UR15, UR14, UR38 ;  /* 0x0000000e0f0e02a4 */ /* 0x000fe4000f8e0226 */
[----:B------:R-:W-:-:S02]  /*0f30*/  @UP1 UIMAD UR20, UR15, UR20, UR38 ;  /* 0x000000140f1412a4 */ /* 0x000fc4000f8e0226 */
[----:B------:R-:W-:Y:S02]  /*0f40*/  @UP0 UIMAD UR16, UR39, UR13, UR10 ;  /* 0x0000000d271002a4 */ /* 0x000fe4000f8e020a */
[----:B------:R-:W-:Y:S02]  /*0f50*/  @UP0 USHF.R.S32.HI UR15, URZ, 0x1f, UR14 ;  /* 0x0000001f3f0f0899 */ /* 0x000fe4000801140e */
[----:B------:R-:W-:Y:S02]  /*0f60*/  @UP1 USHF.R.S32.HI UR21, URZ, 0x1f, UR20 ;  /* 0x0000001f3f151899 */ /* 0x000fe40008011414 */
[----:B------:R-:W-:Y:S02]  /*0f70*/  @UP1 UIMAD.WIDE.U32 UR10, UR39, UR18, URZ ;  /* 0x00000012270a12a5 */ /* 0x000fe4000f8e003f */
[----:B------:R-:W-:Y:S02]  /*0f80*/  @UP1 UIMAD UR17, UR39, UR19, UR12 ;  /* 0x00000013271112a4 */ /* 0x000fe4000f8e020c */
[----:B------:R-:W-:Y:S01]  /*0f90*/  @UP0 UIADD3 UR9, UR9, UR16, URZ ;  /* 0x0000001009090290 */ /* 0x000fe2000fffe03f */
[----:B------:R-:W-:Y:S01]  /*0fa0*/  @UP0 ULDC.64 UR18, c[0x0][0x9b0] ;  /* 0x00026c0000120ab9 */ /* 0x000fe20000000a00 */
[----:B------:R-:W-:Y:S01]  /*0fb0*/  @UP1 ULDC.64 UR12, c[0x0][0x9c0] ;  /* 0x00027000000c1ab9 */ /* 0x000fe20000000a00 */
[----:B------:R-:W-:-:S02]  /*0fc0*/  @UP0 UIMAD UR15, UR15, UR18, URZ ;  /* 0x000000120f0f02a4 */ /* 0x000fc4000f8e023f */
[----:B------:R-:W-:Y:S02]  /*0fd0*/  @UP1 UIMAD UR16, UR21, UR12, URZ ;  /* 0x0000000c151012a4 */ /* 0x000fe4000f8e023f */
[----:B------:R-:W-:Y:S02]  /*0fe0*/  @UP1 UIADD3 UR11, UR11, UR17, URZ ;  /* 0x000000110b0b1290 */ /* 0x000fe4000fffe03f */
[----:B------:R-:W-:Y:S02]  /*0ff0*/  @UP0 UIMAD UR15, UR14, UR19, UR15 ;  /* 0x000000130e0f02a4 */ /* 0x000fe4000f8e020f */
[----:B------:R-:W-:Y:S02]  /*1000*/  @UP0 UIMAD.WIDE.U32 UR8, UR14, UR18, UR8 ;  /* 0x000000120e0802a5 */ /* 0x000fe4000f8e0008 */
[----:B------:R-:W-:Y:S02]  /*1010*/  @UP1 UIMAD UR16, UR20, UR13, UR16 ;  /* 0x0000000d141012a4 */ /* 0x000fe4000f8e0210 */
[----:B------:R-:W-:-:S02]  /*1020*/  @UP1 UIMAD.WIDE.U32 UR12, UR20, UR12, UR10 ;  /* 0x0000000c140c12a5 */ /* 0x000fc4000f8e000a */
[----:B------:R-:W-:Y:S02]  /*1030*/  @UP0 UIADD3 UR10, UR9, UR15, URZ ;  /* 0x0000000f090a0290 */ /* 0x000fe4000fffe03f */
[----:B------:R-:W-:Y:S02]  /*1040*/  @UP0 ULEA UR6, UP2, UR8, UR6, 0x2 ;  /* 0x0000000608060291 */ /* 0x000fe4000f84103f */
[----:B------:R-:W-:Y:S02]  /*1050*/  @UP1 UIADD3 UR9, UR13, UR16, URZ ;  /* 0x000000100d091290 */ /* 0x000fe4000fffe03f */
[----:B------:R-:W-:Y:S02]  /*1060*/  @UP1 ULEA UR4, UP3, UR12, UR4, 0x2 ;  /* 0x000000040c041291 */ /* 0x000fe4000f86103f */
[----:B------:R-:W-:Y:S01]  /*1070*/  @UP0 ULEA.HI.X UR7, UR8, UR7, UR10, 0x2, UP2 ;  /* 0x0000000708070291 */ /* 0x000fe200090f140a */
[----:B------:R-:W-:Y:S01]  /*1080*/  IMAD.U32 R4, RZ, RZ, UR6 ;  /* 0x00000006ff047e24 */ /* 0x000fe2000f8e00ff */
[----:B------:R-:W-:-:S02]  /*1090*/  @UP1 ULEA.HI.X UR5, UR12, UR5, UR9, 0x2, UP3 ;  /* 0x000000050c051291 */ /* 0x000fc400098f1409 */
[----:B------:R-:W-:Y:S01]  /*10a0*/  IMAD.U32 R6, RZ, RZ, UR4 ;  /* 0x00000004ff067e24 */ /* 0x000fe2000f8e00ff */
[----:B-1----:R-:W1:Y:S01]  /*10b0*/  S2UR UR45, SR_CgaCtaId ;  /* 0x00000000002d79c3 */ /* 0x002e620000008800 */
[----:B------:R-:W-:Y:S01]  /*10c0*/  IMAD.U32 R5, RZ, RZ, UR7 ;  /* 0x00000007ff057e24 */ /* 0x000fe2000f8e00ff */
[----:B------:R-:W-:Y:S01]  /*10d0*/  ULDC.64 UR6, c[0x0][0x418] ;  /* 0x0001060000067ab9 */ /* 0x000fe20000000a00 */
[----:B------:R-:W-:Y:S01]  /*10e0*/  IMAD.U32 R7, RZ, RZ, UR5 ;  /* 0x00000005ff077e24 */ /* 0x000fe2000f8e00ff */
[----:B------:R-:W-:Y:S02]  /*10f0*/  ULDC UR48, c[0x0][0x424] ;  /* 0x0001090000307ab9 */ /* 0x000fe40000000800 */
[----:B--2---:R-:W2:Y:S04]  /*1100*/  @P0 LDG.E R3, desc[UR50][R4.64] ;  /* 0x0000003204030981 */ /* 0x004ea8000c1e1900 */
[----:B------:R-:W2:Y:S01]  /*1110*/  @P1 LDG.E R0, desc[UR50][R6.64] ;  /* 0x0000003206001981 */ /* 0x000ea2000c1e1900 */
[----:B------:R-:W-:Y:S01]  /*1120*/  UISETP.NE.U32.AND UP0, UPT, UR6, URZ, UPT ;  /* 0x0000003f0600728c */ /* 0x000fe2000bf05070 */
[----:B0-----:R-:W-:Y:S01]  /*1130*/  R2UR UR4, R8 ;  /* 0x00000000080472ca */ /* 0x001fe200000e0000 */
[----:B------:R-:W-:Y:S01]  /*1140*/  UMOV UR49, 0x400 ;  /* 0x0000040000317882 */ /* 0x000fe20000000000 */
[----:B------:R-:W-:Y:S01]  /*1150*/  ULDC UR6, c[0x0][0x2f0] ;  /* 0x0000bc0000067ab9 */ /* 0x000fe20000000800 */
[----:B------:R-:W-:-:S03]  /*1160*/  UISETP.NE.AND.EX UP0, UPT, UR7, URZ, UPT, UP0 ;  /* 0x0000003f0700728c */ /* 0x000fc6000bf05300 */
[----:B------:R-:W-:Y:S01]  /*1170*/  ULDC UR7, c[0x0][0x988] ;  /* 0x0002620000077ab9 */ /* 0x000fe20000000800 */
[----:B------:R-:W-:-:S04]  /*1180*/  USEL UR48, UR48, 0x1, UP0 ;  /* 0x0000000130307887 */ /* 0x000fc80008000000 */
[----:B------:R-:W-:Y:S02]  /*1190*/  UIMAD UR48, UR48, UR6, URZ ;  /* 0x00000006303072a4 */ /* 0x000fe4000f8e023f */
[----:B-1----:R-:W-:Y:S02]  /*11a0*/  ULEA UR49, UR45, UR49, 0x18 ;  /* 0x000000312d317291 */ /* 0x002fe4000f8ec03f */
[----:B------:R-:W-:Y:S02]  /*11b0*/  ULEA.HI UR5, UR4, UR4, URZ, 0x1 ;  /* 0x0000000404057291 */ /* 0x000fe4000f8f083f */
[----:B------:R-:W-:Y:S02]  /*11c0*/  UIADD3 UR6, UR49, 0x20400, URZ ;  /* 0x0002040031067890 */ /* 0x000fe4000fffe03f */
[----:B------:R-:W-:Y:S02]  /*11d0*/  ULOP3.LUT UR5, UR5, 0x1e, URZ, 0xc0, !UPT ;  /* 0x0000001e05057892 */ /* 0x000fe4000f8ec03f */
[----:B------:R-:W-:-:S02]  /*11e0*/  ULOP3.LUT UP0, URZ, UR6, 0x3ff, URZ, 0xc0, !UPT ;  /* 0x000003ff063f7892 */ /* 0x000fc4000f80c03f */
[----:B------:R-:W-:Y:S02]  /*11f0*/  UIADD3 UR5, UR4, -UR5, URZ ;  /* 0x8000000504057290 */ /* 0x000fe4000fffe03f */
[----:B------:R-:W-:Y:S02]  /*1200*/  UIADD3 UR4, UR48, 0x7f, URZ ;  /* 0x0000007f30047890 */ /* 0x000fe4000fffe03f */
[----:B------:R-:W-:Y:S01]  /*1210*/  PLOP3.LUT P0, PT, PT, PT, UP0, 0x80, 0x0 ;  /* 0x000000000000781c */ /* 0x000fe20003f0f008 */
[----:B------:R-:W-:Y:S02]  /*1220*/  ULEA UR5, UR5, UR6, 0xd ;  /* 0x0000000605057291 */ /* 0x000fe4000f8e683f */
[----:B------:R-:W-:Y:S02]  /*1230*/  USHF.R.S32.HI UR6, URZ, 0x1f, UR4 ;  /* 0x0000001f3f067899 */ /* 0x000fe40008011404 */
[----:B------:R-:W-:Y:S02]  /*1240*/  USHF.R.U32.HI UR5, URZ, 0x4, UR5 ;  /* 0x000000043f057899 */ /* 0x000fe40008011605 */
[----:B------:R-:W-:-:S02]  /*1250*/  ULEA.HI UR6, UR6, UR4, URZ, 0x7 ;  /* 0x0000000406067291 */ /* 0x000fc4000f8f383f */
[----:B------:R-:W-:Y:S02]  /*1260*/  ULOP3.LUT UR53, UR5, 0x3fff, URZ, 0xc0, !UPT ;  /* 0x00003fff05357892 */ /* 0x000fe4000f8ec03f */
[----:B------:R-:W-:Y:S01]  /*1270*/  USHF.R.S32.HI UR47, URZ, 0x7, UR6 ;  /* 0x000000073f2f7899 */ /* 0x000fe20008011406 */
[----:B--2---:R-:W-:-:S04]  /*1280*/  FMUL.FTZ R0, R3, R0 ;  /* 0x0000000003007220 */ /* 0x004fc80000410000 */
[----:B------:R-:W-:-:S05]  /*1290*/  FMUL.FTZ R0, R0, UR7 ;  /* 0x0000000700007c20 */ /* 0x000fca0008410000 */
[----:B------:R-:W-:Y:S01]  /*12a0*/  R2UR UR40, R0 ;  /* 0x00000000002872ca */ /* 0x000fe200000e0000 */
[----:B----4-:R-:W-:-:S14]  /*12b0*/  @!P0 BRA `(.L_x_7) ;  /* 0x0000000000408947 */ /* 0x010fdc0003800000 */
[----:B------:R-:W-:Y:S01]  /*12c0*/  MOV R0, 0x0 ;  /* 0x0000000000007802 */ /* 0x000fe20000000f00 */
[----:B------:R-:W-:Y:S01]  /*12d0*/  ULDC.64 UR4, c[0x4][0xc0] ;  /* 0x0100300000047ab9 */ /* 0x000fe20000000a00 */
[----:B------:R-:W-:Y:S01]  /*12e0*/  ULDC.64 UR6, c[0x4][0x30] ;  /* 0x01000c0000067ab9 */ /* 0x000fe20000000a00 */
[----:B------:R-:W-:Y:S01]  /*12f0*/  IMAD.U32 R4, RZ, RZ, UR4 ;  /* 0x00000004ff047e24 */ /* 0x000fe2000f8e00ff */
[----:B------:R0:W1:Y:S01]  /*1300*/  LDC.64 R14, c[0x4][R0] ;  /* 0x01000000000e7b82 */ /* 0x0000620000000a00 */
[----:B------:R-:W-:Y:S01]  /*1310*/  IMAD.U32 R5, RZ, RZ, UR5 ;  /* 0x00000005ff057e24 */ /* 0x000fe2000f8e00ff */
[----:B------:R-:W-:Y:S01]  /*1320*/  ULDC.64 UR4, c[0x4][0xc8] ;  /* 0x0100320000047ab9 */ /* 0x000fe20000000a00 */
[----:B------:R-:W-:Y:S02]  /*1330*/  IMAD.U32 R10, RZ, RZ, UR6 ;  /* 0x00000006ff0a7e24 */ /* 0x000fe4000f8e00ff */
[----:B------:R-:W-:Y:S02]  /*1340*/  IMAD.U32 R6, RZ, RZ, UR4 ;  /* 0x00000004ff067e24 */ /* 0x000fe4000f8e00ff */
[----:B------:R-:W-:-:S02]  /*1350*/  IMAD.U32 R7, RZ, RZ, UR5 ;  /* 0x00000005ff077e24 */ /* 0x000fc4000f8e00ff */
[----:B------:R-:W-:Y:S02]  /*1360*/  IMAD.U32 R11, RZ, RZ, UR7 ;  /* 0x00000007ff0b7e24 */ /* 0x000fe4000f8e00ff */
[----:B------:R-:W-:Y:S02]  /*1370*/  IMAD.MOV.U32 R8, RZ, RZ, 0x70 ;  /* 0x00000070ff087424 */ /* 0x000fe400078e00ff */
[----:B------:R-:W-:Y:S02]  /*1380*/  IMAD.MOV.U32 R12, RZ, RZ, 0x1 ;  /* 0x00000001ff0c7424 */ /* 0x000fe400078e00ff */
[----:B0-----:R-:W-:-:S07]  /*1390*/  IMAD.MOV.U32 R13, RZ, RZ, RZ ;  /* 0x000000ffff0d7224 */ /* 0x001fce00078e00ff */
[----:B------:R-:W-:-:S07]  /*13a0*/  LEPC R20, `(.L_x_7) ;  /* 0x000000001014794e */ /* 0x000fce0000000000 */
[----:B-1----:R-:W-:Y:S05]  /*13b0*/  CALL.ABS.NOINC R14 ;  /* 0x000000000e007343 */ /* 0x002fea0003c00000 */
.L_x_7:
[----:B------:R-:W-:Y:S01]  /*13c0*/  ULOP3.LUT UR4, UR43, 0x1, URZ, 0xc0, !UPT ;  /* 0x000000012b047892 */ /* 0x000fe2000f8ec03f */
[----:B------:R-:W0:Y:S05]  /*13d0*/  S2R R20, SR_TID.X ;  /* 0x0000000000147919 */ /* 0x000e2a0000002100 */
[----:B------:R-:W-:-:S05]  /*13e0*/  IMAD.U32 R0, RZ, RZ, UR4 ;  /* 0x00000004ff007e24 */ /* 0x000fca000f8e00ff */
[----:B------:R-:W-:-:S04]  /*13f0*/  SHF.L.U32 R0, R0, 0x1f, RZ ;  /* 0x0000001f00007819 */ /* 0x000fc800000006ff */
[----:B------:R-:W1:Y:S01]  /*1400*/  SYNCS.PHASECHK.TRANS64.TRYWAIT P0, [UR49+0x38800], R0 ;  /* 0x03880000ff0075a7 */ /* 0x000e620008000171 */
[----:B0-----:R-:W-:-:S05]  /*1410*/  SHF.R.U32.HI R20, RZ, 0x7, R20 ;  /* 0x00000007ff147819 */ /* 0x001fca0000011614 */
[----:B------:R-:W-:Y:S01]  /*1420*/  VIADD R6, R20, 0x8 ;  /* 0x0000000814067836 */ /* 0x000fe20000000000 */
[----:B-1----:R-:W-:Y:S06]  /*1430*/  @!P0 BRA `(.L_x_8) ;  /* 0x000000cc00448947 */ /* 0x002fec0003800000 */
.L_x_105:
[----:B0-----:R-:W-:Y:S01]  /*1440*/  IMAD.U32 R0, RZ, RZ, UR44 ;  /* 0x0000002cff007e24 */ /* 0x001fe2000f8e00ff */
[----:B------:R-:W-:Y:S05]  /*1450*/  WARPSYNC.ALL ;  /* 0x0000000000007948 */ /* 0x000fea0003800000 */
[----:B------:R0:W-:Y:S01]  /*1460*/  BAR.SYNC.DEFER_BLOCKING R6, 0x100 ;  /* 0x000400060000751d */ /* 0x0001e20000010000 */
[----:B------:R-:W-:-:S13]  /*1470*/  ISETP.NE.AND P0, PT, R0, 0x3, PT ;  /* 0x000000030000780c */ /* 0x000fda0003f05270 */
[----:B0-----:R-:W-:Y:S05]  /*1480*/  @!P0 BRA `(.L_x_9) ;  /* 0x0000000000048947 */ /* 0x001fea0003800000 */
[----:B------:R-:W-:Y:S01]  /*1490*/  BPT.TRAP 0x1 ;  /* 0x000000040000795c */ /* 0x000fe20000300000 */
.L_x_9:
[----:B------:R-:W-:Y:S01]  /*14a0*/  ULEA UR52, UR36, UR49, 0x3 ;  /* 0x0000003124347291 */ /* 0x000fe2000f8e183f */
[----:B------:R-:W-:-:S05]  /*14b0*/  IMAD.U32 R7, RZ, RZ, UR42 ;  /* 0x0000002aff077e24 */ /* 0x000fca000f8e00ff */
[----:B------:R-:W-:-:S04]  /*14c0*/  SHF.L.U32 R7, R7, 0x1f, RZ ;  /* 0x0000001f07077819 */ /* 0x000fc800000006ff */
[----:B------:R0:W1:Y:S01]  /*14d0*/  SYNCS.PHASECHK.TRANS64.TRYWAIT P1, [UR52+0x38830], R7 ;  /* 0x03883007ff0075a7 */ /* 0x0000620008020174 */
[----:B------:R-:W-:Y:S05]  /*14e0*/  @!P0 BRA `(.L_x_10) ;  /* 0x0000000000048947 */ /* 0x000fea0003800000 */
[----:B------:R-:W-:Y:S01]  /*14f0*/  BPT.TRAP 0x1 ;  /* 0x000000040000795c */ /* 0x000fe20000300000 */
.L_x_10:
[----:B-1----:R-:W-:Y:S05]  /*1500*/  @P1 BRA `(.L_x_11) ;  /* 0x0000000000081947 */ /* 0x002fea0003800000 */
[----:B------:R-:W1:Y:S02]  /*1510*/  SYNCS.PHASECHK.TRANS64.TRYWAIT P1, [UR52+0x38830], R7 ;  /* 0x03883007ff0075a7 */ /* 0x000e640008020174 */
[----:B-1----:R-:W-:Y:S05]  /*1520*/  @!P1 BRA `(.L_x_12) ;  /* 0x000000cc00209947 */ /* 0x002fea0003800000 */
.L_x_11:
[----:B------:R-:W-:Y:S01]  /*1530*/  UIADD3 UR4, UR49, 0x28400, URZ ;  /* 0x0002840031047890 */ /* 0x000fe2000fffe03f */
[----:B------:R-:W-:Y:S01]  /*1540*/  WARPGROUP.ARRIVE ;  /* 0x00000000000079c5 */ /* 0x000fe20000000000 */
[----:B------:R-:W-:-:S05]  /*1550*/  ULOP3.LUT UR32, UR53, 0x10000, URZ, 0xfc, !UPT ;  /* 0x0001000035207892 */ /* 0x000fca000f8efc3f */
[----:B-1----:R-:W1:Y:S01]  /*1560*/  S2R R0, SR_TID.X ;  /* 0x0000000000007919 */ /* 0x002e620000002100 */
[----:B------:R-:W-:Y:S01]  /*1570*/  USHF.R.U32.HI UR4, URZ, 0x4, UR4 ;  /* 0x000000043f047899 */ /* 0x000fe20008011604 */
[----:B------:R-:W-:Y:S01]  /*1580*/  UMOV UR33, 0x40000040 ;  /* 0x4000004000217882 */ /* 0x000fe20000000000 */
[----:B------:R-:W-:Y:S02]  /*1590*/  UMOV UR35, 0x40000040 ;  /* 0x4000004000237882 */ /* 0x000fe40000000000 */
[----:B------:R-:W-:Y:S01]  /*15a0*/  ULOP3.LUT UR4, UR4, 0x3fff, URZ, 0xc0, !UPT ;  /* 0x00003fff04047892 */ /* 0x000fe2000f8ec03f */
[----:B------:R-:W-:Y:S01]  /*15b0*/  UMOV UR5, 0x40000040 ;  /* 0x4000004000057882 */ /* 0x000fe20000000000 */
[----:B------:R-:W-:Y:S02]  /*15c0*/  UMOV UR7, 0x40000040 ;  /* 0x4000004000077882 */ /* 0x000fe40000000000 */
[----:B------:R-:W-:Y:S02]  /*15d0*/  ULOP3.LUT UR46, UR4, 0x10000, URZ, 0xfc, !UPT ;  /* 0x00010000042e7892 */ /* 0x000fe4000f8efc3f */
[----:B------:R-:W-:-:S02]  /*15e0*/  UIADD3 UR4, UR32, 0x2, URZ ;  /* 0x0000000220047890 */ /* 0x000fc4000fffe03f */
[----:B------:R-:W-:Y:S02]  /*15f0*/  ULEA UR34, UR36, UR46, 0xb ;  /* 0x0000002e24227291 */ /* 0x000fe4000f8e583f */
[----:B------:R-:W-:Y:S02]  /*1600*/  UIADD3 UR8, UR32, 0x4, URZ ;  /* 0x0000000420087890 */ /* 0x000fe4000fffe03f */
[----:B------:R-:W-:Y:S02]  /*1610*/  UIADD3 UR6, UR34, 0x2, URZ ;  /* 0x0000000222067890 */ /* 0x000fe4000fffe03f */
[----:B------:R-:W-:Y:S01]  /*1620*/  UIADD3 UR10, UR34, 0x4, URZ ;  /* 0x00000004220a7890 */ /* 0x000fe2000fffe03f */
[----:B------:R-:W-:Y:S02]  /*1630*/  UMOV UR9, 0x40000040 ;  /* 0x4000004000097882 */ /* 0x000fe40000000000 */
[----:B------:R-:W-:Y:S01]  /*1640*/  QGMMA.64x128x32.F32.E4M3.E4M3 R24, gdesc[UR32], RZ, !UPT, gsb0 ;  /* 0x01e00000201879f3 */ /* 0x000fe2000c0008ff */
[----:B------:R-:W-:Y:S01]  /*1650*/  UMOV UR11, 0x40000040 ;  /* 0x40000040000b7882 */ /* 0x000fe20000000000 */
[----:B------:R-:W-:-:S02]  /*1660*/  UIADD3 UR12, UR32, 0x6, URZ ;  /* 0x00000006200c7890 */ /* 0x000fc4000fffe03f */
[----:B------:R-:W-:Y:S01]  /*1670*/  UIADD3 UR14, UR34, 0x6, URZ ;  /* 0x00000006220e7890 */ /* 0x000fe2000fffe03f */
[----:B------:R-:W-:Y:S01]  /*1680*/  UMOV UR13, 0x40000040 ;  /* 0x40000040000d7882 */ /* 0x000fe20000000000 */
[----:B------:R-:W-:Y:S01]  /*1690*/  UMOV UR15, 0x40000040 ;  /* 0x40000040000f7882 */ /* 0x000fe20000000000 */
[----:B------:R-:W-:Y:S02]  /*16a0*/  UIADD3 UR16, UR32, 0x400, URZ ;  /* 0x0000040020107890 */ /* 0x000fe4000fffe03f */
[----:B------:R-:W-:Y:S01]  /*16b0*/  UIADD3 UR18, UR34, 0x400, URZ ;  /* 0x0000040022127890 */ /* 0x000fe2000fffe03f */
[----:B-1----:R-:W-:Y:S01]  /*16c0*/  SHF.R.U32.HI R0, RZ, 0x7, R0 ;  /* 0x00000007ff007819 */ /* 0x002fe20000011600 */
[----:B------:R-:W-:Y:S01]  /*16d0*/  UMOV UR17, 0x40000040 ;  /* 0x4000004000117882 */ /* 0x000fe20000000000 */
[----:B------:R-:W-:Y:S01]  /*16e0*/  UMOV UR19, 0x40000040 ;  /* 0x4000004000137882 */ /* 0x000fe20000000000 */
[----:B------:R-:W-:Y:S01]  /*16f0*/  UIADD3 UR20, UR32, 0x402, URZ ;  /* 0x0000040220147890 */ /* 0x000fe2000fffe03f */
[----:B------:R-:W-:Y:S01]  /*1700*/  IADD3 R0, -R0, 0xb, RZ ;  /* 0x0000000b00007810 */ /* 0x000fe20007ffe1ff */
[----:B------:R-:W-:Y:S01]  /*1710*/  UIADD3 UR22, UR34, 0x402, URZ ;  /* 0x0000040222167890 */ /* 0x000fe2000fffe03f */
[----:B------:R-:W-:Y:S01]  /*1720*/  UMOV UR21, 0x40000040 ;  /* 0x4000004000157882 */ /* 0x000fe20000000000 */
[----:B------:R-:W-:Y:S01]  /*1730*/  UMOV UR23, 0x40000040 ;  /* 0x4000004000177882 */ /* 0x000fe20000000000 */
[----:B------:R-:W-:-:S02]  /*1740*/  UIADD3 UR24, UR32, 0x404, URZ ;  /* 0x0000040420187890 */ /* 0x000fc4000fffe03f */
[----:B------:R-:W-:Y:S01]  /*1750*/  UIADD3 UR26, UR34, 0x404, URZ ;  /* 0x00000404221a7890 */ /* 0x000fe2000fffe03f */
[----:B------:R-:W-:Y:S01]  /*1760*/  UMOV UR25, 0x40000040 ;  /* 0x4000004000197882 */ /* 0x000fe20000000000 */
[----:B------:R-:W-:Y:S01]  /*1770*/  UMOV UR27, 0x40000040 ;  /* 0x40000040001b7882 */ /* 0x000fe20000000000 */
[----:B------:R-:W-:Y:S02]  /*1780*/  UIADD3 UR28, UR32, 0x406, URZ ;  /* 0x00000406201c7890 */ /* 0x000fe4000fffe03f */
[----:B------:R-:W-:Y:S01]  /*1790*/  UIADD3 UR30, UR34, 0x406, URZ ;  /* 0x00000406221e7890 */ /* 0x000fe2000fffe03f */
[----:B------:R-:W-:Y:S01]  /*17a0*/  UMOV UR29, 0x40000040 ;  /* 0x40000040001d7882 */ /* 0x000fe20000000000 */
[----:B------:R-:W-:Y:S01]  /*17b0*/  UMOV UR31, 0x40000040 ;  /* 0x40000040001f7882 */ /* 0x000fe20000000000 */
[----:B------:R-:W-:Y:S02]  /*17c0*/  WARPGROUP.DEPBAR.LE gsb0, 0x0 ;  /* 0x00008000000079c5 */ /* 0x000fe40000010000 */
[----:B------:R-:W-:-:S06]  /*17d0*/  WARPGROUP.ARRIVE ;  /* 0x00000000000079c5 */ /* 0x000fcc0000000000 */
[----:B------:R-:W-:Y:S03]  /*17e0*/  QGMMA.64x128x32.F32.E4M3.E4M3 R24, gdesc[UR4], R24, gsb0 ;  /* 0x01e00000041879f3 */ /* 0x000fe60008000818 */
[----:B------:R-:W-:Y:S02]  /*17f0*/  WARPGROUP.DEPBAR.LE gsb0, 0x0 ;  /* 0x00008000000079c5 */ /* 0x000fe40000010000 */
[----:B------:R-:W-:-:S07]  /*1800*/  WARPGROUP.ARRIVE ;  /* 0x00000000000079c5 */ /* 0x000fce0000000000 */
        /* <DEDUP_REMOVED lines=17> */
[----:B------:R1:W-:Y:S06]  /*1920*/  BAR.ARV R0, 0x100 ;  /* 0x000400000000751d */ /* 0x0003ec0000002000 */
[----:B------:R-:W-:Y:S05]  /*1930*/  @!P0 BRA `(.L_x_13) ;  /* 0x0000000000048947 */ /* 0x000fea0003800000 */
[----:B------:R-:W-:Y:S01]  /*1940*/  BPT.TRAP 0x1 ;  /* 0x000000040000795c */ /* 0x000fe20000300000 */
.L_x_13:
[----:B------:R-:W-:Y:S01]  /*1950*/  UIMAD UR6, UR47, -0x80, UR48 ;  /* 0xffffff802f0678a4 */ /* 0x000fe2000f8e0230 */
[----:B------:R-:W-:-:S03]  /*1960*/  P2R R15, PR, RZ, 0x1 ;  /* 0x00000001ff0f7803 */ /* 0x000fc60000000000 */
[----:B------:R-:W-:-:S06]  /*1970*/  UIADD3 UR6, UR6, 0x80, URZ ;  /* 0x0000008006067890 */ /* 0x000fcc000fffe03f */
[----:B------:R-:W-:Y:S01]  /*1980*/  IMAD.U32 R3, RZ, RZ, UR6 ;  /* 0x00000006ff037e24 */ /* 0x000fe2000f8e00ff */
[----:B------:R-:W-:-:S03]  /*1990*/  UIADD3 UR6, UR52, 0x38840, URZ ;  /* 0x0003884034067890 */ /* 0x000fc6000fffe03f */
[----:B------:R-:W-:Y:S01]  /*19a0*/  IMAD R4, R218, -0x2, R3 ;  /* 0xfffffffeda047824 */ /* 0x000fe200078e0203 */
[----:B------:R-:W-:-:S04]  /*19b0*/  UPRMT UR6, UR45, 0x654, UR6 ;  /* 0x000006542d067896 */ /* 0x000fc80008000006 */
[C---:B------:R-:W-:Y:S02]  /*19c0*/  ISETP.GT.AND P4, PT, R4.reuse, RZ, PT ;  /* 0x000000ff0400720c */ /* 0x040fe40003f84270 */
[C---:B------:R-:W-:Y:S02]  /*19d0*/  ISETP.GT.AND P3, PT, R4.reuse, 0x1, PT ;  /* 0x000000010400780c */ /* 0x040fe40003f64270 */
[----:B------:R-:W-:Y:S01]  /*19e0*/  ISETP.GT.AND P1, PT, R4, 0x8, PT ;  /* 0x000000080400780c */ /* 0x000fe20003f24270 */
[----:B------:R-:W-:Y:S01]  /*19f0*/  SYNCS.ARRIVE.TRANS64.RED.A1T0 RZ, [UR6], RZ ;  /* 0x000000ffffff79a7 */ /* 0x000fe20008100406 */
[----:B------:R-:W-:Y:S02]  /*1a00*/  FSEL R24, R24, -INF , P4 ;  /* 0xff80000018187808 */ /* 0x000fe40002000000 */
[----:B------:R-:W-:Y:S02]  /*1a10*/  FSEL R25, R25, -INF , P3 ;  /* 0xff80000019197808 */ /* 0x000fe40001800000 */
[----:B------:R-:W-:-:S02]  /*1a20*/  ISETP.GT.AND P2, PT, R4, 0x9, PT ;  /* 0x000000090400780c */ /* 0x000fc40003f44270 */
[----:B------:R-:W-:Y:S02]  /*1a30*/  FSEL R28, R28, -INF , P1 ;  /* 0xff8000001c1c7808 */ /* 0x000fe40000800000 */
[----:B------:R-:W-:Y:S02]  /*1a40*/  FMNMX.FTZ R3, R24, R25, !PT ;  /* 0x0000001918037209 */ /* 0x000fe40007810000 */
[----:B------:R-:W-:Y:S02]  /*1a50*/  ISETP.GT.AND P6, PT, R4, 0x10, PT ;  /* 0x000000100400780c */ /* 0x000fe40003fc4270 */
[----:B------:R-:W-:Y:S02]  /*1a60*/  FSEL R29, R29, -INF , P2 ;  /* 0xff8000001d1d7808 */ /* 0x000fe40001000000 */
[----:B------:R-:W-:Y:S02]  /*1a70*/  FMNMX.FTZ R8, R28, R3, !PT ;  /* 0x000000031c087209 */ /* 0x000fe40007810000 */
[----:B------:R-:W-:-:S02]  /*1a80*/  ISETP.GT.AND P5, PT, R4, 0x11, PT ;  /* 0x000000110400780c */ /* 0x000fc40003fa4270 */
[----:B------:R-:W-:Y:S02]  /*1a90*/  FSEL R32, R32, -INF , P6 ;  /* 0xff80000020207808 */ /* 0x000fe40003000000 */
[----:B------:R-:W-:Y:S02]  /*1aa0*/  FMNMX.FTZ R3, R29, R8, !PT ;  /* 0x000000081d037209 */ /* 0x000fe40007810000 */
[----:B------:R-:W-:Y:S02]  /*1ab0*/  FSEL R26, R26, -INF , P4 ;  /* 0xff8000001a1a7808 */ /* 0x000fe40002000000 */
[----:B------:R-:W-:Y:S02]  /*1ac0*/  ISETP.GT.AND P4, PT, R4, 0x18, PT ;  /* 0x000000180400780c */ /* 0x000fe40003f84270 */
[----:B------:R-:W-:Y:S02]  /*1ad0*/  FSEL R33, R33, -INF , P5 ;  /* 0xff80000021217808 */ /* 0x000fe40002800000 */
[----:B------:R-:W-:-:S02]  /*1ae0*/  FMNMX.FTZ R8, R32, R3, !PT ;  /* 0x0000000320087209 */ /* 0x000fc40007810000 */
[----:B------:R-:W-:Y:S02]  /*1af0*/  FSEL R27, R27, -INF , P3 ;  /* 0xff8000001b1b7808 */ /* 0x000fe40001800000 */
[----:B------:R-:W-:Y:S02]  /*1b00*/  ISETP.GT.AND P3, PT, R4, 0x19, PT ;  /* 0x000000190400780c */ /* 0x000fe40003f64270 */
[----:B------:R-:W-:Y:S02]  /*1b10*/  FSEL R36, R36, -INF , P4 ;  /* 0xff80000024247808 */ /* 0x000fe40002000000 */
[----:B------:R-:W-:Y:S02]  /*1b20*/  FMNMX.FTZ R3, R33, R8, !PT ;  /* 0x0000000821037209 */ /* 0x000fe40007810000 */
[----:B------:R-:W-:Y:S02]  /*1b30*/  FSEL R30, R30, -INF , P1 ;  /* 0xff8000001e1e7808 */ /* 0x000fe40000800000 */
        /* <DEDUP_REMOVED lines=59> */
[----:B------:R-:W-:Y:S02]  /*1ef0*/  ISETP.GT.AND P0, PT, R4, 0x59, PT ;  /* 0x000000590400780c */ /* 0x000fe40003f04270 */
[----:B------:R-:W-:-:S02]  /*1f00*/  FSEL R68, R68, -INF , P6 ;  /* 0xff80000044447808 */ /* 0x000fc40003000000 */
[----:B------:R-:W-:Y:S02]  /*1f10*/  FMNMX.FTZ R3, R65, R8, !PT ;  /* 0x0000000841037209 */ /* 0x000fe40007810000 */
[----:B------:R-:W-:Y:S02]  /*1f20*/  FSEL R59, R59, -INF , P5 ;  /* 0xff8000003b3b7808 */ /* 0x000fe40002800000 */
        /* <DEDUP_REMOVED lines=15> */
[----:B------:R-:W-:-:S02]  /*2020*/  FSEL R77, R77, -INF , P2 ;  /* 0xff8000004d4d7808 */ /* 0x000fc40001000000 */
[----:B------:R-:W-:Y:S02]  /*2030*/  FMNMX.FTZ R8, R76, R3, !PT ;  /* 0x000000034c087209 */ /* 0x000fe40007810000 */
[----:B------:R-:W-:Y:S02]  /*2040*/  ISETP.GT.AND P3, PT, R4, 0x70, PT ;  /* 0x000000700400780c */ /* 0x000fe40003f64270 */
[----:B------:R-:W-:Y:S02]  /*2050*/  FSEL R62, R62, -INF , P4 ;  /* 0xff8000003e3e7808 */ /* 0x000fe40002000000 */
[----:B------:R-:W-:Y:S02]  /*2060*/  FSEL R80, R80, -INF , P3 ;  /* 0xff80000050507808 */ /* 0x000fe40001800000 */
[----:B------:R-:W-:Y:S02]  /*2070*/  FMNMX.FTZ R3, R77, R8, !PT ;  /* 0x000000084d037209 */ /* 0x000fe40007810000 */
[----:B------:R-:W-:-:S02]  /*2080*/  ISETP.GT.AND P4, PT, R4, 0x71, PT ;  /* 0x000000710400780c */ /* 0x000fc40003f84270 */
[----:B------:R-:W-:Y:S02]  /*2090*/  FMNMX.FTZ R8, R80, R3, !PT ;  /* 0x0000000350087209 */ /* 0x000fe40007810000 */
[----:B------:R-:W-:Y:S02]  /*20a0*/  FSEL R81, R81, -INF , P4 ;  /* 0xff80000051517808 */ /* 0x000fe40002000000 */
[----:B------:R-:W-:Y:S02]  /*20b0*/  ISETP.GT.AND P5, PT, R4, 0x78, PT ;  /* 0x000000780400780c */ /* 0x000fe40003fa4270 */
[----:B------:R-:W-:Y:S02]  /*20c0*/  FMNMX.FTZ R3, R81, R8, !PT ;  /* 0x0000000851037209 */ /* 0x000fe40007810000 */
[----:B------:R-:W-:Y:S02]  /*20d0*/  FSEL R84, R84, -INF , P5 ;  /* 0xff80000054547808 */ /* 0x000fe40002800000 */
[----:B------:R-:W-:-:S02]  /*20e0*/  ISETP.GT.AND P6, PT, R4, 0x79, PT ;  /* 0x000000790400780c */ /* 0x000fc40003fc4270 */
[----:B------:R-:W-:Y:S02]  /*20f0*/  FMNMX.FTZ R8, R84, R3, !PT ;  /* 0x0000000354087209 */ /* 0x000fe40007810000 */
[----:B------:R-:W-:Y:S02]  /*2100*/  FSEL R85, R85, -INF , P6 ;  /* 0xff80000055557808 */ /* 0x000fe40003000000 */
[----:B------:R-:W-:Y:S02]  /*2110*/  P2R R11, PR, RZ, 0x8 ;  /* 0x00000008ff0b7803 */ /* 0x000fe40000000000 */
[----:B------:R-:W-:Y:S02]  /*2120*/  FMNMX.FTZ R8, R85, R8, !PT ;  /* 0x0000000855087209 */ /* 0x000fe40007810000 */
[----:B------:R-:W-:Y:S02]  /*2130*/  P2R R13, PR, RZ, 0x2 ;  /* 0x00000002ff0d7803 */ /* 0x000fe40000000000 */
[----:B------:R-:W-:Y:S01]  /*2140*/  ISETP.GT.AND P1, PT, R4, 0x59, PT ;  /* 0x000000590400780c */ /* 0x000fe20003f24270 */
[----:B------:R-:W2:Y:S01]  /*2150*/  SHFL.BFLY PT, R3, R8, 0x2, 0x1f ;  /* 0x0c401f0008037f89 */ /* 0x000ea200000e0000 */
[----:B------:R-:W-:-:S02]  /*2160*/  P2R R14, PR, RZ, 0x1 ;  /* 0x00000001ff0e7803 */ /* 0x000fc40000000000 */
[----:B------:R-:W-:Y:S02]  /*2170*/  FSEL R71, R71, -INF , P1 ;  /* 0xff80000047477808 */ /* 0x000fe40000800000 */
[----:B------:R-:W-:Y:S02]  /*2180*/  ISETP.NE.AND P1, PT, R13, RZ, PT ;  /* 0x000000ff0d00720c */ /* 0x000fe40003f25270 */
[----:B------:R-:W-:Y:S02]  /*2190*/  ISETP.GT.AND P0, PT, R4, 0x60, PT ;  /* 0x000000600400780c */ /* 0x000fe40003f04270 */
[----:B------:R-:W-:Y:S02]  /*21a0*/  P2R R12, PR, RZ, 0x4 ;  /* 0x00000004ff0c7803 */ /* 0x000fe40000000000 */
[----:B------:R-:W-:Y:S02]  /*21b0*/  FSEL R74, R74, -INF , P0 ;  /* 0xff8000004a4a7808 */ /* 0x000fe40000000000 */
[----:B------:R-:W-:-:S02]  /*21c0*/  ISETP.NE.AND P0, PT, R14, RZ, PT ;  /* 0x000000ff0e00720c */ /* 0x000fc40003f05270 */
[----:B------:R-:W-:Y:S02]  /*21d0*/  ISETP.GT.AND P2, PT, R4, 0x58, PT ;  /* 0x000000580400780c */ /* 0x000fe40003f44270 */
[----:B------:R-:W-:Y:S02]  /*21e0*/  FSEL R75, R75, -INF , P0 ;  /* 0xff8000004b4b7808 */ /* 0x000fe40000000000 */
[----:B------:R-:W-:Y:S02]  /*21f0*/  ISETP.NE.AND P0, PT, R15, RZ, PT ;  /* 0x000000ff0f00720c */ /* 0x000fe40003f05270 */
[----:B------:R-:W-:Y:S02]  /*2200*/  FSEL R70, R70, -INF , P2 ;  /* 0xff80000046467808 */ /* 0x000fe40001000000 */
[----:B------:R-:W-:Y:S02]  /*2210*/  ISETP.NE.AND P2, PT, R12, RZ, PT ;  /* 0x000000ff0c00720c */ /* 0x000fe40003f45270 */
[----:B--2---:R-:W-:-:S02]  /*2220*/  FMNMX.FTZ R5, R8, R3, !PT ;  /* 0x0000000308057209 */ /* 0x004fc40007810000 */
[----:B------:R-:W-:Y:S02]  /*2230*/  FSEL R78, R78, -INF , P1 ;  /* 0xff8000004e4e7808 */ /* 0x000fe40000800000 */
[----:B------:R-:W-:Y:S01]  /*2240*/  FSEL R79, R79, -INF , P2 ;  /* 0xff8000004f4f7808 */ /* 0x000fe20001000000 */
[----:B------:R-:W2:Y:S01]  /*2250*/  SHFL.BFLY PT, R10, R5, 0x1, 0x1f ;  /* 0x0c201f00050a7f89 */ /* 0x000ea200000e0000 */
[----:B------:R-:W-:Y:S02]  /*2260*/  FSEL R83, R83, -INF , P4 ;  /* 0xff80000053537808 */ /* 0x000fe40002000000 */
[----:B------:R-:W-:Y:S02]  /*2270*/  FSEL R86, R86, -INF , P5 ;  /* 0xff80000056567808 */ /* 0x000fe40002800000 */
[----:B------:R-:W-:Y:S02]  /*2280*/  FSEL R87, R87, -INF , P6 ;  /* 0xff80000057577808 */ /* 0x000fe40003000000 */
[----:B--2---:R-:W-:Y:S01]  /*2290*/  FMNMX.FTZ R3, R5, R10, !PT ;  /* 0x0000000a05037209 */ /* 0x004fe20007810000 */
[----:B------:R-:W-:Y:S01]  /*22a0*/  IMAD.U32 R10, RZ, RZ, UR40 ;  /* 0x00000028ff0a7e24 */ /* 0x000fe2000f8e00ff */
[----:B------:R-:W-:-:S02]  /*22b0*/  FMNMX.FTZ R5, R26, R27, !PT ;  /* 0x0000001b1a057209 */ /* 0x000fc40007810000 */
[C---:B------:R-:W-:Y:S01]  /*22c0*/  FSETP.NEU.FTZ.AND P3, PT, R3.reuse, -INF , PT ;  /* 0xff8000000300780b */ /* 0x040fe20003f7d000 */
[----:B------:R-:W-:-:S01]  /*22d0*/  FFMA.FTZ R9, R3, R10, -8 ;  /* 0xc100000003097423 */ /* 0x000fc2000001000a */
[----:B------:R-:W-:-:S04]  /*22e0*/  FMNMX.FTZ R8, R30, R5, !PT ;  /* 0x000000051e087209 */ /* 0x000fc80007810000 */
[----:B------:R-:W-:Y:S02]  /*22f0*/  FSEL R88, R9, RZ, P3 ;  /* 0x000000ff09587208 */ /* 0x000fe40001800000 */
[----:B------:R-:W-:Y:S02]  /*2300*/  ISETP.NE.AND P3, PT, R11, RZ, PT ;  /* 0x000000ff0b00720c */ /* 0x000fe40003f65270 */
[----:B------:R-:W-:Y:S01]  /*2310*/  FMNMX.FTZ R11, R31, R8, !PT ;  /* 0x000000081f0b7209 */ /* 0x000fe20007810000 */
[----:B------:R-:W-:-:S01]  /*2320*/  FFMA.FTZ R29, R29, UR40, -R88 ;  /* 0x000000281d1d7c23 */ /* 0x000fc20008010858 */
[--C-:B------:R-:W-:Y:S01]  /*2330*/  FFMA.FTZ R33, R33, UR40, -R88.reuse ;  /* 0x0000002821217c23 */ /* 0x100fe20008010858 */
[----:B------:R-:W-:Y:S01]  /*2340*/  FSEL R82, R82, -INF , P3 ;  /* 0xff80000052527808 */ /* 0x000fe20001800000 */
[--C-:B------:R-:W-:Y:S01]  /*2350*/  FFMA.FTZ R41, R41, UR40, -R88.reuse ;  /* 0x0000002829297c23 */ /* 0x100fe20008010858 */
[----:B------:R-:W-:Y:S01]  /*2360*/  FMNMX.FTZ R8, R34, R11, !PT ;  /* 0x0000000b22087209 */ /* 0x000fe20007810000 */
[----:B------:R-:W-:Y:S01]  /*2370*/  MUFU.EX2 R5, R29 ;  /* 0x0000001d00057308 */ /* 0x000fe20000000800 */
[----:B------:R-:W-:-:S01]  /*2380*/  FFMA.FTZ R152, R24, UR40, -R88 ;  /* 0x0000002818987c23 */ /* 0x000fc20008010858 */
[--C-:B------:R-:W-:Y:S01]  /*2390*/  FFMA.FTZ R9, R25, UR40, -R88.reuse ;  /* 0x0000002819097c23 */ /* 0x100fe20008010858 */
[----:B------:R-:W-:Y:S01]  /*23a0*/  FMNMX.FTZ R11, R35, R8, !PT ;  /* 0x00000008230b7209 */ /* 0x000fe20007810000 */
[--C-:B------:R-:W-:Y:S01]  /*23b0*/  FFMA.FTZ R25, R45, UR40, -R88.reuse ;  /* 0x000000282d197c23 */ /* 0x100fe20008010858 */
[----:B------:R-:W-:-:S01]  /*23c0*/  FFMA.FTZ R49, R49, UR40, -R88 ;  /* 0x0000002831317c23 */ /* 0x000fc20008010858 */
        /* <DEDUP_REMOVED lines=18> */
[----:B------:R-:W2:Y:S01]  /*24f0*/  MUFU.EX2 R9, R9 ;  /* 0x0000000900097308 */ /* 0x000ea20000000800 */
[----:B------:R-:W-:-:S01]  /*2500*/  FFMA.FTZ R162, R64, UR40, -R88 ;  /* 0x0000002840a27c23 */ /* 0x000fc20008010858 */
[--C-:B------:R-:W-:Y:S01]  /*2510*/  FFMA.FTZ R68, R68, UR40, -R88.reuse ;  /* 0x0000002844447c23 */ /* 0x100fe20008010858 */
[----:B------:R-:W-:Y:S01]  /*2520*/  FMNMX.FTZ R15, R47, R10, !PT ;  /* 0x0000000a2f0f7209 */ /* 0x000fe20007810000 */
[--C-:B------:R-:W-:Y:S01]  /*2530*/  FFMA.FTZ R69, R69, UR40, -R88.reuse ;  /* 0x0000002845457c23 */ /* 0x100fe20008010858 */
[----:B------:R-:W-:-:S01]  /*2540*/  FFMA.FTZ R164, R72, UR40, -R88 ;  /* 0x0000002848a47c23 */ /* 0x000fc20008010858 */
[--C-:B------:R-:W-:Y:S01]  /*2550*/  FFMA.FTZ R76, R76, UR40, -R88.reuse ;  /* 0x000000284c4c7c23 */ /* 0x100fe20008010858 */
[----:B------:R-:W-:Y:S01]  /*2560*/  FMNMX.FTZ R10, R50, R15, !PT ;  /* 0x0000000f320a7209 */ /* 0x000fe20007810000 */
[----:B------:R-:W3:Y:S01]  /*2570*/  MUFU.EX2 R4, R4 ;  /* 0x0000000400047308 */ /* 0x000ee20000000800 */
[----:B------:R-:W-:-:S01]  /*2580*/  FFMA.FTZ R77, R77, UR40, -R88 ;  /* 0x000000284d4d7c23 */ /* 0x000fc20008010858 */
[--C-:B------:R-:W-:Y:S01]  /*2590*/  FFMA.FTZ R166, R80, UR40, -R88.reuse ;  /* 0x0000002850a67c23 */ /* 0x100fe20008010858 */
[----:B------:R-:W-:Y:S01]  /*25a0*/  FMNMX.FTZ R15, R51, R10, !PT ;  /* 0x0000000a330f7209 */ /* 0x000fe20007810000 */
[--C-:B------:R-:W-:Y:S01]  /*25b0*/  FFMA.FTZ R84, R84, UR40, -R88.reuse ;  /* 0x0000002854547c23 */ /* 0x100fe20008010858 */
[----:B------:R-:W-:-:S02]  /*25c0*/  FFMA.FTZ R85, R85, UR40, -R88 ;  /* 0x0000002855557c23 */ /* 0x000fc40008010858 */
[----:B------:R-:W-:Y:S01]  /*25d0*/  FMNMX.FTZ R10, R54, R15, !PT ;  /* 0x0000000f360a7209 */ /* 0x000fe20007810000 */
[----:B------:R-:W4:Y:S03]  /*25e0*/  MUFU.EX2 R154, R154 ;  /* 0x0000009a009a7308 */ /* 0x000f260000000800 */
[----:B------:R-:W-:Y:S01]  /*25f0*/  FMNMX.FTZ R21, R55, R10, !PT ;  /* 0x0000000a37157209 */ /* 0x000fe20007810000 */
[----:B------:R-:W-:-:S03]  /*2600*/  FFMA.FTZ R10, R44, UR40, -R88 ;  /* 0x000000282c0a7c23 */ /* 0x000fc60008010858 */
[----:B------:R-:W-:Y:S01]  /*2610*/  FMNMX.FTZ R12, R58, R21, !PT ;  /* 0x000000153a0c7209 */ /* 0x000fe20007810000 */
[----:B------:R-:W-:Y:S03]  /*2620*/  MUFU.EX2 R15, R41 ;  /* 0x00000029000f7308 */ /* 0x000fe60000000800 */
[----:B------:R-:W-:-:S04]  /*2630*/  FMNMX.FTZ R21, R59, R12, !PT ;  /* 0x0000000c3b157209 */ /* 0x000fc80007810000 */
[----:B------:R-:W-:Y:S01]  /*2640*/  FMNMX.FTZ R12, R62, R21, !PT ;  /* 0x000000153e0c7209 */ /* 0x000fe20007810000 */
[----:B------:R-:W5:Y:S03]  /*2650*/  MUFU.EX2 R8, R8 ;  /* 0x0000000800087308 */ /* 0x000f660000000800 */
[----:B------:R-:W-:-:S04]  /*2660*/  FMNMX.FTZ R21, R63, R12, !PT ;  /* 0x0000000c3f157209 */ /* 0x000fc80007810000 */
[----:B------:R-:W-:Y:S01]  /*2670*/  FMNMX.FTZ R12, R66, R21, !PT ;  /* 0x00000015420c7209 */ /* 0x000fe20007810000 */
[----:B------:R0:W-:Y:S03]  /*2680*/  MUFU.EX2 R13, R37 ;  /* 0x00000025000d7308 */ /* 0x0001e60000000800 */
[----:B------:R-:W-:-:S04]  /*2690*/  FMNMX.FTZ R21, R67, R12, !PT ;  /* 0x0000000c43157209 */ /* 0x000fc80007810000 */
[----:B------:R-:W-:Y:S01]  /*26a0*/  FMNMX.FTZ R12, R70, R21, !PT ;  /* 0x00000015460c7209 */ /* 0x000fe20007810000 */
[----:B------:R-:W-:Y:S01]  /*26b0*/  MUFU.EX2 R156, R156 ;  /* 0x0000009c009c7308 */ /* 0x000fe20000000800 */
[----:B0-----:R-:W-:-:S02]  /*26c0*/  FFMA.FTZ R37, R65, UR40, -R88 ;  /* 0x0000002841257c23 */ /* 0x001fc40008010858 */
[----:B------:R-:W-:Y:S01]  /*26d0*/  FMNMX.FTZ R29, R71, R12, !PT ;  /* 0x0000000c471d7209 */ /* 0x000fe20007810000 */
[----:B------:R-:W-:-:S03]  /*26e0*/  FFMA.FTZ R12, R52, UR40, -R88 ;  /* 0x00000028340c7c23 */ /* 0x000fc60008010858 */
[----:B------:R-:W-:Y:S01]  /*26f0*/  FMNMX.FTZ R14, R74, R29, !PT ;  /* 0x0000001d4a0e7209 */ /* 0x000fe20007810000 */
[----:B------:R0:W-:Y:S03]  /*2700*/  MUFU.EX2 R21, R49 ;  /* 0x0000003100157308 */ /* 0x0001e60000000800 */
[----:B------:R-:W-:-:S04]  /*2710*/  FMNMX.FTZ R29, R75, R14, !PT ;  /* 0x0000000e4b1d7209 */ /* 0x000fc80007810000 */
[----:B------:R-:W-:Y:S01]  /*2720*/  FMNMX.FTZ R14, R78, R29, !PT ;  /* 0x0000001d4e0e7209 */ /* 0x000fe20007810000 */
[----:B------:R-:W-:Y:S01]  /*2730*/  MUFU.EX2 R10, R10 ;  /* 0x0000000a000a7308 */ /* 0x000fe20000000800 */
[----:B0-----:R-:W-:Y:S02]  /*2740*/  IMAD.U32 R49, RZ, RZ, UR40 ;  /* 0x00000028ff317e24 */ /* 0x001fe4000f8e00ff */
[----:B------:R-:W-:-:S04]  /*2750*/  FMNMX.FTZ R33, R79, R14, !PT ;  /* 0x0000000e4f217209 */ /* 0x000fc80007810000 */
[----:B------:R-:W-:Y:S01]  /*2760*/  FMNMX.FTZ R14, R82, R33, !PT ;  /* 0x00000021520e7209 */ /* 0x000fe20007810000 */
[----:B------:R-:W-:Y:S03]  /*2770*/  MUFU.EX2 R25, R25 ;  /* 0x0000001900197308 */ /* 0x000fe60000000800 */
[----:B------:R-:W-:-:S04]  /*2780*/  FMNMX.FTZ R33, R83, R14, !PT ;  /* 0x0000000e53217209 */ /* 0x000fc80007810000 */
[----:B------:R-:W-:Y:S01]  /*2790*/  FMNMX.FTZ R14, R86, R33, !PT ;  /* 0x00000021560e7209 */ /* 0x000fe20007810000 */
[----:B------:R-:W-:Y:S03]  /*27a0*/  MUFU.EX2 R158, R158 ;  /* 0x0000009e009e7308 */ /* 0x000fe60000000800 */
[----:B------:R-:W-:-:S05]  /*27b0*/  FMNMX.FTZ R14, R87, R14, !PT ;  /* 0x0000000e570e7209 */ /* 0x000fca0007810000 */
[----:B------:R-:W0:Y:S01]  /*27c0*/  SHFL.BFLY PT, R41, R14, 0x2, 0x1f ;  /* 0x0c401f000e297f89 */ /* 0x000e2200000e0000 */
[----:B------:R-:W-:Y:S08]  /*27d0*/  MUFU.EX2 R12, R12 ;  /* 0x0000000c000c7308 */ /* 0x000ff00000000800 */
[----:B------:R-:W-:Y:S08]  /*27e0*/  MUFU.EX2 R29, R53 ;  /* 0x00000035001d7308 */ /* 0x000ff00000000800 */
[----:B------:R-:W-:Y:S01]  /*27f0*/  MUFU.EX2 R160, R160 ;  /* 0x000000a000a07308 */ /* 0x000fe20000000800 */
[----:B0-----:R-:W-:-:S07]  /*2800*/  FMNMX.FTZ R24, R14, R41, !PT ;  /* 0x000000290e187209 */ /* 0x001fce0007810000 */
[----:B------:R-:W-:Y:S01]  /*2810*/  MUFU.EX2 R33, R57 ;  /* 0x0000003900217308 */ /* 0x000fe20000000800 */
[----:B------:R-:W-:-:S01]  /*2820*/  FFMA.FTZ R41, R73, UR40, -R88 ;  /* 0x0000002849297c23 */ /* 0x000fc20008010858 */
[----:B------:R-:W0:Y:S06]  /*2830*/  SHFL.BFLY PT, R45, R24, 0x1, 0x1f ;  /* 0x0c201f00182d7f89 */ /* 0x000e2c00000e0000 */
[----:B------:R-:W-:Y:S08]  /*2840*/  MUFU.EX2 R20, R20 ;  /* 0x0000001400147308 */ /* 0x000ff00000000800 */
[----:B------:R-:W-:Y:S08]  /*2850*/  MUFU.EX2 R61, R61 ;  /* 0x0000003d003d7308 */ /* 0x000ff00000000800 */
[----:B------:R-:W-:Y:S01]  /*2860*/  MUFU.EX2 R162, R162 ;  /* 0x000000a200a27308 */ /* 0x000fe20000000800 */
[----:B0-----:R-:W-:Y:S01]  /*2870*/  FMNMX.FTZ R14, R24, R45, !PT ;  /* 0x0000002d180e7209 */ /* 0x001fe20007810000 */
[----:B------:R-:W-:-:S03]  /*2880*/  FFMA.FTZ R45, R81, UR40, -R88 ;  /* 0x00000028512d7c23 */ /* 0x000fc60008010858 */
[C---:B------:R-:W-:Y:S01]  /*2890*/  FSETP.NEU.FTZ.AND P1, PT, R14.reuse, -INF , PT ;  /* 0xff8000000e00780b */ /* 0x040fe20003f3d000 */
[----:B------:R-:W-:-:S02]  /*28a0*/  FFMA.FTZ R24, R14, R49, -8 ;  /* 0xc10000000e187423 */ /* 0x000fc40000010031 */
[----:B------:R-:W-:Y:S03]  /*28b0*/  MUFU.EX2 R37, R37 ;  /* 0x0000002500257308 */ /* 0x000fe60000000800 */
[----:B------:R-:W-:-:S05]  /*28c0*/  FSEL R28, R24, RZ, P1 ;  /* 0x000000ff181c7208 */ /* 0x000fca0000800000 */
[----:B------:R-:W-:Y:S01]  /*28d0*/  MUFU.EX2 R68, R68 ;  /* 0x0000004400447308 */ /* 0x000fe20000000800 */
[----:B------:R-:W-:-:S01]  /*28e0*/  FFMA.FTZ R153, R26, UR40, -R28 ;  /* 0x000000281a997c23 */ /* 0x000fc2000801081c */
[--C-:B------:R-:W-:Y:S01]  /*28f0*/  FFMA.FTZ R24, R27, UR40, -R28.reuse ;  /* 0x000000281b187c23 */ /* 0x100fe2000801081c */
[----:B------:R-:W-:-:S01]  /*2900*/  FFMA.FTZ R30, R30, UR40, -R28 ;  /* 0x000000281e1e7c23 */ /* 0x000fc2000801081c */
[--C-:B------:R-:W-:Y:S01]  /*2910*/  FFMA.FTZ R31, R31, UR40, -R28.reuse ;  /* 0x000000281f1f7c23 */ /* 0x100fe2000801081c */
[----:B------:R-:W-:-:S01]  /*2920*/  FFMA.FTZ R34, R34, UR40, -R28 ;  /* 0x0000002822227c23 */ /* 0x000fc2000801081c */
[--C-:B------:R-:W-:Y:S01]  /*2930*/  FFMA.FTZ R35, R35, UR40, -R28.reuse ;  /* 0x0000002823237c23 */ /* 0x100fe2000801081c */
[----:B------:R-:W-:-:S01]  /*2940*/  FFMA.FTZ R38, R38, UR40, -R28 ;  /* 0x0000002826267c23 */ /* 0x000fc2000801081c */
[----:B------:R-:W-:Y:S01]  /*2950*/  MUFU.EX2 R153, R153 ;  /* 0x0000009900997308 */ /* 0x000fe20000000800 */
[----:B--2---:R-:W-:-:S01]  /*2960*/  FADD.FTZ R27, R152, R9 ;  /* 0x00000009981b7221 */ /* 0x004fc20000010000 */
[--C-:B------:R-:W-:Y:S01]  /*2970*/  FFMA.FTZ R39, R39, UR40, -R28.reuse ;  /* 0x0000002827277c23 */ /* 0x100fe2000801081c */
[----:B------:R-:W-:-:S01]  /*2980*/  FFMA.FTZ R42, R42, UR40, -R28 ;  /* 0x000000282a2a7c23 */ /* 0x000fc2000801081c */
[----:B------:R-:W-:Y:S01]  /*2990*/  FFMA.FTZ R43, R43, UR40, -R28 ;  /* 0x000000282b2b7c23 */ /* 0x000fe2000801081c */
[----:B---3--:R-:W-:-:S01]  /*29a0*/  FADD.FTZ R26, R4, R27 ;  /* 0x0000001b041a7221 */ /* 0x008fc20000010000 */
[--C-:B------:R-:W-:Y:S01]  /*29b0*/  FFMA.FTZ R46, R46, UR40, -R28.reuse ;  /* 0x000000282e2e7c23 */ /* 0x100fe2000801081c */
[----:B------:R-:W-:-:S01]  /*29c0*/  FFMA.FTZ R47, R47, UR40, -R28 ;  /* 0x000000282f2f7c23 */ /* 0x000fc2000801081c */
[----:B------:R-:W0:Y:S01]  /*29d0*/  MUFU.EX2 R24, R24 ;  /* 0x0000001800187308 */ /* 0x000e220000000800 */
[----:B------:R-:W-:-:S01]  /*29e0*/  FADD.FTZ R27, R5, R26 ;  /* 0x0000001a051b7221 */ /* 0x000fc20000010000 */
[--C-:B------:R-:W-:Y:S01]  /*29f0*/  FFMA.FTZ R50, R50, UR40, -R28.reuse ;  /* 0x0000002832327c23 */ /* 0x100fe2000801081c */
[----:B------:R-:W-:-:S01]  /*2a00*/  FFMA.FTZ R51, R51, UR40, -R28 ;  /* 0x0000002833337c23 */ /* 0x000fc2000801081c */
[----:B------:R-:W-:Y:S01]  /*2a10*/  FFMA.FTZ R54, R54, UR40, -R28 ;  /* 0x0000002836367c23 */ /* 0x000fe2000801081c */
[----:B----4-:R-:W-:-:S01]  /*2a20*/  FADD.FTZ R26, R154, R27 ;  /* 0x0000001b9a1a7221 */ /* 0x010fc20000010000 */
[--C-:B------:R-:W-:Y:S01]  /*2a30*/  FFMA.FTZ R55, R55, UR40, -R28.reuse ;  /* 0x0000002837377c23 */ /* 0x100fe2000801081c */
[----:B------:R-:W-:-:S01]  /*2a40*/  FFMA.FTZ R58, R58, UR40, -R28 ;  /* 0x000000283a3a7c23 */ /* 0x000fc2000801081c */
[----:B------:R-:W2:Y:S01]  /*2a50*/  MUFU.EX2 R30, R30 ;  /* 0x0000001e001e7308 */ /* 0x000ea20000000800 */
[----:B------:R-:W-:-:S01]  /*2a60*/  FADD.FTZ R27, R11, R26 ;  /* 0x0000001a0b1b7221 */ /* 0x000fc20000010000 */
[--C-:B------:R-:W-:Y:S01]  /*2a70*/  FFMA.FTZ R59, R59, UR40, -R28.reuse ;  /* 0x000000283b3b7c23 */ /* 0x100fe2000801081c */
[----:B------:R-:W-:-:S01]  /*2a80*/  FFMA.FTZ R62, R62, UR40, -R28 ;  /* 0x000000283e3e7c23 */ /* 0x000fc2000801081c */
[----:B------:R-:W-:Y:S01]  /*2a90*/  FFMA.FTZ R63, R63, UR40, -R28 ;  /* 0x000000283f3f7c23 */ /* 0x000fe2000801081c */
[----:B-----5:R-:W-:-:S01]  /*2aa0*/  FADD.FTZ R26, R8, R27 ;  /* 0x0000001b081a7221 */ /* 0x020fc20000010000 */
[--C-:B------:R-:W-:Y:S01]  /*2ab0*/  FFMA.FTZ R66, R66, UR40, -R28.reuse ;  /* 0x0000002842427c23 */ /* 0x100fe2000801081c */
[----:B------:R-:W-:-:S01]  /*2ac0*/  FFMA.FTZ R67, R67, UR40, -R28 ;  /* 0x0000002843437c23 */ /* 0x000fc2000801081c */
[----:B------:R-:W3:Y:S01]  /*2ad0*/  MUFU.EX2 R31, R31 ;  /* 0x0000001f001f7308 */ /* 0x000ee20000000800 */
[----:B0-----:R-:W-:-:S01]  /*2ae0*/  FADD.FTZ R49, R153, R24 ;  /* 0x0000001899317221 */ /* 0x001fc20000010000 */
[----:B------:R-:W-:Y:S01]  /*2af0*/  FADD.FTZ R27, R13, R26 ;  /* 0x0000001a0d1b7221 */ /* 0x000fe20000010000 */
[----:B------:R-:W-:-:S01]  /*2b00*/  FFMA.FTZ R70, R70, UR40, -R28 ;  /* 0x0000002846467c23 */ /* 0x000fc2000801081c */
[--C-:B------:R-:W-:Y:S01]  /*2b10*/  FFMA.FTZ R71, R71, UR40, -R28.reuse ;  /* 0x0000002847477c23 */ /* 0x100fe2000801081c */
[----:B------:R-:W-:-:S01]  /*2b20*/  FFMA.FTZ R74, R74, UR40, -R28 ;  /* 0x000000284a4a7c23 */ /* 0x000fc2000801081c */
[----:B------:R-:W-:Y:S01]  /*2b30*/  FADD.FTZ R26, R156, R27 ;  /* 0x0000001b9c1a7221 */ /* 0x000fe20000010000 */
[----:B------:R-:W-:-:S01]  /*2b40*/  FFMA.FTZ R75, R75, UR40, -R28 ;  /* 0x000000284b4b7c23 */ /* 0x000fc2000801081c */
[----:B------:R-:W0:Y:S01]  /*2b50*/  MUFU.EX2 R34, R34 ;  /* 0x0000002200227308 */ /* 0x000e220000000800 */
[----:B--2---:R-:W-:-:S01]  /*2b60*/  FADD.FTZ R32, R30, R49 ;  /* 0x000000311e207221 */ /* 0x004fc20000010000 */
[----:B------:R-:W-:Y:S01]  /*2b70*/  FADD.FTZ R27, R15, R26 ;  /* 0x0000001a0f1b7221 */ /* 0x000fe20000010000 */
[----:B------:R-:W-:-:S01]  /*2b80*/  FFMA.FTZ R78, R78, UR40, -R28 ;  /* 0x000000284e4e7c23 */ /* 0x000fc2000801081c */
[--C-:B------:R-:W-:Y:S01]  /*2b90*/  FFMA.FTZ R79, R79, UR40, -R28.reuse ;  /* 0x000000284f4f7c23 */ /* 0x100fe2000801081c */
[----:B------:R-:W-:-:S01]  /*2ba0*/  FFMA.FTZ R82, R82, UR40, -R28 ;  /* 0x0000002852527c23 */ /* 0x000fc2000801081c */
[----:B------:R-:W-:Y:S01]  /*2bb0*/  FADD.FTZ R26, R10, R27 ;  /* 0x0000001b0a1a7221 */ /* 0x000fe20000010000 */
[----:B------:R-:W-:-:S01]  /*2bc0*/  FFMA.FTZ R83, R83, UR40, -R28 ;  /* 0x0000002853537c23 */ /* 0x000fc2000801081c */
[----:B------:R-:W2:Y:S01]  /*2bd0*/  MUFU.EX2 R35, R35 ;  /* 0x0000002300237308 */ /* 0x000ea20000000800 */
[----:B---3--:R-:W-:-:S01]  /*2be0*/  FADD.FTZ R49, R31, R32 ;  /* 0x000000201f317221 */ /* 0x008fc20000010000 */
[----:B------:R-:W-:Y:S01]  /*2bf0*/  FADD.FTZ R27, R25, R26 ;  /* 0x0000001a191b7221 */ /* 0x000fe20000010000 */
[----:B------:R-:W-:-:S01]  /*2c00*/  FFMA.FTZ R86, R86, UR40, -R28 ;  /* 0x0000002856567c23 */ /* 0x000fc2000801081c */
[----:B------:R-:W-:Y:S01]  /*2c10*/  FFMA.FTZ R28, R87, UR40, -R28 ;  /* 0x00000028571c7c23 */ /* 0x000fe2000801081c */
[----:B------:R-:W-:Y:S01]  /*2c20*/  F2FP.SATFINITE.E4M3.F32.PACK_AB_MERGE_C R10, R25, R10, RZ ;  /* 0x0000000a190a723e */ /* 0x000fe200048070ff */
[----:B------:R-:W-:Y:S01]  /*2c30*/  FADD.FTZ R26, R158, R27 ;  /* 0x0000001b9e1a7221 */ /* 0x000fe20000010000 */
[----:B------:R-:W-:Y:S01]  /*2c40*/  F2FP.SATFINITE.E4M3.F32.PACK_AB_MERGE_C R30, R31, R30, RZ ;  /* 0x0000001e1f1e723e */ /* 0x000fe200048070ff */
[----:B------:R-:W3:Y:S01]  /*2c50*/  MUFU.EX2 R38, R38 ;  /* 0x0000002600267308 */ /* 0x000ee20000000800 */
[----:B0-----:R-:W-:-:S01]  /*2c60*/  FADD.FTZ R32, R34, R49 ;  /* 0x0000003122207221 */ /* 0x001fc20000010000 */
[----:B------:R-:W-:Y:S01]  /*2c70*/  FADD.FTZ R27, R21, R26 ;  /* 0x0000001a151b7221 */ /* 0x000fe20000010000 */
[----:B------:R-:W-:-:S02]  /*2c80*/  F2FP.SATFINITE.E4M3.F32.PACK_AB_MERGE_C R156, R15, R156, R10 ;  /* 0x0000009c0f9c723e */ /* 0x000fc4000480700a */
[----:B------:R-:W-:Y:S01]  /*2c90*/  F2FP.SATFINITE.E4M3.F32.PACK_AB_MERGE_C R153, R24, R153, R30 ;  /* 0x000000991899723e */ /* 0x000fe2000480701e */
[----:B------:R-:W-:-:S01]  /*2ca0*/  FADD.FTZ R26, R12, R27 ;  /* 0x0000001b0c1a7221 */ /* 0x000fc20000010000 */
[----:B------:R-:W-:Y:S01]  /*2cb0*/  F2FP.SATFINITE.E4M3.F32.PACK_AB_MERGE_C R12, R29, R12, RZ ;  /* 0x0000000c1d0c723e */ /* 0x000fe200048070ff */
[----:B------:R-:W0:Y:S01]  /*2cc0*/  MUFU.EX2 R39, R39 ;  /* 0x0000002700277308 */ /* 0x000e220000000800 */
[----:B--2---:R-:W-:-:S01]  /*2cd0*/  FADD.FTZ R49, R35, R32 ;  /* 0x0000002023317221 */ /* 0x004fc20000010000 */
[----:B------:R-:W-:Y:S01]  /*2ce0*/  FADD.FTZ R27, R29, R26 ;  /* 0x0000001a1d1b7221 */ /* 0x000fe20000010000 */
[----:B------:R-:W-:-:S03]  /*2cf0*/  F2FP.SATFINITE.E4M3.F32.PACK_AB_MERGE_C R158, R21, R158, R12 ;  /* 0x0000009e159e723e */ /* 0x000fc6000480700c */
[----:B------:R-:W-:Y:S02]  /*2d00*/  FADD.FTZ R26, R160, R27 ;  /* 0x0000001ba01a7221 */ /* 0x000fe40000010000 */
[----:B------:R-:W2:Y:S01]  /*2d10*/  MUFU.EX2 R42, R42 ;  /* 0x0000002a002a7308 */ /* 0x000ea20000000800 */
[----:B---3--:R-:W-:-:S01]  /*2d20*/  FADD.FTZ R32, R38, R49 ;  /* 0x0000003126207221 */ /* 0x008fc20000010000 */
[----:B------:R-:W-:-:S04]  /*2d30*/  FADD.FTZ R27, R33, R26 ;  /* 0x0000001a211b7221 */ /* 0x000fc80000010000 */
[----:B------:R-:W-:Y:S01]  /*2d40*/  FADD.FTZ R26, R20, R27 ;  /* 0x0000001b141a7221 */ /* 0x000fe20000010000 */
[----:B------:R-:W-:Y:S01]  /*2d50*/  F2FP.SATFINITE.E4M3.F32.PACK_AB_MERGE_C R20, R61, R20, RZ ;  /* 0x000000143d14723e */ /* 0x000fe200048070ff */
[----:B------:R-:W3:Y:S01]  /*2d60*/  MUFU.EX2 R43, R43 ;  /* 0x0000002b002b7308 */ /* 0x000ee20000000800 */
[----:B0-----:R-:W-:-:S01]  /*2d70*/  FADD.FTZ R49, R39, R32 ;  /* 0x0000002027317221 */ /* 0x001fc20000010000 */
[----:B------:R-:W-:Y:S01]  /*2d80*/  FADD.FTZ R27, R61, R26 ;  /* 0x0000001a3d1b7221 */ /* 0x000fe20000010000 */
[----:B------:R-:W-:Y:S02]  /*2d90*/  F2FP.SATFINITE.E4M3.F32.PACK_AB_MERGE_C R38, R39, R38, RZ ;  /* 0x000000262726723e */ /* 0x000fe400048070ff */
[----:B------:R-:W-:Y:S01]  /*2da0*/  F2FP.SATFINITE.E4M3.F32.PACK_AB_MERGE_C R160, R33, R160, R20 ;  /* 0x000000a021a0723e */ /* 0x000fe20004807014 */
[----:B------:R-:W-:-:S01]  /*2db0*/  FADD.FTZ R26, R162, R27 ;  /* 0x0000001ba21a7221 */ /* 0x000fc20000010000 */
[----:B------:R-:W-:Y:S01]  /*2dc0*/  F2FP.SATFINITE.E4M3.F32.PACK_AB_MERGE_C R27, R5, R4, RZ ;  /* 0x00000004051b723e */ /* 0x000fe200048070ff */
[----:B------:R-:W0:Y:S01]  /*2dd0*/  MUFU.EX2 R46, R46 ;  /* 0x0000002e002e7308 */ /* 0x000e220000000800 */
[----:B--2---:R-:W-:-:S01]  /*2de0*/  FADD.FTZ R32, R42, R49 ;  /* 0x000000312a207221 */ /* 0x004fc20000010000 */
[----:B------:R-:W-:Y:S01]  /*2df0*/  FADD.FTZ R5, R37, R26 ;  /* 0x0000001a25057221 */ /* 0x000fe20000010000 */
[----:B------:R-:W-:-:S02]  /*2e00*/  F2FP.SATFINITE.E4M3.F32.PACK_AB_MERGE_C R26, R13, R8, RZ ;  /* 0x000000080d1a723e */ /* 0x000fc400048070ff */
[----:B------:R-:W-:Y:S02]  /*2e10*/  F2FP.SATFINITE.E4M3.F32.PACK_AB_MERGE_C R152, R9, R152, R27 ;  /* 0x000000980998723e */ /* 0x000fe4000480701b */
[----:B------:R-:W-:Y:S01]  /*2e20*/  F2FP.SATFINITE.E4M3.F32.PACK_AB_MERGE_C R154, R11, R154, R26 ;  /* 0x0000009a0b9a723e */ /* 0x000fe2000480701a */
[----:B------:R-:W2:Y:S01]  /*2e30*/  MUFU.EX2 R47, R47 ;  /* 0x0000002f002f7308 */ /* 0x000ea20000000800 */
[----:B---3--:R-:W-:-:S01]  /*2e40*/  FADD.FTZ R49, R43, R32 ;  /* 0x000000202b317221 */ /* 0x008fc20000010000 */
[----:B------:R-:W-:-:S06]  /*2e50*/  F2FP.SATFINITE.E4M3.F32.PACK_AB_MERGE_C R155, R35, R34, R38 ;  /* 0x00000022239b723e */ /* 0x000fcc0004807026 */
[----:B------:R-:W3:Y:S01]  /*2e60*/  MUFU.EX2 R50, R50 ;  /* 0x0000003200327308 */ /* 0x000ee20000000800 */
[----:B0-----:R-:W-:-:S07]  /*2e70*/  FADD.FTZ R32, R46, R49 ;  /* 0x000000312e207221 */ /* 0x001fce0000010000 */
[----:B------:R-:W0:Y:S01]  /*2e80*/  MUFU.EX2 R51, R51 ;  /* 0x0000003300337308 */ /* 0x000e220000000800 */
[----:B--2---:R-:W-:-:S01]  /*2e90*/  FADD.FTZ R49, R47, R32 ;  /* 0x000000202f317221 */ /* 0x004fc20000010000 */
[----:B------:R-:W-:-:S04]  /*2ea0*/  F2FP.SATFINITE.E4M3.F32.PACK_AB_MERGE_C R46, R47, R46, RZ ;  /* 0x0000002e2f2e723e */ /* 0x000fc800048070ff */
[----:B------:R-:W-:Y:S02]  /*2eb0*/  F2FP.SATFINITE.E4M3.F32.PACK_AB_MERGE_C R157, R43, R42, R46 ;  /* 0x0000002a2b9d723e */ /* 0x000fe4000480702e */
[----:B------:R-:W2:Y:S01]  /*2ec0*/  MUFU.EX2 R54, R54 ;  /* 0x0000003600367308 */ /* 0x000ea20000000800 */
[----:B---3--:R-:W-:-:S07]  /*2ed0*/  FADD.FTZ R32, R50, R49 ;  /* 0x0000003132207221 */ /* 0x008fce0000010000 */
[----:B------:R-:W3:Y:S01]  /*2ee0*/  MUFU.EX2 R55, R55 ;  /* 0x0000003700377308 */ /* 0x000ee20000000800 */
[----:B0-----:R-:W-:-:S07]  /*2ef0*/  FADD.FTZ R49, R51, R32 ;  /* 0x0000002033317221 */ /* 0x001fce0000010000 */
[----:B------:R-:W0:Y:S01]  /*2f00*/  MUFU.EX2 R58, R58 ;  /* 0x0000003a003a7308 */ /* 0x000e220000000800 */
[----:B--2---:R-:W-:-:S07]  /*2f10*/  FADD.FTZ R32, R54, R49 ;  /* 0x0000003136207221 */ /* 0x004fce0000010000 */
[----:B------:R-:W2:Y:S01]  /*2f20*/  MUFU.EX2 R59, R59 ;  /* 0x0000003b003b7308 */ /* 0x000ea20000000800 */
[----:B---3--:R-:W-:-:S01]  /*2f30*/  FADD.FTZ R49, R55, R32 ;  /* 0x0000002037317221 */ /* 0x008fc20000010000 */
[----:B------:R-:W-:-:S04]  /*2f40*/  F2FP.SATFINITE.E4M3.F32.PACK_AB_MERGE_C R54, R55, R54, RZ ;  /* 0x000000363736723e */ /* 0x000fc800048070ff */
[----:B------:R-:W-:Y:S02]  /*2f50*/  F2FP.SATFINITE.E4M3.F32.PACK_AB_MERGE_C R159, R51, R50, R54 ;  /* 0x00000032339f723e */ /* 0x000fe40004807036 */
[----:B------:R-:W3:Y:S01]  /*2f60*/  MUFU.EX2 R62, R62 ;  /* 0x0000003e003e7308 */ /* 0x000ee20000000800 */
[----:B0-----:R-:W-:-:S07]  /*2f70*/  FADD.FTZ R32, R58, R49 ;  /* 0x000000313a207221 */ /* 0x001fce0000010000 */
[----:B------:R-:W0:Y:S01]  /*2f80*/  MUFU.EX2 R63, R63 ;  /* 0x0000003f003f7308 */ /* 0x000e220000000800 */
[----:B--2---:R-:W-:-:S07]  /*2f90*/  FADD.FTZ R49, R59, R32 ;  /* 0x000000203b317221 */ /* 0x004fce0000010000 */
[----:B------:R-:W2:Y:S01]  /*2fa0*/  MUFU.EX2 R66, R66 ;  /* 0x0000004200427308 */ /* 0x000ea20000000800 */
[----:B---3--:R-:W-:-:S07]  /*2fb0*/  FADD.FTZ R32, R62, R49 ;  /* 0x000000313e207221 */ /* 0x008fce0000010000 */
[----:B------:R-:W3:Y:S01]  /*2fc0*/  MUFU.EX2 R67, R67 ;  /* 0x0000004300437308 */ /* 0x000ee20000000800 */
[----:B0-----:R-:W-:-:S01]  /*2fd0*/  FADD.FTZ R49, R63, R32 ;  /* 0x000000203f317221 */ /* 0x001fc20000010000 */
[----:B------:R-:W-:-:S04]  /*2fe0*/  F2FP.SATFINITE.E4M3.F32.PACK_AB_MERGE_C R62, R63, R62, RZ ;  /* 0x0000003e3f3e723e */ /* 0x000fc800048070ff */
[----:B------:R-:W-:Y:S02]  /*2ff0*/  F2FP.SATFINITE.E4M3.F32.PACK_AB_MERGE_C R161, R59, R58, R62 ;  /* 0x0000003a3ba1723e */ /* 0x000fe4000480703e */
[----:B------:R-:W0:Y:S01]  /*3000*/  MUFU.EX2 R70, R70 ;  /* 0x0000004600467308 */ /* 0x000e220000000800 */
[----:B--2---:R-:W-:-:S07]  /*3010*/  FADD.FTZ R4, R66, R49 ;  /* 0x0000003142047221 */ /* 0x004fce0000010000 */
[----:B------:R-:W2:Y:S01]  /*3020*/  MUFU.EX2 R71, R71 ;  /* 0x0000004700477308 */ /* 0x000ea20000000800 */
[----:B---3--:R-:W-:-:S01]  /*3030*/  FADD.FTZ R13, R67, R4 ;  /* 0x00000004430d7221 */ /* 0x008fc20000010000 */
[----:B------:R-:W-:-:S06]  /*3040*/  FADD.FTZ R4, R68, R5 ;  /* 0x0000000544047221 */ /* 0x000fcc0000010000 */
[----:B------:R-:W3:Y:S01]  /*3050*/  MUFU.EX2 R69, R69 ;  /* 0x0000004500457308 */ /* 0x000ee20000000800 */
[----:B0-----:R-:W-:-:S07]  /*3060*/  FADD.FTZ R8, R70, R13 ;  /* 0x0000000d46087221 */ /* 0x001fce0000010000 */
[----:B------:R-:W0:Y:S01]  /*3070*/  MUFU.EX2 R74, R74 ;  /* 0x0000004a004a7308 */ /* 0x000e220000000800 */
[----:B--2---:R-:W-:-:S01]  /*3080*/  FADD.FTZ R13, R71, R8 ;  /* 0x00000008470d7221 */ /* 0x004fc20000010000 */
[----:B------:R-:W-:-:S04]  /*3090*/  F2FP.SATFINITE.E4M3.F32.PACK_AB_MERGE_C R70, R71, R70, RZ ;  /* 0x000000464746723e */ /* 0x000fc800048070ff */
[----:B------:R-:W-:Y:S02]  /*30a0*/  F2FP.SATFINITE.E4M3.F32.PACK_AB_MERGE_C R163, R67, R66, R70 ;  /* 0x0000004243a3723e */ /* 0x000fe40004807046 */
        /* <DEDUP_REMOVED lines=11> */
[----:B0-----:R-:W-:-:S07]  /*3160*/  FADD.FTZ R5, R41, R4 ;  /* 0x0000000429057221 */ /* 0x001fce0000010000 */
[----:B------:R-:W0:Y:S01]  /*3170*/  MUFU.EX2 R77, R77 ;  /* 0x0000004d004d7308 */ /* 0x000e220000000800 */
[----:B--2---:R-:W-:-:S07]  /*3180*/  FADD.FTZ R8, R78, R13 ;  /* 0x0000000d4e087221 */ /* 0x004fce0000010000 */
[----:B------:R-:W2:Y:S01]  /*3190*/  MUFU.EX2 R79, R79 ;  /* 0x0000004f004f7308 */ /* 0x000ea20000000800 */
[----:B---3--:R-:W-:-:S07]  /*31a0*/  FADD.FTZ R4, R76, R5 ;  /* 0x000000054c047221 */ /* 0x008fce0000010000 */
[----:B------:R-:W3:Y:S01]  /*31b0*/  MUFU.EX2 R166, R166 ;  /* 0x000000a600a67308 */ /* 0x000ee20000000800 */
[C---:B0-----:R-:W-:Y:S01]  /*31c0*/  F2FP.SATFINITE.E4M3.F32.PACK_AB_MERGE_C R76, R77.reuse, R76, RZ ;  /* 0x0000004c4d4c723e */ /* 0x041fe200048070ff */
[----:B------:R-:W-:-:S03]  /*31d0*/  FADD.FTZ R77, R77, R4 ;  /* 0x000000044d4d7221 */ /* 0x000fc60000010000 */
[----:B------:R-:W-:-:S03]  /*31e0*/  F2FP.SATFINITE.E4M3.F32.PACK_AB_MERGE_C R164, R41, R164, R76 ;  /* 0x000000a429a4723e */ /* 0x000fc6000480704c */
        /* <DEDUP_REMOVED lines=15> */
[----:B--2---:R-:W-:-:S01]  /*32e0*/  FADD.FTZ R8, R86, R25 ;  /* 0x0000001956087221 */ /* 0x004fc20000010000 */
[C---:B---3--:R-:W-:Y:S01]  /*32f0*/  F2FP.SATFINITE.E4M3.F32.PACK_AB_MERGE_C R84, R85.reuse, R84, RZ ;  /* 0x000000545554723e */ /* 0x048fe200048070ff */
[----:B------:R-:W-:-:S03]  /*3300*/  FADD.FTZ R5, R85, R4 ;  /* 0x0000000455057221 */ /* 0x000fc60000010000 */
[----:B------:R-:W-:Y:S02]  /*3310*/  F2FP.SATFINITE.E4M3.F32.PACK_AB_MERGE_C R166, R45, R166, R84 ;  /* 0x000000a62da6723e */ /* 0x000fe40004807054 */
[C---:B0-----:R-:W-:Y:S01]  /*3320*/  F2FP.SATFINITE.E4M3.F32.PACK_AB_MERGE_C R86, R13.reuse, R86, RZ ;  /* 0x000000560d56723e */ /* 0x041fe200048070ff */
[----:B------:R-:W-:-:S03]  /*3330*/  FADD.FTZ R4, R13, R8 ;  /* 0x000000080d047221 */ /* 0x000fc60000010000 */
[----:B------:R-:W-:Y:S01]  /*3340*/  F2FP.SATFINITE.E4M3.F32.PACK_AB_MERGE_C R167, R83, R82, R86 ;  /* 0x0000005253a7723e */ /* 0x000fe20004807056 */
[----:B------:R-:W-:Y:S06]  /*3350*/  @!P0 BRA `(.L_x_14) ;  /* 0x0000000000048947 */ /* 0x000fec0003800000 */
[----:B------:R-:W-:Y:S01]  /*3360*/  BPT.TRAP 0x1 ;  /* 0x000000040000795c */ /* 0x000fe20000300000 */
.L_x_14:
[----:B------:R0:W2:Y:S01]  /*3370*/  SYNCS.PHASECHK.TRANS64.TRYWAIT P1, [UR52+0x38850], R7 ;  /* 0x03885007ff0075a7 */ /* 0x0000a20008020174 */
[----:B------:R-:W-:Y:S05]  /*3380*/  @!P0 BRA `(.L_x_15) ;  /* 0x0000000000048947 */ /* 0x000fea0003800000 */
[----:B------:R-:W-:Y:S01]  /*3390*/  BPT.TRAP 0x1 ;  /* 0x000000040000795c */ /* 0x000fe20000300000 */
.L_x_15:
[----:B--2---:R-:W-:Y:S05]  /*33a0*/  @P1 BRA `(.L_x_16) ;  /* 0x0000000000081947 */ /* 0x004fea0003800000 */
[----:B------:R-:W2:Y:S02]  /*33b0*/  SYNCS.PHASECHK.TRANS64.TRYWAIT P1, [UR52+0x38850], R7 ;  /* 0x03885007ff0075a7 */ /* 0x000ea40008020174 */
[----:B--2---:R-:W-:Y:S05]  /*33c0*/  @!P1 BRA `(.L_x_17) ;  /* 0x000000ac00909947 */ /* 0x004fea0003800000 */
.L_x_16:
[----:B------:R3:W-:Y:S01]  /*33d0*/  BAR.SYNC.DEFER_BLOCKING R6, 0x100 ;  /* 0x000400060000751d */ /* 0x0007e20000010000 */
[----:B------:R-:W-:-:S04]  /*33e0*/  UIADD3 UR49, UR49, 0x400, URZ ;  /* 0x0000040031317890 */ /* 0x000fc8000fffe03f */
[----:B------:R-:W-:Y:S01]  /*33f0*/  USHF.R.U32.HI UR49, URZ, 0x4, UR49 ;  /* 0x000000043f317899 */ /* 0x000fe20008011631 */
[----:B------:R-:W-:-:S03]  /*3400*/  UMOV UR7, 0x40000040 ;  /* 0x4000004000077882 */ /* 0x000fc60000000000 */
[----:B------:R-:W-:-:S04]  /*3410*/  ULOP3.LUT UR49, UR49, 0x3fff, URZ, 0xc0, !UPT ;  /* 0x00003fff31317892 */ /* 0x000fc8000f8ec03f */
[----:B------:R-:W-:-:S04]  /*3420*/  ULOP3.LUT UR49, UR49, 0x10000, URZ, 0xfc, !UPT ;  /* 0x0001000031317892 */ /* 0x000fc8000f8efc3f */
[----:B------:R-:W-:Y:S01]  /*3430*/  ULEA UR10, UR36, UR49, 0xb ;  /* 0x00000031240a7291 */ /* 0x000fe2000f8e583f */
[----:B------:R-:W-:-:S06]  /*3440*/  WARPGROUP.ARRIVE ;  /* 0x00000000000079c5 */ /* 0x000fcc0000000000 */
[----:B------:R-:W-:Y:S02]  /*3450*/  UMOV UR6, UR10 ;  /* 0x0000000a00067c82 */ /* 0x000fe40008000000 */
[----:B------:R-:W-:Y:S01]  /*3460*/  QGMMA.64x256x32.F32.E4M3.E4M3 R24, R152, gdesc[UR4], RZ, !UPT, gsb0 ;  /* 0x03e0000498187df3 */ /* 0x000fe2000c0008ff */
[----:B------:R-:W-:Y:S01]  /*3470*/  UIADD3 UR6, UR10, 0x2, URZ ;  /* 0x000000020a067890 */ /* 0x000fe2000fffe03f */
[----:B------:R-:W-:Y:S01]  /*3480*/  UMOV UR7, 0x40000040 ;  /* 0x4000004000077882 */ /* 0x000fe20000000000 */
[----:B------:R-:W-:Y:S02]  /*3490*/  WARPGROUP.DEPBAR.LE gsb0, 0x0 ;  /* 0x00008000000079c5 */ /* 0x000fe40000010000 */
[----:B------:R-:W-:-:S15]  /*34a0*/  WARPGROUP.ARRIVE ;  /* 0x00000000000079c5 */ /* 0x000fde0000000000 */
[----:B------:R-:W-:-:S08]  /*34b0*/  NOP ;  /* 0x0000000000007918 */ /* 0x000fd00000000000 */
[----:B------:R-:W-:Y:S01]  /*34c0*/  QGMMA.64x256x32.F32.E4M3.E4M3 R24, R156, gdesc[UR4], R24, gsb0 ;  /* 0x03e000049c187df3 */ /* 0x000fe20008000818 */
        /* <DEDUP_REMOVED lines=11> */
[----:B------:R-:W-:Y:S03]  /*3580*/  QGMMA.64x256x32.F32.E4M3.E4M3 R24, R164, gdesc[UR4], R24, gsb0 ;  /* 0x03e00004a4187df3 */ /* 0x000fe60008000818 */
[----:B------:R-:W-:Y:S02]  /*3590*/  WARPGROUP.DEPBAR.LE gsb0, 0x0 ;  /* 0x00008000000079c5 */ /* 0x000fe40000010000 */
[----:B---3--:R-:W-:Y:S05]  /*35a0*/  @!P0 BRA `(.L_x_18) ;  /* 0x0000000000048947 */ /* 0x008fea0003800000 */
[----:B------:R-:W-:Y:S01]  /*35b0*/  BPT.TRAP 0x1 ;  /* 0x000000040000795c */ /* 0x000fe20000300000 */
.L_x_18:
[----:B------:R-:W-:Y:S02]  /*35c0*/  UISETP.GE.AND UP0, UPT, UR48, 0x81, UPT ;  /* 0x000000813000788c */ /* 0x000fe4000bf06270 */
[----:B------:R-:W-:-:S04]  /*35d0*/  UIADD3 UR52, UR52, 0x38860, URZ ;  /* 0x0003886034347890 */ /* 0x000fc8000fffe03f */
[----:B------:R-:W-:Y:S01]  /*35e0*/  PLOP3.LUT P1, PT, PT, PT, UP0, 0x80, 0x0 ;  /* 0x000000000000781c */ /* 0x000fe20003f2f008 */
[----:B------:R-:W-:-:S09]  /*35f0*/  UPRMT UR52, UR45, 0x654, UR52 ;  /* 0x000006542d347896 */ /* 0x000fd20008000034 */
[----:B------:R-:W-:Y:S03]  /*3600*/  SYNCS.ARRIVE.TRANS64.RED.A1T0 RZ, [UR52], RZ ;  /* 0x000000ffffff79a7 */ /* 0x000fe60008100434 */
[----:B------:R-:W-:Y:S05]  /*3610*/  @!P1 BRA `(.L_x_19) ;  /* 0x0000002000ac9947 */ /* 0x000fea0003800000 */
[----:B0-2---:R-:W-:Y:S01]  /*3620*/  IMAD.MOV.U32 R7, RZ, RZ, R14 ;  /* 0x000000ffff077224 */ /* 0x005fe200078e000e */
[----:B------:R-:W-:Y:S01]  /*3630*/  UIADD3 UR48, UR47, -0x2, URZ ;  /* 0xfffffffe2f307890 */ /* 0x000fe2000fffe03f */
[----:B------:R-:W-:-:S11]  /*3640*/  IMAD.MOV.U32 R6, RZ, RZ, R3 ;  /* 0x000000ffff067224 */ /* 0x000fd600078e0003 */
.L_x_30:
[----:B------:R-:W-:Y:S01]  /*3650*/  UIADD3 UR36, UR36, 0x1, URZ ;  /* 0x0000000124247890 */ /* 0x000fe2000fffe03f */
[----:B01----:R-:W-:Y:S01]  /*3660*/  IMAD.U32 R0, RZ, RZ, UR48 ;  /* 0x00000030ff007e24 */ /* 0x003fe2000f8e00ff */
[----:B------:R-:W-:Y:S02]  /*3670*/  UIADD3 UR48, UR48, -0x1, URZ ;  /* 0xffffffff30307890 */ /* 0x000fe4000fffe03f */
[----:B------:R-:W-:Y:S02]  /*3680*/  UISETP.NE.AND UP0, UPT, UR36, 0x2, UPT ;  /* 0x000000022400788c */ /* 0x000fe4000bf05270 */
[----:B------:R-:W-:Y:S02]  /*3690*/  ISETP.GT.AND P1, PT, R0, RZ, PT ;  /* 0x000000ff0000720c */ /* 0x000fe40003f24270 */
[----:B------:R-:W-:Y:S02]  /*36a0*/  USEL UR6, URZ, 0x1, UP0 ;  /* 0x000000013f067887 */ /* 0x000fe40008000000 */
[----:B------:R-:W-:-:S02]  /*36b0*/  USEL UR36, UR36, URZ, UP0 ;  /* 0x0000003f24247287 */ /* 0x000fc40008000000 */
[----:B------:R-:W-:Y:S01]  /*36c0*/  ULOP3.LUT UR42, UR42, UR6, URZ, 0x3c, !UPT ;  /* 0x000000062a2a7292 */ /* 0x000fe2000f8e3c3f */
[----:B------:R-:W-:Y:S11]  /*36d0*/  @!P0 BRA `(.L_x_20) ;  /* 0x0000000000048947 */ /* 0x000ff60003800000 */
[----:B------:R-:W-:Y:S01]  /*36e0*/  BPT.TRAP 0x1 ;  /* 0x000000040000795c */ /* 0x000fe20000300000 */
.L_x_20:
[----:B------:R-:W0:Y:S01]  /*36f0*/  S2UR UR47, SR_CgaCtaId ;  /* 0x00000000002f79c3 */ /* 0x000e220000008800 */
[----:B------:R-:W-:Y:S01]  /*3700*/  IMAD.U32 R0, RZ, RZ, UR42 ;  /* 0x0000002aff007e24 */ /* 0x000fe2000f8e00ff */
[----:B------:R-:W-:-:S04]  /*3710*/  UMOV UR6, 0x400 ;  /* 0x0000040000067882 */ /* 0x000fc80000000000 */
[----:B------:R-:W-:-:S04]  /*3720*/  SHF.L.U32 R0, R0, 0x1f, RZ ;  /* 0x0000001f00007819 */ /* 0x000fc800000006ff */
[----:B------:R-:W-:-:S13]  /*3730*/  R2UR UR52, R0 ;  /* 0x00000000003472ca */ /* 0x000fda00000e0000 */
[----:B------:R-:W-:Y:S01]  /*3740*/  IMAD.U32 R0, RZ, RZ, UR52 ;  /* 0x00000034ff007e24 */ /* 0x000fe2000f8e00ff */
[----:B0-----:R-:W-:-:S04]  /*3750*/  ULEA UR6, UR47, UR6, 0x18 ;  /* 0x000000062f067291 */ /* 0x001fc8000f8ec03f */
[----:B------:R-:W-:-:S09]  /*3760*/  ULEA UR45, UR36, UR6, 0x3 ;  /* 0x00000006242d7291 */ /* 0x000fd2000f8e183f */
[----:B------:R0:W1:Y:S01]  /*3770*/  SYNCS.PHASECHK.TRANS64.TRYWAIT P2, [UR45+0x38830], R0 ;  /* 0x03883000ff0075a7 */ /* 0x000062000804016d */
[----:B------:R-:W-:Y:S05]  /*3780*/  @!P0 BRA `(.L_x_21) ;  /* 0x0000000000048947 */ /* 0x000fea0003800000 */
[----:B------:R-:W-:Y:S01]  /*3790*/  BPT.TRAP 0x1 ;  /* 0x000000040000795c */ /* 0x000fe20000300000 */
.L_x_21:
[----:B-1----:R-:W-:Y:S05]  /*37a0*/  @P2 BRA `(.L_x_22) ;  /* 0x00000000000c2947 */ /* 0x002fea0003800000 */
[----:B0-----:R-:W-:-:S04]  /*37b0*/  IMAD.U32 R0, RZ, RZ, UR52 ;  /* 0x00000034ff007e24 */ /* 0x001fc8000f8e00ff */
[----:B------:R-:W0:Y:S02]  /*37c0*/  SYNCS.PHASECHK.TRANS64.TRYWAIT P2, [UR45+0x38830], R0 ;  /* 0x03883000ff0075a7 */ /* 0x000e24000804016d */
[----:B0-----:R-:W-:Y:S05]  /*37d0*/  @!P2 BRA `(.L_x_23) ;  /* 0x000000a800a4a947 */ /* 0x001fea0003800000 */
.L_x_22:
[----:B------:R-:W-:Y:S01]  /*37e0*/  ULEA UR34, UR36, UR46, 0xb ;  /* 0x0000002e24227291 */ /* 0x000fe2000f8e583f */
[----:B------:R-:W-:Y:S01]  /*37f0*/  WARPGROUP.ARRIVE ;  /* 0x00000000000079c5 */ /* 0x000fe20000000000 */
[----:B------:R-:W-:Y:S01]  /*3800*/  UMOV UR35, 0x40000040 ;  /* 0x4000004000237882 */ /* 0x000fe20000000000 */
[----:B------:R-:W-:Y:S01]  /*3810*/  UMOV UR7, 0x40000040 ;  /* 0x4000004000077882 */ /* 0x000fe20000000000 */
[----:B------:R-:W-:-:S03]  /*3820*/  UIADD3 UR6, UR34, 0x2, URZ ;  /* 0x0000000222067890 */ /* 0x000fc6000fffe03f */
[----:B0-----:R-:W0:Y:S01]  /*3830*/  S2R R0, SR_TID.X ;  /* 0x0000000000007919 */ /* 0x001e220000002100 */
[----:B------:R-:W-:Y:S01]  /*3840*/  UIADD3 UR10, UR34, 0x4, URZ ;  /* 0x00000004220a7890 */ /* 0x000fe2000fffe03f */
[----:B------:R-:W-:Y:S01]  /*3850*/  UMOV UR11, 0x40000040 ;  /* 0x40000040000b7882 */ /* 0x000fe20000000000 */
[----:B------:R-:W-:Y:S01]  /*3860*/  QGMMA.64x128x32.F32.E4M3.E4M3 R152, gdesc[UR32], RZ, !UPT, gsb0 ;  /* 0x01e00000209879f3 */ /* 0x000fe2000c0008ff */
[----:B------:R-:W-:Y:S01]  /*3870*/  UIADD3 UR14, UR34, 0x6, URZ ;  /* 0x00000006220e7890 */ /* 0x000fe2000fffe03f */
[----:B------:R-:W-:Y:S01]  /*3880*/  UMOV UR15, 0x40000040 ;  /* 0x40000040000f7882 */ /* 0x000fe20000000000 */
        /* <DEDUP_REMOVED lines=8> */
[----:B0-----:R-:W-:-:S04]  /*3910*/  SHF.R.U32.HI R224, RZ, 0x7, R0 ;  /* 0x00000007ffe07819 */ /* 0x001fc80000011600 */
[----:B------:R-:W-:Y:S01]  /*3920*/  IADD3 R0, -R224, 0xb, RZ ;  /* 0x0000000be0007810 */ /* 0x000fe20007ffe1ff */
        /* <DEDUP_REMOVED lines=25> */
.L_x_24:
[----:B------:R-:W-:Y:S01]  /*3ac0*/  FMNMX.FTZ R8, R152, R6, !PT ;  /* 0x0000000698087209 */ /* 0x000fe20007810000 */
[----:B------:R-:W-:Y:S01]  /*3ad0*/  IMAD.U32 R12, RZ, RZ, UR40 ;  /* 0x00000028ff0c7e24 */ /* 0x000fe2000f8e00ff */
[----:B------:R-:W-:Y:S01]  /*3ae0*/  FMNMX.FTZ R14, R154, R7, !PT ;  /* 0x000000079a0e7209 */ /* 0x000fe20007810000 */
[----:B------:R-:W-:Y:S01]  /*3af0*/  UIADD3 UR6, UR45, 0x38840, URZ ;  /* 0x000388402d067890 */ /* 0x000fe2000fffe03f */
[----:B------:R-:W-:Y:S02]  /*3b00*/  FMNMX.FTZ R3, R153, R8, !PT ;  /* 0x0000000899037209 */ /* 0x000fe40007810000 */
[----:B------:R-:W-:Y:S01]  /*3b10*/  FMNMX.FTZ R15, R155, R14, !PT ;  /* 0x0000000e9b0f7209 */ /* 0x000fe20007810000 */
[----:B------:R-:W-:Y:S01]  /*3b20*/  UPRMT UR6, UR47, 0x654, UR6 ;  /* 0x000006542f067896 */ /* 0x000fe20008000006 */
[----:B------:R-:W-:Y:S02]  /*3b30*/  FMNMX.FTZ R8, R156, R3, !PT ;  /* 0x000000039c087209 */ /* 0x000fe40007810000 */
[----:B------:R-:W-:-:S02]  /*3b40*/  FMNMX.FTZ R14, R158, R15, !PT ;  /* 0x0000000f9e0e7209 */ /* 0x000fc40007810000 */
[----:B------:R-:W-:Y:S02]  /*3b50*/  FMNMX.FTZ R3, R157, R8, !PT ;  /* 0x000000089d037209 */ /* 0x000fe40007810000 */
[----:B------:R-:W-:Y:S02]  /*3b60*/  FMNMX.FTZ R15, R159, R14, !PT ;  /* 0x0000000e9f0f7209 */ /* 0x000fe40007810000 */
[----:B------:R-:W-:Y:S01]  /*3b70*/  FMNMX.FTZ R8, R160, R3, !PT ;  /* 0x00000003a0087209 */ /* 0x000fe20007810000 */
[----:B------:R-:W-:Y:S01]  /*3b80*/  SYNCS.ARRIVE.TRANS64.RED.A1T0 RZ, [UR6], RZ ;  /* 0x000000ffffff79a7 */ /* 0x000fe20008100406 */
[----:B------:R-:W-:Y:S02]  /*3b90*/  FMNMX.FTZ R14, R162, R15, !PT ;  /* 0x0000000fa20e7209 */ /* 0x000fe40007810000 */
[----:B------:R-:W-:Y:S02]  /*3ba0*/  FMNMX.FTZ R3, R161, R8, !PT ;  /* 0x00000008a1037209 */ /* 0x000fe40007810000 */
[----:B------:R-:W-:-:S02]  /*3bb0*/  FMNMX.FTZ R15, R163, R14, !PT ;  /* 0x0000000ea30f7209 */ /* 0x000fc40007810000 */
[----:B------:R-:W-:Y:S02]  /*3bc0*/  FMNMX.FTZ R8, R164, R3, !PT ;  /* 0x00000003a4087209 */ /* 0x000fe40007810000 */
[----:B------:R-:W-:Y:S02]  /*3bd0*/  FMNMX.FTZ R14, R166, R15, !PT ;  /* 0x0000000fa60e7209 */ /* 0x000fe40007810000 */
[----:B------:R-:W-:Y:S02]  /*3be0*/  FMNMX.FTZ R3, R165, R8, !PT ;  /* 0x00000008a5037209 */ /* 0x000fe40007810000 */
        /* <DEDUP_REMOVED lines=15> */
[----:B------:R-:W-:-:S04]  /*3ce0*/  FMNMX.FTZ R3, R181, R8, !PT ;  /* 0x00000008b5037209 */ /* 0x000fc80007810000 */
        /* <DEDUP_REMOVED lines=15> */
[----:B------:R-:W-:-:S05]  /*3de0*/  FMNMX.FTZ R10, R213, R8, !PT ;  /* 0x00000008d50a7209 */ /* 0x000fca0007810000 */
[----:B------:R-:W1:Y:S02]  /*3df0*/  SHFL.BFLY PT, R3, R10, 0x2, 0x1f ;  /* 0x0c401f000a037f89 */ /* 0x000e6400000e0000 */
[----:B-1----:R-:W-:-:S05]  /*3e00*/  FMNMX.FTZ R11, R10, R3, !PT ;  /* 0x000000030a0b7209 */ /* 0x002fca0007810000 */
[----:B------:R-:W1:Y:S02]  /*3e10*/  SHFL.BFLY PT, R8, R11, 0x1, 0x1f ;  /* 0x0c201f000b087f89 */ /* 0x000e6400000e0000 */
[----:B-1----:R-:W-:-:S05]  /*3e20*/  FMNMX.FTZ R3, R11, R8, !PT ;  /* 0x000000080b037209 */ /* 0x002fca0007810000 */
[----:B------:R-:W-:-:S04]  /*3e30*/  FADD.FTZ R6, -R3, R6 ;  /* 0x0000000603067221 */ /* 0x000fc80000010100 */
[----:B------:R-:W-:Y:S01]  /*3e40*/  FMUL.FTZ R8, R6, UR40 ;  /* 0x0000002806087c20 */ /* 0x000fe20008410000 */
[----:B------:R-:W-:-:S04]  /*3e50*/  FFMA.FTZ R6, R3, R12, -8 ;  /* 0xc100000003067423 */ /* 0x000fc8000001000c */
[--C-:B------:R-:W-:Y:S01]  /*3e60*/  FFMA.FTZ R13, R161, UR40, -R6.reuse ;  /* 0x00000028a10d7c23 */ /* 0x100fe20008010806 */
[----:B------:R-:W-:Y:S01]  /*3e70*/  FMNMX.FTZ R161, R183, R14, !PT ;  /* 0x0000000eb7a17209 */ /* 0x000fe20007810000 */
[--C-:B------:R-:W-:Y:S01]  /*3e80*/  FFMA.FTZ R9, R152, UR40, -R6.reuse ;  /* 0x0000002898097c23 */ /* 0x100fe20008010806 */
[----:B------:R-:W-:-:S01]  /*3e90*/  FFMA.FTZ R152, R153, UR40, -R6 ;  /* 0x0000002899987c23 */ /* 0x000fc20008010806 */
        /* <DEDUP_REMOVED lines=8> */
[----:B------:R1:W-:Y:S01]  /*3f20*/  MUFU.EX2 R21, R176 ;  /* 0x000000b000157308 */ /* 0x0003e20000000800 */
        /* <DEDUP_REMOVED lines=9> */
[--C-:B-1----:R-:W-:Y:S01]  /*3fc0*/  FFMA.FTZ R176, R192, UR40, -R6.reuse ;  /* 0x00000028c0b07c23 */ /* 0x102fe20008010806 */
[----:B------:R-:W-:-:S01]  /*3fd0*/  FFMA.FTZ R192, R197, UR40, -R6 ;  /* 0x00000028c5c07c23 */ /* 0x000fc20008010806 */
[--C-:B------:R-:W-:Y:S01]  /*3fe0*/  FFMA.FTZ R180, R181, UR40, -R6.reuse ;  /* 0x00000028b5b47c23 */ /* 0x100fe20008010806 */
[----:B------:R-:W-:Y:S01]  /*3ff0*/  FMNMX.FTZ R161, R195, R14, !PT ;  /* 0x0000000ec3a17209 */ /* 0x000fe20007810000 */
[----:B------:R1:W-:Y:S01]  /*4000*/  MUFU.EX2 R15, R169 ;  /* 0x000000a9000f7308 */ /* 0x0003e20000000800 */
[----:B------:R-:W-:-:S01]  /*4010*/  FFMA.FTZ R157, R172, UR40, -R6 ;  /* 0x00000028ac9d7c23 */ /* 0x000fc20008010806 */
[--C-:B------:R-:W-:Y:S01]  /*4020*/  FFMA.FTZ R164, R185, UR40, -R6.reuse ;  /* 0x00000028b9a47c23 */ /* 0x100fe20008010806 */
[----:B------:R-:W-:Y:S01]  /*4030*/  FMNMX.FTZ R14, R198, R161, !PT ;  /* 0x000000a1c60e7209 */ /* 0x000fe20007810000 */
[--C-:B------:R-:W-:Y:S01]  /*4040*/  FFMA.FTZ R181, R188, UR40, -R6.reuse ;  /* 0x00000028bcb57c23 */ /* 0x100fe20008010806 */
[----:B------:R-:W-:-:S01]  /*4050*/  FFMA.FTZ R188, R189, UR40, -R6 ;  /* 0x00000028bdbc7c23 */ /* 0x000fc20008010806 */
[--C-:B------:R-:W-:Y:S01]  /*4060*/  FFMA.FTZ R172, R193, UR40, -R6.reuse ;  /* 0x00000028c1ac7c23 */ /* 0x100fe20008010806 */
[----:B------:R-:W-:Y:S01]  /*4070*/  FMNMX.FTZ R165, R199, R14, !PT ;  /* 0x0000000ec7a57209 */ /* 0x000fe20007810000 */
[----:B------:R2:W-:Y:S01]  /*4080*/  MUFU.EX2 R161, R184 ;  /* 0x000000b800a17308 */ /* 0x0005e20000000800 */
[----:B------:R-:W-:-:S01]  /*4090*/  FFMA.FTZ R185, R196, UR40, -R6 ;  /* 0x00000028c4b97c23 */ /* 0x000fc20008010806 */
[--C-:B-1----:R-:W-:Y:S01]  /*40a0*/  FFMA.FTZ R169, R200, UR40, -R6.reuse ;  /* 0x00000028c8a97c23 */ /* 0x102fe20008010806 */
[----:B------:R-:W-:Y:S01]  /*40b0*/  FMNMX.FTZ R14, R202, R165, !PT ;  /* 0x000000a5ca0e7209 */ /* 0x000fe20007810000 */
[--C-:B------:R-:W-:Y:S01]  /*40c0*/  FFMA.FTZ R189, R204, UR40, -R6.reuse ;  /* 0x00000028ccbd7c23 */ /* 0x100fe20008010806 */
[----:B------:R-:W-:-:S01]  /*40d0*/  FFMA.FTZ R196, R205, UR40, -R6 ;  /* 0x00000028cdc47c23 */ /* 0x000fc20008010806 */
[--C-:B------:R-:W-:Y:S01]  /*40e0*/  FFMA.FTZ R193, R212, UR40, -R6.reuse ;  /* 0x00000028d4c17c23 */ /* 0x100fe20008010806 */
[----:B------:R-:W-:Y:S01]  /*40f0*/  FMNMX.FTZ R165, R203, R14, !PT ;  /* 0x0000000ecba57209 */ /* 0x000fe20007810000 */
[--C-:B------:R-:W-:Y:S01]  /*4100*/  FFMA.FTZ R200, R213, UR40, -R6.reuse ;  /* 0x00000028d5c87c23 */ /* 0x100fe20008010806 */
[----:B--2---:R-:W-:-:S01]  /*4110*/  FFMA.FTZ R184, R209, UR40, -R6 ;  /* 0x00000028d1b87c23 */ /* 0x004fc20008010806 */
[----:B------:R-:W1:Y:S01]  /*4120*/  MUFU.EX2 R8, R8 ;  /* 0x0000000800087308 */ /* 0x000e620000000800 */
[----:B------:R-:W-:-:S04]  /*4130*/  FMNMX.FTZ R14, R206, R165, !PT ;  /* 0x000000a5ce0e7209 */ /* 0x000fc80007810000 */
[----:B------:R-:W-:-:S03]  /*4140*/  FMNMX.FTZ R165, R207, R14, !PT ;  /* 0x0000000ecfa57209 */ /* 0x000fc60007810000 */
[----:B------:R-:W2:Y:S01]  /*4150*/  MUFU.EX2 R9, R9 ;  /* 0x0000000900097308 */ /* 0x000ea20000000800 */
[----:B------:R-:W-:-:S04]  /*4160*/  FMNMX.FTZ R14, R210, R165, !PT ;  /* 0x000000a5d20e7209 */ /* 0x000fc80007810000 */
[----:B------:R-:W-:-:S03]  /*4170*/  FMNMX.FTZ R165, R211, R14, !PT ;  /* 0x0000000ed3a57209 */ /* 0x000fc60007810000 */
[----:B------:R-:W3:Y:S01]  /*4180*/  MUFU.EX2 R152, R152 ;  /* 0x0000009800987308 */ /* 0x000ee20000000800 */
[----:B------:R-:W-:Y:S01]  /*4190*/  FMNMX.FTZ R14, R214, R165, !PT ;  /* 0x000000a5d60e7209 */ /* 0x000fe20007810000 */
[-C--:B-1----:R-:W-:Y:S01]  /*41a0*/  FMUL.FTZ R24, R24, R8.reuse ;  /* 0x0000000818187220 */ /* 0x082fe20000410000 */
[-C--:B------:R-:W-:Y:S01]  /*41b0*/  FMUL.FTZ R25, R25, R8.reuse ;  /* 0x0000000819197220 */ /* 0x080fe20000410000 */
[----:B------:R-:W-:Y:S01]  /*41c0*/  FMUL.FTZ R28, R28, R8 ;  /* 0x000000081c1c7220 */ /* 0x000fe20000410000 */
[----:B------:R-:W-:Y:S01]  /*41d0*/  FMNMX.FTZ R14, R215, R14, !PT ;  /* 0x0000000ed70e7209 */ /* 0x000fe20007810000 */
[-C--:B------:R-:W-:Y:S01]  /*41e0*/  FMUL.FTZ R29, R29, R8.reuse ;  /* 0x000000081d1d7220 */ /* 0x080fe20000410000 */
[----:B------:R-:W-:Y:S01]  /*41f0*/  FMUL.FTZ R32, R32, R8 ;  /* 0x0000000820207220 */ /* 0x000fe20000410000 */
[----:B------:R1:W-:Y:S01]  /*4200*/  MUFU.EX2 R165, R176 ;  /* 0x000000b000a57308 */ /* 0x0003e20000000800 */
[----:B--2---:R-:W-:-:S01]  /*4210*/  FFMA.FTZ R5, R8, R5, R9 ;  /* 0x0000000508057223 */ /* 0x004fc20000010009 */
[----:B------:R-:W2:Y:S01]  /*4220*/  SHFL.BFLY PT, R177, R14, 0x2, 0x1f ;  /* 0x0c401f000eb17f89 */ /* 0x000ea200000e0000 */
[-C--:B------:R-:W-:Y:S01]  /*4230*/  FMUL.FTZ R33, R33, R8.reuse ;  /* 0x0000000821217220 */ /* 0x080fe20000410000 */
[-C--:B------:R-:W-:Y:S01]  /*4240*/  FMUL.FTZ R36, R36, R8.reuse ;  /* 0x0000000824247220 */ /* 0x080fe20000410000 */
[-C--:B------:R-:W-:Y:S01]  /*4250*/  FMUL.FTZ R37, R37, R8.reuse ;  /* 0x0000000825257220 */ /* 0x080fe20000410000 */
[-C--:B------:R-:W-:Y:S01]  /*4260*/  FMUL.FTZ R40, R40, R8.reuse ;  /* 0x0000000828287220 */ /* 0x080fe20000410000 */
[----:B------:R-:W-:Y:S01]  /*4270*/  FMUL.FTZ R41, R41, R8 ;  /* 0x0000000829297220 */ /* 0x000fe20000410000 */
[----:B------:R-:W4:Y:S01]  /*4280*/  MUFU.EX2 R11, R11 ;  /* 0x0000000b000b7308 */ /* 0x000f220000000800 */
[----:B-1----:R-:W-:-:S01]  /*4290*/  FFMA.FTZ R176, R201, UR40, -R6 ;  /* 0x00000028c9b07c23 */ /* 0x002fc20008010806 */
[-C--:B------:R-:W-:Y:S01]  /*42a0*/  FMUL.FTZ R44, R44, R8.reuse ;  /* 0x000000082c2c7220 */ /* 0x080fe20000410000 */
[-C--:B------:R-:W-:Y:S01]  /*42b0*/  FMUL.FTZ R45, R45, R8.reuse ;  /* 0x000000082d2d7220 */ /* 0x080fe20000410000 */
[-C--:B------:R-:W-:Y:S01]  /*42c0*/  FMUL.FTZ R48, R48, R8.reuse ;  /* 0x0000000830307220 */ /* 0x080fe20000410000 */
[-C--:B------:R-:W-:Y:S01]  /*42d0*/  FMUL.FTZ R49, R49, R8.reuse ;  /* 0x0000000831317220 */ /* 0x080fe20000410000 */
[-C--:B------:R-:W-:Y:S01]  /*42e0*/  FMUL.FTZ R52, R52, R8.reuse ;  /* 0x0000000834347220 */ /* 0x080fe20000410000 */
[-C--:B------:R-:W-:Y:S01]  /*42f0*/  FMUL.FTZ R53, R53, R8.reuse ;  /* 0x0000000835357220 */ /* 0x080fe20000410000 */
[----:B------:R-:W1:Y:S01]  /*4300*/  MUFU.EX2 R12, R12 ;  /* 0x0000000c000c7308 */ /* 0x000e620000000800 */
[-C--:B------:R-:W-:Y:S01]  /*4310*/  FMUL.FTZ R56, R56, R8.reuse ;  /* 0x0000000838387220 */ /* 0x080fe20000410000 */
[-C--:B------:R-:W-:Y:S01]  /*4320*/  FMUL.FTZ R57, R57, R8.reuse ;  /* 0x0000000839397220 */ /* 0x080fe20000410000 */
[-C--:B------:R-:W-:Y:S01]  /*4330*/  FMUL.FTZ R60, R60, R8.reuse ;  /* 0x000000083c3c7220 */ /* 0x080fe20000410000 */
[-C--:B------:R-:W-:Y:S01]  /*4340*/  FMUL.FTZ R61, R61, R8.reuse ;  /* 0x000000083d3d7220 */ /* 0x080fe20000410000 */
[-C--:B------:R-:W-:Y:S01]  /*4350*/  FMUL.FTZ R64, R64, R8.reuse ;  /* 0x0000000840407220 */ /* 0x080fe20000410000 */
[-C--:B------:R-:W-:Y:S01]  /*4360*/  FMUL.FTZ R65, R65, R8.reuse ;  /* 0x0000000841417220 */ /* 0x080fe20000410000 */
[-C--:B------:R-:W-:Y:S01]  /*4370*/  FMUL.FTZ R68, R68, R8.reuse ;  /* 0x0000000844447220 */ /* 0x080fe20000410000 */
[----:B------:R-:W-:Y:S01]  /*4380*/  MUFU.EX2 R10, R10 ;  /* 0x0000000a000a7308 */ /* 0x000fe20000000800 */
[----:B------:R-:W-:Y:S01]  /*4390*/  FMUL.FTZ R69, R69, R8 ;  /* 0x0000000845457220 */ /* 0x000fe20000410000 */
[----:B--2---:R-:W-:Y:S01]  /*43a0*/  FMNMX.FTZ R197, R14, R177, !PT ;  /* 0x000000b10ec57209 */ /* 0x004fe20007810000 */
[----:B------:R-:W-:-:S01]  /*43b0*/  FFMA.FTZ R177, R208, UR40, -R6 ;  /* 0x00000028d0b17c23 */ /* 0x000fc20008010806 */
[-C--:B------:R-:W-:Y:S01]  /*43c0*/  FMUL.FTZ R72, R72, R8.reuse ;  /* 0x0000000848487220 */ /* 0x080fe20000410000 */
[-C--:B------:R-:W-:Y:S01]  /*43d0*/  FMUL.FTZ R73, R73, R8.reuse ;  /* 0x0000000849497220 */ /* 0x080fe20000410000 */
[-C--:B------:R-:W-:Y:S01]  /*43e0*/  FMUL.FTZ R76, R76, R8.reuse ;  /* 0x000000084c4c7220 */ /* 0x080fe20000410000 */
[----:B------:R-:W2:Y:S01]  /*43f0*/  SHFL.BFLY PT, R14, R197, 0x1, 0x1f ;  /* 0x0c201f00c50e7f89 */ /* 0x000ea200000e0000 */
[----:B------:R-:W-:Y:S01]  /*4400*/  MUFU.EX2 R13, R13 ;  /* 0x0000000d000d7308 */ /* 0x000fe20000000800 */
        /* <DEDUP_REMOVED lines=21> */
[----:B------:R-:W-:Y:S01]  /*4560*/  FMUL.FTZ R116, R116, R8 ;  /* 0x0000000874747220 */ /* 0x000fe20000410000 */
[----:B--2---:R-:W-:Y:S01]  /*4570*/  FMNMX.FTZ R14, R197, R14, !PT ;  /* 0x0000000ec50e7209 */ /* 0x004fe20007810000 */
[----:B------:R-:W-:Y:S01]  /*4580*/  IMAD.U32 R197, RZ, RZ, UR40 ;  /* 0x00000028ffc57e24 */ /* 0x000fe2000f8e00ff */
[----:B------:R-:W-:Y:S01]  /*4590*/  MUFU.EX2 R156, R156 ;  /* 0x0000009c009c7308 */ /* 0x000fe20000000800 */
[-C--:B------:R-:W-:Y:S01]  /*45a0*/  FMUL.FTZ R117, R117, R8.reuse ;  /* 0x0000000875757220 */ /* 0x080fe20000410000 */
[----:B------:R-:W-:Y:S01]  /*45b0*/  FMUL.FTZ R120, R120, R8 ;  /* 0x0000000878787220 */ /* 0x000fe20000410000 */
[----:B------:R-:W-:-:S01]  /*45c0*/  FADD.FTZ R6, -R14, R7 ;  /* 0x000000070e067221 */ /* 0x000fc20000010100 */
[-C--:B------:R-:W-:Y:S01]  /*45d0*/  FMUL.FTZ R121, R121, R8.reuse ;  /* 0x0000000879797220 */ /* 0x080fe20000410000 */
[-C--:B------:R-:W-:Y:S01]  /*45e0*/  FMUL.FTZ R124, R124, R8.reuse ;  /* 0x000000087c7c7220 */ /* 0x080fe20000410000 */
[-C--:B------:R-:W-:Y:S01]  /*45f0*/  FMUL.FTZ R125, R125, R8.reuse ;  /* 0x000000087d7d7220 */ /* 0x080fe20000410000 */
[----:B------:R-:W-:Y:S01]  /*4600*/  FMUL.FTZ R7, R6, UR40 ;  /* 0x0000002806077c20 */ /* 0x000fe20008410000 */
[----:B------:R-:W-:Y:S01]  /*4610*/  FFMA.FTZ R6, R14, R197, -8 ;  /* 0xc10000000e067423 */ /* 0x000fe200000100c5 */
[----:B------:R-:W-:Y:S01]  /*4620*/  MUFU.EX2 R157, R157 ;  /* 0x0000009d009d7308 */ /* 0x000fe20000000800 */
[-C--:B------:R-:W-:Y:S01]  /*4630*/  FMUL.FTZ R128, R128, R8.reuse ;  /* 0x0000000880807220 */ /* 0x080fe20000410000 */
[----:B------:R-:W-:Y:S01]  /*4640*/  FMUL.FTZ R129, R129, R8 ;  /* 0x0000000881817220 */ /* 0x000fe20000410000 */
[----:B------:R-:W-:-:S01]  /*4650*/  FFMA.FTZ R154, R154, UR40, -R6 ;  /* 0x000000289a9a7c23 */ /* 0x000fc20008010806 */
[--C-:B------:R-:W-:Y:S01]  /*4660*/  FFMA.FTZ R155, R155, UR40, -R6.reuse ;  /* 0x000000289b9b7c23 */ /* 0x100fe20008010806 */
[----:B------:R-:W-:-:S01]  /*4670*/  FFMA.FTZ R197, R158, UR40, -R6 ;  /* 0x000000289ec57c23 */ /* 0x000fc20008010806 */
[--C-:B------:R-:W-:Y:S01]  /*4680*/  FFMA.FTZ R204, R159, UR40, -R6.reuse ;  /* 0x000000289fcc7c23 */ /* 0x100fe20008010806 */
[----:B------:R-:W-:-:S01]  /*4690*/  FFMA.FTZ R158, R162, UR40, -R6 ;  /* 0x00000028a29e7c23 */ /* 0x000fc20008010806 */
[----:B------:R-:W-:Y:S01]  /*46a0*/  MUFU.EX2 R7, R7 ;  /* 0x0000000700077308 */ /* 0x000fe20000000800 */
[----:B------:R-:W-:-:S01]  /*46b0*/  FFMA.FTZ R159, R163, UR40, -R6 ;  /* 0x00000028a39f7c23 */ /* 0x000fc20008010806 */
[--C-:B------:R-:W-:Y:S01]  /*46c0*/  FFMA.FTZ R163, R171, UR40, -R6.reuse ;  /* 0x00000028aba37c23 */ /* 0x100fe20008010806 */
[----:B------:R-:W-:-:S01]  /*46d0*/  FFMA.FTZ R171, R175, UR40, -R6 ;  /* 0x00000028afab7c23 */ /* 0x000fc20008010806 */
[----:B------:R-:W-:Y:S01]  /*46e0*/  FFMA.FTZ R175, R182, UR40, -R6 ;  /* 0x00000028b6af7c23 */ /* 0x000fe20008010806 */
[----:B---3--:R-:W-:-:S01]  /*46f0*/  FADD.FTZ R182, R152, R5 ;  /* 0x0000000598b67221 */ /* 0x008fc20000010000 */
[--C-:B------:R-:W-:Y:S01]  /*4700*/  FFMA.FTZ R201, R166, UR40, -R6.reuse ;  /* 0x00000028a6c97c23 */ /* 0x100fe20008010806 */
[----:B------:R-:W-:-:S01]  /*4710*/  FFMA.FTZ R208, R167, UR40, -R6 ;  /* 0x00000028a7d07c23 */ /* 0x000fc20008010806 */
[----:B------:R-:W2:Y:S01]  /*4720*/  MUFU.EX2 R154, R154 ;  /* 0x0000009a009a7308 */ /* 0x000ea20000000800 */
[----:B----4-:R-:W-:-:S01]  /*4730*/  FADD.FTZ R5, R11, R182 ;  /* 0x000000b60b057221 */ /* 0x010fc20000010000 */
[--C-:B------:R-:W-:Y:S01]  /*4740*/  FFMA.FTZ R166, R178, UR40, -R6.reuse ;  /* 0x00000028b2a67c23 */ /* 0x100fe20008010806 */
[----:B------:R-:W-:-:S01]  /*4750*/  FFMA.FTZ R178, R183, UR40, -R6 ;  /* 0x00000028b7b27c23 */ /* 0x000fc20008010806 */
[----:B------:R-:W-:Y:S01]  /*4760*/  FFMA.FTZ R162, R170, UR40, -R6 ;  /* 0x00000028aaa27c23 */ /* 0x000fe20008010806 */
[----:B-1----:R-:W-:-:S01]  /*4770*/  FADD.FTZ R183, R12, R5 ;  /* 0x000000050cb77221 */ /* 0x002fc20000010000 */
[--C-:B------:R-:W-:Y:S01]  /*4780*/  FFMA.FTZ R170, R174, UR40, -R6.reuse ;  /* 0x00000028aeaa7c23 */ /* 0x100fe20008010806 */
[----:B------:R-:W-:Y:S01]  /*4790*/  F2FP.SATFINITE.E4M3.F32.PACK_AB_MERGE_C R11, R12, R11, RZ ;  /* 0x0000000b0c0b723e */ /* 0x000fe200048070ff */
[----:B------:R-:W1:Y:S01]  /*47a0*/  MUFU.EX2 R155, R155 ;  /* 0x0000009b009b7308 */ /* 0x000e620000000800 */
[----:B------:R-:W-:-:S01]  /*47b0*/  FFMA.FTZ R167, R179, UR40, -R6 ;  /* 0x00000028b3a77c23 */ /* 0x000fc20008010806 */
[--C-:B------:R-:W-:Y:S01]  /*47c0*/  FFMA.FTZ R174, R186, UR40, -R6.reuse ;  /* 0x00000028baae7c23 */ /* 0x100fe20008010806 */
[----:B------:R-:W-:-:S01]  /*47d0*/  FFMA.FTZ R179, R187, UR40, -R6 ;  /* 0x00000028bbb37c23 */ /* 0x000fc20008010806 */
[--C-:B------:R-:W-:Y:S01]  /*47e0*/  FFMA.FTZ R190, R190, UR40, -R6.reuse ;  /* 0x00000028bebe7c23 */ /* 0x100fe20008010806 */
[----:B------:R-:W-:-:S01]  /*47f0*/  FFMA.FTZ R191, R191, UR40, -R6 ;  /* 0x00000028bfbf7c23 */ /* 0x000fc20008010806 */
[--C-:B------:R-:W-:Y:S01]  /*4800*/  FFMA.FTZ R194, R194, UR40, -R6.reuse ;  /* 0x00000028c2c27c23 */ /* 0x100fe20008010806 */
[----:B------:R-:W-:-:S01]  /*4810*/  FFMA.FTZ R195, R195, UR40, -R6 ;  /* 0x00000028c3c37c23 */ /* 0x000fc20008010806 */
[----:B------:R-:W3:Y:S01]  /*4820*/  MUFU.EX2 R197, R197 ;  /* 0x000000c500c57308 */ /* 0x000ee20000000800 */
[----:B--2---:R-:W-:-:S01]  /*4830*/  FFMA.FTZ R4, R7, R4, R154 ;  /* 0x0000000407047223 */ /* 0x004fc2000001009a */
[--C-:B------:R-:W-:Y:S01]  /*4840*/  FFMA.FTZ R198, R198, UR40, -R6.reuse ;  /* 0x00000028c6c67c23 */ /* 0x100fe20008010806 */
[----:B------:R-:W-:-:S01]  /*4850*/  FFMA.FTZ R199, R199, UR40, -R6 ;  /* 0x00000028c7c77c23 */ /* 0x000fc20008010806 */
[--C-:B------:R-:W-:Y:S01]  /*4860*/  FFMA.FTZ R202, R202, UR40, -R6.reuse ;  /* 0x00000028caca7c23 */ /* 0x100fe20008010806 */
[----:B------:R-:W-:-:S01]  /*4870*/  FFMA.FTZ R203, R203, UR40, -R6 ;  /* 0x00000028cbcb7c23 */ /* 0x000fc20008010806 */
[--C-:B------:R-:W-:Y:S01]  /*4880*/  FFMA.FTZ R206, R206, UR40, -R6.reuse ;  /* 0x00000028cece7c23 */ /* 0x100fe20008010806 */
[----:B------:R-:W-:-:S01]  /*4890*/  FFMA.FTZ R207, R207, UR40, -R6 ;  /* 0x00000028cfcf7c23 */ /* 0x000fc20008010806 */
[----:B------:R-:W2:Y:S01]  /*48a0*/  MUFU.EX2 R204, R204 ;  /* 0x000000cc00cc7308 */ /* 0x000ea20000000800 */
[----:B-1----:R-:W-:-:S01]  /*48b0*/  FADD.FTZ R4, R155, R4 ;  /* 0x000000049b047221 */ /* 0x002fc20000010000 */
[--C-:B------:R-:W-:Y:S01]  /*48c0*/  FFMA.FTZ R210, R210, UR40, -R6.reuse ;  /* 0x00000028d2d27c23 */ /* 0x100fe20008010806 */
[----:B------:R-:W-:-:S01]  /*48d0*/  FFMA.FTZ R211, R211, UR40, -R6 ;  /* 0x00000028d3d37c23 */ /* 0x000fc20008010806 */
[--C-:B------:R-:W-:Y:S01]  /*48e0*/  FFMA.FTZ R214, R214, UR40, -R6.reuse ;  /* 0x00000028d6d67c23 */ /* 0x100fe20008010806 */
[----:B------:R-:W-:-:S01]  /*48f0*/  FFMA.FTZ R6, R215, UR40, -R6 ;  /* 0x00000028d7067c23 */ /* 0x000fc20008010806 */
[-C--:B------:R-:W-:Y:S01]  /*4900*/  FMUL.FTZ R132, R132, R8.reuse ;  /* 0x0000000884847220 */ /* 0x080fe20000410000 */
[----:B------:R-:W-:Y:S01]  /*4910*/  FMUL.FTZ R133, R133, R8 ;  /* 0x0000000885857220 */ /* 0x000fe20000410000 */
[----:B------:R-:W1:Y:S01]  /*4920*/  MUFU.EX2 R158, R158 ;  /* 0x0000009e009e7308 */ /* 0x000e620000000800 */
[----:B---3--:R-:W-:-:S01]  /*4930*/  FADD.FTZ R5, R197, R4 ;  /* 0x00000004c5057221 */ /* 0x008fc20000010000 */
[----:B------:R-:W-:Y:S01]  /*4940*/  FADD.FTZ R4, R10, R183 ;  /* 0x000000b70a047221 */ /* 0x000fe20000010000 */
[-C--:B------:R-:W-:Y:S01]  /*4950*/  FMUL.FTZ R136, R136, R8.reuse ;  /* 0x0000000888887220 */ /* 0x080fe20000410000 */
[-C--:B------:R-:W-:Y:S01]  /*4960*/  FMUL.FTZ R137, R137, R8.reuse ;  /* 0x0000000889897220 */ /* 0x080fe20000410000 */
[-C--:B------:R-:W-:Y:S01]  /*4970*/  FMUL.FTZ R140, R140, R8.reuse ;  /* 0x000000088c8c7220 */ /* 0x080fe20000410000 */
[----:B------:R-:W-:Y:S01]  /*4980*/  FADD.FTZ R183, R13, R4 ;  /* 0x000000040db77221 */ /* 0x000fe20000010000 */
[----:B------:R-:W-:Y:S01]  /*4990*/  FMUL.FTZ R141, R141, R8 ;  /* 0x000000088d8d7220 */ /* 0x000fe20000410000 */
[----:B------:R-:W3:Y:S01]  /*49a0*/  MUFU.EX2 R159, R159 ;  /* 0x0000009f009f7308 */ /* 0x000ee20000000800 */
[----:B--2---:R-:W-:-:S01]  /*49b0*/  FADD.FTZ R5, R204, R5 ;  /* 0x00000005cc057221 */ /* 0x004fc20000010000 */
[----:B------:R-:W-:Y:S01]  /*49c0*/  FADD.FTZ R12, R20, R183 ;  /* 0x000000b7140c7221 */ /* 0x000fe20000010000 */
[C---:B------:R-:W-:Y:S01]  /*49d0*/  F2FP.SATFINITE.E4M3.F32.PACK_AB_MERGE_C R20, R153.reuse, R20, RZ ;  /* 0x000000149914723e */ /* 0x040fe200048070ff */
[-C--:B------:R-:W-:Y:S01]  /*49e0*/  FMUL.FTZ R144, R144, R8.reuse ;  /* 0x0000000890907220 */ /* 0x080fe20000410000 */
[----:B------:R-:W-:Y:S01]  /*49f0*/  F2FP.SATFINITE.E4M3.F32.PACK_AB_MERGE_C R197, R204, R197, RZ ;  /* 0x000000c5ccc5723e */ /* 0x000fe200048070ff */
[----:B------:R-:W-:Y:S01]  /*4a00*/  FADD.FTZ R153, R153, R12 ;  /* 0x0000000c99997221 */ /* 0x000fe20000010000 */
[----:B------:R-:W-:Y:S01]  /*4a10*/  FMUL.FTZ R145, R145, R8 ;  /* 0x0000000891917220 */ /* 0x000fe20000410000 */
[----:B------:R-:W2:Y:S01]  /*4a20*/  MUFU.EX2 R201, R201 ;  /* 0x000000c900c97308 */ /* 0x000ea20000000800 */
[----:B-1----:R-:W-:-:S01]  /*4a30*/  FADD.FTZ R4, R158, R5 ;  /* 0x000000059e047221 */ /* 0x002fc20000010000 */
[-C--:B------:R-:W-:Y:S01]  /*4a40*/  FMUL.FTZ R148, R148, R8.reuse ;  /* 0x0000000894947220 */ /* 0x080fe20000410000 */
[----:B------:R-:W-:Y:S01]  /*4a50*/  FMUL.FTZ R149, R149, R8 ;  /* 0x0000000895957220 */ /* 0x000fe20000410000 */
[-C--:B------:R-:W-:Y:S01]  /*4a60*/  FMUL.FTZ R26, R26, R7.reuse ;  /* 0x000000071a1a7220 */ /* 0x080fe20000410000 */
[-C--:B------:R-:W-:Y:S01]  /*4a70*/  FMUL.FTZ R27, R27, R7.reuse ;  /* 0x000000071b1b7220 */ /* 0x080fe20000410000 */
[-C--:B------:R-:W-:Y:S01]  /*4a80*/  FMUL.FTZ R30, R30, R7.reuse ;  /* 0x000000071e1e7220 */ /* 0x080fe20000410000 */
[----:B------:R-:W-:Y:S01]  /*4a90*/  FMUL.FTZ R31, R31, R7 ;  /* 0x000000071f1f7220 */ /* 0x000fe20000410000 */
[----:B------:R-:W1:Y:S01]  /*4aa0*/  MUFU.EX2 R208, R208 ;  /* 0x000000d000d07308 */ /* 0x000e620000000800 */
[----:B---3--:R-:W-:-:S01]  /*4ab0*/  FADD.FTZ R4, R159, R4 ;  /* 0x000000049f047221 */ /* 0x008fc20000010000 */
[-C--:B------:R-:W-:Y:S01]  /*4ac0*/  FMUL.FTZ R34, R34, R7.reuse ;  /* 0x0000000722227220 */ /* 0x080fe20000410000 */
[-C--:B------:R-:W-:Y:S01]  /*4ad0*/  FMUL.FTZ R35, R35, R7.reuse ;  /* 0x0000000723237220 */ /* 0x080fe20000410000 */
[-C--:B------:R-:W-:Y:S01]  /*4ae0*/  FMUL.FTZ R38, R38, R7.reuse ;  /* 0x0000000726267220 */ /* 0x080fe20000410000 */
[-C--:B------:R-:W-:Y:S01]  /*4af0*/  FMUL.FTZ R39, R39, R7.reuse ;  /* 0x0000000727277220 */ /* 0x080fe20000410000 */
[-C--:B------:R-:W-:Y:S01]  /*4b00*/  FMUL.FTZ R42, R42, R7.reuse ;  /* 0x000000072a2a7220 */ /* 0x080fe20000410000 */
[----:B------:R-:W-:Y:S01]  /*4b10*/  FMUL.FTZ R43, R43, R7 ;  /* 0x000000072b2b7220 */ /* 0x000fe20000410000 */
[----:B------:R-:W3:Y:S01]  /*4b20*/  MUFU.EX2 R162, R162 ;  /* 0x000000a200a27308 */ /* 0x000ee20000000800 */
[----:B--2---:R-:W-:-:S01]  /*4b30*/  FADD.FTZ R5, R201, R4 ;  /* 0x00000004c9057221 */ /* 0x004fc20000010000 */
[----:B------:R-:W-:Y:S01]  /*4b40*/  FADD.FTZ R4, R156, R153 ;  /* 0x000000999c047221 */ /* 0x000fe20000010000 */
[-C--:B------:R-:W-:Y:S01]  /*4b50*/  FMUL.FTZ R46, R46, R7.reuse ;  /* 0x000000072e2e7220 */ /* 0x080fe20000410000 */
[-C--:B------:R-:W-:Y:S01]  /*4b60*/  FMUL.FTZ R47, R47, R7.reuse ;  /* 0x000000072f2f7220 */ /* 0x080fe20000410000 */
[-C--:B------:R-:W-:Y:S01]  /*4b70*/  FMUL.FTZ R50, R50, R7.reuse ;  /* 0x0000000732327220 */ /* 0x080fe20000410000 */
[----:B------:R-:W-:Y:S01]  /*4b80*/  FADD.FTZ R4, R15, R4 ;  /* 0x000000040f047221 */ /* 0x000fe20000010000 */
[----:B------:R-:W-:Y:S01]  /*4b90*/  FMUL.FTZ R51, R51, R7 ;  /* 0x0000000733337220 */ /* 0x000fe20000410000 */
[----:B------:R-:W2:Y:S01]  /*4ba0*/  MUFU.EX2 R163, R163 ;  /* 0x000000a300a37308 */ /* 0x000ea20000000800 */
[----:B-1----:R-:W-:-:S01]  /*4bb0*/  FADD.FTZ R5, R208, R5 ;  /* 0x00000005d0057221 */ /* 0x002fc20000010000 */
[----:B------:R-:W-:Y:S01]  /*4bc0*/  FADD.FTZ R153, R157, R4 ;  /* 0x000000049d997221 */ /* 0x000fe20000010000 */
[----:B------:R-:W-:Y:S01]  /*4bd0*/  F2FP.SATFINITE.E4M3.F32.PACK_AB_MERGE_C R201, R208, R201, RZ ;  /* 0x000000c9d0c9723e */ /* 0x000fe200048070ff */
        /* <DEDUP_REMOVED lines=14> */
[-C--:B------:R-:W-:Y:S01]  /*4cc0*/  FMUL.FTZ R74, R74, R7.reuse ;  /* 0x000000074a4a7220 */ /* 0x080fe20000410000 */
[-C--:B------:R-:W-:Y:S01]  /*4cd0*/  FMUL.FTZ R75, R75, R7.reuse ;  /* 0x000000074b4b7220 */ /* 0x080fe20000410000 */
[-C--:B------:R-:W-:Y:S01]  /*4ce0*/  FMUL.FTZ R78, R78, R7.reuse ;  /* 0x000000074e4e7220 */ /* 0x080fe20000410000 */
[-C--:B------:R-:W-:Y:S01]  /*4cf0*/  FMUL.FTZ R79, R79, R7.reuse ;  /* 0x000000074f4f7220 */ /* 0x080fe20000410000 */
[-C--:B------:R-:W-:Y:S01]  /*4d00*/  FMUL.FTZ R82, R82, R7.reuse ;  /* 0x0000000752527220 */ /* 0x080fe20000410000 */
[----:B------:R-:W-:Y:S01]  /*4d10*/  FMUL.FTZ R83, R83, R7 ;  /* 0x0000000753537220 */ /* 0x000fe20000410000 */
[----:B------:R-:W2:Y:S01]  /*4d20*/  MUFU.EX2 R171, R171 ;  /* 0x000000ab00ab7308 */ /* 0x000ea20000000800 */
[----:B-1----:R-:W-:-:S01]  /*4d30*/  FADD.FTZ R4, R170, R5 ;  /* 0x00000005aa047221 */ /* 0x002fc20000010000 */
[-C--:B------:R-:W-:Y:S01]  /*4d40*/  FMUL.FTZ R86, R86, R7.reuse ;  /* 0x0000000756567220 */ /* 0x080fe20000410000 */
[-C--:B------:R-:W-:Y:S01]  /*4d50*/  FMUL.FTZ R87, R87, R7.reuse ;  /* 0x0000000757577220 */ /* 0x080fe20000410000 */
[-C--:B------:R-:W-:Y:S01]  /*4d60*/  FMUL.FTZ R90, R90, R7.reuse ;  /* 0x000000075a5a7220 */ /* 0x080fe20000410000 */
[-C--:B------:R-:W-:Y:S01]  /*4d70*/  FMUL.FTZ R91, R91, R7.reuse ;  /* 0x000000075b5b7220 */ /* 0x080fe20000410000 */
[-C--:B------:R-:W-:Y:S01]  /*4d80*/  FMUL.FTZ R94, R94, R7.reuse ;  /* 0x000000075e5e7220 */ /* 0x080fe20000410000 */
[----:B------:R-:W-:Y:S01]  /*4d90*/  FMUL.FTZ R95, R95, R7 ;  /* 0x000000075f5f7220 */ /* 0x000fe20000410000 */
[----:B------:R-:W1:Y:S01]  /*4da0*/  MUFU.EX2 R166, R166 ;  /* 0x000000a600a67308 */ /* 0x000e620000000800 */
[----:B---3--:R-:W-:-:S01]  /*4db0*/  FADD.FTZ R12, R168, R153 ;  /* 0x00000099a80c7221 */ /* 0x008fc20000010000 */
[----:B------:R-:W-:Y:S01]  /*4dc0*/  F2FP.SATFINITE.E4M3.F32.PACK_AB_MERGE_C R157, R168, R157, RZ ;  /* 0x0000009da89d723e */ /* 0x000fe200048070ff */
[-C--:B------:R-:W-:Y:S01]  /*4dd0*/  FMUL.FTZ R98, R98, R7.reuse ;  /* 0x0000000762627220 */ /* 0x080fe20000410000 */
[----:B------:R-:W-:Y:S01]  /*4de0*/  FMUL.FTZ R99, R99, R7 ;  /* 0x0000000763637220 */ /* 0x000fe20000410000 */
[----:B------:R-:W-:-:S01]  /*4df0*/  FADD.FTZ R153, R21, R12 ;  /* 0x0000000c15997221 */ /* 0x000fc20000010000 */
[----:B------:R-:W-:Y:S01]  /*4e00*/  F2FP.SATFINITE.E4M3.F32.PACK_AB_MERGE_C R156, R15, R156, R157 ;  /* 0x0000009c0f9c723e */ /* 0x000fe2000480709d */
[----:B------:R-:W-:Y:S01]  /*4e10*/  FMUL.FTZ R102, R102, R7 ;  /* 0x0000000766667220 */ /* 0x000fe20000410000 */
[----:B------:R-:W3:Y:S01]  /*4e20*/  MUFU.EX2 R160, R160 ;  /* 0x000000a000a07308 */ /* 0x000ee20000000800 */
[----:B--2---:R-:W-:-:S01]  /*4e30*/  FADD.FTZ R5, R171, R4 ;  /* 0x00000004ab057221 */ /* 0x004fc20000010000 */
[----:B------:R-:W-:Y:S01]  /*4e40*/  F2FP.SATFINITE.E4M3.F32.PACK_AB_MERGE_C R170, R171, R170, RZ ;  /* 0x000000aaabaa723e */ /* 0x000fe200048070ff */
[-C--:B------:R-:W-:Y:S01]  /*4e50*/  FMUL.FTZ R103, R103, R7.reuse ;  /* 0x0000000767677220 */ /* 0x080fe20000410000 */
[-C--:B------:R-:W-:Y:S01]  /*4e60*/  FMUL.FTZ R106, R106, R7.reuse ;  /* 0x000000076a6a7220 */ /* 0x080fe20000410000 */
[-C--:B------:R-:W-:Y:S01]  /*4e70*/  FMUL.FTZ R107, R107, R7.reuse ;  /* 0x000000076b6b7220 */ /* 0x080fe20000410000 */
[----:B------:R-:W-:Y:S01]  /*4e80*/  F2FP.SATFINITE.E4M3.F32.PACK_AB_MERGE_C R157, R163, R162, R170 ;  /* 0x000000a2a39d723e */ /* 0x000fe200048070aa */
        /* <DEDUP_REMOVED lines=29> */
[----:B------:R-:W-:Y:S01]  /*5060*/  FMUL.FTZ R151, R151, R7 ;  /* 0x0000000797977220 */ /* 0x000fe20000410000 */
[----:B------:R-:W-:-:S03]  /*5070*/  F2FP.SATFINITE.E4M3.F32.PACK_AB_MERGE_C R152, R152, R9, R11 ;  /* 0x000000099898723e */ /* 0x000fc6000480700b */
[----:B------:R-:W1:Y:S01]  /*5080*/  MUFU.EX2 R178, R178 ;  /* 0x000000b200b27308 */ /* 0x000e620000000800 */
[----:B---3--:R-:W-:-:S07]  /*5090*/  FADD.FTZ R153, R175, R4 ;  /* 0x00000004af997221 */ /* 0x008fce0000010000 */
[----:B------:R-:W3:Y:S01]  /*50a0*/  MUFU.EX2 R174, R174 ;  /* 0x000000ae00ae7308 */ /* 0x000ee20000000800 */
[----:B--2---:R-:W-:-:S01]  /*50b0*/  FADD.FTZ R4, R180, R5 ;  /* 0x00000005b4047221 */ /* 0x004fc20000010000 */
[----:B------:R-:W-:-:S03]  /*50c0*/  F2FP.SATFINITE.E4M3.F32.PACK_AB_MERGE_C R173, R180, R173, RZ ;  /* 0x000000adb4ad723e */ /* 0x000fc600048070ff */
[----:B------:R-:W-:-:S03]  /*50d0*/  FADD.FTZ R5, R161, R4 ;  /* 0x00000004a1057221 */ /* 0x000fc60000010000 */
[----:B------:R-:W2:Y:S01]  /*50e0*/  MUFU.EX2 R164, R164 ;  /* 0x000000a400a47308 */ /* 0x000ea20000000800 */
[----:B-1----:R-:W-:-:S01]  /*50f0*/  FADD.FTZ R153, R178, R153 ;  /* 0x00000099b2997221 */ /* 0x002fc20000010000 */
[----:B------:R-:W-:-:S06]  /*5100*/  F2FP.SATFINITE.E4M3.F32.PACK_AB_MERGE_C R175, R178, R175, RZ ;  /* 0x000000afb2af723e */ /* 0x000fcc00048070ff */
[----:B------:R-:W1:Y:S01]  /*5110*/  MUFU.EX2 R179, R179 ;  /* 0x000000b300b37308 */ /* 0x000e620000000800 */
[----:B---3--:R-:W-:-:S07]  /*5120*/  FADD.FTZ R4, R174, R153 ;  /* 0x00000099ae047221 */ /* 0x008fce0000010000 */
[----:B------:R-:W3:Y:S01]  /*5130*/  MUFU.EX2 R190, R190 ;  /* 0x000000be00be7308 */ /* 0x000ee20000000800 */
[----:B--2---:R-:W-:-:S07]  /*5140*/  FADD.FTZ R12, R164, R5 ;  /* 0x00000005a40c7221 */ /* 0x004fce0000010000 */
[----:B------:R-:W2:Y:S01]  /*5150*/  MUFU.EX2 R181, R181 ;  /* 0x000000b500b57308 */ /* 0x000ea20000000800 */
[----:B-1----:R-:W-:-:S07]  /*5160*/  FADD.FTZ R5, R179, R4 ;  /* 0x00000004b3057221 */ /* 0x002fce0000010000 */
[----:B------:R-:W1:Y:S01]  /*5170*/  MUFU.EX2 R191, R191 ;  /* 0x000000bf00bf7308 */ /* 0x000e620000000800 */
[----:B---3--:R-:W-:-:S07]  /*5180*/  FADD.FTZ R4, R190, R5 ;  /* 0x00000005be047221 */ /* 0x008fce0000010000 */
[----:B------:R-:W3:Y:S01]  /*5190*/  MUFU.EX2 R188, R188 ;  /* 0x000000bc00bc7308 */ /* 0x000ee20000000800 */
[----:B--2---:R-:W-:-:S07]  /*51a0*/  FADD.FTZ R153, R181, R12 ;  /* 0x0000000cb5997221 */ /* 0x004fce0000010000 */
[----:B------:R-:W2:Y:S01]  /*51b0*/  MUFU.EX2 R194, R194 ;  /* 0x000000c200c27308 */ /* 0x000ea20000000800 */
[----:B-1----:R-:W-:-:S01]  /*51c0*/  FADD.FTZ R5, R191, R4 ;  /* 0x00000004bf057221 */ /* 0x002fc20000010000 */
[----:B------:R-:W-:-:S06]  /*51d0*/  F2FP.SATFINITE.E4M3.F32.PACK_AB_MERGE_C R190, R191, R190, RZ ;  /* 0x000000bebfbe723e */ /* 0x000fcc00048070ff */
[----:B------:R-:W1:Y:S01]  /*51e0*/  MUFU.EX2 R195, R195 ;  /* 0x000000c300c37308 */ /* 0x000e620000000800 */
[----:B---3--:R-:W-:-:S01]  /*51f0*/  FADD.FTZ R12, R188, R153 ;  /* 0x00000099bc0c7221 */ /* 0x008fc20000010000 */
[----:B------:R-:W-:-:S03]  /*5200*/  F2FP.SATFINITE.E4M3.F32.PACK_AB_MERGE_C R181, R188, R181, RZ ;  /* 0x000000b5bcb5723e */ /* 0x000fc600048070ff */
[----:B------:R-:W-:-:S03]  /*5210*/  FADD.FTZ R153, R165, R12 ;  /* 0x0000000ca5997221 */ /* 0x000fc60000010000 */
        /* <DEDUP_REMOVED lines=9> */
[----:B-1----:R-:W-:-:S07]  /*52b0*/  FADD.FTZ R153, R185, R12 ;  /* 0x0000000cb9997221 */ /* 0x002fce0000010000 */
[----:B------:R-:W1:Y:S01]  /*52c0*/  MUFU.EX2 R202, R202 ;  /* 0x000000ca00ca7308 */ /* 0x000e620000000800 */
[----:B---3--:R-:W-:-:S01]  /*52d0*/  FADD.FTZ R5, R199, R4 ;  /* 0x00000004c7057221 */ /* 0x008fc20000010000 */
[----:B------:R-:W-:-:S04]  /*52e0*/  F2FP.SATFINITE.E4M3.F32.PACK_AB_MERGE_C R198, R199, R198, RZ ;  /* 0x000000c6c7c6723e */ /* 0x000fc800048070ff */
[----:B------:R-:W-:Y:S02]  /*52f0*/  F2FP.SATFINITE.E4M3.F32.PACK_AB_MERGE_C R163, R195, R194, R198 ;  /* 0x000000c2c3a3723e */ /* 0x000fe400048070c6 */
[----:B------:R-:W3:Y:S01]  /*5300*/  MUFU.EX2 R169, R169 ;  /* 0x000000a900a97308 */ /* 0x000ee20000000800 */
[----:B--2---:R-:W-:-:S01]  /*5310*/  FADD.FTZ R12, R192, R153 ;  /* 0x00000099c00c7221 */ /* 0x004fc20000010000 */
[----:B------:R-:W-:-:S04]  /*5320*/  F2FP.SATFINITE.E4M3.F32.PACK_AB_MERGE_C R185, R192, R185, RZ ;  /* 0x000000b9c0b9723e */ /* 0x000fc800048070ff */
[----:B------:R-:W-:Y:S02]  /*5330*/  F2FP.SATFINITE.E4M3.F32.PACK_AB_MERGE_C R162, R172, R165, R185 ;  /* 0x000000a5aca2723e */ /* 0x000fe400048070b9 */
        /* <DEDUP_REMOVED lines=14> */
[----:B------:R-:W-:-:S04]  /*5420*/  F2FP.SATFINITE.E4M3.F32.PACK_AB_MERGE_C R206, R207, R206, RZ ;  /* 0x000000cecfce723e */ /* 0x000fc800048070ff */
[----:B------:R-:W-:Y:S02]  /*5430*/  F2FP.SATFINITE.E4M3.F32.PACK_AB_MERGE_C R165, R203, R202, R206 ;  /* 0x000000cacba5723e */ /* 0x000fe400048070ce */
[----:B------:R-:W1:Y:S01]  /*5440*/  MUFU.EX2 R177, R177 ;  /* 0x000000b100b17308 */ /* 0x000e620000000800 */
[----:B---3--:R-:W-:-:S01]  /*5450*/  FADD.FTZ R12, R196, R171 ;  /* 0x000000abc40c7221 */ /* 0x008fc20000010000 */
[----:B------:R-:W-:-:S06]  /*5460*/  F2FP.SATFINITE.E4M3.F32.PACK_AB_MERGE_C R189, R196, R189, RZ ;  /* 0x000000bdc4bd723e */ /* 0x000fcc00048070ff */
        /* <DEDUP_REMOVED lines=12> */
[C---:B--2---:R-:W-:Y:S01]  /*5530*/  F2FP.SATFINITE.E4M3.F32.PACK_AB_MERGE_C R214, R153.reuse, R214, RZ ;  /* 0x000000d699d6723e */ /* 0x044fe200048070ff */
[----:B------:R-:W-:-:S01]  /*5540*/  FADD.FTZ R4, R153, R4 ;  /* 0x0000000499047221 */ /* 0x000fc20000010000 */
[----:B------:R-:W-:Y:S02]  /*5550*/  F2FP.SATFINITE.E4M3.F32.PACK_AB_MERGE_C R153, R155, R154, R197 ;  /* 0x0000009a9b99723e */ /* 0x000fe400048070c5 */
[----:B------:R-:W-:Y:S02]  /*5560*/  F2FP.SATFINITE.E4M3.F32.PACK_AB_MERGE_C R155, R159, R158, R201 ;  /* 0x0000009e9f9b723e */ /* 0x000fe400048070c9 */
[----:B------:R-:W-:Y:S02]  /*5570*/  F2FP.SATFINITE.E4M3.F32.PACK_AB_MERGE_C R158, R160, R21, R173 ;  /* 0x00000015a09e723e */ /* 0x000fe400048070ad */
[C---:B-1----:R-:W-:Y:S01]  /*5580*/  F2FP.SATFINITE.E4M3.F32.PACK_AB_MERGE_C R193, R200.reuse, R193, RZ ;  /* 0x000000c1c8c1723e */ /* 0x042fe200048070ff */
[----:B------:R-:W-:Y:S01]  /*5590*/  FADD.FTZ R5, R200, R171 ;  /* 0x000000abc8057221 */ /* 0x000fe20000010000 */
[----:B------:R-:W-:-:S02]  /*55a0*/  F2FP.SATFINITE.E4M3.F32.PACK_AB_MERGE_C R159, R167, R166, R175 ;  /* 0x000000a6a79f723e */ /* 0x000fc400048070af */
[----:B------:R-:W-:Y:S02]  /*55b0*/  F2FP.SATFINITE.E4M3.F32.PACK_AB_MERGE_C R160, R164, R161, R181 ;  /* 0x000000a1a4a0723e */ /* 0x000fe400048070b5 */
[----:B------:R-:W-:Y:S02]  /*55c0*/  F2FP.SATFINITE.E4M3.F32.PACK_AB_MERGE_C R154, R13, R10, R20 ;  /* 0x0000000a0d9a723e */ /* 0x000fe40004807014 */
[----:B------:R-:W-:Y:S02]  /*55d0*/  F2FP.SATFINITE.E4M3.F32.PACK_AB_MERGE_C R161, R179, R174, R190 ;  /* 0x000000aeb3a1723e */ /* 0x000fe400048070be */
[----:B------:R-:W-:Y:S02]  /*55e0*/  F2FP.SATFINITE.E4M3.F32.PACK_AB_MERGE_C R164, R176, R169, R189 ;  /* 0x000000a9b0a4723e */ /* 0x000fe400048070bd */
[----:B------:R-:W-:Y:S02]  /*55f0*/  F2FP.SATFINITE.E4M3.F32.PACK_AB_MERGE_C R166, R184, R177, R193 ;  /* 0x000000b1b8a6723e */ /* 0x000fe400048070c1 */
[----:B------:R-:W-:Y:S01]  /*5600*/  F2FP.SATFINITE.E4M3.F32.PACK_AB_MERGE_C R167, R211, R210, R214 ;  /* 0x000000d2d3a7723e */ /* 0x000fe200048070d6 */
[----:B------:R-:W-:Y:S06]  /*5610*/  @!P0 BRA `(.L_x_25) ;  /* 0x0000000000048947 */ /* 0x000fec0003800000 */
[----:B------:R-:W-:Y:S01]  /*5620*/  BPT.TRAP 0x1 ;  /* 0x000000040000795c */ /* 0x000fe20000300000 */
.L_x_25:
[----:B------:R-:W-:-:S04]  /*5630*/  IMAD.U32 R6, RZ, RZ, UR52 ;  /* 0x00000034ff067e24 */ /* 0x000fc8000f8e00ff */
[----:B------:R1:W2:Y:S01]  /*5640*/  SYNCS.PHASECHK.TRANS64.TRYWAIT P2, [UR45+0x38850], R6 ;  /* 0x03885006ff0075a7 */ /* 0x0002a2000804016d */
[----:B------:R-:W-:Y:S05]  /*5650*/  @!P0 BRA `(.L_x_26) ;  /* 0x0000000000048947 */ /* 0x000fea0003800000 */
[----:B------:R-:W-:Y:S01]  /*5660*/  BPT.TRAP 0x1 ;  /* 0x000000040000795c */ /* 0x000fe20000300000 */
.L_x_26:
[----:B-1----:R-:W-:Y:S01]  /*5670*/  VIADD R6, R224, 0x8 ;  /* 0x00000008e0067836 */ /* 0x002fe20000000000 */
[----:B--2---:R-:W-:Y:S06]  /*5680*/  @P2 BRA `(.L_x_27) ;  /* 0x00000000000c2947 */ /* 0x004fec0003800000 */
[----:B------:R-:W-:-:S04]  /*5690*/  IMAD.U32 R7, RZ, RZ, UR52 ;  /* 0x00000034ff077e24 */ /* 0x000fc8000f8e00ff */
[----:B------:R-:W1:Y:S02]  /*56a0*/  SYNCS.PHASECHK.TRANS64.TRYWAIT P2, [UR45+0x38850], R7 ;  /* 0x03885007ff0075a7 */ /* 0x000e64000804016d */
[----:B-1----:R-:W-:Y:S05]  /*56b0*/  @!P2 BRA `(.L_x_28) ;  /* 0x0000008c0008a947 */ /* 0x002fea0003800000 */
.L_x_27:
[----:B------:R2:W-:Y:S01]  /*56c0*/  BAR.SYNC.DEFER_BLOCKING R6, 0x100 ;  /* 0x000400060000751d */ /* 0x0005e20000010000 */
[----:B------:R-:W-:-:S05]  /*56d0*/  ULEA UR10, UR36, UR49, 0xb ;  /* 0x00000031240a7291 */ /* 0x000fca000f8e583f */
[----:B------:R-:W-:Y:S02]  /*56e0*/  UMOV UR7, 0x40000040 ;  /* 0x4000004000077882 */ /* 0x000fe40000000000 */
[----:B------:R-:W-:Y:S01]  /*56f0*/  UMOV UR6, UR10 ;  /* 0x0000000a00067c82 */ /* 0x000fe20008000000 */
[----:B------:R-:W-:-:S06]  /*5700*/  WARPGROUP.ARRIVE ;  /* 0x00000000000079c5 */ /* 0x000fcc0000000000 */
        /* <DEDUP_REMOVED lines=20> */
[----:B--2---:R-:W-:Y:S05]  /*5850*/  @!P0 BRA `(.L_x_29) ;  /* 0x0000000000048947 */ /* 0x004fea0003800000 */
[----:B------:R-:W-:Y:S01]  /*5860*/  BPT.TRAP 0x1 ;  /* 0x000000040000795c */ /* 0x000fe20000300000 */
.L_x_29:
[----:B------:R-:W-:Y:S01]  /*5870*/  UIADD3 UR45, UR45, 0x38860, URZ ;  /* 0x000388602d2d7890 */ /* 0x000fe2000fffe03f */
[----:B-1----:R-:W-:Y:S02]  /*5880*/  IMAD.MOV.U32 R7, RZ, RZ, R14 ;  /* 0x000000ffff077224 */ /* 0x002fe400078e000e */
[----:B------:R-:W-:Y:S01]  /*5890*/  IMAD.MOV.U32 R6, RZ, RZ, R3 ;  /* 0x000000ffff067224 */ /* 0x000fe200078e0003 */
[----:B------:R-:W-:-:S09]  /*58a0*/  UPRMT UR45, UR47, 0x654, UR45 ;  /* 0x000006542f2d7896 */ /* 0x000fd2000800002d */
[----:B------:R-:W-:Y:S01]  /*58b0*/  SYNCS.ARRIVE.TRANS64.RED.A1T0 RZ, [UR45], RZ ;  /* 0x000000ffffff79a7 */ /* 0x000fe2000810042d */
[----:B------:R-:W-:Y:S05]  /*58c0*/  @P1 BRA `(.L_x_30) ;  /* 0xffffffdc00601947 */ /* 0x000fea000383ffff */
.L_x_19:
[----:B------:R-:W-:Y:S01]  /*58d0*/  ULDC.64 UR10, c[0x0][0x9a0] ;  /* 0x00026800000a7ab9 */ /* 0x000fe20000000a00 */
[----:B------:R-:W-:Y:S01]  /*58e0*/  USHF.R.S32.HI UR4, URZ, 0x1f, UR39 ;  /* 0x0000001f3f047899 */ /* 0x000fe20008011427 */
[----:B------:R-:W-:Y:S01]  /*58f0*/  IMAD.MOV.U32 R202, RZ, RZ, 0x3f800000 ;  /* 0x3f800000ffca7424 */ /* 0x000fe200078e00ff */
[----:B------:R-:W-:Y:S02]  /*5900*/  UISETP.NE.U32.AND UP0, UPT, UR10, URZ, UPT ;  /* 0x0000003f0a00728c */ /* 0x000fe4000bf05070 */
[----:B------:R-:W-:Y:S02]  /*5910*/  UIADD3 UR5, -UR39, URZ, URZ ;  /* 0x0000003f27057290 */ /* 0x000fe4000fffe13f */
[----:B------:R-:W-:Y:S01]  /*5920*/  UISETP.NE.AND.EX UP0, UPT, UR11, URZ, UPT, UP0 ;  /* 0x0000003f0b00728c */ /* 0x000fe2000bf05300 */
[----:B--2---:R-:W2:Y:S01]  /*5930*/  SHFL.BFLY PT, R8, R5, 0x2, 0x1f ;  /* 0x0c401f0005087f89 */ /* 0x004ea200000e0000 */
[----:B------:R-:W-:Y:S02]  /*5940*/  ULDC UR6, c[0x0][0xc44] ;  /* 0x0003110000067ab9 */ /* 0x000fe40000000800 */
[----:B------:R-:W-:-:S02]  /*5950*/  UIMAD UR5, UR6, UR5, UR38 ;  /* 0x00000005060572a4 */ /* 0x000fc4000f8e0226 */
[----:B------:R-:W-:-:S05]  /*5960*/  PLOP3.LUT P0, PT, PT, PT, UP0, 0x80, 0x0 ;  /* 0x000000000000781c */ /* 0x000fca0003f0f008 */
[----:B------:R-:W-:Y:S01]  /*5970*/  @UP0 ULDC.64 UR12, c[0x0][0x9c8] ;  /* 0x00027200000c0ab9 */ /* 0x000fe20000000a00 */
[----:B------:R-:W-:Y:S02]  /*5980*/  @UP0 USHF.R.S32.HI UR9, URZ, 0x1f, UR5 ;  /* 0x0000001f3f090899 */ /* 0x000fe40008011405 */
[----:B------:R-:W-:Y:S02]  /*5990*/  @UP0 UIMAD UR8, UR4, UR12, URZ ;  /* 0x0000000c040802a4 */ /* 0x000fe4000f8e023f */
[----:B------:R-:W-:Y:S02]  /*59a0*/  @UP0 UIMAD.WIDE.U32 UR6, UR39, UR12, URZ ;  /* 0x0000000c270602a5 */ /* 0x000fe4000f8e003f */
[----:B------:R-:W-:-:S03]  /*59b0*/  @UP0 UIMAD UR8, UR39, UR13, UR8 ;  /* 0x0000000d270802a4 */ /* 0x000fc6000f8e0208 */
[----:B------:R-:W-:Y:S01]  /*59c0*/  @UP0 ULDC.64 UR12, c[0x0][0x9d0] ;  /* 0x00027400000c0ab9 */ /* 0x000fe20000000a00 */
[----:B------:R-:W-:Y:S02]  /*59d0*/  @UP0 UIADD3 UR7, UR7, UR8, URZ ;  /* 0x0000000807070290 */ /* 0x000fe4000fffe03f */
[----:B------:R-:W-:Y:S02]  /*59e0*/  @UP0 UIMAD UR8, UR9, UR12, URZ ;  /* 0x0000000c090802a4 */ /* 0x000fe4000f8e023f */
[----:B------:R-:W-:Y:S02]  /*59f0*/  @UP0 UIMAD.WIDE.U32 UR6, UR5, UR12, UR6 ;  /* 0x0000000c050602a5 */ /* 0x000fe4000f8e0006 */
[----:B------:R-:W-:-:S04]  /*5a00*/  @UP0 UIMAD UR8, UR5, UR13, UR8 ;  /* 0x0000000d050802a4 */ /* 0x000fc8000f8e0208 */
[----:B------:R-:W-:Y:S02]  /*5a10*/  @UP0 UIADD3 UR7, UR7, UR8, URZ ;  /* 0x0000000807070290 */ /* 0x000fe4000fffe03f */
[----:B------:R-:W-:Y:S01]  /*5a20*/  @UP0 ULEA UR8, UP1, UR6, UR10, 0x2 ;  /* 0x0000000a06080291 */ /* 0x000fe2000f82103f */
[----:B--2---:R-:W-:-:S03]  /*5a30*/  FADD.FTZ R8, R8, R5 ;  /* 0x0000000508087221 */ /* 0x004fc60000010000 */
[----:B------:R-:W-:Y:S01]  /*5a40*/  @UP0 ULEA.HI.X UR9, UR6, UR11, UR7, 0x2, UP1 ;  /* 0x0000000b06090291 */ /* 0x000fe200088f1407 */
[----:B------:R-:W1:Y:S01]  /*5a50*/  S2R R13, SR_TID.X ;  /* 0x00000000000d7919 */ /* 0x000e620000002100 */
[----:B------:R-:W-:Y:S01]  /*5a60*/  IMAD.U32 R6, RZ, RZ, UR8 ;  /* 0x00000008ff067e24 */ /* 0x000fe2000f8e00ff */
[----:B------:R-:W-:Y:S01]  /*5a70*/  ULDC.64 UR10, c[0x4][0x38] ;  /* 0x01000e00000a7ab9 */ /* 0x000fe20000000a00 */
[----:B------:R-:W2:Y:S02]  /*5a80*/  SHFL.BFLY PT, R9, R8, 0x1, 0x1f ;  /* 0x0c201f0008097f89 */ /* 0x000ea400000e0000 */
[----:B0-----:R-:W-:Y:S01]  /*5a90*/  IMAD.U32 R7, RZ, RZ, UR9 ;  /* 0x00000009ff077e24 */ /* 0x001fe2000f8e00ff */
[----:B------:R1:W-:Y:S08]  /*5aa0*/  BAR.ARV R0, 0x100 ;  /* 0x000400000000751d */ /* 0x0003f00000002000 */
[----:B------:R-:W-:Y:S06]  /*5ab0*/  BAR.ARV 0x8, 0x180 ;  /* 0x0206000000007b1d */ /* 0x000fec0000002000 */
[----:B------:R0:W3:Y:S02]  /*5ac0*/  @P0 LDG.E R202, desc[UR50][R6.64] ;  /* 0x0000003206ca0981 */ /* 0x0000e4000c1e1900 */
[----:B------:R-:W4:Y:S01]  /*5ad0*/  S2UR UR8, SR_CgaCtaId ;  /* 0x00000000000879c3 */ /* 0x000f220000008800 */
[----:B------:R-:W-:Y:S01]  /*5ae0*/  UMOV UR6, 0x400 ;  /* 0x0000040000067882 */ /* 0x000fe20000000000 */
[----:B------:R-:W-:Y:S01]  /*5af0*/  IMAD.MOV.U32 R205, RZ, RZ, RZ ;  /* 0x000000ffffcd7224 */ /* 0x000fe200078e00ff */
[----:B------:R-:W4:Y:S01]  /*5b00*/  SHFL.BFLY PT, R11, R4, 0x2, 0x1f ;  /* 0x0c401f00040b7f89 */ /* 0x000f2200000e0000 */
[----:B--2---:R-:W-:Y:S01]  /*5b10*/  FADD.FTZ R9, R8, R9 ;  /* 0x0000000908097221 */ /* 0x004fe20000010000 */
[----:B------:R-:W-:-:S02]  /*5b20*/  IMAD.MOV.U32 R197, RZ, RZ, 0x2 ;  /* 0x00000002ffc57424 */ /* 0x000fc400078e00ff */
[----:B-1----:R-:W-:Y:S01]  /*5b30*/  IMAD.SHL.U32 R0, R13, 0x4, RZ ;  /* 0x000000040d007824 */ /* 0x002fe200078e00ff */
[----:B------:R-:W1:Y:S01]  /*5b40*/  S2UR UR7, SR_SWINHI ;  /* 0x00000000000779c3 */ /* 0x000e620000002f00 */
[C---:B0-----:R-:W-:Y:S01]  /*5b50*/  FMUL.FTZ R7, R9.reuse, 0.00390625 ;  /* 0x3b80000009077820 */ /* 0x041fe20000410000 */
[----:B------:R-:W-:Y:S01]  /*5b60*/  FSETP.NE.FTZ.AND P0, PT, R9, RZ, PT ;  /* 0x000000ff0900720b */ /* 0x000fe20003f15000 */
[----:B------:R-:W-:Y:S01]  /*5b70*/  IMAD.MOV.U32 R207, RZ, RZ, RZ ;  /* 0x000000ffffcf7224 */ /* 0x000fe200078e00ff */
[----:B------:R-:W-:Y:S01]  /*5b80*/  LOP3.LUT R6, R0, 0xc, RZ, 0xc0, !PT ;  /* 0x0000000c00067812 */ /* 0x000fe200078ec0ff */
[----:B------:R-:W-:Y:S01]  /*5b90*/  IMAD.U32 R8, RZ, RZ, UR40 ;  /* 0x00000028ff087e24 */ /* 0x000fe2000f8e00ff */
[----:B------:R-:W-:Y:S02]  /*5ba0*/  FSETP.NE.FTZ.AND P3, PT, R7, RZ, PT ;  /* 0x000000ff0700720b */ /* 0x000fe40003f75000 */
[----:B------:R-:W-:-:S07]  /*5bb0*/  IADD3 R6, P4, R6, UR10, RZ ;  /* 0x0000000a06067c10 */ /* 0x000fce000ff9e0ff */
[----:B------:R-:W-:Y:S01]  /*5bc0*/  @P0 MUFU.RCP R205, R9 ;  /* 0x0000000900cd0308 */ /* 0x000fe20000001000 */
[----:B----4-:R-:W-:Y:S01]  /*5bd0*/  ULEA UR6, UR8, UR6, 0x18 ;  /* 0x0000000608067291 */ /* 0x010fe2000f8ec03f */
[----:B------:R-:W-:Y:S02]  /*5be0*/  FADD.FTZ R11, R11, R4 ;  /* 0x000000040b0b7221 */ /* 0x000fe40000010000 */
[----:B------:R-:W-:-:S04]  /*5bf0*/  @P3 FMUL.FTZ R8, R8, 0.69314718246459960938 ;  /* 0x3f31721808083820 */ /* 0x000fc80000410000 */
[----:B------:R0:W2:Y:S01]  /*5c00*/  @P3 MUFU.LG2 R4, R7 ;  /* 0x0000000700043308 */ /* 0x0000a20000000c00 */
[----:B------:R-:W4:Y:S01]  /*5c10*/  SHFL.BFLY PT, R10, R11, 0x1, 0x1f ;  /* 0x0c201f000b0a7f89 */ /* 0x000f2200000e0000 */
[----:B------:R-:W-:Y:S01]  /*5c20*/  UMOV UR8, UR6 ;  /* 0x0000000600087c82 */ /* 0x000fe20008000000 */
[----:B-1----:R-:W-:Y:S02]  /*5c30*/  UMOV UR9, UR7 ;  /* 0x0000000700097c82 */ /* 0x002fe40008000000 */
[----:B------:R-:W-:-:S04]  /*5c40*/  IMAD.WIDE R196, R220, R197, UR8 ;  /* 0x00000008dcc47e25 */ /* 0x000fc8000f8e02c5 */
[----:B0-----:R-:W-:Y:S02]  /*5c50*/  IMAD.X R7, RZ, RZ, UR11, P4 ;  /* 0x0000000bff077e24 */ /* 0x001fe4000a0e06ff */
[----:B----4-:R-:W-:-:S03]  /*5c60*/  FADD.FTZ R5, R11, R10 ;  /* 0x0000000a0b057221 */ /* 0x010fc60000010000 */
[----:B------:R0:W4:Y:S01]  /*5c70*/  LDG.E.CONSTANT R203, desc[UR50][R6.64] ;  /* 0x0000003206cb7981 */ /* 0x000122000c1e9900 */
[----:B------:R-:W-:Y:S01]  /*5c80*/  IADD3 R11, P1, R196, 0xc060, RZ ;  /* 0x0000c060c40b7810 */ /* 0x000fe20007f3e0ff */
[----:B------:R-:W-:Y:S02]  /*5c90*/  IMAD.U32 R20, RZ, RZ, UR40 ;  /* 0x00000028ff147e24 */ /* 0x000fe4000f8e00ff */
[C---:B------:R-:W-:Y:S01]  /*5ca0*/  FMUL.FTZ R12, R5.reuse, 0.00390625 ;  /* 0x3b800000050c7820 */ /* 0x040fe20000410000 */
[----:B------:R-:W-:Y:S01]  /*5cb0*/  FSETP.NE.FTZ.AND P0, PT, R5, RZ, PT ;  /* 0x000000ff0500720b */ /* 0x000fe20003f15000 */
[----:B------:R-:W-:Y:S01]  /*5cc0*/  IMAD R194, R22, 0x40, R2 ;  /* 0x0000004016c27824 */ /* 0x000fe200078e0202 */
[----:B------:R-:W-:Y:S01]  /*5cd0*/  LOP3.LUT R10, R11, 0x380, RZ, 0xc0, !PT ;  /* 0x000003800b0a7812 */ /* 0x000fe200078ec0ff */
[----:B------:R-:W-:Y:S01]  /*5ce0*/  IMAD.MOV.U32 R195, RZ, RZ, 0x2 ;  /* 0x00000002ffc37424 */ /* 0x000fe200078e00ff */
[----:B------:R-:W-:Y:S01]  /*5cf0*/  FSETP.NE.FTZ.AND P2, PT, R12, RZ, PT ;  /* 0x000000ff0c00720b */ /* 0x000fe20003f55000 */
[----:B------:R-:W-:Y:S01]  /*5d00*/  USHF.R.S32.HI UR12, URZ, 0x1f, UR5 ;  /* 0x0000001f3f0c7899 */ /* 0x000fe20008011405 */
[----:B------:R-:W-:Y:S01]  /*5d10*/  SHF.R.U64 R10, R10, 0x3, RZ ;  /* 0x000000030a0a7819 */ /* 0x000fe200000012ff */
[----:B------:R-:W-:-:S06]  /*5d20*/  ULDC.64 UR10, c[0x0][0xb90] ;  /* 0x0002e400000a7ab9 */ /* 0x000fcc0000000a00 */
[----:B------:R2:W-:Y:S01]  /*5d30*/  @P0 MUFU.RCP R207, R5 ;  /* 0x0000000500cf0308 */ /* 0x0005e20000001000 */
[----:B------:R-:W-:-:S04]  /*5d40*/  LOP3.LUT P0, R0, R13, 0x3, RZ, 0xc0, !PT ;  /* 0x000000030d007812 */ /* 0x000fc8000780c0ff */
[----:B------:R-:W-:Y:S01]  /*5d50*/  ISETP.EQ.OR P0, PT, R0, 0x3, !P0 ;  /* 0x000000030000780c */ /* 0x000fe20004702670 */
[----:B------:R-:W-:Y:S02]  /*5d60*/  IMAD.MOV.U32 R0, RZ, RZ, -0x800000 ;  /* 0xff800000ff007424 */ /* 0x000fe400078e00ff */
[----:B------:R1:W0:Y:S01]  /*5d70*/  @P2 MUFU.LG2 R9, R12 ;  /* 0x0000000c00092308 */ /* 0x0002220000000c00 */
[----:B--2---:R-:W-:Y:S01]  /*5d80*/  @P3 FMUL.FTZ R5, R4, 0.69314718246459960938 ;  /* 0x3f31721804053820 */ /* 0x004fe20000410000 */
[----:B------:R-:W-:Y:S02]  /*5d90*/  LOP3.LUT R4, R10, R11, RZ, 0x3c, !PT ;  /* 0x0000000b0a047212 */ /* 0x000fe400078e3cff */
[----:B------:R-:W-:Y:S01]  /*5da0*/  IADD3 R15, P6, R196, 0xc040, RZ ;  /* 0x0000c040c40f7810 */ /* 0x000fe20007fde0ff */
[----:B------:R-:W-:Y:S01]  /*5db0*/  @P3 FFMA.FTZ R0, R8, R3, R5 ;  /* 0x0000000308003223 */ /* 0x000fe20000010005 */
[----:B------:R-:W-:Y:S01]  /*5dc0*/  IADD3 R11, P3, R196, 0xc000, RZ ;  /* 0x0000c000c40b7810 */ /* 0x000fe20007f7e0ff */
[----:B-1----:R-:W-:Y:S01]  /*5dd0*/  @P2 FMUL.FTZ R12, R20, 0.69314718246459960938 ;  /* 0x3f317218140c2820 */ /* 0x002fe20000410000 */
[----:B------:R-:W-:-:S02]  /*5de0*/  IMAD.MOV.U32 R3, RZ, RZ, -0x800000 ;  /* 0xff800000ff037424 */ /* 0x000fc400078e00ff */
[----:B------:R-:W-:Y:S01]  /*5df0*/  LOP3.LUT R5, R11, 0x380, RZ, 0xc0, !PT ;  /* 0x000003800b057812 */ /* 0x000fe200078ec0ff */
[----:B0-----:R-:W-:-:S04]  /*5e00*/  @P2 FMUL.FTZ R9, R9, 0.69314718246459960938 ;  /* 0x3f31721809092820 */ /* 0x001fc80000410000 */
[----:B------:R-:W-:Y:S01]  /*5e10*/  @P2 FFMA.FTZ R3, R12, R14, R9 ;  /* 0x0000000e0c032223 */ /* 0x000fe20000010009 */
[C---:B------:R-:W-:Y:S01]  /*5e20*/  IADD3 R181, P2, R196.reuse, 0x8060, RZ ;  /* 0x00008060c4b57810 */ /* 0x040fe20007f5e0ff */
[--C-:B------:R-:W-:Y:S01]  /*5e30*/  IMAD.X R9, RZ, RZ, R197.reuse, P6 ;  /* 0x000000ffff097224 */ /* 0x100fe200030e06c5 */
[C---:B------:R-:W-:Y:S02]  /*5e40*/  IADD3 R163, P6, R196.reuse, 0x8020, RZ ;  /* 0x00008020c4a37810 */ /* 0x040fe40007fde0ff */
[----:B------:R-:W-:Y:S01]  /*5e50*/  SHF.R.U64 R6, R5, 0x3, RZ ;  /* 0x0000000305067819 */ /* 0x000fe200000012ff */
[----:B------:R-:W-:Y:S01]  /*5e60*/  IMAD.X R5, RZ, RZ, R197, P1 ;  /* 0x000000ffff057224 */ /* 0x000fe200008e06c5 */
[----:B------:R-:W-:Y:S02]  /*5e70*/  LOP3.LUT R180, R181, 0x380, RZ, 0xc0, !PT ;  /* 0x00000380b5b47812 */ /* 0x000fe400078ec0ff */
[----:B------:R-:W-:Y:S02]  /*5e80*/  IADD3 R177, P1, R196, 0x20, RZ ;  /* 0x00000020c4b17810 */ /* 0x000fe40007f3e0ff */
[----:B------:R-:W-:-:S02]  /*5e90*/  LOP3.LUT R162, R163, 0x380, RZ, 0xc0, !PT ;  /* 0x00000380a3a27812 */ /* 0x000fc400078ec0ff */
[----:B------:R-:W-:Y:S02]  /*5ea0*/  SHF.R.U64 R180, R180, 0x3, RZ ;  /* 0x00000003b4b47819 */ /* 0x000fe400000012ff */
[----:B------:R-:W-:Y:S02]  /*5eb0*/  LOP3.LUT R176, R177, 0x380, RZ, 0xc0, !PT ;  /* 0x00000380b1b07812 */ /* 0x000fe400078ec0ff */
[----:B------:R-:W-:Y:S02]  /*5ec0*/  SHF.R.U64 R162, R162, 0x3, RZ ;  /* 0x00000003a2a27819 */ /* 0x000fe400000012ff */
[----:B------:R-:W-:Y:S02]  /*5ed0*/  IADD3 R13, P4, R196, 0xc020, RZ ;  /* 0x0000c020c40d7810 */ /* 0x000fe40007f9e0ff */
[----:B------:R-:W-:Y:S01]  /*5ee0*/  LOP3.LUT R180, R180, R181, RZ, 0x3c, !PT ;  /* 0x000000b5b4b47212 */ /* 0x000fe200078e3cff */
[----:B------:R-:W-:Y:S01]  /*5ef0*/  IMAD.X R181, RZ, RZ, R197, P2 ;  /* 0x000000ffffb57224 */ /* 0x000fe200010e06c5 */
[----:B------:R-:W-:-:S02]  /*5f00*/  SHF.R.U64 R176, R176, 0x3, RZ ;  /* 0x00000003b0b07819 */ /* 0x000fc400000012ff */
[----:B------:R-:W-:Y:S01]  /*5f10*/  LOP3.LUT R162, R162, R163, RZ, 0x3c, !PT ;  /* 0x000000a3a2a27212 */ /* 0x000fe200078e3cff */
[--C-:B------:R-:W-:Y:S01]  /*5f20*/  IMAD.X R163, RZ, RZ, R197.reuse, P6 ;  /* 0x000000ffffa37224 */ /* 0x100fe200030e06c5 */
[----:B------:R-:W-:Y:S01]  /*5f30*/  LOP3.LUT R6, R6, R11, RZ, 0x3c, !PT ;  /* 0x0000000b06067212 */ /* 0x000fe200078e3cff */
[----:B------:R-:W-:Y:S01]  /*5f40*/  IMAD.X R11, RZ, RZ, R197, P4 ;  /* 0x000000ffff0b7224 */ /* 0x000fe200020e06c5 */
[C---:B------:R-:W-:Y:S02]  /*5f50*/  IADD3 R183, P2, R196.reuse, 0x4040, RZ ;  /* 0x00004040c4b77810 */ /* 0x040fe40007f5e0ff */
[C---:B------:R-:W-:Y:S02]  /*5f60*/  IADD3 R191, P6, R196.reuse, 0x4000, RZ ;  /* 0x00004000c4bf7810 */ /* 0x040fe40007fde0ff */
[C---:B------:R-:W-:Y:S02]  /*5f70*/  IADD3 R179, P5, R196.reuse, 0x8040, RZ ;  /* 0x00008040c4b37810 */ /* 0x040fe40007fbe0ff */
[----:B------:R-:W-:-:S02]  /*5f80*/  IADD3 R185, P4, R196, 0x8000, RZ ;  /* 0x00008000c4b97810 */ /* 0x000fc40007f9e0ff */
[----:B------:R-:W-:Y:S01]  /*5f90*/  LOP3.LUT R176, R176, R177, RZ, 0x3c, !PT ;  /* 0x000000b1b0b07212 */ /* 0x000fe200078e3cff */
[----:B------:R-:W-:Y:S01]  /*5fa0*/  IMAD.X R177, RZ, RZ, R197, P1 ;  /* 0x000000ffffb17224 */ /* 0x000fe200008e06c5 */
[----:B------:R-:W-:Y:S02]  /*5fb0*/  LOP3.LUT R182, R183, 0x380, RZ, 0xc0, !PT ;  /* 0x00000380b7b67812 */ /* 0x000fe400078ec0ff */
[----:B------:R-:W-:Y:S02]  /*5fc0*/  IADD3 R193, P1, R196, 0x4020, RZ ;  /* 0x00004020c4c17810 */ /* 0x000fe40007f3e0ff */
[----:B------:R-:W-:Y:S02]  /*5fd0*/  LOP3.LUT R190, R191, 0x380, RZ, 0xc0, !PT ;  /* 0x00000380bfbe7812 */ /* 0x000fe400078ec0ff */
[----:B------:R-:W-:Y:S02]  /*5fe0*/  LOP3.LUT R178, R179, 0x380, RZ, 0xc0, !PT ;  /* 0x00000380b3b27812 */ /* 0x000fe400078ec0ff */
[----:B------:R-:W-:-:S02]  /*5ff0*/  LOP3.LUT R184, R185, 0x380, RZ, 0xc0, !PT ;  /* 0x00000380b9b87812 */ /* 0x000fc400078ec0ff */
[----:B------:R-:W-:Y:S01]  /*6000*/  LOP3.LUT R8, R15, 0x380, RZ, 0xc0, !PT ;  /* 0x000003800f087812 */ /* 0x000fe200078ec0ff */
[----:B------:R-:W-:Y:S01]  /*6010*/  IMAD.WIDE R194, R194, R195, UR8 ;  /* 0x00000008c2c27e25 */ /* 0x000fe2000f8e02c3 */
[----:B------:R-:W-:Y:S02]  /*6020*/  SHF.R.U64 R182, R182, 0x3, RZ ;  /* 0x00000003b6b67819 */ /* 0x000fe400000012ff */
[----:B------:R-:W-:Y:S02]  /*6030*/  LOP3.LUT R192, R193, 0x380, RZ, 0xc0, !PT ;  /* 0x00000380c1c07812 */ /* 0x000fe400078ec0ff */
[----:B------:R-:W-:Y:S02]  /*6040*/  SHF.R.U64 R190, R190, 0x3, RZ ;  /* 0x00000003bebe7819 */ /* 0x000fe400000012ff */
[----:B------:R-:W-:Y:S02]  /*6050*/  SHF.R.U64 R178, R178, 0x3, RZ ;  /* 0x00000003b2b27819 */ /* 0x000fe400000012ff */
[----:B------:R-:W-:-:S02]  /*6060*/  SHF.R.U64 R184, R184, 0x3, RZ ;  /* 0x00000003b8b87819 */ /* 0x000fc400000012ff */
[----:B------:R-:W-:Y:S02]  /*6070*/  SHF.R.U64 R8, R8, 0x3, RZ ;  /* 0x0000000308087819 */ /* 0x000fe400000012ff */
[----:B------:R-:W-:Y:S01]  /*6080*/  LOP3.LUT R182, R182, R183, RZ, 0x3c, !PT ;  /* 0x000000b7b6b67212 */ /* 0x000fe200078e3cff */
[--C-:B------:R-:W-:Y:S01]  /*6090*/  IMAD.X R183, RZ, RZ, R197.reuse, P2 ;  /* 0x000000ffffb77224 */ /* 0x100fe200010e06c5 */
[----:B------:R-:W-:Y:S01]  /*60a0*/  SHF.R.U64 R192, R192, 0x3, RZ ;  /* 0x00000003c0c07819 */ /* 0x000fe200000012ff */
[--C-:B------:R-:W-:Y:S01]  /*60b0*/  IMAD.X R7, RZ, RZ, R197.reuse, P3 ;  /* 0x000000ffff077224 */ /* 0x100fe200018e06c5 */
[----:B------:R-:W-:Y:S01]  /*60c0*/  LOP3.LUT R190, R190, R191, RZ, 0x3c, !PT ;  /* 0x000000bfbebe7212 */ /* 0x000fe200078e3cff */
[--C-:B------:R-:W-:Y:S01]  /*60d0*/  IMAD.X R191, RZ, RZ, R197.reuse, P6 ;  /* 0x000000ffffbf7224 */ /* 0x100fe200030e06c5 */
[----:B------:R-:W-:Y:S01]  /*60e0*/  LOP3.LUT R178, R178, R179, RZ, 0x3c, !PT ;  /* 0x000000b3b2b27212 */ /* 0x000fe200078e3cff */
[--C-:B------:R-:W-:Y:S01]  /*60f0*/  IMAD.X R179, RZ, RZ, R197.reuse, P5 ;  /* 0x000000ffffb37224 */ /* 0x100fe200028e06c5 */
[----:B------:R-:W-:Y:S01]  /*6100*/  LOP3.LUT R184, R184, R185, RZ, 0x3c, !PT ;  /* 0x000000b9b8b87212 */ /* 0x000fe200078e3cff */
[----:B------:R-:W-:Y:S01]  /*6110*/  IMAD.X R185, RZ, RZ, R197, P4 ;  /* 0x000000ffffb97224 */ /* 0x000fe200020e06c5 */
[----:B------:R-:W-:-:S02]  /*6120*/  IADD3 R21, P2, R194, 0x2000, RZ ;  /* 0x00002000c2157810 */ /* 0x000fc40007f5e0ff */
[----:B------:R-:W-:Y:S02]  /*6130*/  LOP3.LUT R8, R8, R15, RZ, 0x3c, !PT ;  /* 0x0000000f08087212 */ /* 0x000fe400078e3cff */
[----:B------:R-:W-:Y:S02]  /*6140*/  IADD3 R187, P3, R196, 0x4060, RZ ;  /* 0x00004060c4bb7810 */ /* 0x000fe40007f7e0ff */
[----:B------:R-:W-:Y:S02]  /*6150*/  IADD3 R161, P6, R194, 0x5000, RZ ;  /* 0x00005000c2a17810 */ /* 0x000fe40007fde0ff */
[C---:B------:R-:W-:Y:S02]  /*6160*/  IADD3 R189, P5, R196.reuse, 0x40, RZ ;  /* 0x00000040c4bd7810 */ /* 0x040fe40007fbe0ff */
[----:B------:R-:W-:Y:S02]  /*6170*/  IADD3 R15, P4, R196, 0x60, RZ ;  /* 0x00000060c40f7810 */ /* 0x000fe40007f9e0ff */
[----:B------:R-:W-:Y:S01]  /*6180*/  LOP3.LUT R192, R192, R193, RZ, 0x3c, !PT ;  /* 0x000000c1c0c07212 */ /* 0x000fe200078e3cff */
[----:B------:R-:W-:Y:S01]  /*6190*/  IMAD.X R193, RZ, RZ, R197, P1 ;  /* 0x000000ffffc17224 */ /* 0x000fe200008e06c5 */
[----:B------:R-:W-:-:S02]  /*61a0*/  LOP3.LUT R20, R21, 0x380, RZ, 0xc0, !PT ;  /* 0x0000038015147812 */ /* 0x000fc400078ec0ff */
[----:B------:R-:W-:Y:S02]  /*61b0*/  LOP3.LUT R186, R187, 0x380, RZ, 0xc0, !PT ;  /* 0x00000380bbba7812 */ /* 0x000fe400078ec0ff */
[----:B------:R-:W-:Y:S02]  /*61c0*/  IADD3 R157, P1, R194, 0x4000, RZ ;  /* 0x00004000c29d7810 */ /* 0x000fe40007f3e0ff */
[----:B------:R-:W-:Y:S02]  /*61d0*/  LOP3.LUT R160, R161, 0x380, RZ, 0xc0, !PT ;  /* 0x00000380a1a07812 */ /* 0x000fe400078ec0ff */
[----:B------:R-:W-:Y:S02]  /*61e0*/  LOP3.LUT R10, R13, 0x380, RZ, 0xc0, !PT ;  /* 0x000003800d0a7812 */ /* 0x000fe400078ec0ff */
[----:B------:R-:W-:Y:S02]  /*61f0*/  LOP3.LUT R188, R189, 0x380, RZ, 0xc0, !PT ;  /* 0x00000380bdbc7812 */ /* 0x000fe400078ec0ff */
[----:B------:R-:W-:-:S02]  /*6200*/  LOP3.LUT R14, R15, 0x380, RZ, 0xc0, !PT ;  /* 0x000003800f0e7812 */ /* 0x000fc400078ec0ff */
[----:B------:R-:W-:Y:S02]  /*6210*/  SHF.R.U64 R20, R20, 0x3, RZ ;  /* 0x0000000314147819 */ /* 0x000fe400000012ff */
[----:B------:R-:W-:Y:S02]  /*6220*/  SHF.R.U64 R186, R186, 0x3, RZ ;  /* 0x00000003baba7819 */ /* 0x000fe400000012ff */
[----:B------:R-:W-:Y:S02]  /*6230*/  LOP3.LUT R156, R157, 0x380, RZ, 0xc0, !PT ;  /* 0x000003809d9c7812 */ /* 0x000fe400078ec0ff */
[----:B------:R-:W-:Y:S02]  /*6240*/  SHF.R.U64 R160, R160, 0x3, RZ ;  /* 0x00000003a0a07819 */ /* 0x000fe400000012ff */
[----:B------:R-:W-:Y:S02]  /*6250*/  SHF.R.U64 R10, R10, 0x3, RZ ;  /* 0x000000030a0a7819 */ /* 0x000fe400000012ff */
[----:B------:R-:W-:-:S02]  /*6260*/  SHF.R.U64 R188, R188, 0x3, RZ ;  /* 0x00000003bcbc7819 */ /* 0x000fc400000012ff */
[----:B------:R-:W-:Y:S02]  /*6270*/  SHF.R.U64 R14, R14, 0x3, RZ ;  /* 0x000000030e0e7819 */ /* 0x000fe400000012ff */
[----:B------:R-:W-:Y:S01]  /*6280*/  LOP3.LUT R20, R20, R21, RZ, 0x3c, !PT ;  /* 0x0000001514147212 */ /* 0x000fe200078e3cff */
[----:B------:R-:W-:Y:S01]  /*6290*/  IMAD.X R21, RZ, RZ, R195, P2 ;  /* 0x000000ffff157224 */ /* 0x000fe200010e06c3 */
[----:B------:R-:W-:Y:S01]  /*62a0*/  LOP3.LUT R186, R186, R187, RZ, 0x3c, !PT ;  /* 0x000000bbbaba7212 */ /* 0x000fe200078e3cff */
[----:B------:R-:W-:Y:S01]  /*62b0*/  IMAD.X R187, RZ, RZ, R197, P3 ;  /* 0x000000ffffbb7224 */ /* 0x000fe200018e06c5 */
[----:B------:R-:W-:Y:S02]  /*62c0*/  SHF.R.U64 R156, R156, 0x3, RZ ;  /* 0x000000039c9c7819 */ /* 0x000fe400000012ff */
[----:B------:R-:W-:Y:S01]  /*62d0*/  LOP3.LUT R160, R160, R161, RZ, 0x3c, !PT ;  /* 0x000000a1a0a07212 */ /* 0x000fe200078e3cff */
[----:B------:R-:W-:Y:S01]  /*62e0*/  IMAD.X R161, RZ, RZ, R195, P6 ;  /* 0x000000ffffa17224 */ /* 0x000fe200030e06c3 */
[----:B------:R-:W-:-:S02]  /*62f0*/  LOP3.LUT R10, R10, R13, RZ, 0x3c, !PT ;  /* 0x0000000d0a0a7212 */ /* 0x000fc400078e3cff */
[----:B------:R-:W-:Y:S01]  /*6300*/  LOP3.LUT R188, R188, R189, RZ, 0x3c, !PT ;  /* 0x000000bdbcbc7212 */ /* 0x000fe200078e3cff */
[--C-:B------:R-:W-:Y:S01]  /*6310*/  IMAD.X R189, RZ, RZ, R197.reuse, P5 ;  /* 0x000000ffffbd7224 */ /* 0x100fe200028e06c5 */
[----:B------:R-:W-:Y:S01]  /*6320*/  LOP3.LUT R14, R14, R15, RZ, 0x3c, !PT ;  /* 0x0000000f0e0e7212 */ /* 0x000fe200078e3cff */
[----:B------:R-:W-:Y:S01]  /*6330*/  IMAD.X R15, RZ, RZ, R197, P4 ;  /* 0x000000ffff0f7224 */ /* 0x000fe200020e06c5 */
[C---:B------:R-:W-:Y:S02]  /*6340*/  IADD3 R171, P2, R194.reuse, 0x8000, RZ ;  /* 0x00008000c2ab7810 */ /* 0x040fe40007f5e0ff */
[C---:B------:R-:W-:Y:S02]  /*6350*/  IADD3 R13, P3, R194.reuse, 0x1000, RZ ;  /* 0x00001000c20d7810 */ /* 0x040fe40007f7e0ff */
[----:B------:R-:W-:Y:S02]  /*6360*/  IADD3 R159, P6, R194, 0xb000, RZ ;  /* 0x0000b000c29f7810 */ /* 0x000fe40007fde0ff */
[----:B------:R-:W-:-:S02]  /*6370*/  MOV R6, R6 ;  /* 0x0000000600067202 */ /* 0x000fc40000000f00 */
[----:B------:R-:W-:Y:S02]  /*6380*/  IADD3 R155, P5, R194, 0x3000, RZ ;  /* 0x00003000c29b7810 */ /* 0x000fe40007fbe0ff */
[----:B------:R-:W-:Y:S01]  /*6390*/  LOP3.LUT R156, R156, R157, RZ, 0x3c, !PT ;  /* 0x0000009d9c9c7212 */ /* 0x000fe200078e3cff */
[----:B------:R-:W-:Y:S01]  /*63a0*/  IMAD.X R157, RZ, RZ, R195, P1 ;  /* 0x000000ffff9d7224 */ /* 0x000fe200008e06c3 */
[----:B------:R-:W-:Y:S02]  /*63b0*/  LOP3.LUT R170, R171, 0x380, RZ, 0xc0, !PT ;  /* 0x00000380abaa7812 */ /* 0x000fe400078ec0ff */
[----:B------:R-:W-:Y:S02]  /*63c0*/  LOP3.LUT R12, R13, 0x380, RZ, 0xc0, !PT ;  /* 0x000003800d0c7812 */ /* 0x000fe400078ec0ff */
[----:B------:R-:W-:Y:S02]  /*63d0*/  IADD3 R153, P1, R194, 0xa000, RZ ;  /* 0x0000a000c2997810 */ /* 0x000fe40007f3e0ff */
[----:B------:R-:W-:-:S02]  /*63e0*/  LOP3.LUT R158, R159, 0x380, RZ, 0xc0, !PT ;  /* 0x000003809f9e7812 */ /* 0x000fc400078ec0ff */
[----:B------:R-:W-:Y:S02]  /*63f0*/  LOP3.LUT R154, R155, 0x380, RZ, 0xc0, !PT ;  /* 0x000003809b9a7812 */ /* 0x000fe400078ec0ff */
[----:B------:R-:W-:Y:S02]  /*6400*/  MOV R14, R14 ;  /* 0x0000000e000e7202 */ /* 0x000fe40000000f00 */
[----:B------:R-:W-:Y:S02]  /*6410*/  SHF.R.U64 R170, R170, 0x3, RZ ;  /* 0x00000003aaaa7819 */ /* 0x000fe400000012ff */
[----:B------:R-:W-:Y:S02]  /*6420*/  SHF.R.U64 R12, R12, 0x3, RZ ;  /* 0x000000030c0c7819 */ /* 0x000fe400000012ff */
[----:B------:R-:W-:Y:S02]  /*6430*/  LOP3.LUT R152, R153, 0x380, RZ, 0xc0, !PT ;  /* 0x0000038099987812 */ /* 0x000fe400078ec0ff */
[----:B------:R-:W-:-:S02]  /*6440*/  SHF.R.U64 R158, R158, 0x3, RZ ;  /* 0x000000039e9e7819 */ /* 0x000fc400000012ff */
[----:B------:R-:W-:Y:S02]  /*6450*/  SHF.R.U64 R154, R154, 0x3, RZ ;  /* 0x000000039a9a7819 */ /* 0x000fe400000012ff */
[----:B------:R-:W-:Y:S01]  /*6460*/  LOP3.LUT R170, R170, R171, RZ, 0x3c, !PT ;  /* 0x000000abaaaa7212 */ /* 0x000fe200078e3cff */
[--C-:B------:R-:W-:Y:S01]  /*6470*/  IMAD.X R171, RZ, RZ, R195.reuse, P2 ;  /* 0x000000ffffab7224 */ /* 0x100fe200010e06c3 */
[----:B------:R-:W-:Y:S01]  /*6480*/  LOP3.LUT R12, R12, R13, RZ, 0x3c, !PT ;  /* 0x0000000d0c0c7212 */ /* 0x000fe200078e3cff */
[----:B------:R-:W-:Y:S01]  /*6490*/  IMAD.X R13, RZ, RZ, R195, P3 ;  /* 0x000000ffff0d7224 */ /* 0x000fe200018e06c3 */
[----:B------:R-:W-:Y:S02]  /*64a0*/  SHF.R.U64 R152, R152, 0x3, RZ ;  /* 0x0000000398987819 */ /* 0x000fe400000012ff */
[----:B------:R-:W-:Y:S02]  /*64b0*/  LOP3.LUT R158, R158, R159, RZ, 0x3c, !PT ;  /* 0x0000009f9e9e7212 */ /* 0x000fe400078e3cff */
[----:B------:R-:W-:-:S02]  /*64c0*/  LOP3.LUT R201, R196, 0x380, RZ, 0xc0, !PT ;  /* 0x00000380c4c97812 */ /* 0x000fc400078ec0ff */
[----:B------:R-:W-:Y:S01]  /*64d0*/  LOP3.LUT R154, R154, R155, RZ, 0x3c, !PT ;  /* 0x0000009b9a9a7212 */ /* 0x000fe200078e3cff */
[----:B------:R-:W-:Y:S01]  /*64e0*/  IMAD.X R155, RZ, RZ, R195, P5 ;  /* 0x000000ffff9b7224 */ /* 0x000fe200028e06c3 */
[C---:B------:R-:W-:Y:S02]  /*64f0*/  IADD3 R159, P2, R194.reuse, 0xe000, RZ ;  /* 0x0000e000c29f7810 */ /* 0x040fe40007f5e0ff */
[----:B------:R-:W-:Y:S01]  /*6500*/  IADD3 R169, P3, R194, 0x7000, RZ ;  /* 0x00007000c2a97810 */ /* 0x000fe20007f7e0ff */
[-C--:B---3--:R-:W-:Y:S01]  /*6510*/  FMUL.FTZ R205, R205, R202.reuse ;  /* 0x000000cacdcd7220 */ /* 0x088fe20000410000 */
[----:B------:R-:W-:-:S03]  /*6520*/  FMUL.FTZ R207, R207, R202 ;  /* 0x000000cacfcf7220 */ /* 0x000fc60000410000 */
[-C--:B------:R-:W-:Y:S01]  /*6530*/  FMUL.FTZ R7, R32, R205.reuse ;  /* 0x000000cd20077220 */ /* 0x080fe20000410000 */
[-C--:B------:R-:W-:Y:S01]  /*6540*/  FMUL.FTZ R32, R33, R205.reuse ;  /* 0x000000cd21207220 */ /* 0x080fe20000410000 */
[-C--:B------:R-:W-:Y:S01]  /*6550*/  FMUL.FTZ R33, R72, R205.reuse ;  /* 0x000000cd48217220 */ /* 0x080fe20000410000 */
[-C--:B------:R-:W-:Y:S01]  /*6560*/  FMUL.FTZ R72, R73, R205.reuse ;  /* 0x000000cd49487220 */ /* 0x080fe20000410000 */
[-C--:B------:R-:W-:Y:S01]  /*6570*/  FMUL.FTZ R73, R112, R205.reuse ;  /* 0x000000cd70497220 */ /* 0x080fe20000410000 */
[-C--:B------:R-:W-:Y:S01]  /*6580*/  FMUL.FTZ R15, R56, R205.reuse ;  /* 0x000000cd380f7220 */ /* 0x080fe20000410000 */
[-C--:B------:R-:W-:Y:S01]  /*6590*/  FMUL.FTZ R112, R113, R205.reuse ;  /* 0x000000cd71707220 */ /* 0x080fe20000410000 */
[-C--:B------:R-:W-:Y:S01]  /*65a0*/  FMUL.FTZ R61, R61, R205.reuse ;  /* 0x000000cd3d3d7220 */ /* 0x080fe20000410000 */
[----:B------:R-:W-:Y:S01]  /*65b0*/  FMUL.FTZ R56, R57, R205 ;  /* 0x000000cd39387220 */ /* 0x000fe20000410000 */
[----:B------:R-:W-:Y:S01]  /*65c0*/  FMUL.FTZ R113, R26, R207 ;  /* 0x000000cf1a717220 */ /* 0x000fe20000410000 */
[----:B------:R-:W-:Y:S01]  /*65d0*/  FMUL.FTZ R60, R60, R205 ;  /* 0x000000cd3c3c7220 */ /* 0x000fe20000410000 */
[-C--:B------:R-:W-:Y:S01]  /*65e0*/  FMUL.FTZ R26, R27, R207.reuse ;  /* 0x000000cf1b1a7220 */ /* 0x080fe20000410000 */
[-C--:B------:R-:W-:Y:S01]  /*65f0*/  FMUL.FTZ R27, R34, R207.reuse ;  /* 0x000000cf221b7220 */ /* 0x080fe20000410000 */
[-C--:B------:R-:W-:Y:S01]  /*6600*/  FMUL.FTZ R34, R35, R207.reuse ;  /* 0x000000cf23227220 */ /* 0x080fe20000410000 */
[-C--:B------:R-:W-:Y:S01]  /*6610*/  FMUL.FTZ R46, R46, R207.reuse ;  /* 0x000000cf2e2e7220 */ /* 0x080fe20000410000 */
[----:B------:R-:W-:Y:S01]  /*6620*/  FMUL.FTZ R35, R42, R207 ;  /* 0x000000cf2a237220 */ /* 0x000fe20000410000 */
[----:B------:R-:W-:-:S02]  /*6630*/  F2FP.BF16.F32.PACK_AB R56, R61, R56 ;  /* 0x000000383d38723e */ /* 0x000fc400000010ff */
[----:B------:R-:W-:Y:S02]  /*6640*/  F2FP.BF16.F32.PACK_AB R15, R60, R15 ;  /* 0x0000000f3c0f723e */ /* 0x000fe400000010ff */
[C---:B------:R-:W-:Y:S02]  /*6650*/  IADD3 R165, P4, R194.reuse, 0x6000, RZ ;  /* 0x00006000c2a57810 */ /* 0x040fe40007f9e0ff */
[----:B------:R-:W-:Y:S02]  /*6660*/  IADD3 R175, P5, R194, 0x9000, RZ ;  /* 0x00009000c2af7810 */ /* 0x000fe40007fbe0ff */
[----:B------:R-:W-:Y:S02]  /*6670*/  LOP3.LUT R152, R152, R153, RZ, 0x3c, !PT ;  /* 0x0000009998987212 */ /* 0x000fe400078e3cff */
[----:B------:R-:W-:Y:S02]  /*6680*/  SHF.R.U64 R201, R201, 0x3, RZ ;  /* 0x00000003c9c97819 */ /* 0x000fe400000012ff */
[----:B------:R-:W-:-:S02]  /*6690*/  F2FP.BF16.F32.PACK_AB R35, R46, R35 ;  /* 0x000000232e23723e */ /* 0x000fc400000010ff */
[----:B------:R-:W-:Y:S02]  /*66a0*/  LOP3.LUT R153, R159, 0x380, RZ, 0xc0, !PT ;  /* 0x000003809f997812 */ /* 0x000fe400078ec0ff */
[----:B------:R-:W-:Y:S02]  /*66b0*/  SEL R46, R15, R56, P0 ;  /* 0x000000380f2e7207 */ /* 0x000fe40000000000 */
[----:B------:R-:W-:Y:S02]  /*66c0*/  SEL R60, R56, R15, P0 ;  /* 0x0000000f383c7207 */ /* 0x000fe40000000000 */
[----:B------:R-:W-:Y:S01]  /*66d0*/  LOP3.LUT R168, R169, 0x380, RZ, 0xc0, !PT ;  /* 0x00000380a9a87812 */ /* 0x000fe200078ec0ff */
[----:B------:R-:W0:Y:S01]  /*66e0*/  LDC R56, c[0x0][0xbe8] ;  /* 0x0002fa00ff387b82 */ /* 0x000e220000000800 */
[----:B------:R-:W-:Y:S02]  /*66f0*/  LOP3.LUT R164, R165, 0x380, RZ, 0xc0, !PT ;  /* 0x00000380a5a47812 */ /* 0x000fe400078ec0ff */
[----:B------:R-:W-:-:S02]  /*6700*/  LOP3.LUT R174, R175, 0x380, RZ, 0xc0, !PT ;  /* 0x00000380afae7812 */ /* 0x000fc400078ec0ff */
[----:B------:R-:W-:Y:S02]  /*6710*/  LOP3.LUT R200, R201, R196, RZ, 0x3c, !PT ;  /* 0x000000c4c9c87212 */ /* 0x000fe400078e3cff */
[----:B------:R-:W-:Y:S02]  /*6720*/  SHF.R.U64 R196, R153, 0x3, RZ ;  /* 0x0000000399c47819 */ /* 0x000fe400000012ff */
[----:B------:R-:W-:Y:S02]  /*6730*/  SHF.R.U64 R168, R168, 0x3, RZ ;  /* 0x00000003a8a87819 */ /* 0x000fe400000012ff */
[----:B------:R-:W-:Y:S02]  /*6740*/  LOP3.LUT R153, R194, 0x380, RZ, 0xc0, !PT ;  /* 0x00000380c2997812 */ /* 0x000fe400078ec0ff */
[----:B------:R-:W-:Y:S02]  /*6750*/  SHF.R.U64 R164, R164, 0x3, RZ ;  /* 0x00000003a4a47819 */ /* 0x000fe400000012ff */
[----:B------:R-:W-:Y:S01]  /*6760*/  SHF.R.U64 R174, R174, 0x3, RZ ;  /* 0x00000003aeae7819 */ /* 0x000fe200000012ff */
[----:B------:R-:W-:Y:S01]  /*6770*/  FMUL.FTZ R42, R43, R207 ;  /* 0x000000cf2b2a7220 */ /* 0x000fe20000410000 */
[----:B------:R-:W-:Y:S01]  /*6780*/  MOV R4, R4 ;  /* 0x0000000400047202 */ /* 0x000fe20000000f00 */
[----:B------:R-:W-:Y:S01]  /*6790*/  FMUL.FTZ R43, R50, R207 ;  /* 0x000000cf322b7220 */ /* 0x000fe20000410000 */
[----:B------:R-:W-:Y:S01]  /*67a0*/  LOP3.LUT R168, R168, R169, RZ, 0x3c, !PT ;  /* 0x000000a9a8a87212 */ /* 0x000fe200078e3cff */
[--C-:B------:R-:W-:Y:S01]  /*67b0*/  IMAD.X R169, RZ, RZ, R195.reuse, P3 ;  /* 0x000000ffffa97224 */ /* 0x100fe200018e06c3 */
[----:B------:R-:W-:Y:S01]  /*67c0*/  SHF.R.U64 R5, R153, 0x3, RZ ;  /* 0x0000000399057819 */ /* 0x000fe200000012ff */
[----:B------:R-:W-:Y:S01]  /*67d0*/  FMUL.FTZ R50, R51, R207 ;  /* 0x000000cf33327220 */ /* 0x000fe20000410000 */
[----:B------:R-:W-:Y:S01]  /*67e0*/  LOP3.LUT R164, R164, R165, RZ, 0x3c, !PT ;  /* 0x000000a5a4a47212 */ /* 0x000fe200078e3cff */
[--C-:B------:R-:W-:Y:S01]  /*67f0*/  IMAD.X R165, RZ, RZ, R195.reuse, P4 ;  /* 0x000000ffffa57224 */ /* 0x100fe200020e06c3 */
[----:B------:R-:W-:Y:S01]  /*6800*/  LOP3.LUT R174, R174, R175, RZ, 0x3c, !PT ;  /* 0x000000afaeae7212 */ /* 0x000fe200078e3cff */
[--C-:B------:R-:W-:Y:S01]  /*6810*/  IMAD.X R175, RZ, RZ, R195.reuse, P5 ;  /* 0x000000ffffaf7224 */ /* 0x100fe200028e06c3 */
[----:B------:R-:W-:Y:S01]  /*6820*/  IADD3 R173, P3, R194, 0xd000, RZ ;  /* 0x0000d000c2ad7810 */ /* 0x000fe20007f7e0ff */
[-C--:B------:R-:W-:Y:S01]  /*6830*/  FMUL.FTZ R51, R58, R207.reuse ;  /* 0x000000cf3a337220 */ /* 0x080fe20000410000 */
[C---:B------:R-:W-:Y:S01]  /*6840*/  IADD3 R167, P4, R194.reuse, 0xc000, RZ ;  /* 0x0000c000c2a77810 */ /* 0x040fe20007f9e0ff */
[-C--:B------:R-:W-:Y:S01]  /*6850*/  FMUL.FTZ R58, R59, R207.reuse ;  /* 0x000000cf3b3a7220 */ /* 0x080fe20000410000 */
[----:B------:R-:W-:Y:S01]  /*6860*/  IADD3 R199, P5, R194, 0xf000, RZ ;  /* 0x0000f000c2c77810 */ /* 0x000fe20007fbe0ff */
[----:B------:R-:W-:Y:S01]  /*6870*/  FMUL.FTZ R59, R66, R207 ;  /* 0x000000cf423b7220 */ /* 0x000fe20000410000 */
[----:B------:R-:W-:Y:S01]  /*6880*/  LOP3.LUT R194, R5, R194, RZ, 0x3c, !PT ;  /* 0x000000c205c27212 */ /* 0x000fe200078e3cff */
[----:B------:R-:W-:Y:S01]  /*6890*/  FMUL.FTZ R5, R24, R205 ;  /* 0x000000cd18057220 */ /* 0x000fe20000410000 */
[----:B------:R-:W-:Y:S01]  /*68a0*/  FMUL.FTZ R66, R67, R207 ;  /* 0x000000cf43427220 */ /* 0x000fe20000410000 */
[----:B------:R-:W-:Y:S01]  /*68b0*/  LOP3.LUT R172, R173, 0x380, RZ, 0xc0, !PT ;  /* 0x00000380adac7812 */ /* 0x000fe200078ec0ff */
[----:B------:R-:W-:Y:S01]  /*68c0*/  FMUL.FTZ R28, R28, R205 ;  /* 0x000000cd1c1c7220 */ /* 0x000fe20000410000 */
[----:B------:R-:W-:Y:S01]  /*68d0*/  MOV R8, R8 ;  /* 0x0000000800087202 */ /* 0x000fe20000000f00 */
[-C--:B------:R-:W-:Y:S01]  /*68e0*/  FMUL.FTZ R29, R29, R205.reuse ;  /* 0x000000cd1d1d7220 */ /* 0x080fe20000410000 */
[----:B------:R-:W-:Y:S01]  /*68f0*/  FMUL.FTZ R24, R25, R205 ;  /* 0x000000cd19187220 */ /* 0x000fe20000410000 */
[----:B------:R-:W-:Y:S01]  /*6900*/  FMUL.FTZ R67, R74, R207 ;  /* 0x000000cf4a437220 */ /* 0x000fe20000410000 */
[-C--:B------:R-:W-:Y:S01]  /*6910*/  FMUL.FTZ R36, R36, R205.reuse ;  /* 0x000000cd24247220 */ /* 0x080fe20000410000 */
[-C--:B------:R-:W-:Y:S01]  /*6920*/  FMUL.FTZ R37, R37, R205.reuse ;  /* 0x000000cd25257220 */ /* 0x080fe20000410000 */
[----:B------:R-:W-:Y:S01]  /*6930*/  FMUL.FTZ R9, R40, R205 ;  /* 0x000000cd28097220 */ /* 0x000fe20000410000 */
[-C--:B------:R-:W-:Y:S01]  /*6940*/  FMUL.FTZ R30, R30, R207.reuse ;  /* 0x000000cf1e1e7220 */ /* 0x080fe20000410000 */
[-C--:B------:R-:W-:Y:S01]  /*6950*/  FMUL.FTZ R31, R31, R207.reuse ;  /* 0x000000cf1f1f7220 */ /* 0x080fe20000410000 */
[----:B------:R-:W-:Y:S01]  /*6960*/  FMUL.FTZ R74, R75, R207 ;  /* 0x000000cf4b4a7220 */ /* 0x000fe20000410000 */
[-C--:B------:R-:W-:Y:S01]  /*6970*/  FMUL.FTZ R44, R44, R205.reuse ;  /* 0x000000cd2c2c7220 */ /* 0x080fe20000410000 */
[-C--:B------:R-:W-:Y:S01]  /*6980*/  FMUL.FTZ R45, R45, R205.reuse ;  /* 0x000000cd2d2d7220 */ /* 0x080fe20000410000 */
[----:B------:R-:W-:Y:S01]  /*6990*/  FMUL.FTZ R40, R41, R205 ;  /* 0x000000cd29287220 */ /* 0x000fe20000410000 */
[----:B------:R-:W-:Y:S01]  /*69a0*/  FMUL.FTZ R75, R82, R207 ;  /* 0x000000cf524b7220 */ /* 0x000fe20000410000 */
[----:B------:R-:W-:Y:S01]  /*69b0*/  FMUL.FTZ R25, R64, R205 ;  /* 0x000000cd40197220 */ /* 0x000fe20000410000 */
[-C--:B------:R-:W-:Y:S01]  /*69c0*/  FMUL.FTZ R47, R47, R207.reuse ;  /* 0x000000cf2f2f7220 */ /* 0x080fe20000410000 */
[----:B------:R-:W-:Y:S01]  /*69d0*/  FMUL.FTZ R82, R83, R207 ;  /* 0x000000cf53527220 */ /* 0x000fe20000410000 */
[----:B------:R-:W-:Y:S01]  /*69e0*/  SHF.R.U64 R172, R172, 0x3, RZ ;  /* 0x00000003acac7819 */ /* 0x000fe200000012ff */
[----:B------:R-:W-:Y:S01]  /*69f0*/  FMUL.FTZ R68, R68, R205 ;  /* 0x000000cd44447220 */ /* 0x000fe20000410000 */
[----:B------:R-:W-:Y:S01]  /*6a00*/  MOV R10, R10 ;  /* 0x0000000a000a7202 */ /* 0x000fe20000000f00 */
[-C--:B------:R-:W-:Y:S01]  /*6a10*/  FMUL.FTZ R69, R69, R205.reuse ;  /* 0x000000cd45457220 */ /* 0x080fe20000410000 */
[----:B------:R-:W-:Y:S01]  /*6a20*/  FMUL.FTZ R64, R65, R205 ;  /* 0x000000cd41407220 */ /* 0x000fe20000410000 */
[-C--:B------:R-:W-:Y:S01]  /*6a30*/  FMUL.FTZ R94, R94, R207.reuse ;  /* 0x000000cf5e5e7220 */ /* 0x080fe20000410000 */
[----:B------:R-:W-:Y:S01]  /*6a40*/  FMUL.FTZ R83, R90, R207 ;  /* 0x000000cf5a537220 */ /* 0x000fe20000410000 */
[----:B------:R-:W-:Y:S01]  /*6a50*/  FMUL.FTZ R11, R48, R205 ;  /* 0x000000cd300b7220 */ /* 0x000fe20000410000 */
[-C--:B------:R-:W-:Y:S01]  /*6a60*/  FMUL.FTZ R38, R38, R207.reuse ;  /* 0x000000cf26267220 */ /* 0x080fe20000410000 */
[-C--:B------:R-:W-:Y:S01]  /*6a70*/  FMUL.FTZ R39, R39, R207.reuse ;  /* 0x000000cf27277220 */ /* 0x080fe20000410000 */
[----:B------:R-:W-:Y:S01]  /*6a80*/  FMUL.FTZ R90, R91, R207 ;  /* 0x000000cf5b5a7220 */ /* 0x000fe20000410000 */
[----:B------:R-:W-:Y:S01]  /*6a90*/  F2FP.BF16.F32.PACK_AB R5, R28, R5 ;  /* 0x000000051c05723e */ /* 0x000fe200000010ff */
[----:B------:R-:W-:Y:S01]  /*6aa0*/  FMUL.FTZ R48, R49, R205 ;  /* 0x000000cd31307220 */ /* 0x000fe20000410000 */
[----:B------:R-:W-:Y:S01]  /*6ab0*/  F2FP.BF16.F32.PACK_AB R24, R29, R24 ;  /* 0x000000181d18723e */ /* 0x000fe200000010ff */
[-C--:B------:R-:W-:Y:S01]  /*6ac0*/  FMUL.FTZ R102, R102, R207.reuse ;  /* 0x000000cf66667220 */ /* 0x080fe20000410000 */
[----:B------:R-:W-:Y:S01]  /*6ad0*/  FMUL.FTZ R91, R98, R207 ;  /* 0x000000cf625b7220 */ /* 0x000fe20000410000 */
[----:B------:R-:W-:Y:S01]  /*6ae0*/  F2FP.BF16.F32.PACK_AB R30, R30, R113 ;  /* 0x000000711e1e723e */ /* 0x000fe200000010ff */
[-C--:B------:R-:W-:Y:S01]  /*6af0*/  FMUL.FTZ R52, R52, R205.reuse ;  /* 0x000000cd34347220 */ /* 0x080fe20000410000 */
[----:B------:R-:W-:Y:S01]  /*6b00*/  F2FP.BF16.F32.PACK_AB R31, R31, R26 ;  /* 0x0000001a1f1f723e */ /* 0x000fe200000010ff */
        /* <DEDUP_REMOVED lines=9> */
[----:B------:R-:W-:Y:S01]  /*6ba0*/  LOP3.LUT R172, R172, R173, RZ, 0x3c, !PT ;  /* 0x000000adacac7212 */ /* 0x000fe200078e3cff */
[-C--:B------:R-:W-:Y:S01]  /*6bb0*/  FMUL.FTZ R93, R93, R205.reuse ;  /* 0x000000cd5d5d7220 */ /* 0x080fe20000410000 */
[-C--:B------:R-:W-:Y:S01]  /*6bc0*/  FMUL.FTZ R88, R89, R205.reuse ;  /* 0x000000cd59587220 */ /* 0x080fe20000410000 */
[-C--:B------:R-:W-:Y:S01]  /*6bd0*/  FMUL.FTZ R100, R100, R205.reuse ;  /* 0x000000cd64647220 */ /* 0x080fe20000410000 */
[----:B------:R-:W-:Y:S01]  /*6be0*/  FMUL.FTZ R57, R96, R205 ;  /* 0x000000cd60397220 */ /* 0x000fe20000410000 */
[----:B------:R-:W-:Y:S01]  /*6bf0*/  F2FP.BF16.F32.PACK_AB R42, R47, R42 ;  /* 0x0000002a2f2a723e */ /* 0x000fe200000010ff */
[----:B------:R-:W-:-:S02]  /*6c00*/  IMAD.X R173, RZ, RZ, R195, P3 ;  /* 0x000000ffffad7224 */ /* 0x000fc400018e06c3 */
[-C--:B------:R-:W-:Y:S01]  /*6c10*/  FMUL.FTZ R85, R85, R205.reuse ;  /* 0x000000cd55557220 */ /* 0x080fe20000410000 */
[----:B------:R-:W-:Y:S01]  /*6c20*/  FMUL.FTZ R80, R81, R205 ;  /* 0x000000cd51507220 */ /* 0x000fe20000410000 */
[----:B------:R-:W-:Y:S02]  /*6c30*/  F2FP.BF16.F32.PACK_AB R25, R68, R25 ;  /* 0x000000194419723e */ /* 0x000fe400000010ff */
[----:B------:R-:W-:Y:S02]  /*6c40*/  F2FP.BF16.F32.PACK_AB R64, R69, R64 ;  /* 0x000000404540723e */ /* 0x000fe400000010ff */
[----:B------:R-:W-:Y:S02]  /*6c50*/  F2FP.BF16.F32.PACK_AB R83, R94, R83 ;  /* 0x000000535e53723e */ /* 0x000fe400000010ff */
[----:B------:R-:W-:Y:S01]  /*6c60*/  SEL R26, R5, R24, P0 ;  /* 0x00000018051a7207 */ /* 0x000fe20000000000 */
[----:B------:R-:W-:Y:S01]  /*6c70*/  FMUL.FTZ R53, R53, R205 ;  /* 0x000000cd35357220 */ /* 0x000fe20000410000 */
[----:B------:R-:W-:Y:S01]  /*6c80*/  F2FP.BF16.F32.PACK_AB R27, R38, R27 ;  /* 0x0000001b261b723e */ /* 0x000fe200000010ff */
[-C--:B------:R-:W-:Y:S01]  /*6c90*/  FMUL.FTZ R76, R76, R205.reuse ;  /* 0x000000cd4c4c7220 */ /* 0x080fe20000410000 */
[----:B------:R-:W-:Y:S01]  /*6ca0*/  F2FP.BF16.F32.PACK_AB R34, R39, R34 ;  /* 0x000000222722723e */ /* 0x000fe200000010ff */
[----:B------:R-:W-:Y:S01]  /*6cb0*/  FMUL.FTZ R77, R77, R205 ;  /* 0x000000cd4d4d7220 */ /* 0x000fe20000410000 */
[----:B------:R-:W-:-:S02]  /*6cc0*/  SEL R24, R24, R5, P0 ;  /* 0x0000000518187207 */ /* 0x000fc40000000000 */
[----:B------:R-:W-:Y:S02]  /*6cd0*/  SEL R28, R7, R32, P0 ;  /* 0x00000020071c7207 */ /* 0x000fe40000000000 */
[----:B------:R-:W-:Y:S02]  /*6ce0*/  SEL R94, R30, R31, P0 ;  /* 0x0000001f1e5e7207 */ /* 0x000fe40000000000 */
[----:B----4-:R-:W-:Y:S02]  /*6cf0*/  LOP3.LUT R29, R203, 0x2, RZ, 0x3c, !PT ;  /* 0x00000002cb1d7812 */ /* 0x010fe400078e3cff */
[----:B0-----:R-:W-:Y:S01]  /*6d00*/  ISETP.NE.AND P3, PT, R56, 0x1, PT ;  /* 0x000000013800780c */ /* 0x001fe20003f65270 */
[----:B------:R-:W-:Y:S01]  /*6d10*/  FMUL.FTZ R63, R63, R207 ;  /* 0x000000cf3f3f7220 */ /* 0x000fe20000410000 */
[----:B------:R-:W-:Y:S02]  /*6d20*/  F2FP.BF16.F32.PACK_AB R91, R102, R91 ;  /* 0x0000005b665b723e */ /* 0x000fe400000010ff */
[----:B------:R-:W-:-:S02]  /*6d30*/  SEL R32, R32, R7, P0 ;  /* 0x0000000720207207 */ /* 0x000fc40000000000 */
[----:B------:R-:W-:Y:S02]  /*6d40*/  SEL R36, R9, R40, P0 ;  /* 0x0000002809247207 */ /* 0x000fe40000000000 */
[----:B------:R-:W-:Y:S02]  /*6d50*/  SEL R30, R31, R30, P0 ;  /* 0x0000001e1f1e7207 */ /* 0x000fe40000000000 */
[----:B------:R-:W-:Y:S02]  /*6d60*/  F2FP.BF16.F32.PACK_AB R11, R52, R11 ;  /* 0x0000000b340b723e */ /* 0x000fe400000010ff */
[----:B------:R-:W-:Y:S02]  /*6d70*/  F2FP.BF16.F32.PACK_AB R65, R108, R65 ;  /* 0x000000416c41723e */ /* 0x000fe400000010ff */
[----:B------:R-:W-:Y:S02]  /*6d80*/  SEL R38, R40, R9, P0 ;  /* 0x0000000928267207 */ /* 0x000fe40000000000 */
[----:B------:R-:W-:Y:S01]  /*6d90*/  SEL R102, R35, R42, P0 ;  /* 0x0000002a23667207 */ /* 0x000fe20000000000 */
[----:B------:R-:W-:Y:S01]  /*6da0*/  FMUL.FTZ R101, R101, R205 ;  /* 0x000000cd65657220 */ /* 0x000fe20000410000 */
[----:B------:R-:W-:Y:S01]  /*6db0*/  F2FP.BF16.F32.PACK_AB R49, R92, R49 ;  /* 0x000000315c31723e */ /* 0x000fe200000010ff */
[----:B------:R-:W-:Y:S01]  /*6dc0*/  FMUL.FTZ R96, R97, R205 ;  /* 0x000000cd61607220 */ /* 0x000fe20000410000 */
[----:B------:R-:W-:Y:S01]  /*6dd0*/  F2FP.BF16.F32.PACK_AB R88, R93, R88 ;  /* 0x000000585d58723e */ /* 0x000fe200000010ff */
[----:B------:R-:W-:Y:S01]  /*6de0*/  FMUL.FTZ R54, R54, R207 ;  /* 0x000000cf36367220 */ /* 0x000fe20000410000 */
[----:B------:R-:W-:-:S02]  /*6df0*/  F2FP.BF16.F32.PACK_AB R57, R100, R57 ;  /* 0x000000396439723e */ /* 0x000fc400000010ff */
[----:B------:R-:W-:Y:S02]  /*6e00*/  SEL R52, R25, R64, P0 ;  /* 0x0000004019347207 */ /* 0x000fe40000000000 */
[----:B------:R-:W-:Y:S01]  /*6e10*/  SEL R108, R42, R35, P0 ;  /* 0x000000232a6c7207 */ /* 0x000fe20000000000 */
[----:B------:R-:W-:Y:S01]  /*6e20*/  SHFL.IDX PT, R26, R26, R203, 0x1c1f ;  /* 0x001c1fcb1a1a7589 */ /* 0x000fe200000e0000 */
[----:B------:R-:W-:Y:S02]  /*6e30*/  F2FP.BF16.F32.PACK_AB R80, R85, R80 ;  /* 0x000000505550723e */ /* 0x000fe400000010ff */
[----:B------:R-:W-:Y:S01]  /*6e40*/  SEL R64, R64, R25, P0 ;  /* 0x0000001940407207 */ /* 0x000fe20000000000 */
[----:B------:R-:W0:Y:S01]  /*6e50*/  LDC R85, c[0x0][0xc38] ;  /* 0x00030e00ff557b82 */ /* 0x000e220000000800 */
[----:B------:R-:W-:Y:S01]  /*6e60*/  SEL R100, R27, R34, P0 ;  /* 0x000000221b647207 */ /* 0x000fe20000000000 */
[----:B------:R-:W1:Y:S01]  /*6e70*/  SHFL.IDX PT, R25, R24, R29, 0x1c1f ;  /* 0x001c1f1d18197589 */ /* 0x000e6200000e0000 */
[----:B------:R-:W-:Y:S01]  /*6e80*/  SEL R34, R34, R27, P0 ;  /* 0x0000001b22227207 */ /* 0x000fe20000000000 */
[----:B------:R-:W-:Y:S01]  /*6e90*/  FMUL.FTZ R55, R55, R207 ;  /* 0x000000cf37377220 */ /* 0x000fe20000410000 */
[----:B------:R-:W-:Y:S01]  /*6ea0*/  F2FP.BF16.F32.PACK_AB R48, R53, R48 ;  /* 0x000000303530723e */ /* 0x000fe200000010ff */
[----:B------:R-:W-:Y:S01]  /*6eb0*/  SHFL.IDX PT, R28, R28, R203, 0x1c1f ;  /* 0x001c1fcb1c1c7589 */ /* 0x000fe200000e0000 */
[----:B------:R-:W-:Y:S01]  /*6ec0*/  F2FP.BF16.F32.PACK_AB R33, R76, R33 ;  /* 0x000000214c21723e */ /* 0x000fe200000010ff */
[-C--:B------:R-:W-:Y:S01]  /*6ed0*/  FMUL.FTZ R70, R70, R207.reuse ;  /* 0x000000cf46467220 */ /* 0x080fe20000410000 */
[----:B------:R-:W-:Y:S01]  /*6ee0*/  F2FP.BF16.F32.PACK_AB R72, R77, R72 ;  /* 0x000000484d48723e */ /* 0x000fe200000010ff */
[----:B------:R-:W-:Y:S01]  /*6ef0*/  SHFL.IDX PT, R94, R94, R203, 0x1c1f ;  /* 0x001c1fcb5e5e7589 */ /* 0x000fe200000e0000 */
[-C--:B------:R-:W-:Y:S01]  /*6f00*/  FMUL.FTZ R95, R95, R207.reuse ;  /* 0x000000cf5f5f7220 */ /* 0x080fe20000410000 */
[----:B------:R-:W-:Y:S01]  /*6f10*/  FMUL.FTZ R98, R99, R207 ;  /* 0x000000cf63627220 */ /* 0x000fe20000410000 */
[----:B------:R-:W-:Y:S01]  /*6f20*/  F2FP.BF16.F32.PACK_AB R58, R63, R58 ;  /* 0x0000003a3f3a723e */ /* 0x000fe200000010ff */
[----:B------:R-:W-:Y:S01]  /*6f30*/  SHFL.IDX PT, R27, R32, R29, 0x1c1f ;  /* 0x001c1f1d201b7589 */ /* 0x000fe200000e0000 */
[----:B------:R-:W-:Y:S01]  /*6f40*/  SEL R68, R49, R88, P0 ;  /* 0x0000005831447207 */ /* 0x000fe20000000000 */
[----:B------:R-:W-:-:S02]  /*6f50*/  FMUL.FTZ R81, R120, R205 ;  /* 0x000000cd78517220 */ /* 0x000fc40000410000 */
[----:B------:R-:W2:Y:S01]  /*6f60*/  SHFL.IDX PT, R35, R30, R29, 0x1c1f ;  /* 0x001c1f1d1e237589 */ /* 0x000ea200000e0000 */
[-C--:B------:R-:W-:Y:S01]  /*6f70*/  FMUL.FTZ R62, R62, R207.reuse ;  /* 0x000000cf3e3e7220 */ /* 0x080fe20000410000 */
[----:B------:R-:W-:Y:S02]  /*6f80*/  FMUL.FTZ R99, R106, R207 ;  /* 0x000000cf6a637220 */ /* 0x000fe40000410000 */
[----:B------:R-:W-:Y:S01]  /*6f90*/  SHFL.IDX PT, R36, R36, R203, 0x1c1f ;  /* 0x001c1fcb24247589 */ /* 0x000fe200000e0000 */
[----:B------:R-:W-:Y:S01]  /*6fa0*/  FMUL.FTZ R120, R121, R205 ;  /* 0x000000cd79787220 */ /* 0x000fe20000410000 */
[-C--:B------:R-:W-:Y:S02]  /*6fb0*/  FMUL.FTZ R71, R71, R207.reuse ;  /* 0x000000cf47477220 */ /* 0x080fe40000410000 */
[----:B------:R-:W3:Y:S01]  /*6fc0*/  SHFL.IDX PT, R31, R38, R29, 0x1c1f ;  /* 0x001c1f1d261f7589 */ /* 0x000ee200000e0000 */
[----:B------:R-:W-:Y:S01]  /*6fd0*/  FMUL.FTZ R106, R107, R207 ;  /* 0x000000cf6b6a7220 */ /* 0x000fe20000410000 */
[----:B------:R-:W-:-:S02]  /*6fe0*/  F2FP.BF16.F32.PACK_AB R43, R54, R43 ;  /* 0x0000002b362b723e */ /* 0x000fc400000010ff */
[----:B------:R-:W-:Y:S01]  /*6ff0*/  SHFL.IDX PT, R102, R102, R203, 0x1c1f ;  /* 0x001c1fcb66667589 */ /* 0x000fe200000e0000 */
[----:B------:R-:W-:Y:S01]  /*7000*/  F2FP.BF16.F32.PACK_AB R96, R101, R96 ;  /* 0x000000606560723e */ /* 0x000fe200000010ff */
[----:B------:R-:W-:Y:S02]  /*7010*/  FMUL.FTZ R116, R116, R205 ;  /* 0x000000cd74747220 */ /* 0x000fe40000410000 */
[----:B------:R-:W4:Y:S01]  /*7020*/  SHFL.IDX PT, R63, R108, R29, 0x1c1f ;  /* 0x001c1f1d6c3f7589 */ /* 0x000f2200000e0000 */
[-C--:B------:R-:W-:Y:S01]  /*7030*/  FMUL.FTZ R78, R78, R207.reuse ;  /* 0x000000cf4e4e7220 */ /* 0x080fe20000410000 */
[-C--:B------:R-:W-:Y:S01]  /*7040*/  FMUL.FTZ R79, R79, R207.reuse ;  /* 0x000000cf4f4f7220 */ /* 0x080fe20000410000 */
[-C--:B------:R-:W-:Y:S01]  /*7050*/  FMUL.FTZ R110, R110, R207.reuse ;  /* 0x000000cf6e6e7220 */ /* 0x080fe20000410000 */
[-C--:B------:R-:W-:Y:S01]  /*7060*/  FMUL.FTZ R107, R114, R207.reuse ;  /* 0x000000cf726b7220 */ /* 0x080fe20000410000 */
[-C--:B------:R-:W-:Y:S01]  /*7070*/  FMUL.FTZ R134, R134, R207.reuse ;  /* 0x000000cf86867220 */ /* 0x080fe20000410000 */
[----:B------:R-:W-:Y:S01]  /*7080*/  FMUL.FTZ R121, R130, R207 ;  /* 0x000000cf82797220 */ /* 0x000fe20000410000 */
[----:B------:R-:W-:Y:S01]  /*7090*/  SEL R44, R11, R48, P0 ;  /* 0x000000300b2c7207 */ /* 0x000fe20000000000 */
[-C--:B------:R-:W-:Y:S01]  /*70a0*/  FMUL.FTZ R109, R109, R205.reuse ;  /* 0x000000cd6d6d7220 */ /* 0x080fe20000410000 */
[----:B------:R-:W-:Y:S01]  /*70b0*/  SEL R54, R33, R72, P0 ;  /* 0x0000004821367207 */ /* 0x000fe20000000000 */
[----:B------:R-:W-:Y:S01]  /*70c0*/  FMUL.FTZ R104, R105, R205 ;  /* 0x000000cd69687220 */ /* 0x000fe20000410000 */
[----:B------:R-:W-:Y:S01]  /*70d0*/  FMUL.FTZ R114, R115, R207 ;  /* 0x000000cf73727220 */ /* 0x000fe20000410000 */
[----:B------:R-:W-:Y:S01]  /*70e0*/  SEL R48, R48, R11, P0 ;  /* 0x0000000b30307207 */ /* 0x000fe20000000000 */
[----:B------:R-:W-:Y:S01]  /*70f0*/  FMUL.FTZ R118, R118, R207 ;  /* 0x000000cf76767220 */ /* 0x000fe20000410000 */
[----:B------:R-:W-:Y:S01]  /*7100*/  SEL R88, R88, R49, P0 ;  /* 0x0000003158587207 */ /* 0x000fe20000000000 */
[----:B------:R-:W-:Y:S01]  /*7110*/  FMUL.FTZ R115, R122, R207 ;  /* 0x000000cf7a737220 */ /* 0x000fe20000410000 */
[----:B------:R-:W-:Y:S01]  /*7120*/  F2FP.BF16.F32.PACK_AB R50, R55, R50 ;  /* 0x000000323732723e */ /* 0x000fe200000010ff */
[----:B------:R1:W-:Y:S01]  /*7130*/  SHFL.IDX PT, R49, R68, R203, 0x1c1f ;  /* 0x001c1fcb44317589 */ /* 0x0003e200000e0000 */
[----:B------:R-:W-:Y:S01]  /*7140*/  F2FP.BF16.F32.PACK_AB R59, R70, R59 ;  /* 0x0000003b463b723e */ /* 0x000fe200000010ff */
[-C--:B------:R-:W-:Y:S01]  /*7150*/  FMUL.FTZ R124, R124, R205.reuse ;  /* 0x000000cd7c7c7220 */ /* 0x080fe20000410000 */
[----:B------:R-:W-:Y:S01]  /*7160*/  F2FP.BF16.F32.PACK_AB R90, R95, R90 ;  /* 0x0000005a5f5a723e */ /* 0x000fe200000010ff */
[----:B------:R-:W-:Y:S01]  /*7170*/  FMUL.FTZ R89, R128, R205 ;  /* 0x000000cd80597220 */ /* 0x000fe20000410000 */
[-C--:B------:R-:W-:Y:S01]  /*7180*/  FMUL.FTZ R126, R126, R207.reuse ;  /* 0x000000cf7e7e7220 */ /* 0x080fe20000410000 */
[----:B------:R-:W-:Y:S01]  /*7190*/  FMUL.FTZ R122, R123, R207 ;  /* 0x000000cf7b7a7220 */ /* 0x000fe20000410000 */
[----:B------:R-:W-:Y:S01]  /*71a0*/  F2FP.BF16.F32.PACK_AB R51, R62, R51 ;  /* 0x000000333e33723e */ /* 0x000fe200000010ff */
[----:B------:R-:W-:Y:S01]  /*71b0*/  FMUL.FTZ R128, R129, R205 ;  /* 0x000000cd81807220 */ /* 0x000fe20000410000 */
[----:B------:R-:W-:Y:S01]  /*71c0*/  SEL R70, R57, R96, P0 ;  /* 0x0000006039467207 */ /* 0x000fe20000000000 */
[----:B-1----:R-:W1:Y:S01]  /*71d0*/  @P3 LDC R68, c[0x0][0xbec] ;  /* 0x0002fb00ff443b82 */ /* 0x002e620000000800 */
[----:B------:R-:W-:Y:S01]  /*71e0*/  FMUL.FTZ R123, R138, R207 ;  /* 0x000000cf8a7b7220 */ /* 0x000fe20000410000 */
[----:B------:R-:W-:Y:S01]  /*71f0*/  F2FP.BF16.F32.PACK_AB R66, R71, R66 ;  /* 0x000000424742723e */ /* 0x000fe200000010ff */
[----:B------:R-:W-:Y:S01]  /*7200*/  FMUL.FTZ R117, R117, R205 ;  /* 0x000000cd75757220 */ /* 0x000fe20000410000 */
[----:B------:R-:W-:Y:S01]  /*7210*/  SEL R96, R96, R57, P0 ;  /* 0x0000003960607207 */ /* 0x000fe20000000000 */
[-C--:B------:R-:W-:Y:S01]  /*7220*/  FMUL.FTZ R97, R136, R205.reuse ;  /* 0x000000cd88617220 */ /* 0x080fe20000410000 */
[----:B------:R-:W-:Y:S01]  /*7230*/  FMUL.FTZ R105, R144, R205 ;  /* 0x000000cd90697220 */ /* 0x000fe20000410000 */
        /* <DEDUP_REMOVED lines=8> */
[----:B------:R-:W-:Y:S01]  /*72c0*/  F2FP.BF16.F32.PACK_AB R67, R78, R67 ;  /* 0x000000434e43723e */ /* 0x000fe200000010ff */
[----:B------:R-:W-:Y:S01]  /*72d0*/  SHFL.IDX PT, R57, R54, R203, 0x1c1f ;  /* 0x001c1fcb36397589 */ /* 0x000fe200000e0000 */
[----:B------:R-:W-:Y:S01]  /*72e0*/  F2FP.BF16.F32.PACK_AB R74, R79, R74 ;  /* 0x0000004a4f4a723e */ /* 0x000fe200000010ff */
[----:B------:R-:W-:Y:S01]  /*72f0*/  FMUL.FTZ R84, R84, R205 ;  /* 0x000000cd54547220 */ /* 0x000fe20000410000 */
[----:B------:R-:W-:Y:S01]  /*7300*/  F2FP.BF16.F32.PACK_AB R99, R110, R99 ;  /* 0x000000636e63723e */ /* 0x000fe200000010ff */
[----:B------:R-:W-:Y:S01]  /*7310*/  FMUL.FTZ R125, R125, R205 ;  /* 0x000000cd7d7d7220 */ /* 0x000fe20000410000 */
[----:B------:R-:W-:Y:S01]  /*7320*/  F2FP.BF16.F32.PACK_AB R73, R116, R73 ;  /* 0x000000497449723e */ /* 0x000fe200000010ff */
[----:B------:R-:W-:Y:S01]  /*7330*/  FMUL.FTZ R132, R132, R205 ;  /* 0x000000cd84847220 */ /* 0x000fe20000410000 */
[----:B------:R-:W-:Y:S01]  /*7340*/  F2FP.BF16.F32.PACK_AB R121, R134, R121 ;  /* 0x000000798679723e */ /* 0x000fe200000010ff */
[-C--:B------:R-:W-:Y:S01]  /*7350*/  FMUL.FTZ R133, R133, R205.reuse ;  /* 0x000000cd85857220 */ /* 0x080fe20000410000 */
[-C--:B------:R-:W-:Y:S01]  /*7360*/  FMUL.FTZ R140, R140, R205.reuse ;  /* 0x000000cd8c8c7220 */ /* 0x080fe20000410000 */
[-C--:B------:R-:W-:Y:S01]  /*7370*/  FMUL.FTZ R141, R141, R205.reuse ;  /* 0x000000cd8d8d7220 */ /* 0x080fe20000410000 */
[-C--:B------:R-:W-:Y:S01]  /*7380*/  FMUL.FTZ R136, R137, R205.reuse ;  /* 0x000000cd89887220 */ /* 0x080fe20000410000 */
[-C--:B------:R-:W-:Y:S01]  /*7390*/  FMUL.FTZ R148, R148, R205.reuse ;  /* 0x000000cd94947220 */ /* 0x080fe20000410000 */
        /* <DEDUP_REMOVED lines=11> */
[----:B------:R-:W-:-:S02]  /*7450*/  SEL R110, R43, R50, P0 ;  /* 0x000000322b6e7207 */ /* 0x000fc40000000000 */
[----:B------:R-:W-:Y:S01]  /*7460*/  SEL R116, R50, R43, P0 ;  /* 0x0000002b32747207 */ /* 0x000fe20000000000 */
[----:B------:R-:W-:Y:S01]  /*7470*/  SHFL.IDX PT, R100, R100, R203, 0x1c1f ;  /* 0x001c1fcb64647589 */ /* 0x000fe200000e0000 */
[----:B------:R-:W-:Y:S02]  /*7480*/  SEL R134, R83, R90, P0 ;  /* 0x0000005a53867207 */ /* 0x000fe40000000000 */
[----:B------:R-:W-:Y:S01]  /*7490*/  F2FP.BF16.F32.PACK_AB R107, R118, R107 ;  /* 0x0000006b766b723e */ /* 0x000fe200000010ff */
[----:B------:R-:W-:Y:S01]  /*74a0*/  SHFL.IDX PT, R54, R48, R29, 0x1c1f ;  /* 0x001c1f1d30367589 */ /* 0x000fe200000e0000 */
[----:B------:R-:W-:Y:S02]  /*74b0*/  SEL R50, R51, R58, P0 ;  /* 0x0000003a33327207 */ /* 0x000fe40000000000 */
[----:B------:R-:W-:Y:S01]  /*74c0*/  SEL R90, R90, R83, P0 ;  /* 0x000000535a5a7207 */ /* 0x000fe20000000000 */
[----:B------:R-:W1:Y:S01]  /*74d0*/  SHFL.IDX PT, R39, R34, R29, 0x1c1f ;  /* 0x001c1f1d22277589 */ /* 0x000e6200000e0000 */
[----:B------:R-:W-:Y:S01]  /*74e0*/  F2FP.BF16.F32.PACK_AB R81, R124, R81 ;  /* 0x000000517c51723e */ /* 0x000fe200000010ff */
[----:B------:R-:W1:Y:S01]  /*74f0*/  @P3 LDC R83, c[0x0][0xbf0] ;  /* 0x0002fc00ff533b82 */ /* 0x000e620000000800 */
[----:B------:R-:W-:-:S02]  /*7500*/  F2FP.BF16.F32.PACK_AB R115, R126, R115 ;  /* 0x000000737e73723e */ /* 0x000fc400000010ff */
[----:B------:R-:W-:Y:S02]  /*7510*/  SEL R58, R58, R51, P0 ;  /* 0x000000333a3a7207 */ /* 0x000fe40000000000 */
[----:B------:R-:W-:Y:S02]  /*7520*/  SEL R118, R59, R66, P0 ;  /* 0x000000423b767207 */ /* 0x000fe40000000000 */
[----:B------:R-:W-:Y:S02]  /*7530*/  SEL R72, R72, R33, P0 ;  /* 0x0000002148487207 */ /* 0x000fe40000000000 */
[----:B------:R-:W-:Y:S02]  /*7540*/  SEL R124, R66, R59, P0 ;  /* 0x0000003b427c7207 */ /* 0x000fe40000000000 */
[----:B------:R-:W-:Y:S02]  /*7550*/  SEL R126, R67, R74, P0 ;  /* 0x0000004a437e7207 */ /* 0x000fe40000000000 */
[----:B------:R-:W-:-:S02]  /*7560*/  F2FP.BF16.F32.PACK_AB R106, R111, R106 ;  /* 0x0000006a6f6a723e */ /* 0x000fc400000010ff */
[----:B------:R-:W-:Y:S02]  /*7570*/  F2FP.BF16.F32.PACK_AB R112, R117, R112 ;  /* 0x000000707570723e */ /* 0x000fe400000010ff */
[----:B------:R-:W-:Y:S02]  /*7580*/  F2FP.BF16.F32.PACK_AB R122, R127, R122 ;  /* 0x0000007a7f7a723e */ /* 0x000fe400000010ff */
[----:B------:R-:W-:Y:S02]  /*7590*/  F2FP.BF16.F32.PACK_AB R130, R135, R130 ;  /* 0x000000828782723e */ /* 0x000fe400000010ff */
[----:B------:R-:W-:Y:S02]  /*75a0*/  F2FP.BF16.F32.PACK_AB R123, R142, R123 ;  /* 0x0000007b8e7b723e */ /* 0x000fe400000010ff */
[----:B------:R-:W-:Y:S02]  /*75b0*/  F2FP.BF16.F32.PACK_AB R138, R143, R138 ;  /* 0x0000008a8f8a723e */ /* 0x000fe400000010ff */
[----:B------:R-:W-:-:S02]  /*75c0*/  SEL R40, R65, R104, P0 ;  /* 0x0000006841287207 */ /* 0x000fc40000000000 */
[----:B------:R-:W-:Y:S01]  /*75d0*/  SEL R74, R74, R67, P0 ;  /* 0x000000434a4a7207 */ /* 0x000fe20000000000 */
[----:B------:R-:W-:Y:S01]  /*75e0*/  SHFL.IDX PT, R53, R46, R203, 0x1c1f ;  /* 0x001c1fcb2e357589 */ /* 0x000fe200000e0000 */
[----:B------:R-:W-:Y:S02]  /*75f0*/  F2FP.BF16.F32.PACK_AB R41, R84, R41 ;  /* 0x000000295429723e */ /* 0x000fe400000010ff */
[----:B------:R-:W-:Y:S01]  /*7600*/  F2FP.BF16.F32.PACK_AB R75, R86, R75 ;  /* 0x0000004b564b723e */ /* 0x000fe200000010ff */
[----:B------:R-:W-:Y:S01]  /*7610*/  SHFL.IDX PT, R110, R110, R203, 0x1c1f ;  /* 0x001c1fcb6e6e7589 */ /* 0x000fe200000e0000 */
[----:B------:R-:W-:Y:S02]  /*7620*/  F2FP.BF16.F32.PACK_AB R82, R87, R82 ;  /* 0x000000525752723e */ /* 0x000fe400000010ff */
[----:B------:R-:W-:Y:S01]  /*7630*/  F2FP.BF16.F32.PACK_AB R98, R103, R98 ;  /* 0x000000626762723e */ /* 0x000fe200000010ff */
[----:B------:R-:W-:Y:S01]  /*7640*/  SHFL.IDX PT, R60, R60, R29, 0x1c1f ;  /* 0x001c1f1d3c3c7589 */ /* 0x000fe200000e0000 */
[----:B------:R-:W-:-:S02]  /*7650*/  F2FP.BF16.F32.PACK_AB R114, R119, R114 ;  /* 0x000000727772723e */ /* 0x000fc400000010ff */
[----:B------:R-:W-:Y:S02]  /*7660*/  F2FP.BF16.F32.PACK_AB R120, R125, R120 ;  /* 0x000000787d78723e */ /* 0x000fe400000010ff */
[----:B------:R-:W-:Y:S02]  /*7670*/  F2FP.BF16.F32.PACK_AB R89, R132, R89 ;  /* 0x000000598459723e */ /* 0x000fe400000010ff */
[----:B------:R-:W-:Y:S02]  /*7680*/  F2FP.BF16.F32.PACK_AB R128, R133, R128 ;  /* 0x000000808580723e */ /* 0x000fe400000010ff */
[----:B------:R-:W-:Y:S02]  /*7690*/  F2FP.BF16.F32.PACK_AB R97, R140, R97 ;  /* 0x000000618c61723e */ /* 0x000fe400000010ff */
[----:B------:R-:W-:Y:S02]  /*76a0*/  F2FP.BF16.F32.PACK_AB R136, R141, R136 ;  /* 0x000000888d88723e */ /* 0x000fe400000010ff */
[----:B------:R-:W-:-:S02]  /*76b0*/  F2FP.BF16.F32.PACK_AB R105, R148, R105 ;  /* 0x000000699469723e */ /* 0x000fc400000010ff */
[----:B------:R-:W-:Y:S02]  /*76c0*/  F2FP.BF16.F32.PACK_AB R129, R150, R129 ;  /* 0x000000819681723e */ /* 0x000fe400000010ff */
[----:B------:R-:W-:Y:S02]  /*76d0*/  F2FP.BF16.F32.PACK_AB R144, R149, R144 ;  /* 0x000000909590723e */ /* 0x000fe400000010ff */
[----:B------:R-:W-:Y:S02]  /*76e0*/  F2FP.BF16.F32.PACK_AB R146, R151, R146 ;  /* 0x000000929792723e */ /* 0x000fe400000010ff */
[----:B------:R-:W-:Y:S01]  /*76f0*/  SEL R104, R104, R65, P0 ;  /* 0x0000004168687207 */ /* 0x000fe20000000000 */
[----:B------:R-:W-:Y:S01]  /*7700*/  SHFL.IDX PT, R66, R50, R203, 0x1c1f ;  /* 0x001c1fcb32427589 */ /* 0x000fe200000e0000 */
[----:B------:R-:W-:-:S03]  /*7710*/  SEL R76, R73, R112, P0 ;  /* 0x00000070494c7207 */ /* 0x000fc60000000000 */
[----:B------:R-:W1:Y:S01]  /*7720*/  SHFL.IDX PT, R65, R116, R29, 0x1c1f ;  /* 0x001c1f1d74417589 */ /* 0x000e6200000e0000 */
[----:B------:R-:W-:Y:S02]  /*7730*/  SEL R142, R99, R106, P0 ;  /* 0x0000006a638e7207 */ /* 0x000fe40000000000 */
[----:B------:R-:W-:Y:S01]  /*7740*/  SEL R150, R115, R122, P0 ;  /* 0x0000007a73967207 */ /* 0x000fe20000000000 */
[----:B------:R2:W-:Y:S01]  /*7750*/  SHFL.IDX PT, R67, R58, R29, 0x1c1f ;  /* 0x001c1f1d3a437589 */ /* 0x0005e200000e0000 */
[----:B------:R-:W-:Y:S02]  /*7760*/  SEL R202, R121, R130, P0 ;  /* 0x0000008279ca7207 */ /* 0x000fe40000000000 */
[----:B------:R-:W-:Y:S01]  /*7770*/  SEL R204, R123, R138, P0 ;  /* 0x0000008a7bcc7207 */ /* 0x000fe20000000000 */
[----:B------:R-:W-:Y:S01]  /*7780*/  SHFL.IDX PT, R55, R52, R203, 0x1c1f ;  /* 0x001c1fcb34377589 */ /* 0x000fe200000e0000 */
[----:B------:R-:W-:Y:S01]  /*7790*/  SEL R62, R41, R80, P0 ;  /* 0x00000050293e7207 */ /* 0x000fe20000000000 */
[----:B------:R-:W-:Y:S01]  /*77a0*/  IMAD.MOV.U32 R201, RZ, RZ, R197 ;  /* 0x000000ffffc97224 */ /* 0x000fe200078e00c5 */
[----:B------:R-:W-:Y:S01]  /*77b0*/  SEL R112, R112, R73, P0 ;  /* 0x0000004970707207 */ /* 0x000fe20000000000 */
[----:B------:R-:W-:Y:S01]  /*77c0*/  SHFL.IDX PT, R118, R118, R203, 0x1c1f ;  /* 0x001c1fcb76767589 */ /* 0x000fe200000e0000 */
[----:B------:R-:W-:Y:S01]  /*77d0*/  SEL R78, R81, R120, P0 ;  /* 0x00000078514e7207 */ /* 0x000fe20000000000 */
[----:B--2---:R-:W-:Y:S01]  /*77e0*/  IMAD R58, RZ, RZ, -UR38 ;  /* 0x80000026ff3a7e24 */ /* 0x004fe2000f8e02ff */
[----:B------:R-:W-:Y:S01]  /*77f0*/  SEL R84, R89, R128, P0 ;  /* 0x0000008059547207 */ /* 0x000fe20000000000 */
[----:B------:R-:W-:Y:S01]  /*7800*/  SHFL.IDX PT, R64, R64, R29, 0x1c1f ;  /* 0x001c1f1d40407589 */ /* 0x000fe200000e0000 */
[----:B------:R-:W-:-:S02]  /*7810*/  SEL R86, R97, R136, P0 ;  /* 0x0000008861567207 */ /* 0x000fc40000000000 */
[----:B------:R-:W-:Y:S01]  /*7820*/  SEL R92, R105, R144, P0 ;  /* 0x00000090695c7207 */ /* 0x000fe20000000000 */
[----:B------:R-:W-:Y:S01]  /*7830*/  SHFL.IDX PT, R69, R124, R29, 0x1c1f ;  /* 0x001c1f1d7c457589 */ /* 0x000fe200000e0000 */
[----:B------:R-:W-:Y:S02]  /*7840*/  SEL R132, R75, R82, P0 ;  /* 0x000000524b847207 */ /* 0x000fe40000000000 */
[----:B------:R-:W-:Y:S01]  /*7850*/  SEL R140, R91, R98, P0 ;  /* 0x000000625b8c7207 */ /* 0x000fe20000000000 */
[----:B------:R-:W-:Y:S01]  /*7860*/  SHFL.IDX PT, R126, R126, R203, 0x1c1f ;  /* 0x001c1fcb7e7e7589 */ /* 0x000fe200000e0000 */
[----:B------:R-:W-:Y:S02]  /*7870*/  SEL R106, R106, R99, P0 ;  /* 0x000000636a6a7207 */ /* 0x000fe40000000000 */
[----:B------:R-:W-:Y:S01]  /*7880*/  SEL R148, R107, R114, P0 ;  /* 0x000000726b947207 */ /* 0x000fe20000000000 */
[----:B------:R-:W2:Y:S01]  /*7890*/  SHFL.IDX PT, R72, R72, R29, 0x1c1f ;  /* 0x001c1f1d48487589 */ /* 0x000ea200000e0000 */
[----:B------:R-:W-:-:S02]  /*78a0*/  SEL R122, R122, R115, P0 ;  /* 0x000000737a7a7207 */ /* 0x000fc40000000000 */
[----:B------:R-:W-:Y:S01]  /*78b0*/  SEL R130, R130, R121, P0 ;  /* 0x0000007982827207 */ /* 0x000fe20000000000 */
[----:B------:R-:W2:Y:S01]  /*78c0*/  SHFL.IDX PT, R71, R74, R29, 0x1c1f ;  /* 0x001c1f1d4a477589 */ /* 0x000ea200000e0000 */
[----:B------:R-:W-:Y:S02]  /*78d0*/  SEL R138, R138, R123, P0 ;  /* 0x0000007b8a8a7207 */ /* 0x000fe40000000000 */
[----:B------:R-:W-:Y:S02]  /*78e0*/  SEL R206, R129, R146, P0 ;  /* 0x0000009281ce7207 */ /* 0x000fe40000000000 */
[----:B------:R-:W-:Y:S02]  /*78f0*/  SEL R80, R80, R41, P0 ;  /* 0x0000002950507207 */ /* 0x000fe40000000000 */
[----:B------:R-:W-:Y:S02]  /*7900*/  SEL R120, R120, R81, P0 ;  /* 0x0000005178787207 */ /* 0x000fe40000000000 */
[----:B------:R-:W-:-:S02]  /*7910*/  SEL R128, R128, R89, P0 ;  /* 0x0000005980807207 */ /* 0x000fc40000000000 */
[----:B------:R-:W-:Y:S02]  /*7920*/  SEL R136, R136, R97, P0 ;  /* 0x0000006188887207 */ /* 0x000fe40000000000 */
[----:B------:R-:W-:Y:S02]  /*7930*/  SEL R144, R144, R105, P0 ;  /* 0x0000006990907207 */ /* 0x000fe40000000000 */
[----:B------:R-:W-:Y:S02]  /*7940*/  SEL R82, R82, R75, P0 ;  /* 0x0000004b52527207 */ /* 0x000fe40000000000 */
[----:B------:R-:W-:Y:S02]  /*7950*/  SEL R98, R98, R91, P0 ;  /* 0x0000005b62627207 */ /* 0x000fe40000000000 */
[----:B------:R-:W-:Y:S02]  /*7960*/  SEL R114, R114, R107, P0 ;  /* 0x0000006b72727207 */ /* 0x000fe40000000000 */
[----:B------:R-:W-:Y:S01]  /*7970*/  SEL R146, R146, R129, P0 ;  /* 0x0000008192927207 */ /* 0x000fe20000000000 */
[----:B0-----:R-:W-:Y:S01]  /*7980*/  IMAD R58, R85, R58, UR41 ;  /* 0x00000029553a7e24 */ /* 0x001fe2000f8e023a */
[----:B------:R-:W-:-:S02]  /*7990*/  SEL R32, R26, R25, P0 ;  /* 0x000000191a207207 */ /* 0x000fc40000000000 */
[----:B------:R-:W-:Y:S01]  /*79a0*/  SEL R34, R25, R26, P0 ;  /* 0x0000001a19227207 */ /* 0x000fe20000000000 */
[----:B------:R-:W-:Y:S01]  /*79b0*/  SHFL.IDX PT, R59, R80, R29, 0x1c1f ;  /* 0x001c1f1d503b7589 */ /* 0x000fe200000e0000 */
[----:B------:R-:W-:Y:S02]  /*79c0*/  SEL R33, R94, R35, P0 ;  /* 0x000000235e217207 */ /* 0x000fe40000000000 */
[----:B------:R-:W-:Y:S01]  /*79d0*/  SEL R24, R28, R27, P0 ;  /* 0x0000001b1c187207 */ /* 0x000fe20000000000 */
[----:B------:R-:W-:Y:S01]  /*79e0*/  SHFL.IDX PT, R88, R88, R29, 0x1c1f ;  /* 0x001c1f1d58587589 */ /* 0x000fe200000e0000 */
[----:B------:R-:W-:Y:S02]  /*79f0*/  SEL R26, R27, R28, P0 ;  /* 0x0000001c1b1a7207 */ /* 0x000fe40000000000 */
[----:B------:R-:W-:Y:S01]  /*7a00*/  MOV R200, R200 ;  /* 0x000000c800c87202 */ /* 0x000fe20000000f00 */
[----:B------:R-:W-:Y:S01]  /*7a10*/  SHFL.IDX PT, R96, R96, R29, 0x1c1f ;  /* 0x001c1f1d60607589 */ /* 0x000fe200000e0000 */
[----:B------:R-:W-:Y:S01]  /*7a20*/  SEL R35, R35, R94, P0 ;  /* 0x0000005e23237207 */ /* 0x000fe20000000000 */
[----:B------:R-:W-:Y:S01]  /*7a30*/  BAR.SYNC.DEFER_BLOCKING 0x1, 0x100 ;  /* 0x0044000000007b1d */ /* 0x000fe20000010000 */
[----:B---3--:R-:W-:-:S02]  /*7a40*/  SEL R28, R36, R31, P0 ;  /* 0x0000001f241c7207 */ /* 0x008fc40000000000 */
[----:B------:R-:W-:Y:S02]  /*7a50*/  SEL R30, R31, R36, P0 ;  /* 0x000000241f1e7207 */ /* 0x000fe40000000000 */
[----:B----4-:R-:W-:Y:S01]  /*7a60*/  SEL R31, R63, R102, P0 ;  /* 0x000000663f1f7207 */ /* 0x010fe20000000000 */
[----:B------:R-:W-:Y:S04]  /*7a70*/  SHFL.IDX PT, R61, R104, R29, 0x1c1f ;  /* 0x001c1f1d683d7589 */ /* 0x000fe800000e0000 */
        /* <DEDUP_REMOVED lines=13> */
[----:B------:R0:W-:Y:S01]  /*7b50*/  SHFL.IDX PT, R81, R146, R29, 0x1c1f ;  /* 0x001c1f1d92517589 */ /* 0x0001e200000e0000 */
[----:B------:R-:W-:-:S03]  /*7b60*/  UIMAD UR7, UR12, UR10, URZ ;  /* 0x0000000a0c0772a4 */ /* 0x000fc6000f8e023f */
[----:B------:R3:W-:Y:S01]  /*7b70*/  STSM.16.M88.4 [R200], R32 ;  /* 0x00000020c8007844 */ /* 0x0007e20000000200 */
[----:B0-----:R-:W-:Y:S01]  /*7b80*/  SEL R29, R102, R63, P0 ;  /* 0x0000003f661d7207 */ /* 0x001fe20000000000 */
[----:B------:R-:W-:Y:S02]  /*7b90*/  IMAD R63, R58, 0x80, R219 ;  /* 0x000000803a3f7824 */ /* 0x000fe400078e02db */
[----:B------:R-:W0:Y:S01]  /*7ba0*/  SHFL.IDX PT, R62, R62, R203, 0x1c1f ;  /* 0x001c1fcb3e3e7589 */ /* 0x000e2200000e0000 */
[----:B------:R-:W-:Y:S01]  /*7bb0*/  MOV R176, R176 ;  /* 0x000000b000b07202 */ /* 0x000fe20000000f00 */
[----:B------:R-:W-:Y:S02]  /*7bc0*/  UIMAD.WIDE.U32 UR8, UR5, UR10, URZ ;  /* 0x0000000a050872a5 */ /* 0x000fe4000f8e003f */
[----:B------:R-:W4:Y:S01]  /*7bd0*/  SHFL.IDX PT, R132, R132, R203, 0x1c1f ;  /* 0x001c1fcb84847589 */ /* 0x000f2200000e0000 */
[----:B-1----:R-:W-:Y:S01]  /*7be0*/  SEL R25, R100, R39, P0 ;  /* 0x0000002764197207 */ /* 0x002fe20000000000 */
[----:B---3--:R-:W-:-:S02]  /*7bf0*/  @P3 IMAD.HI.U32 R32, R63, R68, RZ ;  /* 0x000000443f203227 */ /* 0x008fc400078e00ff */
[----:B------:R-:W-:Y:S01]  /*7c00*/  SHFL.IDX PT, R40, R40, R203, 0x1c1f ;  /* 0x001c1fcb28287589 */ /* 0x000fe200000e0000 */
[----:B------:R-:W-:Y:S01]  /*7c10*/  SEL R27, R39, R100, P0 ;  /* 0x00000064271b7207 */ /* 0x000fe20000000000 */
[----:B------:R-:W-:Y:S01]  /*7c20*/  UIMAD UR7, UR5, UR11, UR7 ;  /* 0x0000000b050772a4 */ /* 0x000fe2000f8e0207 */
[----:B------:R-:W-:Y:S01]  /*7c30*/  SEL R36, R37, R54, P0 ;  /* 0x0000003625247207 */ /* 0x000fe20000000000 */
[----:B------:R-:W1:Y:S01]  /*7c40*/  SHFL.IDX PT, R134, R134, R203, 0x1c1f ;  /* 0x001c1fcb86867589 */ /* 0x000e6200000e0000 */
[----:B------:R-:W-:Y:S01]  /*7c50*/  SEL R38, R54, R37, P0 ;  /* 0x0000002536267207 */ /* 0x000fe20000000000 */
[----:B------:R-:W-:Y:S02]  /*7c60*/  IMAD.MOV.U32 R54, RZ, RZ, R63 ;  /* 0x000000ffff367224 */ /* 0x000fe400078e003f */
[----:B------:R-:W3:Y:S01]  /*7c70*/  SHFL.IDX PT, R45, R70, R203, 0x1c1f ;  /* 0x001c1fcb462d7589 */ /* 0x000ee200000e0000 */
[----:B------:R-:W-:Y:S01]  /*7c80*/  MOV R188, R188 ;  /* 0x000000bc00bc7202 */ /* 0x000fe20000000f00 */
[----:B------:R-:W-:-:S02]  /*7c90*/  ULDC.64 UR10, c[0x0][0xb98] ;  /* 0x0002e600000a7ab9 */ /* 0x000fc40000000a00 */
[----:B------:R-:W3:Y:S01]  /*7ca0*/  SHFL.IDX PT, R140, R140, R203, 0x1c1f ;  /* 0x001c1fcb8c8c7589 */ /* 0x000ee200000e0000 */
[----:B------:R-:W-:Y:S01]  /*7cb0*/  @P3 SHF.R.U32.HI R54, RZ, R83, R32 ;  /* 0x00000053ff363219 */ /* 0x000fe20000011620 */
[----:B------:R-:W-:Y:S01]  /*7cc0*/  UIADD3 UR9, UR9, UR7, URZ ;  /* 0x0000000709097290 */ /* 0x000fe2000fffe03f */
[----:B------:R-:W-:Y:S01]  /*7cd0*/  SEL R37, R110, R65, P0 ;  /* 0x000000416e257207 */ /* 0x000fe20000000000 */
[----:B------:R-:W3:Y:S01]  /*7ce0*/  SHFL.IDX PT, R47, R142, R203, 0x1c1f ;  /* 0x001c1fcb8e2f7589 */ /* 0x000ee200000e0000 */
[----:B------:R-:W-:Y:S01]  /*7cf0*/  UIMAD UR7, UR4, UR10, URZ ;  /* 0x0000000a040772a4 */ /* 0x000fe2000f8e023f */
[----:B------:R-:W-:Y:S02]  /*7d00*/  SEL R39, R65, R110, P0 ;  /* 0x0000006e41277207 */ /* 0x000fe40000000000 */
[----:B------:R0:W-:Y:S01]  /*7d10*/  STSM.16.M88.4 [R176], R24 ;  /* 0x00000018b0007844 */ /* 0x0001e20000000200 */
[----:B------:R-:W-:Y:S01]  /*7d20*/  MOV R190, R190 ;  /* 0x000000be00be7202 */ /* 0x000fe20000000f00 */
[----:B------:R-:W-:Y:S01]  /*7d30*/  UIMAD UR7, UR39, UR11, UR7 ;  /* 0x0000000b270772a4 */ /* 0x000fe2000f8e0207 */
[----:B------:R-:W-:Y:S01]  /*7d40*/  MOV R192, R192 ;  /* 0x000000c000c07202 */ /* 0x000fe20000000f00 */
[----:B------:R4:W-:Y:S01]  /*7d50*/  STSM.16.M88.4 [R188], R28 ;  /* 0x0000001cbc007844 */ /* 0x0009e20000000200 */
[----:B------:R-:W-:Y:S01]  /*7d60*/  MOV R182, R182 ;  /* 0x000000b600b67202 */ /* 0x000fe20000000f00 */
[----:B------:R-:W-:Y:S01]  /*7d70*/  UIMAD.WIDE.U32 UR8, UR39, UR10, UR8 ;  /* 0x0000000a270872a5 */ /* 0x000fe2000f8e0008 */
[----:B--2---:R-:W-:-:S02]  /*7d80*/  SEL R32, R57, R72, P0 ;  /* 0x0000004839207207 */ /* 0x004fc40000000000 */
[----:B------:R-:W-:Y:S02]  /*7d90*/  SEL R34, R72, R57, P0 ;  /* 0x0000003948227207 */ /* 0x000fe40000000000 */
[----:B------:R-:W-:Y:S02]  /*7da0*/  SEL R33, R126, R71, P0 ;  /* 0x000000477e217207 */ /* 0x000fe40000000000 */
[----:B------:R-:W-:Y:S02]  /*7db0*/  SEL R35, R71, R126, P0 ;  /* 0x0000007e47237207 */ /* 0x000fe40000000000 */
[----:B0-----:R-:W-:Y:S02]  /*7dc0*/  SEL R24, R53, R60, P0 ;  /* 0x0000003c35187207 */ /* 0x001fe40000000000 */
[----:B------:R-:W-:Y:S01]  /*7dd0*/  SEL R26, R60, R53, P0 ;  /* 0x000000353c1a7207 */ /* 0x000fe20000000000 */
[----:B------:R-:W-:Y:S01]  /*7de0*/  IMAD.MOV R53, RZ, RZ, -R54 ;  /* 0x000000ffff357224 */ /* 0x000fe200078e0a36 */
[----:B------:R-:W-:-:S02]  /*7df0*/  SEL R25, R66, R67, P0 ;  /* 0x0000004342197207 */ /* 0x000fc40000000000 */
[----:B------:R-:W-:Y:S02]  /*7e00*/  SEL R27, R67, R66, P0 ;  /* 0x00000042431b7207 */ /* 0x000fe40000000000 */
[----:B----4-:R-:W-:Y:S02]  /*7e10*/  SEL R28, R55, R64, P0 ;  /* 0x00000040371c7207 */ /* 0x010fe40000000000 */
[----:B------:R-:W-:Y:S02]  /*7e20*/  SEL R30, R64, R55, P0 ;  /* 0x00000037401e7207 */ /* 0x000fe40000000000 */
[----:B------:R-:W-:Y:S02]  /*7e30*/  SEL R29, R118, R69, P0 ;  /* 0x00000045761d7207 */ /* 0x000fe40000000000 */
[----:B------:R-:W-:Y:S01]  /*7e40*/  SEL R31, R69, R118, P0 ;  /* 0x00000076451f7207 */ /* 0x000fe20000000000 */
[----:B------:R-:W0:Y:S01]  /*7e50*/  SHFL.IDX PT, R15, R76, R203, 0x1c1f ;  /* 0x001c1fcb4c0f7589 */ /* 0x000e2200000e0000 */
[----:B------:R-:W-:Y:S01]  /*7e60*/  IMAD R53, R56, R53, R63 ;  /* 0x0000003538357224 */ /* 0x000fe200078e023f */
[----:B------:R-:W-:-:S02]  /*7e70*/  ULDC.64 UR10, c[0x0][0xb88] ;  /* 0x0002e200000a7ab9 */ /* 0x000fc40000000a00 */
[----:B------:R-:W2:Y:S04]  /*7e80*/  SHFL.IDX PT, R44, R148, R203, 0x1c1f ;  /* 0x001c1fcb942c7589 */ /* 0x000ea800000e0000 */
[----:B------:R-:W4:Y:S04]  /*7e90*/  SHFL.IDX PT, R41, R150, R203, 0x1c1f ;  /* 0x001c1fcb96297589 */ /* 0x000f2800000e0000 */
[----:B------:R1:W-:Y:S01]  /*7ea0*/  STSM.16.M88.4 [R14], R36 ;  /* 0x000000240e007844 */ /* 0x0003e20000000200 */
[----:B------:R-:W-:-:S03]  /*7eb0*/  IMAD.X R153, RZ, RZ, R195, P1 ;  /* 0x000000ffff997224 */ /* 0x000fc600008e06c3 */
[----:B------:R-:W4:Y:S04]  /*7ec0*/  SHFL.IDX PT, R9, R78, R203, 0x1c1f ;  /* 0x001c1fcb4e097589 */ /* 0x000f2800000e0000 */
[----:B------:R-:W4:Y:S04]  /*7ed0*/  SHFL.IDX PT, R42, R84, R203, 0x1c1f ;  /* 0x001c1fcb542a7589 */ /* 0x000f2800000e0000 */
[----:B------:R-:W4:Y:S04]  /*7ee0*/  SHFL.IDX PT, R43, R202, R203, 0x1c1f ;  /* 0x001c1fcbca2b7589 */ /* 0x000f2800000e0000 */
[----:B------:R-:W-:Y:S01]  /*7ef0*/  STSM.16.M88.4 [R190], R24 ;  /* 0x00000018be007844 */ /* 0x000fe20000000200 */
[----:B-1----:R-:W-:-:S03]  /*7f00*/  SHF.R.S32.HI R14, RZ, 0x1f, R53 ;  /* 0x0000001fff0e7819 */ /* 0x002fc60000011435 */
[----:B------:R-:W-:Y:S04]  /*7f10*/  STSM.16.M88.4 [R192], R28 ;  /* 0x0000001cc0007844 */ /* 0x000fe80000000200 */
[----:B------:R-:W1:Y:S04]  /*7f20*/  SHFL.IDX PT, R7, R86, R203, 0x1c1f ;  /* 0x001c1fcb56077589 */ /* 0x000e6800000e0000 */
[----:B------:R-:W1:Y:S04]  /*7f30*/  SHFL.IDX PT, R11, R204, R203, 0x1c1f ;  /* 0x001c1fcbcc0b7589 */ /* 0x000e6800000e0000 */
[----:B------:R3:W-:Y:S04]  /*7f40*/  STSM.16.M88.4 [R182], R32 ;  /* 0x00000020b6007844 */ /* 0x0007e80000000200 */
[----:B------:R-:W-:Y:S04]  /*7f50*/  SHFL.IDX PT, R5, R92, R203, 0x1c1f ;  /* 0x001c1fcb5c057589 */ /* 0x000fe800000e0000 */
[----:B------:R-:W1:Y:S01]  /*7f60*/  SHFL.IDX PT, R50, R206, R203, 0x1c1f ;  /* 0x001c1fcbce327589 */ /* 0x000e6200000e0000 */
[----:B------:R-:W-:Y:S01]  /*7f70*/  LOP3.LUT R166, R167, 0x380, RZ, 0xc0, !PT ;  /* 0x00000380a7a67812 */ /* 0x000fe200078ec0ff */
[----:B------:R-:W-:-:S02]  /*7f80*/  IMAD R14, R14, UR10, RZ ;  /* 0x0000000a0e0e7c24 */ /* 0x000fc4000f8e02ff */
[----:B---3--:R-:W-:Y:S01]  /*7f90*/  IMAD.U32 R33, RZ, RZ, UR7 ;  /* 0x00000007ff217e24 */ /* 0x008fe2000f8e00ff */
[----:B------:R-:W-:Y:S01]  /*7fa0*/  SHF.R.S32.HI R32, RZ, 0x1f, R54 ;  /* 0x0000001fff207819 */ /* 0x000fe20000011436 */
[----:B------:R-:W-:Y:S01]  /*7fb0*/  ULDC UR7, c[0x0][0xa88] ;  /* 0x0002a20000077ab9 */ /* 0x000fe20000000800 */
[----:B------:R-:W-:Y:S02]  /*7fc0*/  IADD3 R54, P1, R54, UR8, RZ ;  /* 0x0000000836367c10 */ /* 0x000fe4000ff3e0ff */
[----:B------:R-:W-:Y:S02]  /*7fd0*/  MOV R186, R186 ;  /* 0x000000ba00ba7202 */ /* 0x000fe40000000f00 */
[----:B------:R-:W-:Y:S02]  /*7fe0*/  IADD3.X R55, R32, UR9, R33, P1, !PT ;  /* 0x0000000920377c10 */ /* 0x000fe40008ffe421 */
[----:B------:R-:W-:Y:S02]  /*7ff0*/  SEL R36, R62, R59, P0 ;  /* 0x0000003b3e247207 */ /* 0x000fe40000000000 */
[----:B------:R-:W-:-:S02]  /*8000*/  SEL R38, R59, R62, P0 ;  /* 0x0000003e3b267207 */ /* 0x000fc40000000000 */
[----:B------:R-:W-:Y:S02]  /*8010*/  SEL R37, R132, R73, P0 ;  /* 0x0000004984257207 */ /* 0x000fe40000000000 */
[----:B------:R-:W-:Y:S02]  /*8020*/  SEL R39, R73, R132, P0 ;  /* 0x0000008449277207 */ /* 0x000fe40000000000 */
[----:B------:R-:W-:Y:S02]  /*8030*/  MOV R184, R184 ;  /* 0x000000b800b87202 */ /* 0x000fe40000000f00 */
[----:B------:R-:W-:Y:S02]  /*8040*/  SEL R24, R49, R88, P0 ;  /* 0x0000005831187207 */ /* 0x000fe40000000000 */
[----:B------:R-:W-:Y:S02]  /*8050*/  SEL R26, R88, R49, P0 ;  /* 0x00000031581a7207 */ /* 0x000fe40000000000 */
[----:B------:R-:W-:-:S02]  /*8060*/  SEL R25, R134, R75, P0 ;  /* 0x0000004b86197207 */ /* 0x000fc40000000000 */
[----:B------:R-:W-:Y:S02]  /*8070*/  SEL R27, R75, R134, P0 ;  /* 0x000000864b1b7207 */ /* 0x000fe40000000000 */
[----:B------:R-:W-:Y:S02]  /*8080*/  SEL R32, R40, R61, P0 ;  /* 0x0000003d28207207 */ /* 0x000fe40000000000 */
[----:B------:R-:W-:Y:S01]  /*8090*/  SEL R34, R61, R40, P0 ;  /* 0x000000283d227207 */ /* 0x000fe20000000000 */
[----:B------:R-:W-:Y:S01]  /*80a0*/  IMAD R40, R58, 0x80, R217 ;  /* 0x000000803a287824 */ /* 0x000fe200078e02d9 */
[----:B------:R-:W-:Y:S01]  /*80b0*/  SHF.R.U64 R166, R166, 0x3, RZ ;  /* 0x00000003a6a67819 */ /* 0x000fe200000012ff */
[----:B------:R-:W-:Y:S01]  /*80c0*/  IMAD.WIDE.U32 R54, R53, UR10, R54 ;  /* 0x0000000a35367c25 */ /* 0x000fe2000f8e0036 */
[----:B------:R-:W-:Y:S02]  /*80d0*/  MOV R162, R162 ;  /* 0x000000a200a27202 */ /* 0x000fe40000000f00 */
[----:B------:R-:W-:-:S02]  /*80e0*/  SEL R28, R45, R96, P0 ;  /* 0x000000602d1c7207 */ /* 0x000fc40000000000 */
[----:B------:R-:W-:Y:S01]  /*80f0*/  SEL R30, R96, R45, P0 ;  /* 0x0000002d601e7207 */ /* 0x000fe20000000000 */
[----:B------:R-:W-:Y:S01]  /*8100*/  IMAD R45, R53, UR11, R14 ;  /* 0x0000000b352d7c24 */ /* 0x000fe2000f8e020e */
[----:B------:R-:W-:Y:S02]  /*8110*/  SEL R29, R140, R77, P0 ;  /* 0x0000004d8c1d7207 */ /* 0x000fe40000000000 */
[----:B------:R-:W-:Y:S01]  /*8120*/  SEL R31, R77, R140, P0 ;  /* 0x0000008c4d1f7207 */ /* 0x000fe20000000000 */
[----:B------:R-:W-:Y:S01]  /*8130*/  STSM.16.M88.4 [R186], R36 ;  /* 0x00000024ba007844 */ /* 0x000fe20000000200 */
[----:B------:R-:W-:Y:S01]  /*8140*/  IMAD R57, R56, UR7, RZ ;  /* 0x0000000738397c24 */ /* 0x000fe2000f8e02ff */
[----:B------:R-:W-:Y:S01]  /*8150*/  LOP3.LUT R166, R166, R167, RZ, 0x3c, !PT ;  /* 0x000000a7a6a67212 */ /* 0x000fe200078e3cff */
[----:B------:R-:W-:Y:S01]  /*8160*/  ULDC.64 UR8, c[0x0][0xb50] ;  /* 0x0002d40000087ab9 */ /* 0x000fe20000000a00 */
[----:B------:R3:W-:Y:S01]  /*8170*/  STSM.16.M88.4 [R184], R24 ;  /* 0x00000018b8007844 */ /* 0x0007e20000000200 */
[----:B------:R-:W-:Y:S01]  /*8180*/  LOP3.LUT P1, RZ, R23, 0x3, RZ, 0xc0, !PT ;  /* 0x0000000317ff7812 */ /* 0x000fe2000782c0ff */
[----:B------:R-:W-:Y:S01]  /*8190*/  VIADD R14, R40, 0x8 ;  /* 0x00000008280e7836 */ /* 0x000fe20000000000 */
[----:B------:R-:W-:Y:S01]  /*81a0*/  MOV R178, R178 ;  /* 0x000000b200b27202 */ /* 0x000fe20000000f00 */
[--C-:B------:R-:W-:Y:S01]  /*81b0*/  IMAD.X R167, RZ, RZ, R195.reuse, P4 ;  /* 0x000000ffffa77224 */ /* 0x100fe200020e06c3 */
[----:B------:R0:W-:Y:S01]  /*81c0*/  STSM.16.M88.4 [R162], R28 ;  /* 0x0000001ca2007844 */ /* 0x0001e20000000200 */
[----:B------:R-:W-:Y:S01]  /*81d0*/  SEL R33, R47, R106, P0 ;  /* 0x0000006a2f217207 */ /* 0x000fe20000000000 */
[----:B------:R-:W-:Y:S01]  /*81e0*/  IMAD.X R197, RZ, RZ, R195, P2 ;  /* 0x000000ffffc57224 */ /* 0x000fe200010e06c3 */
[----:B------:R-:W-:Y:S01]  /*81f0*/  SEL R35, R106, R47, P0 ;  /* 0x0000002f6a237207 */ /* 0x000fe20000000000 */
[----:B------:R-:W1:Y:S01]  /*8200*/  @P3 LDC R59, c[0x0][0xbf0] ;  /* 0x0002fc00ff3b3b82 */ /* 0x000e620000000800 */
[-C--:B------:R-:W-:Y:S01]  /*8210*/  ISETP.GE.OR P2, PT, R40, R57.reuse, P1 ;  /* 0x000000392800720c */ /* 0x080fe20000f46670 */
[----:B------:R-:W-:Y:S01]  /*8220*/  ULDC.64 UR10, c[0x0][0xae8] ;  /* 0x0002ba00000a7ab9 */ /* 0x000fe20000000a00 */
[----:B------:R-:W-:Y:S01]  /*8230*/  ISETP.GE.OR P1, PT, R14, R57, P1 ;  /* 0x000000390e00720c */ /* 0x000fe20000f26670 */
[----:B---3--:R-:W-:Y:S01]  /*8240*/  IMAD.IADD R25, R55, 0x1, R45 ;  /* 0x0000000137197824 */ /* 0x008fe200078e022d */
[----:B------:R4:W-:Y:S01]  /*8250*/  STSM.16.M88.4 [R178], R32 ;  /* 0x00000020b2007844 */ /* 0x0009e20000000200 */
[----:B0-----:R-:W-:-:S02]  /*8260*/  LEA R28, P4, R54, UR8, 0x2 ;  /* 0x00000008361c7c11 */ /* 0x001fc4000f8810ff */
[----:B------:R-:W-:Y:S02]  /*8270*/  MOV R180, R180 ;  /* 0x000000b400b47202 */ /* 0x000fe40000000f00 */
[----:B------:R-:W-:Y:S02]  /*8280*/  LEA.HI.X R14, R54, UR9, R25, 0x2, P4 ;  /* 0x00000009360e7c11 */ /* 0x000fe4000a0f1419 */
[----:B------:R-:W-:Y:S02]  /*8290*/  SEL R24, R15, R112, P0 ;  /* 0x000000700f187207 */ /* 0x000fe40000000000 */
[----:B------:R-:W-:Y:S02]  /*82a0*/  SEL R26, R112, R15, P0 ;  /* 0x0000000f701a7207 */ /* 0x000fe40000000000 */
[----:B--2---:R-:W-:Y:S02]  /*82b0*/  SEL R25, R44, R79, P0 ;  /* 0x0000004f2c197207 */ /* 0x004fe40000000000 */
[----:B------:R-:W-:-:S02]  /*82c0*/  SEL R27, R79, R44, P0 ;  /* 0x0000002c4f1b7207 */ /* 0x000fc40000000000 */
[----:B----4-:R-:W-:Y:S02]  /*82d0*/  SEL R33, R41, R122, P0 ;  /* 0x0000007a29217207 */ /* 0x010fe40000000000 */
[----:B------:R-:W-:Y:S02]  /*82e0*/  SEL R35, R122, R41, P0 ;  /* 0x000000297a237207 */ /* 0x000fe40000000000 */
[----:B------:R-:W-:Y:S02]  /*82f0*/  SEL R32, R9, R52, P0 ;  /* 0x0000003409207207 */ /* 0x000fe40000000000 */
[----:B------:R-:W-:Y:S02]  /*8300*/  SEL R34, R52, R9, P0 ;  /* 0x0000000934227207 */ /* 0x000fe40000000000 */
[----:B------:R-:W-:Y:S02]  /*8310*/  SEL R40, R42, R51, P0 ;  /* 0x000000332a287207 */ /* 0x000fe40000000000 */
[----:B------:R-:W-:Y:S01]  /*8320*/  SEL R41, R43, R130, P0 ;  /* 0x000000822b297207 */ /* 0x000fe20000000000 */
[----:B------:R-:W-:Y:S01]  /*8330*/  SHFL.IDX PT, R54, R28, RZ, 0x1c1f ;  /* 0x001c1fff1c367589 */ /* 0x000fe200000e0000 */
[----:B------:R-:W-:-:S02]  /*8340*/  SEL R42, R51, R42, P0 ;  /* 0x0000002a332a7207 */ /* 0x000fc40000000000 */
[----:B------:R-:W-:Y:S01]  /*8350*/  SEL R43, R130, R43, P0 ;  /* 0x0000002b822b7207 */ /* 0x000fe20000000000 */
[----:B------:R0:W-:Y:S01]  /*8360*/  SHFL.IDX PT, R64, R28, 0x1, 0x1c1f ;  /* 0x003c1f001c407f89 */ /* 0x0001e200000e0000 */
[----:B-1----:R-:W-:Y:S02]  /*8370*/  SEL R60, R7, R48, P0 ;  /* 0x00000030073c7207 */ /* 0x002fe40000000000 */
[----:B------:R-:W-:Y:S02]  /*8380*/  SEL R62, R48, R7, P0 ;  /* 0x00000007303e7207 */ /* 0x000fe40000000000 */
[----:B------:R-:W-:Y:S02]  /*8390*/  SEL R61, R11, R138, P0 ;  /* 0x0000008a0b3d7207 */ /* 0x000fe40000000000 */
[----:B------:R-:W-:Y:S01]  /*83a0*/  SEL R63, R138, R11, P0 ;  /* 0x0000000b8a3f7207 */ /* 0x000fe20000000000 */
[----:B------:R-:W-:Y:S01]  /*83b0*/  STSM.16.M88.4 [R180], R24 ;  /* 0x00000018b4007844 */ /* 0x000fe20000000200 */
[----:B------:R-:W-:-:S02]  /*83c0*/  SEL R29, R50, R81, P0 ;  /* 0x00000051321d7207 */ /* 0x000fc40000000000 */
[----:B------:R-:W-:Y:S02]  /*83d0*/  SEL R31, R81, R50, P0 ;  /* 0x00000032511f7207 */ /* 0x000fe40000000000 */
[----:B0-----:R-:W-:Y:S02]  /*83e0*/  SEL R28, R5, R46, P0 ;  /* 0x0000002e051c7207 */ /* 0x001fe40000000000 */
[----:B------:R-:W-:Y:S01]  /*83f0*/  SEL R30, R46, R5, P0 ;  /* 0x000000052e1e7207 */ /* 0x000fe20000000000 */
[----:B------:R-:W-:Y:S04]  /*8400*/  STSM.16.M88.4 [R6], R32 ;  /* 0x0000002006007844 */ /* 0x000fe80000000200 */
[----:B------:R-:W-:Y:S04]  /*8410*/  STSM.16.M88.4 [R10], R40 ;  /* 0x000000280a007844 */ /* 0x000fe80000000200 */
[----:B------:R-:W-:Y:S04]  /*8420*/  STSM.16.M88.4 [R8], R60 ;  /* 0x0000003c08007844 */ /* 0x000fe80000000200 */
[----:B------:R-:W-:Y:S04]  /*8430*/  STSM.16.M88.4 [R4], R28 ;  /* 0x0000001c04007844 */ /* 0x000fe80000000200 */
[----:B------:R-:W0:Y:S01]  /*8440*/  SHFL.IDX PT, R55, R14, RZ, 0x1c1f ;  /* 0x001c1fff0e377589 */ /* 0x000e2200000e0000 */
[----:B------:R-:W-:Y:S06]  /*8450*/  BAR.SYNC.DEFER_BLOCKING 0x1, 0x100 ;  /* 0x0044000000007b1d */ /* 0x000fec0000010000 */
[----:B------:R-:W1:Y:S01]  /*8460*/  SHFL.IDX PT, R65, R14, 0x1, 0x1c1f ;  /* 0x003c1f000e417f89 */ /* 0x000e6200000e0000 */
[----:B------:R-:W-:-:S03]  /*8470*/  UIMAD UR7, UR12, UR10, URZ ;  /* 0x0000000a0c0772a4 */ /* 0x000fc6000f8e023f */
[----:B0-----:R-:W-:Y:S04]  /*8480*/  @!P2 ST.E desc[UR50][R54.64], R0 ;  /* 0x000000003600a985 */ /* 0x001fe8000c101932 */
[----:B-1----:R0:W-:Y:S04]  /*8490*/  @!P1 ST.E desc[UR50][R64.64], R3 ;  /* 0x0000000340009985 */ /* 0x0021e8000c101932 */
[----:B------:R1:W5:Y:S01]  /*84a0*/  LD.E.128 R36, desc[UR50][R20.64] ;  /* 0x0000003214247980 */ /* 0x000362000c101d00 */
[----:B------:R-:W-:Y:S01]  /*84b0*/  UIMAD.WIDE.U32 UR8, UR5, UR10, URZ ;  /* 0x0000000a050872a5 */ /* 0x000fe2000f8e003f */
[----:B------:R-:W-:-:S02]  /*84c0*/  LOP3.LUT R198, R199, 0x380, RZ, 0xc0, !PT ;  /* 0x00000380c7c67812 */ /* 0x000fc400078ec0ff */
[----:B------:R-:W-:Y:S01]  /*84d0*/  LOP3.LUT R196, R196, R159, RZ, 0x3c, !PT ;  /* 0x0000009fc4c47212 */ /* 0x000fe200078e3cff */
[----:B------:R-:W5:Y:S01]  /*84e0*/  LD.E.128 R12, desc[UR50][R12.64] ;  /* 0x000000320c0c7980 */ /* 0x000f62000c101d00 */
[----:B0-----:R-:W-:-:S03]  /*84f0*/  IMAD R3, R19, 0x20, R22 ;  /* 0x0000002013037824 */ /* 0x001fc600078e0216 */
[----:B------:R0:W5:Y:S01]  /*8500*/  LD.E.128 R24, desc[UR50][R154.64] ;  /* 0x000000329a187980 */ /* 0x000162000c101d00 */
[----:B-1----:R-:W1:Y:S01]  /*8510*/  @P3 LDC R21, c[0x0][0xbec] ;  /* 0x0002fb00ff153b82 */ /* 0x002e620000000800 */
[----:B------:R-:W-:Y:S01]  /*8520*/  UIMAD UR5, UR5, UR11, UR7 ;  /* 0x0000000b050572a4 */ /* 0x000fe2000f8e0207 */
[----:B------:R-:W-:Y:S01]  /*8530*/  SHF.R.U64 R198, R198, 0x3, RZ ;  /* 0x00000003c6c67819 */ /* 0x000fe200000012ff */
[----:B------:R-:W-:Y:S01]  /*8540*/  IMAD.X R159, RZ, RZ, R195, P6 ;  /* 0x000000ffff9f7224 */ /* 0x000fe200030e06c3 */
[----:B------:R-:W-:Y:S01]  /*8550*/  ULDC.64 UR10, c[0x0][0xaf0] ;  /* 0x0002bc00000a7ab9 */ /* 0x000fe20000000a00 */
[----:B------:R-:W-:Y:S01]  /*8560*/  IMAD R72, R58, 0x80, R3 ;  /* 0x000000803a487824 */ /* 0x000fe200078e0203 */
[----:B------:R-:W-:Y:S01]  /*8570*/  UIMAD UR4, UR4, UR10, URZ ;  /* 0x0000000a040472a4 */ /* 0x000fe2000f8e023f */
[----:B------:R0:W5:Y:S01]  /*8580*/  LD.E.128 R44, desc[UR50][R156.64] ;  /* 0x000000329c2c7980 */ /* 0x000162000c101d00 */
[----:B------:R-:W-:Y:S02]  /*8590*/  UIADD3 UR5, UR9, UR5, URZ ;  /* 0x0000000509057290 */ /* 0x000fe4000fffe03f */
[----:B------:R-:W-:Y:S01]  /*85a0*/  UIMAD UR7, UR39, UR11, UR4 ;  /* 0x0000000b270772a4 */ /* 0x000fe2000f8e0204 */
[----:B------:R-:W-:Y:S01]  /*85b0*/  IMAD.MOV.U32 R3, RZ, RZ, R72 ;  /* 0x000000ffff037224 */ /* 0x000fe200078e0048 */
[----:B------:R-:W-:Y:S01]  /*85c0*/  LOP3.LUT R198, R198, R199, RZ, 0x3c, !PT ;  /* 0x000000c7c6c67212 */ /* 0x000fe200078e3cff */
[----:B------:R-:W-:Y:S01]  /*85d0*/  UMOV UR4, UR8 ;  /* 0x0000000800047c82 */ /* 0x000fe20008000000 */
[----:B------:R-:W5:Y:S01]  /*85e0*/  LD.E.128 R160, desc[UR50][R160.64] ;  /* 0x00000032a0a07980 */ /* 0x000f62000c101d00 */
[----:B------:R-:W-:-:S03]  /*85f0*/  UIMAD.WIDE.U32 UR4, UR39, UR10, UR4 ;  /* 0x0000000a270472a5 */ /* 0x000fc6000f8e0004 */
[----:B------:R0:W5:Y:S04]  /*8600*/  LD.E.128 R8, desc[UR50][R164.64] ;  /* 0x00000032a4087980 */ /* 0x000168000c101d00 */
[----:B------:R0:W5:Y:S01]  /*8610*/  LD.E.128 R4, desc[UR50][R168.64] ;  /* 0x00000032a8047980 */ /* 0x000162000c101d00 */
[----:B-1----:R-:W-:Y:S01]  /*8620*/  @P3 IMAD.HI.U32 R0, R72, R21, RZ ;  /* 0x0000001548003227 */ /* 0x002fe200078e00ff */
[----:B------:R-:W-:Y:S02]  /*8630*/  UIADD3 UR7, UR5, UR7, URZ ;  /* 0x0000000705077290 */ /* 0x000fe4000fffe03f */
[----:B------:R0:W5:Y:S01]  /*8640*/  LD.E.128 R60, desc[UR50][R170.64] ;  /* 0x00000032aa3c7980 */ /* 0x000162000c101d00 */
[----:B------:R-:W-:Y:S01]  /*8650*/  ULDC.64 UR8, c[0x0][0xad8] ;  /* 0x0002b60000087ab9 */ /* 0x000fe20000000a00 */
[----:B------:R-:W-:Y:S01]  /*8660*/  IMAD.X R199, RZ, RZ, R195, P5 ;  /* 0x000000ffffc77224 */ /* 0x000fe200028e06c3 */
[----:B------:R-:W-:Y:S01]  /*8670*/  @P3 SHF.R.U32.HI R3, RZ, R59, R0 ;  /* 0x0000003bff033219 */ /* 0x000fe20000011600 */
[----:B------:R-:W-:Y:S01]  /*8680*/  IMAD.U32 R20, RZ, RZ, UR4 ;  /* 0x00000004ff147e24 */ /* 0x000fe2000f8e00ff */
[----:B------:R-:W5:Y:S01]  /*8690*/  LD.E.128 R192, desc[UR50][R194.64] ;  /* 0x00000032c2c07980 */ /* 0x000f62000c101d00 */
[----:B------:R-:W-:Y:S01]  /*86a0*/  IMAD R78, R58, 0x80, R22 ;  /* 0x000000803a4e7824 */ /* 0x000fe200078e0216 */
[--C-:B------:R-:W-:Y:S01]  /*86b0*/  SHF.R.S32.HI R0, RZ, 0x1f, R3.reuse ;  /* 0x0000001fff007819 */ /* 0x100fe20000011403 */
[----:B------:R-:W-:Y:S01]  /*86c0*/  IMAD.U32 R21, RZ, RZ, UR5 ;  /* 0x00000005ff157e24 */ /* 0x000fe2000f8e00ff */
[----:B------:R-:W-:Y:S01]  /*86d0*/  ULDC.64 UR4, c[0x0][0xae0] ;  /* 0x0002b80000047ab9 */ /* 0x000fe20000000a00 */
[----:B------:R-:W-:Y:S01]  /*86e0*/  IMAD.U32 R21, RZ, RZ, UR7 ;  /* 0x00000007ff157e24 */ /* 0x000fe2000f8e00ff */
[----:B------:R0:W5:Y:S01]  /*86f0*/  LD.E.128 R48, desc[UR50][R174.64] ;  /* 0x00000032ae307980 */ /* 0x000162000c101d00 */
[----:B------:R-:W-:Y:S01]  /*8700*/  IMAD R0, R0, UR4, RZ ;  /* 0x0000000400007c24 */ /* 0x000fe2000f8e02ff */
[----:B------:R-:W-:Y:S01]  /*8710*/  UIADD3 UR6, UR6, 0x38820, URZ ;  /* 0x0003882006067890 */ /* 0x000fe2000fffe03f */
[----:B------:R-:W-:Y:S01]  /*8720*/  IMAD.MOV R73, RZ, RZ, -R3 ;  /* 0x000000ffff497224 */ /* 0x000fe200078e0a03 */
[----:B------:R0:W5:Y:S01]  /*8730*/  LD.E.128 R32, desc[UR50][R152.64] ;  /* 0x0000003298207980 */ /* 0x000162000c101d00 */
[C---:B------:R-:W-:Y:S01]  /*8740*/  IMAD R59, R3.reuse, UR5, R0 ;  /* 0x00000005033b7c24 */ /* 0x040fe2000f8e0200 */
[----:B------:R-:W-:Y:S01]  /*8750*/  UIADD3 UR36, UR36, 0x1, URZ ;  /* 0x0000000124247890 */ /* 0x000fe2000fffe03f */
[----:B------:R-:W-:Y:S01]  /*8760*/  IMAD.WIDE.U32 R20, R3, UR4, R20 ;  /* 0x0000000403147c25 */ /* 0x000fe2000f8e0014 */
[----:B------:R0:W5:Y:S01]  /*8770*/  LD.E.128 R28, desc[UR50][R158.64] ;  /* 0x000000329e1c7980 */ /* 0x000162000c101d00 */
[----:B------:R-:W-:-:S02]  /*8780*/  ULDC.64 UR10, c[0x0][0xa80] ;  /* 0x0002a000000a7ab9 */ /* 0x000fc40000000a00 */
[----:B------:R-:W-:Y:S01]  /*8790*/  IMAD R3, R56, R73, R72 ;  /* 0x0000004938037224 */ /* 0x000fe200078e0248 */
[----:B------:R0:W5:Y:S04]  /*87a0*/  LD.E.128 R68, desc[UR50][R166.64] ;  /* 0x00000032a6447980 */ /* 0x000168000c101d00 */
[----:B------:R0:W5:Y:S01]  /*87b0*/  LD.E.128 R64, desc[UR50][R172.64] ;  /* 0x00000032ac407980 */ /* 0x000162000c101d00 */
[----:B------:R-:W-:-:S03]  /*87c0*/  SHF.R.S32.HI R0, RZ, 0x1f, R3 ;  /* 0x0000001fff007819 */ /* 0x000fc60000011403 */
[----:B------:R0:W5:Y:S04]  /*87d0*/  LD.E.128 R52, desc[UR50][R196.64] ;  /* 0x00000032c4347980 */ /* 0x000168000c101d00 */
[----:B------:R0:W5:Y:S01]  /*87e0*/  LD.E.128 R40, desc[UR50][R198.64] ;  /* 0x00000032c6287980 */ /* 0x000162000c101d00 */
[----:B------:R-:W-:Y:S01]  /*87f0*/  @!PT LDS RZ, [RZ] ;  /* 0x00000000fffff984 */ /* 0x000fe20000000800 */
[----:B------:R-:W-:Y:S01]  /*8800*/  @!PT LDS RZ, [RZ] ;  /* 0x00000000fffff984 */ /* 0x000fe20000000800 */
[----:B------:R-:W-:Y:S01]  /*8810*/  @!PT LDS RZ, [RZ] ;  /* 0x00000000fffff984 */ /* 0x000fe20000000800 */
[----:B------:R-:W-:Y:S01]  /*8820*/  @!PT LDS RZ, [RZ] ;  /* 0x00000000fffff984 */ /* 0x000fe20000000800 */
[----:B------:R1:W-:Y:S06]  /*8830*/  MEMBAR.ALL.CTA ;  /* 0x0000000000007992 */ /* 0x0003ec0000008000 */
[----:B-1----:R-:W1:Y:S01]  /*8840*/  FENCE.VIEW.ASYNC.S ;  /* 0x00000000000073c6 */ /* 0x002e620000000000 */
[----:B------:R-:W-:-:S02]  /*8850*/  IMAD.IADD R21, R21, 0x1, R59 ;  /* 0x0000000115157824 */ /* 0x000fc400078e023b */
[----:B------:R-:W-:Y:S02]  /*8860*/  IMAD R56, R0, UR8, RZ ;  /* 0x0000000800387c24 */ /* 0x000fe4000f8e02ff */
[----:B------:R-:W-:Y:S01]  /*8870*/  IMAD.WIDE.U32 R20, R3, UR8, R20 ;  /* 0x0000000803147c25 */ /* 0x000fe2000f8e0014 */
[----:B------:R-:W-:-:S03]  /*8880*/  ISETP.GE.AND P2, PT, R78, R57, PT ;  /* 0x000000394e00720c */ /* 0x000fc60003f46270 */
[----:B------:R-:W-:Y:S01]  /*8890*/  IMAD R59, R3, UR9, R56 ;  /* 0x00000009033b7c24 */ /* 0x000fe2000f8e0238 */
[----:B------:R-:W-:Y:S01]  /*88a0*/  LEA R56, P3, R20, UR10, 0x1 ;  /* 0x0000000a14387c11 */ /* 0x000fe2000f8608ff */
[----:B------:R-:W-:Y:S02]  /*88b0*/  UPRMT UR6, URZ, 0x654, UR6 ;  /* 0x000006543f067896 */ /* 0x000fe40008000006 */
[----:B------:R-:W-:Y:S01]  /*88c0*/  IMAD.IADD R3, R21, 0x1, R59 ;  /* 0x0000000115037824 */ /* 0x000fe200078e023b */
[----:B------:R-:W-:Y:S01]  /*88d0*/  UISETP.NE.AND UP0, UPT, UR36, 0x2, UPT ;  /* 0x000000022400788c */ /* 0x000fe2000bf05270 */
[----:B------:R-:W-:-:S03]  /*88e0*/  VIADD R0, R78, 0x20 ;  /* 0x000000204e007836 */ /* 0x000fc60000000000 */
[----:B------:R-:W-:Y:S01]  /*88f0*/  LEA.HI.X R3, R20, UR11, R3, 0x1, P3 ;  /* 0x0000000b14037c11 */ /* 0x000fe200098f0c03 */
[----:B------:R-:W-:Y:S01]  /*8900*/  USEL UR5, URZ, 0x1, UP0 ;  /* 0x000000013f057887 */ /* 0x000fe20008000000 */
[-C--:B------:R-:W-:Y:S01]  /*8910*/  ISETP.GE.AND P1, PT, R0, R57.reuse, PT ;  /* 0x000000390000720c */ /* 0x080fe20003f26270 */
[----:B------:R-:W-:Y:S01]  /*8920*/  ULDC UR4, c[0x0][0xc] ;  /* 0x0000030000047ab9 */ /* 0x000fe20000000800 */
[----:B------:R-:W-:Y:S01]  /*8930*/  VIADD R0, R78, 0x40 ;  /* 0x000000404e007836 */ /* 0x000fe20000000000 */
[----:B------:R-:W-:Y:S01]  /*8940*/  UIADD3 UR41, UR4, UR41, URZ ;  /* 0x0000002904297290 */ /* 0x000fe2000fffe03f */
[----:B-1----:R0:W1:Y:S01]  /*8950*/  SHFL.IDX PT, R58, R56, RZ, 0x181f ;  /* 0x00181fff383a7589 */ /* 0x00206200000e0000 */
[----:B------:R-:W-:Y:S01]  /*8960*/  USEL UR36, UR36, URZ, UP0 ;  /* 0x0000003f24247287 */ /* 0x000fe20008000000 */
[----:B------:R-:W-:Y:S01]  /*8970*/  SYNCS.ARRIVE.TRANS64.RED.A1T0 RZ, [UR6], RZ ;  /* 0x000000ffffff79a7 */ /* 0x000fe20008100406 */
[----:B------:R-:W-:Y:S01]  /*8980*/  ULOP3.LUT UR42, UR42, UR5, URZ, 0x3c, !UPT ;  /* 0x000000052a2a7292 */ /* 0x000fe2000f8e3c3f */
[----:B------:R0:W2:Y:S01]  /*8990*/  SHFL.IDX PT, R59, R3, RZ, 0x181f ;  /* 0x00181fff033b7589 */ /* 0x0000a200000e0000 */
[----:B------:R-:W-:Y:S01]  /*89a0*/  BSSY B0, `(.L_x_31) ;  /* 0x0000013000007945 */ /* 0x000fe20003800000 */
[----:B------:R-:W-:-:S03]  /*89b0*/  ISETP.GE.AND P0, PT, R0, R57, PT ;  /* 0x000000390000720c */ /* 0x000fc60003f06270 */
[----:B------:R-:W-:Y:S10]  /*89c0*/  @P2 BRA `(.L_x_32) ;  /* 0x0000000000402947 */ /* 0x000ff40003800000 */
[----:B------:R-:W-:Y:S02]  /*89d0*/  ULDC UR4, c[0x0][0xac8] ;  /* 0x0002b20000047ab9 */ /* 0x000fe40000000800 */
[----:B------:R-:W-:Y:S02]  /*89e0*/  ISETP.GE.AND P4, PT, R18, UR4, PT ;  /* 0x0000000412007c0c */ /* 0x000fe4000bf86270 */
[----:B------:R-:W-:Y:S02]  /*89f0*/  ISETP.GE.AND P3, PT, R17, UR4, PT ;  /* 0x0000000411007c0c */ /* 0x000fe4000bf66270 */
[----:B------:R-:W-:Y:S02]  /*8a00*/  ISETP.GE.AND P2, PT, R16, UR4, PT ;  /* 0x0000000410007c0c */ /* 0x000fe4000bf46270 */
[----:B------:R-:W-:-:S07]  /*8a10*/  ISETP.GE.AND P5, PT, R2, UR4, PT ;  /* 0x0000000402007c0c */ /* 0x000fce000bfa6270 */
[----:B-1----:R-:W-:-:S04]  /*8a20*/  @!P4 LEA R72, P6, R18, R58, 0x1 ;  /* 0x0000003a1248c211 */ /* 0x002fc800078c08ff */
[----:B--2---:R-:W-:Y:S02]  /*8a30*/  @!P4 LEA.HI.X R73, R18, R59, R223, 0x1, P6 ;  /* 0x0000003b1249c211 */ /* 0x004fe400030f0cdf */
[----:B------:R-:W-:Y:S01]  /*8a40*/  @!P3 LEA R74, P6, R17, R58, 0x1 ;  /* 0x0000003a114ab211 */ /* 0x000fe200078c08ff */
[----:B------:R-:W-:-:S03]  /*8a50*/  @!P5 IMAD.WIDE R20, R2, 0x2, R58 ;  /* 0x000000020214d825 */ /* 0x000fc600078e023a */
[-C--:B------:R-:W-:Y:S02]  /*8a60*/  @!P3 LEA.HI.X R75, R17, R59.reuse, R222, 0x1, P6 ;  /* 0x0000003b114bb211 */ /* 0x080fe400030f0cde */
[C---:B------:R-:W-:Y:S01]  /*8a70*/  @!P2 LEA R76, P6, R16.reuse, R58, 0x1 ;  /* 0x0000003a104ca211 */ /* 0x040fe200078c08ff */
[----:B-----5:R3:W-:Y:S03]  /*8a80*/  @!P5 ST.E.128 desc[UR50][R20.64], R192 ;  /* 0x000000c01400d985 */ /* 0x0207e6000c101d32 */
[----:B------:R-:W-:Y:S01]  /*8a90*/  @!P2 LEA.HI.X R77, R16, R59, R221, 0x1, P6 ;  /* 0x0000003b104da211 */ /* 0x000fe200030f0cdd */
[----:B------:R3:W-:Y:S04]  /*8aa0*/  @!P4 ST.E.128 desc[UR50][R72.64], R44 ;  /* 0x0000002c4800c985 */ /* 0x0007e8000c101d32 */
[----:B------:R3:W-:Y:S04]  /*8ab0*/  @!P3 ST.E.128 desc[UR50][R74.64], R60 ;  /* 0x0000003c4a00b985 */ /* 0x0007e8000c101d32 */
[----:B------:R3:W-:Y:S02]  /*8ac0*/  @!P2 ST.E.128 desc[UR50][R76.64], R68 ;  /* 0x000000444c00a985 */ /* 0x0007e4000c101d32 */
.L_x_32:
[----:B------:R-:W-:Y:S05]  /*8ad0*/  BSYNC B0 ;  /* 0x0000000000007941 */ /* 0x000fea0003800000 */
.L_x_31:
[----:B---3-5:R3:W4:Y:S01]  /*8ae0*/  SHFL.IDX PT, R45, R3, 0x1, 0x181f ;  /* 0x00381f00032d7f89 */ /* 0x02872200000e0000 */
[----:B------:R-:W-:Y:S03]  /*8af0*/  BSSY B0, `(.L_x_33) ;  /* 0x0000013000007945 */ /* 0x000fe60003800000 */
[----:B------:R3:W0:Y:S01]  /*8b00*/  SHFL.IDX PT, R44, R56, 0x1, 0x181f ;  /* 0x00381f00382c7f89 */ /* 0x00062200000e0000 */
[----:B------:R-:W-:Y:S05]  /*8b10*/  @P1 BRA `(.L_x_34) ;  /* 0x0000000000401947 */ /* 0x000fea0003800000 */
[----:B------:R-:W-:Y:S02]  /*8b20*/  ULDC UR4, c[0x0][0xac8] ;  /* 0x0002b20000047ab9 */ /* 0x000fe40000000800 */
[----:B------:R-:W-:Y:S02]  /*8b30*/  ISETP.GE.AND P3, PT, R18, UR4, PT ;  /* 0x0000000412007c0c */ /* 0x000fe4000bf66270 */
[----:B------:R-:W-:Y:S02]  /*8b40*/  ISETP.GE.AND P2, PT, R17, UR4, PT ;  /* 0x0000000411007c0c */ /* 0x000fe4000bf46270 */
[----:B------:R-:W-:Y:S02]  /*8b50*/  ISETP.GE.AND P1, PT, R16, UR4, PT ;  /* 0x0000000410007c0c */ /* 0x000fe4000bf26270 */
[----:B------:R-:W-:-:S07]  /*8b60*/  ISETP.GE.AND P4, PT, R2, UR4, PT ;  /* 0x0000000402007c0c */ /* 0x000fce000bf86270 */
[CC--:B0-----:R-:W-:Y:S02]  /*8b70*/  @!P3 LEA R46, P6, R18.reuse, R44.reuse, 0x1 ;  /* 0x0000002c122eb211 */ /* 0x0c1fe400078c08ff */
[CC--:B-1----:R-:W-:Y:S02]  /*8b80*/  @!P2 LEA R58, P5, R17.reuse, R44.reuse, 0x1 ;  /* 0x0000002c113aa211 */ /* 0x0c2fe400078a08ff */
[-C--:B----4-:R-:W-:Y:S02]  /*8b90*/  @!P3 LEA.HI.X R47, R18, R45.reuse, R223, 0x1, P6 ;  /* 0x0000002d122fb211 */ /* 0x090fe400030f0cdf */
[----:B------:R-:W-:Y:S01]  /*8ba0*/  @!P1 LEA R60, P6, R16, R44, 0x1 ;  /* 0x0000002c103c9211 */ /* 0x000fe200078c08ff */
[----:B------:R-:W-:Y:S01]  /*8bb0*/  @!P4 IMAD.WIDE R20, R2, 0x2, R44 ;  /* 0x000000020214c825 */ /* 0x000fe200078e022c */
[-C--:B--2---:R-:W-:Y:S02]  /*8bc0*/  @!P2 LEA.HI.X R59, R17, R45.reuse, R222, 0x1, P5 ;  /* 0x0000002d113ba211 */ /* 0x084fe400028f0cde */
[----:B------:R-:W-:-:S02]  /*8bd0*/  @!P1 LEA.HI.X R61, R16, R45, R221, 0x1, P6 ;  /* 0x0000002d103d9211 */ /* 0x000fc400030f0cdd */
[----:B------:R0:W-:Y:S04]  /*8be0*/  @!P4 ST.E.128 desc[UR50][R20.64], R12 ;  /* 0x0000000c1400c985 */ /* 0x0001e8000c101d32 */
[----:B------:R0:W-:Y:S04]  /*8bf0*/  @!P3 ST.E.128 desc[UR50][R46.64], R160 ;  /* 0x000000a02e00b985 */ /* 0x0001e8000c101d32 */
[----:B------:R0:W-:Y:S04]  /*8c00*/  @!P2 ST.E.128 desc[UR50][R58.64], R48 ;  /* 0x000000303a00a985 */ /* 0x0001e8000c101d32 */
[----:B------:R0:W-:Y:S02]  /*8c10*/  @!P1 ST.E.128 desc[UR50][R60.64], R64 ;  /* 0x000000403c009985 */ /* 0x0001e4000c101d32 */
.L_x_34:
[----:B------:R-:W-:Y:S05]  /*8c20*/  BSYNC B0 ;  /* 0x0000000000007941 */ /* 0x000fea0003800000 */
.L_x_33:
[----:B0-----:R0:W0:Y:S01]  /*8c30*/  SHFL.IDX PT, R15, R3, 0x2, 0x181f ;  /* 0x00581f00030f7f89 */ /* 0x00102200000e0000 */
        /* <DEDUP_REMOVED lines=8> */
[-C--:B0-----:R-:W-:Y:S02]  /*8cc0*/  @!P4 LEA R20, P0, R18, R14.reuse, 0x1 ;  /* 0x0000000e1214c211 */ /* 0x081fe400078008ff */
[CC--:B------:R-:W-:Y:S02]  /*8cd0*/  @!P5 LEA R44, P1, R17.reuse, R14.reuse, 0x1 ;  /* 0x0000000e112cd211 */ /* 0x0c0fe400078208ff */
[----:B------:R-:W-:Y:S02]  /*8ce0*/  @!P6 LEA R46, P2, R16, R14, 0x1 ;  /* 0x0000000e102ee211 */ /* 0x000fe400078408ff */
[----:B------:R-:W-:Y:S01]  /*8cf0*/  @!P3 IMAD.WIDE R12, R2, 0x2, R14 ;  /* 0x00000002020cb825 */ /* 0x000fe200078e020e */
[-C--:B------:R-:W-:Y:S02]  /*8d00*/  @!P4 LEA.HI.X R21, R18, R15.reuse, R223, 0x1, P0 ;  /* 0x0000000f1215c211 */ /* 0x080fe400000f0cdf */
[-C--:B----4-:R-:W-:Y:S02]  /*8d10*/  @!P5 LEA.HI.X R45, R17, R15.reuse, R222, 0x1, P1 ;  /* 0x0000000f112dd211 */ /* 0x090fe400008f0cde */
[----:B------:R-:W-:Y:S01]  /*8d20*/  @!P6 LEA.HI.X R47, R16, R15, R221, 0x1, P2 ;  /* 0x0000000f102fe211 */ /* 0x000fe200010f0cdd */
[----:B------:R0:W-:Y:S04]  /*8d30*/  @!P3 ST.E.128 desc[UR50][R12.64], R36 ;  /* 0x000000240c00b985 */ /* 0x0001e8000c101d32 */
[----:B------:R0:W-:Y:S04]  /*8d40*/  @!P4 ST.E.128 desc[UR50][R20.64], R8 ;  /* 0x000000081400c985 */ /* 0x0001e8000c101d32 */
[----:B------:R0:W-:Y:S04]  /*8d50*/  @!P5 ST.E.128 desc[UR50][R44.64], R32 ;  /* 0x000000202c00d985 */ /* 0x0001e8000c101d32 */
[----:B------:R0:W-:Y:S02]  /*8d60*/  @!P6 ST.E.128 desc[UR50][R46.64], R52 ;  /* 0x000000342e00e985 */ /* 0x0001e4000c101d32 */
.L_x_36:
[----:B------:R-:W-:Y:S05]  /*8d70*/  BSYNC B0 ;  /* 0x0000000000007941 */ /* 0x000fea0003800000 */
.L_x_35:
[----:B------:R-:W-:Y:S01]  /*8d80*/  VIADD R0, R78, 0x60 ;  /* 0x000000604e007836 */ /* 0x000fe20000000000 */
[----:B0-----:R0:W0:Y:S01]  /*8d90*/  SHFL.IDX PT, R11, R3, 0x3, 0x181f ;  /* 0x00781f00030b7f89 */ /* 0x00102200000e0000 */
[----:B------:R-:W-:Y:S01]  /*8da0*/  UIADD3 UR43, UR43, 0x1, URZ ;  /* 0x000000012b2b7890 */ /* 0x000fe2000fffe03f */
[----:B------:R-:W-:Y:S02]  /*8db0*/  BSSY B0, `(.L_x_37) ;  /* 0x0000014000007945 */ /* 0x000fe40003800000 */
[----:B------:R-:W-:Y:S01]  /*8dc0*/  ISETP.GE.AND P0, PT, R0, R57, PT ;  /* 0x000000390000720c */ /* 0x000fe20003f06270 */
[----:B------:R0:W0:-:S12]  /*8dd0*/  SHFL.IDX PT, R10, R56, 0x3, 0x181f ;  /* 0x00781f00380a7f89 */ /* 0x00001800000e0000 */
        /* <DEDUP_REMOVED lines=11> */
[-C--:B------:R-:W-:Y:S02]  /*8e90*/  @!P5 LEA.HI.X R15, R17, R11.reuse, R222, 0x1, P1 ;  /* 0x0000000b110fd211 */ /* 0x080fe400008f0cde */
[----:B------:R-:W-:Y:S01]  /*8ea0*/  @!P6 LEA.HI.X R21, R16, R11, R221, 0x1, P2 ;  /* 0x0000000b1015e211 */ /* 0x000fe200010f0cdd */
[----:B------:R0:W-:Y:S04]  /*8eb0*/  @!P3 ST.E.128 desc[UR50][R8.64], R24 ;  /* 0x000000180800b985 */ /* 0x0001e8000c101d32 */
[----:B------:R0:W-:Y:S04]  /*8ec0*/  @!P4 ST.E.128 desc[UR50][R12.64], R4 ;  /* 0x000000040c00c985 */ /* 0x0001e8000c101d32 */
[----:B------:R0:W-:Y:S04]  /*8ed0*/  @!P5 ST.E.128 desc[UR50][R14.64], R28 ;  /* 0x0000001c0e00d985 */ /* 0x0001e8000c101d32 */
[----:B------:R0:W-:Y:S02]  /*8ee0*/  @!P6 ST.E.128 desc[UR50][R20.64], R40 ;  /* 0x000000281400e985 */ /* 0x0001e4000c101d32 */
.L_x_38:
[----:B------:R-:W-:Y:S05]  /*8ef0*/  BSYNC B0 ;  /* 0x0000000000007941 */ /* 0x000fea0003800000 */
.L_x_37:
[----:B------:R-:W5:Y:S02]  /*8f00*/  LDC R0, c[0x0][0xc34] ;  /* 0x00030d00ff007b82 */ /* 0x000f640000000800 */
[----:B-----5:R-:W-:-:S13]  /*8f10*/  ISETP.LE.AND P0, PT, R0, UR41, PT ;  /* 0x0000002900007c0c */ /* 0x020fda000bf03270 */
[----:B------:R-:W-:Y:S05]  /*8f20*/  @!P0 BRA `(.L_x_39) ;  /* 0xffffff7c00788947 */ /* 0x000fea000383ffff */
[----:B------:R-:W-:Y:S05]  /*8f30*/  EXIT ;  /* 0x000000000000794d */ /* 0x000fea0003800000 */
.L_x_5:
[----:B------:R-:W-:-:S08]  /*8f40*/  NOP ;  /* 0x0000000000007918 */ /* 0x000fd00000000000 */
[----:B------:R-:W0:-:S00]  /*8f50*/  USETMAXREG.DEALLOC.CTAPOOL 0x28 ;  /* 0x00000028000079c8 */ /* 0x000e0000080e0500 */
[----:B------:R-:W1:Y:S01]  /*8f60*/  S2UR UR38, SR_CTAID.X ;  /* 0x00000000002679c3 */ /* 0x000e620000002500 */
[----:B------:R-:W-:Y:S01]  /*8f70*/  UMOV UR36, 0x1 ;  /* 0x0000000100247882 */ /* 0x000fe20000000000 */
[----:B0-----:R-:W-:Y:S02]  /*8f80*/  IMAD.MOV.U32 R29, RZ, RZ, RZ ;  /* 0x000000ffff1d7224 */ /* 0x001fe400078e00ff */
[----:B------:R-:W-:-:S04]  /*8f90*/  IMAD.MOV.U32 R31, RZ, RZ, 0x1 ;  /* 0x00000001ff1f7424 */ /* 0x000fc800078e00ff */
[----:B------:R-:W1:Y:S02]  /*8fa0*/  LDC R2, c[0x0][0xc34] ;  /* 0x00030d00ff027b82 */ /* 0x000e640000000800 */
[----:B-1----:R-:W-:-:S13]  /*8fb0*/  ISETP.LE.AND P0, PT, R2, UR38, PT ;  /* 0x0000002602007c0c */ /* 0x002fda000bf03270 */
[----:B------:R-:W-:Y:S05]  /*8fc0*/  @P0 BRA `(.L_x_40) ;  /* 0x0000004c00800947 */ /* 0x000fea0003800000 */
[----:B------:R-:W-:Y:S01]  /*8fd0*/  ULDC.64 UR4, c[0x0][0x418] ;  /* 0x0001060000047ab9 */ /* 0x000fe20000000a00 */
[----:B------:R-:W0:Y:S01]  /*8fe0*/  S2R R4, SR_TID.X ;  /* 0x0000000000047919 */ /* 0x000e220000002100 */
[----:B------:R-:W-:Y:S01]  /*8ff0*/  UISETP.NE.U32.AND UP0, UPT, UR4, URZ, UPT ;  /* 0x0000003f0400728c */ /* 0x000fe2000bf05070 */
[----:B------:R-:W-:Y:S01]  /*9000*/  IMAD.MOV.U32 R36, RZ, RZ, 0x40 ;  /* 0x00000040ff247424 */ /* 0x000fe200078e00ff */
[----:B------:R-:W-:Y:S01]  /*9010*/  ULDC.64 UR6, c[0x0][0x2f0] ;  /* 0x0000bc0000067ab9 */ /* 0x000fe20000000a00 */
[----:B------:R-:W-:Y:S01]  /*9020*/  ULDC UR4, c[0x0][0x424] ;  /* 0x0001090000047ab9 */ /* 0x000fe20000000800 */
[----:B------:R-:W-:Y:S01]  /*9030*/  UISETP.NE.AND.EX UP0, UPT, UR5, URZ, UPT, UP0 ;  /* 0x0000003f0500728c */ /* 0x000fe2000bf05300 */
[----:B------:R-:W-:Y:S01]  /*9040*/  IMAD.MOV.U32 R34, RZ, RZ, 0x20 ;  /* 0x00000020ff227424 */ /* 0x000fe200078e00ff */
[----:B------:R-:W-:Y:S01]  /*9050*/  ULDC UR40, c[0x0][0x448] ;  /* 0x0001120000287ab9 */ /* 0x000fe20000000800 */
[----:B------:R-:W-:Y:S01]  /*9060*/  LOP3.LUT R16, R16, 0xf7ffffff, RZ, 0xc0, !PT ;  /* 0xf7ffffff10107812 */ /* 0x000fe200078ec0ff */
[----:B------:R-:W-:Y:S01]  /*9070*/  USEL UR4, UR4, 0x1, UP0 ;  /* 0x0000000104047887 */ /* 0x000fe20008000000 */
[----:B------:R-:W-:Y:S01]  /*9080*/  IMAD.MOV.U32 R31, RZ, RZ, 0x1 ;  /* 0x00000001ff1f7424 */ /* 0x000fe200078e00ff */
[----:B------:R-:W-:Y:S01]  /*9090*/  ULDC UR8, c[0x0][0x2b8] ;  /* 0x0000ae0000087ab9 */ /* 0x000fe20000000800 */
[----:B------:R-:W-:Y:S01]  /*90a0*/  UMOV UR41, 0x400 ;  /* 0x0000040000297882 */ /* 0x000fe20000000000 */
[----:B------:R-:W-:Y:S01]  /*90b0*/  UIMAD UR39, UR4, UR6, URZ ;  /* 0x00000006042772a4 */ /* 0x000fe2000f8e023f */
[----:B------:R-:W-:Y:S01]  /*90c0*/  IMAD.MOV.U32 R29, RZ, RZ, RZ ;  /* 0x000000ffff1d7224 */ /* 0x000fe200078e00ff */
[----:B------:R-:W-:-:S02]  /*90d0*/  ULEA UR41, UR45, UR41, 0x18 ;  /* 0x000000292d297291 */ /* 0x000fc4000f8ec03f */
[----:B------:R-:W-:Y:S01]  /*90e0*/  UIADD3 UR5, UR39, 0x7f, URZ ;  /* 0x0000007f27057890 */ /* 0x000fe2000fffe03f */
[----:B------:R-:W-:Y:S01]  /*90f0*/  ULDC UR4, c[0x0][0x288] ;  /* 0x0000a20000047ab9 */ /* 0x000fe20000000800 */
[----:B------:R-:W-:Y:S02]  /*9100*/  ULOP3.LUT UR46, UR37, 0x2, URZ, 0xfc, !UPT ;  /* 0x00000002252e7892 */ /* 0x000fe4000f8efc3f */
[----:B------:R-:W-:Y:S02]  /*9110*/  USHF.R.S32.HI UR6, URZ, 0x1f, UR5 ;  /* 0x0000001f3f067899 */ /* 0x000fe40008011405 */
[----:B------:R-:W-:Y:S02]  /*9120*/  UIMAD UR40, UR40, UR4, URZ ;  /* 0x00000004282872a4 */ /* 0x000fe4000f8e023f */
[----:B------:R-:W-:Y:S02]  /*9130*/  ULEA.HI UR6, UR6, UR5, URZ, 0x7 ;  /* 0x0000000506067291 */ /* 0x000fe4000f8f383f */
[----:B------:R-:W-:-:S02]  /*9140*/  ULOP3.LUT UR47, UR37, 0x1, URZ, 0xfc, !UPT ;  /* 0x00000001252f7892 */ /* 0x000fc4000f8efc3f */
[----:B------:R-:W-:Y:S01]  /*9150*/  ULOP3.LUT UR4, UR6, 0xffffff80, URZ, 0xc0, !UPT ;  /* 0xffffff8006047892 */ /* 0x000fe2000f8ec03f */
[C---:B0-----:R-:W-:Y:S01]  /*9160*/  LOP3.LUT R0, R4.reuse, 0x7f, RZ, 0xc0, !PT ;  /* 0x0000007f04007812 */ /* 0x041fe200078ec0ff */
[C---:B------:R-:W-:Y:S02]  /*9170*/  IMAD.SHL.U32 R7, R4.reuse, 0x10, RZ ;  /* 0x0000001004077824 */ /* 0x040fe400078e00ff */
[----:B------:R-:W-:Y:S01]  /*9180*/  UIADD3 UR4, UR4, -0x80, URZ ;  /* 0xffffff8004047890 */ /* 0x000fe2000fffe03f */
[C---:B------:R-:W-:Y:S01]  /*9190*/  R2P PR, R4.reuse, 0x6 ;  /* 0x0000000604007804 */ /* 0x040fe20000000000 */
[C---:B------:R-:W-:Y:S01]  /*91a0*/  IMAD.SHL.U32 R3, R4.reuse, 0x80, RZ ;  /* 0x0000008004037824 */ /* 0x040fe200078e00ff */
[--C-:B------:R-:W-:Y:S01]  /*91b0*/  SHF.R.U32.HI R2, RZ, 0x5, R0.reuse ;  /* 0x00000005ff027819 */ /* 0x100fe20000011600 */
[----:B------:R-:W-:Y:S01]  /*91c0*/  IMAD.SHL.U32 R11, R4, 0x2, RZ ;  /* 0x00000002040b7824 */ /* 0x000fe200078e00ff */
[----:B------:R-:W-:Y:S01]  /*91d0*/  SHF.R.U32.HI R8, RZ, 0x3, R0 ;  /* 0x00000003ff087819 */ /* 0x000fe20000011600 */
[----:B------:R-:W-:Y:S01]  /*91e0*/  IMAD.U32 R0, RZ, RZ, UR4 ;  /* 0x00000004ff007e24 */ /* 0x000fe2000f8e00ff */
[----:B------:R-:W-:Y:S01]  /*91f0*/  LOP3.LUT R32, R7, 0x70, RZ, 0xc0, !PT ;  /* 0x0000007007207812 */ /* 0x000fe200078ec0ff */
[----:B------:R-:W-:Y:S01]  /*9200*/  ULDC UR48, c[0x0][0xc] ;  /* 0x0000030000307ab9 */ /* 0x000fe20000000800 */
[----:B------:R-:W-:Y:S01]  /*9210*/  SEL R36, R36, 0xffffffc0, !P2 ;  /* 0xffffffc024247807 */ /* 0x000fe20005000000 */
[----:B------:R-:W-:Y:S01]  /*9220*/  UMOV UR36, URZ ;  /* 0x0000003f00247c82 */ /* 0x000fe20008000000 */
[----:B------:R-:W-:Y:S01]  /*9230*/  ISETP.GE.AND P0, PT, R32, UR7, PT ;  /* 0x0000000720007c0c */ /* 0x000fe2000bf06270 */
[----:B------:R-:W-:Y:S01]  /*9240*/  ULEA.HI.SX32 UR42, UR6, 0xfffffffe, 0x19 ;  /* 0xfffffffe062a7891 */ /* 0x000fe2000f8fca3f */
[----:B------:R-:W-:-:S02]  /*9250*/  IADD3 R0, -R8, UR39, -R0 ;  /* 0x0000002708007c10 */ /* 0x000fc4000fffe900 */
[----:B------:R-:W-:Y:S02]  /*9260*/  SEL R34, R34, 0xffffffe0, !P1 ;  /* 0xffffffe022227807 */ /* 0x000fe40004800000 */
[C---:B------:R-:W-:Y:S02]  /*9270*/  ISETP.LT.OR P2, PT, R0.reuse, 0x1, P0 ;  /* 0x000000010000780c */ /* 0x040fe40000741670 */
[C---:B------:R-:W-:Y:S02]  /*9280*/  ISETP.LT.OR P1, PT, R0.reuse, 0x11, P0 ;  /* 0x000000110000780c */ /* 0x040fe40000721670 */
[----:B------:R-:W-:Y:S02]  /*9290*/  ISETP.LT.OR P3, PT, R0, 0x21, P0 ;  /* 0x000000210000780c */ /* 0x000fe40000761670 */
[C---:B------:R-:W-:Y:S02]  /*92a0*/  LOP3.LUT R9, R3.reuse, 0x400, RZ, 0xc0, !PT ;  /* 0x0000040003097812 */ /* 0x040fe400078ec0ff */
[----:B------:R-:W-:-:S02]  /*92b0*/  LOP3.LUT R5, R3, 0x380, RZ, 0xc0, !PT ;  /* 0x0000038003057812 */ /* 0x000fc400078ec0ff */
[----:B------:R-:W-:Y:S01]  /*92c0*/  LOP3.LUT R6, R7, 0x3f0, RZ, 0xc0, !PT ;  /* 0x000003f007067812 */ /* 0x000fe200078ec0ff */
[C---:B------:R-:W-:Y:S01]  /*92d0*/  IMAD R9, R2.reuse, 0x800, R9 ;  /* 0x0000080002097824 */ /* 0x040fe200078e0209 */
[----:B------:R-:W-:Y:S01]  /*92e0*/  LOP3.LUT R4, R5, 0x10, R4, 0xf8, !PT ;  /* 0x0000001005047812 */ /* 0x000fe200078ef804 */
[----:B------:R-:W-:Y:S01]  /*92f0*/  IMAD R2, R2, 0x10, R5 ;  /* 0x0000001002027824 */ /* 0x000fe200078e0205 */
[----:B------:R-:W-:Y:S02]  /*9300*/  @P2 LOP3.LUT R16, R16, 0x8000000, RZ, 0xfc, !PT ;  /* 0x0800000010102812 */ /* 0x000fe400078efcff */
[----:B------:R-:W-:Y:S02]  /*9310*/  ISETP.LT.OR P2, PT, R0, 0x31, P0 ;  /* 0x000000310000780c */ /* 0x000fe40000741670 */
[----:B------:R-:W-:Y:S02]  /*9320*/  LOP3.LUT R16, R16, 0xfdffffff, RZ, 0xc0, !PT ;  /* 0xfdffffff10107812 */ /* 0x000fe400078ec0ff */
[----:B------:R-:W-:-:S02]  /*9330*/  LOP3.LUT R2, R2, 0x70, R7, 0x78, !PT ;  /* 0x0000007002027812 */ /* 0x000fc400078e7807 */
[----:B------:R-:W-:Y:S02]  /*9340*/  @P1 LOP3.LUT R16, R16, 0x2000000, RZ, 0xfc, !PT ;  /* 0x0200000010101812 */ /* 0x000fe400078efcff */
[----:B------:R-:W-:Y:S02]  /*9350*/  ISETP.LT.OR P1, PT, R0, 0x41, P0 ;  /* 0x000000410000780c */ /* 0x000fe40000721670 */
[----:B------:R-:W-:Y:S02]  /*9360*/  LOP3.LUT R16, R16, 0xff7fffff, RZ, 0xc0, !PT ;  /* 0xff7fffff10107812 */ /* 0x000fe400078ec0ff */
[----:B------:R-:W-:Y:S02]  /*9370*/  LOP3.LUT R2, R2, 0xc00, R3, 0xf8, !PT ;  /* 0x00000c0002027812 */ /* 0x000fe400078ef803 */
[----:B------:R-:W-:Y:S02]  /*9380*/  @P3 LOP3.LUT R16, R16, 0x800000, RZ, 0xfc, !PT ;  /* 0x0080000010103812 */ /* 0x000fe400078efcff */
[----:B------:R-:W-:Y:S01]  /*9390*/  ISETP.LT.OR P3, PT, R0, 0x51, P0 ;  /* 0x000000510000780c */ /* 0x000fe20000761670 */
[----:B------:R0:W-:Y:S01]  /*93a0*/  STL [R1+0x10], R2 ;  /* 0x0000100201007387 */ /* 0x0001e20000100800 */
[----:B------:R-:W-:-:S02]  /*93b0*/  LOP3.LUT R16, R16, 0xffdfffff, RZ, 0xc0, !PT ;  /* 0xffdfffff10107812 */ /* 0x000fc400078ec0ff */
[----:B------:R-:W-:Y:S02]  /*93c0*/  LOP3.LUT R4, R4, 0x70, R7, 0x78, !PT ;  /* 0x0000007004047812 */ /* 0x000fe400078e7807 */
[----:B------:R-:W-:Y:S02]  /*93d0*/  @P2 LOP3.LUT R16, R16, 0x200000, RZ, 0xfc, !PT ;  /* 0x0020000010102812 */ /* 0x000fe400078efcff */
[----:B------:R-:W-:Y:S02]  /*93e0*/  ISETP.LT.OR P2, PT, R0, 0x61, P0 ;  /* 0x000000610000780c */ /* 0x000fe40000741670 */
[----:B------:R-:W-:Y:S01]  /*93f0*/  LOP3.LUT R16, R16, 0xfff7ffff, RZ, 0xc0, !PT ;  /* 0xfff7ffff10107812 */ /* 0x000fe200078ec0ff */
[----:B0-----:R-:W-:Y:S01]  /*9400*/  IMAD.IADD R2, R9, 0x1, R4 ;  /* 0x0000000109027824 */ /* 0x001fe200078e0204 */
[----:B------:R-:W-:Y:S02]  /*9410*/  LOP3.LUT R6, R6, 0x70, R11, 0x78, !PT ;  /* 0x0000007006067812 */ /* 0x000fe400078e780b */
[----:B------:R-:W-:-:S02]  /*9420*/  @P1 LOP3.LUT R16, R16, 0x80000, RZ, 0xfc, !PT ;  /* 0x0008000010101812 */ /* 0x000fc400078efcff */
[----:B------:R0:W-:Y:S01]  /*9430*/  STL [R1+0xc], R2 ;  /* 0x00000c0201007387 */ /* 0x0001e20000100800 */
[----:B------:R-:W-:Y:S02]  /*9440*/  ISETP.LT.OR P1, PT, R0, 0x71, P0 ;  /* 0x000000710000780c */ /* 0x000fe40000721670 */
[----:B------:R-:W-:Y:S02]  /*9450*/  LOP3.LUT R16, R16, 0xfffdffff, RZ, 0xc0, !PT ;  /* 0xfffdffff10107812 */ /* 0x000fe400078ec0ff */
[--C-:B------:R-:W-:Y:S02]  /*9460*/  LOP3.LUT R5, R6, 0x400, R7.reuse, 0xf8, !PT ;  /* 0x0000040006057812 */ /* 0x100fe400078ef807 */
[----:B------:R-:W-:Y:S02]  /*9470*/  @P3 LOP3.LUT R16, R16, 0x20000, RZ, 0xfc, !PT ;  /* 0x0002000010103812 */ /* 0x000fe400078efcff */
[----:B------:R-:W-:Y:S01]  /*9480*/  LOP3.LUT R3, R8, 0x70, R7, 0xf8, !PT ;  /* 0x0000007008037812 */ /* 0x000fe200078ef807 */
[----:B------:R-:W-:Y:S01]  /*9490*/  VIADD R4, R5, UR41 ;  /* 0x0000002905047c36 */ /* 0x000fe20008000000 */
[----:B0-----:R-:W-:Y:S01]  /*94a0*/  LOP3.LUT R2, R32, 0x80, RZ, 0xfc, !PT ;  /* 0x0000008020027812 */ /* 0x001fe200078efcff */
[----:B------:R0:W-:Y:S01]  /*94b0*/  STL [R1+0x4], R5 ;  /* 0x0000040501007387 */ /* 0x0001e20000100800 */
[----:B------:R-:W-:-:S02]  /*94c0*/  LOP3.LUT R16, R16, 0xffff7fff, RZ, 0xc0, !PT ;  /* 0xffff7fff10107812 */ /* 0x000fc400078ec0ff */
[----:B------:R-:W-:Y:S01]  /*94d0*/  ISETP.GE.AND P0, PT, R2, UR7, PT ;  /* 0x0000000702007c0c */ /* 0x000fe2000bf06270 */
[----:B------:R0:W-:Y:S01]  /*94e0*/  STL [R1+0x18], R4 ;  /* 0x0000180401007387 */ /* 0x0001e20000100800 */
[----:B------:R-:W-:Y:S02]  /*94f0*/  @P2 LOP3.LUT R16, R16, 0x8000, RZ, 0xfc, !PT ;  /* 0x0000800010102812 */ /* 0x000fe400078efcff */
[----:B------:R-:W-:Y:S01]  /*9500*/  ISETP.LT.OR P2, PT, R0, 0x1, P0 ;  /* 0x000000010000780c */ /* 0x000fe20000741670 */
[----:B------:R0:W-:Y:S01]  /*9510*/  STL [R1+0x8], R0 ;  /* 0x0000080001007387 */ /* 0x0001e20000100800 */
[----:B------:R-:W-:Y:S02]  /*9520*/  LOP3.LUT R16, R16, 0xdfffffff, RZ, 0xc0, !PT ;  /* 0xdfffffff10107812 */ /* 0x000fe400078ec0ff */
[----:B------:R-:W-:Y:S02]  /*9530*/  ISETP.LT.OR P3, PT, R0, 0x21, P0 ;  /* 0x000000210000780c */ /* 0x000fe40000761670 */
[----:B------:R-:W-:-:S02]  /*9540*/  @P1 LOP3.LUT R16, R16, 0x20000000, RZ, 0xfc, !PT ;  /* 0x2000000010101812 */ /* 0x000fc400078efcff */
[----:B------:R-:W-:Y:S02]  /*9550*/  ISETP.LT.OR P1, PT, R0, 0x11, P0 ;  /* 0x000000110000780c */ /* 0x000fe40000721670 */
[----:B------:R-:W-:Y:S02]  /*9560*/  LOP3.LUT R16, R16, 0xfbffffff, RZ, 0xc0, !PT ;  /* 0xfbffffff10107812 */ /* 0x000fe400078ec0ff */
[----:B------:R-:W-:Y:S02]  /*9570*/  LOP3.LUT R3, R3, UR4, RZ, 0xfc, !PT ;  /* 0x0000000403037c12 */ /* 0x000fe4000f8efcff */
[----:B------:R-:W-:Y:S02]  /*9580*/  @P2 LOP3.LUT R16, R16, 0x4000000, RZ, 0xfc, !PT ;  /* 0x0400000010102812 */ /* 0x000fe400078efcff */
[----:B------:R-:W-:Y:S01]  /*9590*/  ISETP.LT.OR P2, PT, R0, 0x31, P0 ;  /* 0x000000310000780c */ /* 0x000fe20000741670 */
[----:B------:R0:W-:Y:S01]  /*95a0*/  STL [R1+0x14], R3 ;  /* 0x0000140301007387 */ /* 0x0001e20000100800 */
[----:B------:R-:W-:-:S04]  /*95b0*/  LOP3.LUT R16, R16, 0xfeffffff, RZ, 0xc0, !PT ;  /* 0xfeffffff10107812 */ /* 0x000fc800078ec0ff */
[----:B------:R-:W-:Y:S02]  /*95c0*/  @P1 LOP3.LUT R16, R16, 0x1000000, RZ, 0xfc, !PT ;  /* 0x0100000010101812 */ /* 0x000fe400078efcff */
[----:B------:R-:W-:Y:S02]  /*95d0*/  ISETP.LT.OR P1, PT, R0, 0x41, P0 ;  /* 0x000000410000780c */ /* 0x000fe40000721670 */
        /* <DEDUP_REMOVED lines=9> */
[----:B------:R-:W-:Y:S02]  /*9670*/  LOP3.LUT R16, R16, 0xfffeffff, RZ, 0xc0, !PT ;  /* 0xfffeffff10107812 */ /* 0x000fe400078ec0ff */
[----:B------:R-:W-:Y:S02]  /*9680*/  ISETP.GE.AND P0, PT, R2, UR7, PT ;  /* 0x0000000702007c0c */ /* 0x000fe4000bf06270 */
[----:B------:R-:W-:-:S04]  /*9690*/  @P3 LOP3.LUT R16, R16, 0x10000, RZ, 0xfc, !PT ;  /* 0x0001000010103812 */ /* 0x000fc800078efcff */
[----:B------:R-:W-:-:S04]  /*96a0*/  LOP3.LUT R16, R16, 0xffffbfff, RZ, 0xc0, !PT ;  /* 0xffffbfff10107812 */ /* 0x000fc800078ec0ff */
[----:B------:R-:W-:Y:S02]  /*96b0*/  @P2 LOP3.LUT R16, R16, 0x4000, RZ, 0xfc, !PT ;  /* 0x0000400010102812 */ /* 0x000fe400078efcff */
[----:B------:R-:W-:Y:S02]  /*96c0*/  ISETP.GE.AND P2, PT, R0, 0x11, PT ;  /* 0x000000110000780c */ /* 0x000fe40003f46270 */
[----:B------:R-:W-:-:S04]  /*96d0*/  LOP3.LUT R16, R16, 0xfffffffe, RZ, 0xc0, !PT ;  /* 0xfffffffe10107812 */ /* 0x000fc800078ec0ff */
[----:B------:R-:W-:-:S04]  /*96e0*/  LOP3.LUT R16, R16, 0xefffffff, RZ, 0xc0, !PT ;  /* 0xefffffff10107812 */ /* 0x000fc800078ec0ff */
[----:B------:R-:W-:Y:S02]  /*96f0*/  @P1 LOP3.LUT R16, R16, 0x10000000, RZ, 0xfc, !PT ;  /* 0x1000000010101812 */ /* 0x000fe400078efcff */
[----:B------:R-:W-:Y:S02]  /*9700*/  ISETP.GE.AND P1, PT, R2, UR8, PT ;  /* 0x0000000802007c0c */ /* 0x000fe4000bf26270 */
[----:B------:R-:W-:Y:S02]  /*9710*/  @P0 LOP3.LUT R16, R16, 0x1, RZ, 0xfc, !PT ;  /* 0x0000000110100812 */ /* 0x000fe400078efcff */
[----:B------:R-:W-:Y:S02]  /*9720*/  ISETP.GE.AND P0, PT, R0, 0x1, PT ;  /* 0x000000010000780c */ /* 0x000fe40003f06270 */
[----:B------:R-:W-:-:S07]  /*9730*/  LOP3.LUT R16, R16, 0xfffff7ff, RZ, 0xc0, !PT ;  /* 0xfffff7ff10107812 */ /* 0x000fce00078ec0ff */
[----:B------:R-:W-:Y:S02]  /*9740*/  @P1 LOP3.LUT R16, R16, 0x800, RZ, 0xfc, !PT ;  /* 0x0000080010101812 */ /* 0x000fe400078efcff */
[----:B------:R-:W-:Y:S02]  /*9750*/  ISETP.GE.AND P1, PT, R0, 0x21, PT ;  /* 0x000000210000780c */ /* 0x000fe40003f26270 */
[----:B------:R-:W-:-:S04]  /*9760*/  LOP3.LUT R16, R16, 0xfffffbff, RZ, 0xc0, !PT ;  /* 0xfffffbff10107812 */ /* 0x000fc800078ec0ff */
        /* <DEDUP_REMOVED lines=16> */
[----:B------:R-:W-:Y:S02]  /*9870*/  ISETP.GE.AND P1, PT, R32, UR7, PT ;  /* 0x0000000720007c0c */ /* 0x000fe4000bf26270 */
[----:B------:R-:W-:-:S04]  /*9880*/  LOP3.LUT R16, R16, 0xffffffef, RZ, 0xc0, !PT ;  /* 0xffffffef10107812 */ /* 0x000fc800078ec0ff */
[----:B------:R-:W-:Y:S02]  /*9890*/  @P0 LOP3.LUT R16, R16, 0x10, RZ, 0xfc, !PT ;  /* 0x0000001010100812 */ /* 0x000fe400078efcff */
[----:B------:R-:W-:Y:S02]  /*98a0*/  ISETP.GE.AND P0, PT, R32, UR8, PT ;  /* 0x0000000820007c0c */ /* 0x000fe4000bf06270 */
[----:B------:R-:W-:-:S04]  /*98b0*/  LOP3.LUT R16, R16, 0xffffdfff, RZ, 0xc0, !PT ;  /* 0xffffdfff10107812 */ /* 0x000fc800078ec0ff */
[----:B------:R-:W-:-:S04]  /*98c0*/  @P2 LOP3.LUT R16, R16, 0x2000, RZ, 0xfc, !PT ;  /* 0x0000200010102812 */ /* 0x000fc800078efcff */
[----:B------:R-:W-:-:S04]  /*98d0*/  LOP3.LUT R16, R16, 0xffffefff, RZ, 0xc0, !PT ;  /* 0xffffefff10107812 */ /* 0x000fc800078ec0ff */
[----:B------:R-:W-:-:S04]  /*98e0*/  LOP3.LUT R16, R16, 0xfffffffd, RZ, 0xc0, !PT ;  /* 0xfffffffd10107812 */ /* 0x000fc800078ec0ff */
[----:B------:R-:W-:-:S04]  /*98f0*/  @P1 LOP3.LUT R16, R16, 0x2, RZ, 0xfc, !PT ;  /* 0x0000000210101812 */ /* 0x000fc800078efcff */
[----:B0-----:R-:W-:-:S07]  /*9900*/  @P0 LOP3.LUT R16, R16, 0x1000, RZ, 0xfc, !PT ;  /* 0x0000100010100812 */ /* 0x001fce00078efcff */
.L_x_90:
[----:B------:R-:W-:Y:S01]  /*9910*/  ULDC UR4, c[0x0][0xc38] ;  /* 0x00030e0000047ab9 */ /* 0x000fe20000000800 */
[----:B------:R-:W-:Y:S01]  /*9920*/  ULDC.64 UR8, c[0x0][0xa28] ;  /* 0x00028a0000087ab9 */ /* 0x000fe20000000a00 */
[----:B------:R-:W-:Y:S01]  /*9930*/  UISETP.NE.AND UP0, UPT, UR4, 0x1, UPT ;  /* 0x000000010400788c */ /* 0x000fe2000bf05270 */
[----:B------:R0:W-:Y:S01]  /*9940*/  STL [R1], RZ ;  /* 0x000000ff01007387 */ /* 0x0001e20000100800 */
[----:B------:R-:W-:Y:S01]  /*9950*/  ISETP.NE.U32.AND P0, PT, RZ, UR8, PT ;  /* 0x00000008ff007c0c */ /* 0x000fe2000bf05070 */
[----:B------:R-:W-:Y:S01]  /*9960*/  ULDC UR4, c[0x0][0xc44] ;  /* 0x0003110000047ab9 */ /* 0x000fe20000000800 */
[----:B------:R-:W-:Y:S01]  /*9970*/  UMOV UR43, UR38 ;  /* 0x00000026002b7c82 */ /* 0x000fe20008000000 */
[----:B------:R-:W-:Y:S01]  /*9980*/  UISETP.NE.AND UP1, UPT, UR4, 0x1, UPT ;  /* 0x000000010400788c */ /* 0x000fe2000bf25270 */
[----:B------:R-:W-:Y:S01]  /*9990*/  ISETP.NE.AND.EX P0, PT, RZ, UR9, PT, P0 ;  /* 0x00000009ff007c0c */ /* 0x000fe2000bf05300 */
[----:B------:R-:W-:-:S04]  /*99a0*/  UIADD3 UR11, UR41, 0x28400, URZ ;  /* 0x00028400290b7890 */ /* 0x000fc8000fffe03f */
[----:B------:R-:W-:Y:S01]  /*99b0*/  @UP0 ULDC UR4, c[0x0][0xc3c] ;  /* 0x00030f0000040ab9 */ /* 0x000fe20000000800 */
[----:B------:R-:W-:Y:S01]  /*99c0*/  @UP0 ULDC UR10, c[0x0][0xc40] ;  /* 0x00031000000a0ab9 */ /* 0x000fe20000000800 */
[----:B------:R-:W-:-:S03]  /*99d0*/  UIMAD.WIDE.U32 UR4, UR38, UR4, URZ ;  /* 0x00000004260472a5 */ /* 0x000fc6000f8e003f */
[----:B------:R-:W-:Y:S01]  /*99e0*/  @UP1 ULDC.64 UR6, c[0x0][0xc48] ;  /* 0x0003120000061ab9 */ /* 0x000fe20000000a00 */
[----:B------:R-:W-:Y:S02]  /*99f0*/  @UP0 USHF.R.U32.HI UR43, URZ, UR10, UR5 ;  /* 0x0000000a3f2b0299 */ /* 0x000fe40008011605 */
[----:B------:R-:W-:Y:S02]  /*9a00*/  ULOP3.LUT UP0, URZ, UR11, 0x3ff, URZ, 0xc0, !UPT ;  /* 0x000003ff0b3f7892 */ /* 0x000fe4000f80c03f */
[----:B------:R-:W-:-:S03]  /*9a10*/  UIMAD.WIDE.U32 UR4, UR43, UR6, URZ ;  /* 0x000000062b0472a5 */ /* 0x000fc6000f8e003f */
[----:B------:R-:W-:Y:S01]  /*9a20*/  UMOV UR44, UR43 ;  /* 0x0000002b002c7c82 */ /* 0x000fe20008000000 */
[----:B------:R-:W-:Y:S01]  /*9a30*/  @UP1 USHF.R.U32.HI UR44, URZ, UR7, UR5 ;  /* 0x000000073f2c1299 */ /* 0x000fe20008011605 */
[----:B0-----:R-:W-:Y:S11]  /*9a40*/  @!P0 BRA `(.L_x_41) ;  /* 0x0000000000188947 */ /* 0x001ff60003800000 */
[----:B------:R-:W-:Y:S02]  /*9a50*/  ULDC.64 UR4, c[0x0][0xa28] ;  /* 0x00028a0000047ab9 */ /* 0x000fe40000000a00 */
[----:B------:R-:W-:-:S06]  /*9a60*/  UIMAD.WIDE UR4, UR44, 0x4, UR4 ;  /* 0x000000042c0478a5 */ /* 0x000fcc000f8e0204 */
[----:B------:R-:W-:Y:S02]  /*9a70*/  IMAD.U32 R2, RZ, RZ, UR4 ;  /* 0x00000004ff027e24 */ /* 0x000fe4000f8e00ff */
[----:B------:R-:W-:-:S05]  /*9a80*/  IMAD.U32 R3, RZ, RZ, UR5 ;  /* 0x00000005ff037e24 */ /* 0x000fca000f8e00ff */
[----:B------:R-:W2:Y:S04]  /*9a90*/  LDG.E R0, desc[UR50][R2.64] ;  /* 0x0000003202007981 */ /* 0x000ea8000c1e1900 */
[----:B--2---:R0:W-:Y:S02]  /*9aa0*/  STL [R1], R0 ;  /* 0x0000000001007387 */ /* 0x0041e40000100800 */
.L_x_41:
[----:B------:R-:W-:-:S13]  /*9ab0*/  PLOP3.LUT P0, PT, PT, PT, UP0, 0x80, 0x0 ;  /* 0x000000000000781c */ /* 0x000fda0003f0f008 */
[----:B------:R-:W-:Y:S05]  /*9ac0*/  @!P0 BRA `(.L_x_42) ;  /* 0x0000000000408947 */ /* 0x000fea0003800000 */
[----:B------:R-:W-:Y:S01]  /*9ad0*/  MOV R2, 0x0 ;  /* 0x0000000000027802 */ /* 0x000fe20000000f00 */
[----:B------:R-:W-:Y:S01]  /*9ae0*/  ULDC.64 UR4, c[0x4][0xc0] ;  /* 0x0100300000047ab9 */ /* 0x000fe20000000a00 */
[----:B------:R-:W-:Y:S01]  /*9af0*/  ULDC.64 UR6, c[0x4][0xc8] ;  /* 0x0100320000067ab9 */ /* 0x000fe20000000a00 */
[----:B------:R-:W-:Y:S02]  /*9b00*/  IMAD.U32 R4, RZ, RZ, UR4 ;  /* 0x00000004ff047e24 */ /* 0x000fe4000f8e00ff */
[----:B------:R-:W-:Y:S01]  /*9b10*/  IMAD.U32 R5, RZ, RZ, UR5 ;  /* 0x00000005ff057e24 */ /* 0x000fe2000f8e00ff */
[----:B------:R-:W1:Y:S01]  /*9b20*/  LDC.64 R2, c[0x4][R2] ;  /* 0x0100000002027b82 */ /* 0x000e620000000a00 */
[----:B------:R-:W-:Y:S01]  /*9b30*/  ULDC.64 UR4, c[0x4][0x8] ;  /* 0x0100020000047ab9 */ /* 0x000fe20000000a00 */
[----:B------:R-:W-:Y:S02]  /*9b40*/  IMAD.U32 R6, RZ, RZ, UR6 ;  /* 0x00000006ff067e24 */ /* 0x000fe4000f8e00ff */
[----:B------:R-:W-:-:S02]  /*9b50*/  IMAD.U32 R7, RZ, RZ, UR7 ;  /* 0x00000007ff077e24 */ /* 0x000fc4000f8e00ff */
[----:B------:R-:W-:Y:S02]  /*9b60*/  IMAD.U32 R10, RZ, RZ, UR4 ;  /* 0x00000004ff0a7e24 */ /* 0x000fe4000f8e00ff */
[----:B------:R-:W-:Y:S02]  /*9b70*/  IMAD.U32 R11, RZ, RZ, UR5 ;  /* 0x00000005ff0b7e24 */ /* 0x000fe4000f8e00ff */
[----:B------:R-:W-:Y:S02]  /*9b80*/  IMAD.MOV.U32 R8, RZ, RZ, 0x70 ;  /* 0x00000070ff087424 */ /* 0x000fe400078e00ff */
[----:B------:R-:W-:Y:S02]  /*9b90*/  IMAD.MOV.U32 R12, RZ, RZ, 0x1 ;  /* 0x00000001ff0c7424 */ /* 0x000fe400078e00ff */
[----:B------:R-:W-:-:S07]  /*9ba0*/  IMAD.MOV.U32 R13, RZ, RZ, RZ ;  /* 0x000000ffff0d7224 */ /* 0x000fce00078e00ff */
[----:B------:R-:W-:-:S07]  /*9bb0*/  LEPC R20, `(.L_x_42) ;  /* 0x000000001014794e */ /* 0x000fce0000000000 */
[----:B01----:R-:W-:Y:S05]  /*9bc0*/  CALL.ABS.NOINC R2 ;  /* 0x0000000002007343 */ /* 0x003fea0003c00000 */
.L_x_42:
[----:B------:R-:W-:Y:S01]  /*9bd0*/  UIADD3 UR4, UR41, 0x10400, URZ ;  /* 0x0001040029047890 */ /* 0x000fe2000fffe03f */
[----:B------:R-:W-:-:S05]  /*9be0*/  LOP3.LUT R16, R16, 0xfffffffb, RZ, 0xc0, !PT ;  /* 0xfffffffb10107812 */ /* 0x000fca00078ec0ff */
[----:B------:R-:W-:-:S05]  /*9bf0*/  IMAD.U32 R17, RZ, RZ, UR4 ;  /* 0x00000004ff117e24 */ /* 0x000fca000f8e00ff */
[----:B------:R-:W-:-:S13]  /*9c00*/  LOP3.LUT P0, RZ, R17, 0x3ff, RZ, 0xc0, !PT ;  /* 0x000003ff11ff7812 */ /* 0x000fda000780c0ff */
[----:B------:R-:W-:Y:S01]  /*9c10*/  @P0 LOP3.LUT R16, R16, 0x4, RZ, 0xfc, !PT ;  /* 0x0000000410100812 */ /* 0x000fe200078efcff */
[----:B------:R-:W-:Y:S06]  /*9c20*/  @!P0 BRA `(.L_x_43) ;  /* 0x0000000000408947 */ /* 0x000fec0003800000 */
        /* <DEDUP_REMOVED lines=16> */
.L_x_43:
[----:B------:R-:W-:-:S04]  /*9d30*/  UIADD3 UR4, UR41, 0x400, URZ ;  /* 0x0000040029047890 */ /* 0x000fc8000fffe03f */
[----:B------:R-:W-:-:S06]  /*9d40*/  ULOP3.LUT UP0, URZ, UR4, 0x3ff, URZ, 0xc0, !UPT ;  /* 0x000003ff043f7892 */ /* 0x000fcc000f80c03f */
        /* <DEDUP_REMOVED lines=18> */
.L_x_44:
[----:B------:R-:W-:-:S13]  /*9e70*/  LOP3.LUT P6, RZ, R17, 0x3ff, RZ, 0xc0, !PT ;  /* 0x000003ff11ff7812 */ /* 0x000fda00078cc0ff */
        /* <DEDUP_REMOVED lines=17> */
.L_x_45:
[----:B------:R-:W-:Y:S01]  /*9f90*/  ULDC.64 UR4, c[0x0][0x9f8] ;  /* 0x00027e0000047ab9 */ /* 0x000fe20000000a00 */
[----:B------:R-:W-:Y:S01]  /*9fa0*/  IMAD.U32 R33, RZ, RZ, UR44 ;  /* 0x0000002cff217e24 */ /* 0x000fe2000f8e00ff */
[----:B------:R-:W-:Y:S01]  /*9fb0*/  UISETP.NE.U32.AND UP0, UPT, UR4, URZ, UPT ;  /* 0x0000003f0400728c */ /* 0x000fe2000bf05070 */
[----:B------:R-:W1:Y:S03]  /*9fc0*/  LDC R8, c[0x0][0x430] ;  /* 0x00010c00ff087b82 */ /* 0x000e660000000800 */
[----:B------:R-:W-:-:S06]  /*9fd0*/  UISETP.NE.AND.EX UP0, UPT, UR5, URZ, UPT, UP0 ;  /* 0x0000003f0500728c */ /* 0x000fcc000bf05300 */
[----:B------:R-:W-:-:S05]  /*9fe0*/  PLOP3.LUT P0, PT, PT, PT, UP0, 0x80, 0x0 ;  /* 0x000000000000781c */ /* 0x000fca0003f0f008 */
[----:B------:R-:W-:Y:S02]  /*9ff0*/  @UP0 ULDC.64 UR4, c[0x0][0x9f8] ;  /* 0x00027e0000040ab9 */ /* 0x000fe40000000a00 */
[----:B------:R-:W-:-:S06]  /*a000*/  @UP0 UIMAD.WIDE UR4, UR44, 0x4, UR4 ;  /* 0x000000042c0408a5 */ /* 0x000fcc000f8e0204 */
[----:B------:R-:W-:Y:S02]  /*a010*/  IMAD.U32 R2, RZ, RZ, UR4 ;  /* 0x00000004ff027e24 */ /* 0x000fe4000f8e00ff */
[----:B------:R-:W-:-:S05]  /*a020*/  IMAD.U32 R3, RZ, RZ, UR5 ;  /* 0x00000005ff037e24 */ /* 0x000fca000f8e00ff */
[----:B------:R2:W5:Y:S01]  /*a030*/  @P0 LDG.E R33, desc[UR50][R2.64] ;  /* 0x0000003202210981 */ /* 0x000562000c1e1900 */
[----:B------:R-:W-:-:S03]  /*a040*/  UMOV UR4, 0xffffffff ;  /* 0xffffffff00047882 */ /* 0x000fc60000000000 */
[----:B------:R-:W-:Y:S05]  /*a050*/  BRA.DIV UR4, `(.L_x_46) ;  /* 0x0000004204bc7947 */ /* 0x000fea000b800000 */
.L_x_107:
[----:B0-----:R-:W3:Y:S04]  /*a060*/  LDL R0, [R1+0x14] ;  /* 0x0000140001007983 */ /* 0x001ee80000100800 */
[----:B--2---:R-:W2:Y:S01]  /*a070*/  LDL R2, [R1] ;  /* 0x0000000001027983 */ /* 0x004ea20000100800 */
[----:B-1----:R-:W-:-:S13]  /*a080*/  ISETP.NE.AND P1, PT, R8, 0x1, PT ;  /* 0x000000010800780c */ /* 0x002fda0003f25270 */
[----:B------:R-:W0:Y:S08]  /*a090*/  @P1 LDC R3, c[0x0][0x434] ;  /* 0x00010d00ff031b82 */ /* 0x000e300000000800 */
[----:B------:R-:W1:Y:S01]  /*a0a0*/  @P1 LDC R7, c[0x0][0x438] ;  /* 0x00010e00ff071b82 */ /* 0x000e620000000800 */
[----:B-----5:R-:W-:Y:S02]  /*a0b0*/  SHF.R.S32.HI R37, RZ, 0x1f, R33 ;  /* 0x0000001fff257819 */ /* 0x020fe40000011421 */
[----:B------:R-:W-:-:S04]  /*a0c0*/  LOP3.LUT R16, R16, 0xfffffff7, RZ, 0xc0, !PT ;  /* 0xfffffff710107812 */ /* 0x000fc800078ec0ff */
[----:B------:R-:W-:Y:S02]  /*a0d0*/  @P1 LOP3.LUT R16, R16, 0x8, RZ, 0xfc, !PT ;  /* 0x0000000810101812 */ /* 0x000fe400078efcff */
[C---:B---3--:R-:W-:Y:S01]  /*a0e0*/  ISETP.GE.AND P0, PT, R0.reuse, UR39, PT ;  /* 0x0000002700007c0c */ /* 0x048fe2000bf06270 */
[----:B--2---:R-:W-:-:S12]  /*a0f0*/  IMAD.IADD R0, R0, 0x1, R2 ;  /* 0x0000000100007824 */ /* 0x004fd800078e0202 */
[----:B------:R-:W2:Y:S01]  /*a100*/  @!P0 LDC.64 R4, c[0x0][0x428] ;  /* 0x00010a00ff048b82 */ /* 0x000ea20000000a00 */
[----:B0-----:R-:W-:-:S04]  /*a110*/  @P1 IMAD.HI.U32 R2, R0, R3, RZ ;  /* 0x0000000300021227 */ /* 0x001fc800078e00ff */
[----:B------:R-:W-:Y:S01]  /*a120*/  IMAD.MOV.U32 R9, RZ, RZ, R0 ;  /* 0x000000ffff097224 */ /* 0x000fe200078e0000 */
[----:B-1----:R-:W-:Y:S02]  /*a130*/  @P1 SHF.R.U32.HI R9, RZ, R7, R2 ;  /* 0x00000007ff091219 */ /* 0x002fe40000011602 */
[----:B------:R-:W0:Y:S02]  /*a140*/  @!P0 LDC.64 R6, c[0x0][0x418] ;  /* 0x00010600ff068b82 */ /* 0x000e240000000a00 */
[----:B------:R-:W-:Y:S01]  /*a150*/  @!P0 SHF.R.S32.HI R3, RZ, 0x1f, R9 ;  /* 0x0000001fff038819 */ /* 0x000fe20000011409 */
[----:B--2---:R-:W-:-:S04]  /*a160*/  @!P0 IMAD R2, R37, R4, RZ ;  /* 0x0000000425028224 */ /* 0x004fc800078e02ff */
[----:B------:R-:W-:Y:S02]  /*a170*/  @!P0 IMAD R5, R33, R5, R2 ;  /* 0x0000000521058224 */ /* 0x000fe400078e0202 */
[----:B------:R-:W-:-:S04]  /*a180*/  @!P0 IMAD.MOV.U32 R2, RZ, RZ, R9 ;  /* 0x000000ffff028224 */ /* 0x000fc800078e0009 */
[----:B------:R-:W-:-:S04]  /*a190*/  @!P0 IMAD.WIDE.U32 R2, R33, R4, R2 ;  /* 0x0000000421028225 */ /* 0x000fc800078e0002 */
[----:B------:R-:W-:Y:S01]  /*a1a0*/  @!P0 IMAD.IADD R3, R3, 0x1, R5 ;  /* 0x0000000103038824 */ /* 0x000fe200078e0205 */
[----:B0-----:R-:W-:Y:S01]  /*a1b0*/  @!P0 LEA R6, P1, R2, R6, 0x2 ;  /* 0x0000000602068211 */ /* 0x001fe200078210ff */
[----:B------:R-:W-:-:S03]  /*a1c0*/  IMAD.MOV.U32 R4, RZ, RZ, RZ ;  /* 0x000000ffff047224 */ /* 0x000fc600078e00ff */
[----:B------:R-:W-:Y:S02]  /*a1d0*/  @!P0 LEA.HI.X R7, R2, R7, R3, 0x2, P1 ;  /* 0x0000000702078211 */ /* 0x000fe400008f1403 */
[----:B------:R-:W0:Y:S03]  /*a1e0*/  LDC R3, c[0x0][0xc44] ;  /* 0x00031100ff037b82 */ /* 0x000e260000000800 */
[----:B------:R1:W5:Y:S01]  /*a1f0*/  @!P0 LDG.E R4, desc[UR50][R6.64] ;  /* 0x0000003206048981 */ /* 0x000362000c1e1900 */
[----:B------:R-:W-:-:S05]  /*a200*/  IMAD.U32 R2, RZ, RZ, UR46 ;  /* 0x0000002eff027e24 */ /* 0x000fca000f8e00ff */
[----:B------:R-:W-:Y:S01]  /*a210*/  ISETP.NE.AND P2, PT, R2, 0x3, PT ;  /* 0x000000030200780c */ /* 0x000fe20003f45270 */
[----:B------:R-:W-:Y:S01]  /*a220*/  IMAD R28, RZ, RZ, -UR44 ;  /* 0x8000002cff1c7e24 */ /* 0x000fe2000f8e02ff */
[----:B------:R-:W-:Y:S01]  /*a230*/  LOP3.LUT R16, R16, 0xfffffffb, RZ, 0xc0, !PT ;  /* 0xfffffffb10107812 */ /* 0x000fe200078ec0ff */
[----:B------:R-:W-:-:S04]  /*a240*/  IMAD.MOV R5, RZ, RZ, -R9 ;  /* 0x000000ffff057224 */ /* 0x000fc800078e0a09 */
[----:B------:R-:W-:Y:S02]  /*a250*/  IMAD R5, R8, R5, R0 ;  /* 0x0000000508057224 */ /* 0x000fe400078e0200 */
[----:B0-----:R-:W-:-:S04]  /*a260*/  IMAD R28, R3, R28, UR43 ;  /* 0x0000002b031c7e24 */ /* 0x001fc8000f8e021c */
[----:B------:R-:W-:Y:S02]  /*a270*/  @P2 LOP3.LUT R16, R16, 0x4, RZ, 0xfc, !PT ;  /* 0x0000000410102812 */ /* 0x000fe400078efcff */
[----:B------:R-:W-:Y:S01]  /*a280*/  SHF.R.S32.HI R35, RZ, 0x1f, R28 ;  /* 0x0000001fff237819 */ /* 0x000fe2000001141c */
[----:B-1----:R-:W-:Y:S06]  /*a290*/  @!P2 BRA `(.L_x_47) ;  /* 0x000000000004a947 */ /* 0x002fec0003800000 */
[----:B------:R-:W-:Y:S01]  /*a2a0*/  BPT.TRAP 0x1 ;  /* 0x000000040000795c */ /* 0x000fe20000300000 */
.L_x_47:
[----:B------:R-:W-:Y:S01]  /*a2b0*/  LEA R6, R29, UR41, 0x3 ;  /* 0x000000291d067c11 */ /* 0x000fe2000f8e18ff */
[----:B------:R-:W-:Y:S01]  /*a2c0*/  BSSY B0, `(.L_x_48) ;  /* 0x0000005000007945 */ /* 0x000fe20003800000 */
[----:B------:R-:W-:Y:S02]  /*a2d0*/  SHF.L.U32 R20, R31, 0x1f, RZ ;  /* 0x0000001f1f147819 */ /* 0x000fe400000006ff */
[----:B------:R-:W-:Y:S02]  /*a2e0*/  SHF.R.S32.HI R9, RZ, 0x1f, R5 ;  /* 0x0000001fff097819 */ /* 0x000fe40000011405 */
[----:B------:R-:W0:Y:S02]  /*a2f0*/  SYNCS.PHASECHK.TRANS64.TRYWAIT P0, [R6+URZ+0x38880], R20 ;  /* 0x03888014060075a7 */ /* 0x000e24000800017f */
[----:B0-----:R-:W-:Y:S05]  /*a300*/  @!P0 BRA `(.L_x_49) ;  /* 0x00000040003c8947 */ /* 0x001fea0003800000 */
.L_x_108:
[----:B------:R-:W-:Y:S05]  /*a310*/  BSYNC B0 ;  /* 0x0000000000007941 */ /* 0x000fea0003800000 */
.L_x_48:
[----:B------:R-:W2:Y:S01]  /*a320*/  LDL R10, [R1+0x4] ;  /* 0x00000400010a7983 */ /* 0x000ea20000100800 */
[----:B------:R-:W-:Y:S01]  /*a330*/  ULDC.64 UR4, c[0x0][0x328] ;  /* 0x0000ca0000047ab9 */ /* 0x000fe20000000a00 */
[----:B-----5:R-:W-:Y:S01]  /*a340*/  SHF.R.S32.HI R17, RZ, 0x1f, R4 ;  /* 0x0000001fff117819 */ /* 0x020fe20000011404 */
[----:B------:R-:W-:Y:S01]  /*a350*/  IMAD R0, R9, UR4, RZ ;  /* 0x0000000409007c24 */ /* 0x000fe2000f8e02ff */
[----:B------:R-:W-:Y:S01]  /*a360*/  ULDC.64 UR6, c[0x0][0x318] ;  /* 0x0000c60000067ab9 */ /* 0x000fe20000000a00 */
[----:B------:R-:W-:-:S04]  /*a370*/  IMAD.WIDE.U32 R2, R5, UR4, RZ ;  /* 0x0000000405027c25 */ /* 0x000fc8000f8e00ff */
[----:B------:R-:W-:Y:S01]  /*a380*/  IMAD R7, R5, UR5, R0 ;  /* 0x0000000505077c24 */ /* 0x000fe2000f8e0200 */
[----:B------:R-:W-:-:S03]  /*a390*/  ULDC.64 UR4, c[0x0][0x338] ;  /* 0x0000ce0000047ab9 */ /* 0x000fc60000000a00 */
[----:B------:R-:W-:Y:S02]  /*a3a0*/  IMAD.IADD R3, R3, 0x1, R7 ;  /* 0x0000000103037824 */ /* 0x000fe400078e0207 */
[----:B------:R-:W-:Y:S02]  /*a3b0*/  IMAD R7, R17, UR4, RZ ;  /* 0x0000000411077c24 */ /* 0x000fe4000f8e02ff */
[----:B------:R-:W-:-:S04]  /*a3c0*/  IMAD.WIDE.U32 R2, R4, UR4, R2 ;  /* 0x0000000404027c25 */ /* 0x000fc8000f8e0002 */
[----:B------:R-:W-:Y:S01]  /*a3d0*/  IMAD R7, R4, UR5, R7 ;  /* 0x0000000504077c24 */ /* 0x000fe2000f8e0207 */
[----:B------:R-:W-:-:S03]  /*a3e0*/  ULDC.64 UR4, c[0x0][0x330] ;  /* 0x0000cc0000047ab9 */ /* 0x000fc60000000a00 */
[----:B------:R-:W-:Y:S02]  /*a3f0*/  IMAD.IADD R3, R3, 0x1, R7 ;  /* 0x0000000103037824 */ /* 0x000fe400078e0207 */
[----:B------:R-:W-:Y:S02]  /*a400*/  IMAD R7, R35, UR4, RZ ;  /* 0x0000000423077c24 */ /* 0x000fe4000f8e02ff */
[----:B------:R-:W-:Y:S01]  /*a410*/  IMAD.WIDE.U32 R2, R28, UR4, R2 ;  /* 0x000000041c027c25 */ /* 0x000fe2000f8e0002 */
[----:B------:R-:W-:-:S03]  /*a420*/  UMOV UR4, 0xffffffff ;  /* 0xffffffff00047882 */ /* 0x000fc60000000000 */
[----:B------:R-:W-:Y:S01]  /*a430*/  IMAD R11, R28, UR5, R7 ;  /* 0x000000051c0b7c24 */ /* 0x000fe2000f8e0207 */
[----:B------:R-:W-:-:S04]  /*a440*/  IADD3 R7, P0, R2, UR6, RZ ;  /* 0x0000000602077c10 */ /* 0x000fc8000ff1e0ff */
[----:B------:R-:W-:Y:S01]  /*a450*/  IADD3.X R8, R3, UR7, R11, P0, !PT ;  /* 0x0000000703087c10 */ /* 0x000fe200087fe40b */
[----:B--2---:R-:W-:Y:S01]  /*a460*/  IMAD R0, R29, 0x8000, R10 ;  /* 0x000080001d007824 */ /* 0x004fe200078e020a */
[----:B------:R-:W-:Y:S07]  /*a470*/  BRA.DIV UR4, `(.L_x_50) ;  /* 0x0000003e04f47947 */ /* 0x000fee000b800000 */
[C---:B------:R-:W-:Y:S01]  /*a480*/  LOP3.LUT P6, RZ, R16.reuse, 0x80000, RZ, 0xc0, !PT ;  /* 0x0008000010ff7812 */ /* 0x040fe200078cc0ff */
[----:B------:R-:W1:Y:S01]  /*a490*/  SHFL.IDX PT, R14, R7, RZ, 0x181f ;  /* 0x00181fff070e7589 */ /* 0x000e6200000e0000 */
[----:B------:R-:W-:Y:S01]  /*a4a0*/  LOP3.LUT R16, R16, 0xbfffffff, RZ, 0xc0, !PT ;  /* 0xbfffffff10107812 */ /* 0x000fe200078ec0ff */
[----:B------:R-:W-:Y:S01]  /*a4b0*/  VIADD R0, R0, UR41 ;  /* 0x0000002900007c36 */ /* 0x000fe20008000000 */
[----:B------:R-:W-:Y:S01]  /*a4c0*/  LOP3.LUT R12, R12, 0xfffffffe, RZ, 0xc0, !PT ;  /* 0xfffffffe0c0c7812 */ /* 0x000fe200078ec0ff */
[----:B------:R-:W2:Y:S04]  /*a4d0*/  SHFL.IDX PT, R3, R8, RZ, 0x181f ;  /* 0x00181fff08037589 */ /* 0x000ea800000e0000 */
[----:B------:R-:W-:Y:S04]  /*a4e0*/  SHFL.IDX PT, R18, R7, 0x2, 0x181f ;  /* 0x00581f0007127f89 */ /* 0x000fe800000e0000 */
[----:B------:R-:W-:Y:S01]  /*a4f0*/  @P6 LOP3.LUT R16, R16, 0x40000000, RZ, 0xfc, !PT ;  /* 0x4000000010106812 */ /* 0x000fe200078efcff */
[----:B------:R-:W-:Y:S03]  /*a500*/  SHFL.IDX PT, R19, R8, 0x2, 0x181f ;  /* 0x00581f0008137f89 */ /* 0x000fe600000e0000 */
[C---:B------:R-:W-:Y:S01]  /*a510*/  LOP3.LUT P6, RZ, R16.reuse, 0x200000, RZ, 0xc0, !PT ;  /* 0x0020000010ff7812 */ /* 0x040fe200078cc0ff */
[----:B------:R-:W-:Y:S01]  /*a520*/  SHFL.IDX PT, R21, R7, 0x4, 0x181f ;  /* 0x00981f0007157f89 */ /* 0x000fe200000e0000 */
[----:B------:R-:W-:-:S02]  /*a530*/  LOP3.LUT R16, R16, 0x7fffffff, RZ, 0xc0, !PT ;  /* 0x7fffffff10107812 */ /* 0x000fc400078ec0ff */
[----:B-1----:R-:W-:Y:S02]  /*a540*/  IADD3 R10, P0, R32, R14, RZ ;  /* 0x0000000e200a7210 */ /* 0x002fe40007f1e0ff */
[----:B------:R-:W1:Y:S07]  /*a550*/  SHFL.IDX PT, R14, R7, 0x1, 0x181f ;  /* 0x00381f00070e7f89 */ /* 0x000e6e00000e0000 */
[----:B------:R-:W-:Y:S01]  /*a560*/  @P6 LOP3.LUT R16, R16, 0x80000000, RZ, 0xfc, !PT ;  /* 0x8000000010106812 */ /* 0x000fe200078efcff */
[----:B--2---:R-:W-:-:S02]  /*a570*/  IMAD.X R11, RZ, RZ, R3, P0 ;  /* 0x000000ffff0b7224 */ /* 0x004fc400000e0603 */
[----:B------:R-:W2:Y:S01]  /*a580*/  SHFL.IDX PT, R3, R8, 0x1, 0x181f ;  /* 0x00381f0008037f89 */ /* 0x000ea200000e0000 */
[C---:B------:R-:W-:Y:S02]  /*a590*/  LOP3.LUT P6, RZ, R16.reuse, 0x800000, RZ, 0xc0, !PT ;  /* 0x0080000010ff7812 */ /* 0x040fe400078cc0ff */
[C---:B------:R-:W-:Y:S02]  /*a5a0*/  LOP3.LUT P5, RZ, R16.reuse, 0x40000, RZ, 0xc0, !PT ;  /* 0x0004000010ff7812 */ /* 0x040fe400078ac0ff */
[C---:B------:R-:W-:Y:S02]  /*a5b0*/  LOP3.LUT P4, RZ, R16.reuse, 0x20000, RZ, 0xc0, !PT ;  /* 0x0002000010ff7812 */ /* 0x040fe4000788c0ff */
[C---:B------:R-:W-:Y:S02]  /*a5c0*/  LOP3.LUT P3, RZ, R16.reuse, 0x10000, RZ, 0xc0, !PT ;  /* 0x0001000010ff7812 */ /* 0x040fe4000786c0ff */
[C---:B------:R-:W-:Y:S02]  /*a5d0*/  LOP3.LUT P2, RZ, R16.reuse, 0x8000, RZ, 0xc0, !PT ;  /* 0x0000800010ff7812 */ /* 0x040fe4000784c0ff */
[----:B------:R-:W-:-:S03]  /*a5e0*/  LOP3.LUT P1, RZ, R16, 0x4000, RZ, 0xc0, !PT ;  /* 0x0000400010ff7812 */ /* 0x000fc6000782c0ff */
[----:B------:R-:W-:Y:S02]  /*a5f0*/  @P6 LOP3.LUT R12, R12, 0x1, RZ, 0xfc, !PT ;  /* 0x000000010c0c6812 */ /* 0x000fe400078efcff */
[----:B------:R-:W-:Y:S02]  /*a600*/  LOP3.LUT P6, RZ, R16, 0x2000000, RZ, 0xc0, !PT ;  /* 0x0200000010ff7812 */ /* 0x000fe400078cc0ff */
[----:B-1----:R-:W-:Y:S02]  /*a610*/  IADD3 R2, P0, R32, R14, RZ ;  /* 0x0000000e20027210 */ /* 0x002fe40007f1e0ff */
[----:B------:R-:W-:Y:S01]  /*a620*/  LOP3.LUT R12, R12, 0xfffffffd, RZ, 0xc0, !PT ;  /* 0xfffffffd0c0c7812 */ /* 0x000fe200078ec0ff */
[----:B------:R-:W1:Y:S02]  /*a630*/  SHFL.IDX PT, R14, R7, 0x3, 0x181f ;  /* 0x00781f00070e7f89 */ /* 0x000e6400000e0000 */
[----:B--2---:R-:W-:Y:S01]  /*a640*/  IMAD.X R3, RZ, RZ, R3, P0 ;  /* 0x000000ffff037224 */ /* 0x004fe200000e0603 */
[----:B------:R-:W-:-:S05]  /*a650*/  IADD3 R18, P0, R32, R18, RZ ;  /* 0x0000001220127210 */ /* 0x000fca0007f1e0ff */
[----:B------:R-:W-:Y:S01]  /*a660*/  @P6 LOP3.LUT R12, R12, 0x2, RZ, 0xfc, !PT ;  /* 0x000000020c0c6812 */ /* 0x000fe200078efcff */
[----:B------:R-:W-:Y:S01]  /*a670*/  IMAD.X R19, RZ, RZ, R19, P0 ;  /* 0x000000ffff137224 */ /* 0x000fe200000e0613 */
[C---:B------:R-:W-:Y:S02]  /*a680*/  LOP3.LUT P6, RZ, R16.reuse, 0x8000000, RZ, 0xc0, !PT ;  /* 0x0800000010ff7812 */ /* 0x040fe400078cc0ff */
[----:B------:R-:W-:-:S11]  /*a690*/  LOP3.LUT P0, RZ, R16, 0x4000000, RZ, 0xc0, !PT ;  /* 0x0400000010ff7812 */ /* 0x000fd6000780c0ff */
[----:B------:R-:W-:Y:S01]  /*a6a0*/  LDGSTS.E.BYPASS.LTC128B.128 [R0+0x10400], desc[UR50][R10.64], !P6 ;  /* 0x104000000a007fae */ /* 0x000fe2000f101d72 */
[----:B------:R-:W-:-:S03]  /*a6b0*/  LOP3.LUT P6, RZ, R12, 0x2, RZ, 0xc0, !PT ;  /* 0x000000020cff7812 */ /* 0x000fc600078cc0ff */
[----:B------:R2:W-:Y:S01]  /*a6c0*/  LDGSTS.E.BYPASS.LTC128B.128 [R0+0x14400], desc[UR50][R10.64+0x80], !P0 ;  /* 0x144000800a007fae */ /* 0x0005e2000c101d72 */
[----:B-1----:R-:W-:-:S09]  /*a6d0*/  IADD3 R14, P0, R32, R14, RZ ;  /* 0x0000000e200e7210 */ /* 0x002fd20007f1e0ff */
[----:B------:R-:W-:Y:S01]  /*a6e0*/  LDGSTS.E.BYPASS.LTC128B.128 [R0+0x10c00], desc[UR50][R2.64], !P6 ;  /* 0x10c0000002007fae */ /* 0x000fe2000f101d72 */
[----:B------:R-:W-:-:S03]  /*a6f0*/  LOP3.LUT P6, RZ, R12, 0x1, RZ, 0xc0, !PT ;  /* 0x000000010cff7812 */ /* 0x000fc600078cc0ff */
[----:B--2---:R-:W1:Y:S02]  /*a700*/  SHFL.IDX PT, R10, R8, 0x3, 0x181f ;  /* 0x00781f00080a7f89 */ /* 0x004e6400000e0000 */
[----:B-1----:R-:W-:Y:S01]  /*a710*/  IMAD.X R15, RZ, RZ, R10, P0 ;  /* 0x000000ffff0f7224 */ /* 0x002fe200000e060a */
[----:B------:R-:W-:-:S13]  /*a720*/  LOP3.LUT P0, RZ, R16, 0x1000000, RZ, 0xc0, !PT ;  /* 0x0100000010ff7812 */ /* 0x000fda000780c0ff */
[----:B------:R1:W-:Y:S01]  /*a730*/  LDGSTS.E.BYPASS.LTC128B.128 [R0+0x14c00], desc[UR50][R2.64+0x80], !P0 ;  /* 0x14c0008002007fae */ /* 0x0003e2000c101d72 */
[----:B------:R-:W-:-:S03]  /*a740*/  IADD3 R12, P0, R32, R21, RZ ;  /* 0x00000015200c7210 */ /* 0x000fc60007f1e0ff */
[----:B------:R-:W-:Y:S04]  /*a750*/  SHFL.IDX PT, R21, R7, 0x5, 0x181f ;  /* 0x00b81f0007157f89 */ /* 0x000fe800000e0000 */
[----:B------:R-:W-:Y:S01]  /*a760*/  LDGSTS.E.BYPASS.LTC128B.128 [R0+0x11400], desc[UR50][R18.64], !P6 ;  /* 0x1140000012007fae */ /* 0x000fe2000f101d72 */
[----:B------:R-:W-:-:S03]  /*a770*/  LOP3.LUT P6, RZ, R16, 0x80000000, RZ, 0xc0, !PT ;  /* 0x8000000010ff7812 */ /* 0x000fc600078cc0ff */
[----:B-1----:R-:W1:Y:S02]  /*a780*/  SHFL.IDX PT, R3, R8, 0x4, 0x181f ;  /* 0x00981f0008037f89 */ /* 0x002e6400000e0000 */
[----:B-1----:R-:W-:Y:S01]  /*a790*/  IMAD.X R13, RZ, RZ, R3, P0 ;  /* 0x000000ffff0d7224 */ /* 0x002fe200000e0603 */
[----:B------:R-:W-:Y:S01]  /*a7a0*/  LOP3.LUT P0, RZ, R16, 0x400000, RZ, 0xc0, !PT ;  /* 0x0040000010ff7812 */ /* 0x000fe2000780c0ff */
[----:B------:R-:W1:-:S12]  /*a7b0*/  SHFL.IDX PT, R3, R8, 0x5, 0x181f ;  /* 0x00b81f0008037f89 */ /* 0x000e5800000e0000 */
[----:B------:R-:W-:Y:S01]  /*a7c0*/  LDGSTS.E.BYPASS.LTC128B.128 [R0+0x15400], desc[UR50][R18.64+0x80], !P0 ;  /* 0x1540008012007fae */ /* 0x000fe2000c101d72 */
[----:B------:R-:W-:-:S03]  /*a7d0*/  IADD3 R10, P0, R32, R21, RZ ;  /* 0x00000015200a7210 */ /* 0x000fc60007f1e0ff */
[----:B------:R-:W2:Y:S04]  /*a7e0*/  SHFL.IDX PT, R21, R7, 0x6, 0x181f ;  /* 0x00d81f0007157f89 */ /* 0x000ea800000e0000 */
[----:B------:R-:W-:Y:S01]  /*a7f0*/  LDGSTS.E.BYPASS.LTC128B.128 [R0+0x11c00], desc[UR50][R14.64], !P6 ;  /* 0x11c000000e007fae */ /* 0x000fe2000f101d72 */
[C---:B------:R-:W-:Y:S01]  /*a800*/  LOP3.LUT P6, RZ, R16.reuse, 0x40000000, RZ, 0xc0, !PT ;  /* 0x4000000010ff7812 */ /* 0x040fe200078cc0ff */
[----:B-1----:R-:W-:Y:S01]  /*a810*/  IMAD.X R11, RZ, RZ, R3, P0 ;  /* 0x000000ffff0b7224 */ /* 0x002fe200000e0603 */
[----:B------:R-:W-:Y:S01]  /*a820*/  LOP3.LUT P0, RZ, R16, 0x100000, RZ, 0xc0, !PT ;  /* 0x0010000010ff7812 */ /* 0x000fe2000780c0ff */
[----:B------:R-:W1:Y:S04]  /*a830*/  SHFL.IDX PT, R3, R8, 0x6, 0x181f ;  /* 0x00d81f0008037f89 */ /* 0x000e6800000e0000 */
[----:B------:R-:W3:Y:S08]  /*a840*/  SHFL.IDX PT, R8, R8, 0x7, 0x181f ;  /* 0x00f81f0008087f89 */ /* 0x000ef000000e0000 */
[----:B------:R4:W-:Y:S01]  /*a850*/  LDGSTS.E.BYPASS.LTC128B.128 [R0+0x15c00], desc[UR50][R14.64+0x80], !P0 ;  /* 0x15c000800e007fae */ /* 0x0009e2000c101d72 */
[----:B--2---:R-:W-:-:S03]  /*a860*/  IADD3 R2, P0, R32, R21, RZ ;  /* 0x0000001520027210 */ /* 0x004fc60007f1e0ff */
[----:B------:R2:W-:Y:S04]  /*a870*/  LDGSTS.E.BYPASS.LTC128B.128 [R0+0x12400], desc[UR50][R12.64], !P6 ;  /* 0x124000000c007fae */ /* 0x0005e8000f101d72 */
[----:B------:R2:W-:Y:S01]  /*a880*/  LDGSTS.E.BYPASS.LTC128B.128 [R0+0x16400], desc[UR50][R12.64+0x80], !P5 ;  /* 0x164000800c007fae */ /* 0x0005e2000e901d72 */
[----:B-1----:R-:W-:-:S03]  /*a890*/  IMAD.X R3, RZ, RZ, R3, P0 ;  /* 0x000000ffff037224 */ /* 0x002fc600000e0603 */
[----:B------:R2:W-:Y:S04]  /*a8a0*/  LDGSTS.E.BYPASS.LTC128B.128 [R0+0x12c00], desc[UR50][R10.64], !P4 ;  /* 0x12c000000a007fae */ /* 0x0005e8000e101d72 */
[----:B------:R2:W-:Y:S04]  /*a8b0*/  LDGSTS.E.BYPASS.LTC128B.128 [R0+0x16c00], desc[UR50][R10.64+0x80], !P3 ;  /* 0x16c000800a007fae */ /* 0x0005e8000d901d72 */
[----:B------:R2:W-:Y:S04]  /*a8c0*/  LDGSTS.E.BYPASS.LTC128B.128 [R0+0x13400], desc[UR50][R2.64], !P2 ;  /* 0x1340000002007fae */ /* 0x0005e8000d101d72 */
[----:B------:R2:W-:Y:S04]  /*a8d0*/  LDGSTS.E.BYPASS.LTC128B.128 [R0+0x17400], desc[UR50][R2.64+0x80], !P1 ;  /* 0x1740008002007fae */ /* 0x0005e8000c901d72 */
[----:B---34-:R2:W1:Y:S02]  /*a8e0*/  SHFL.IDX PT, R14, R7, 0x7, 0x181f ;  /* 0x00f81f00070e7f89 */ /* 0x01846400000e0000 */
.L_x_126:
[C---:B------:R-:W-:Y:S02]  /*a8f0*/  LOP3.LUT P2, RZ, R16.reuse, 0x20000000, RZ, 0xc0, !PT ;  /* 0x2000000010ff7812 */ /* 0x040fe4000784c0ff */
[----:B------:R-:W-:Y:S02]  /*a900*/  LOP3.LUT P1, RZ, R16, 0x10000000, RZ, 0xc0, !PT ;  /* 0x1000000010ff7812 */ /* 0x000fe4000782c0ff */
[----:B-12---:R-:W-:-:S05]  /*a910*/  IADD3 R2, P0, R32, R14, RZ ;  /* 0x0000000e20027210 */ /* 0x006fca0007f1e0ff */
[----:B------:R-:W-:Y:S01]  /*a920*/  IMAD.X R3, RZ, RZ, R8, P0 ;  /* 0x000000ffff037224 */ /* 0x000fe200000e0608 */
[----:B------:R-:W-:-:S04]  /*a930*/  PLOP3.LUT P0, PT, PT, PT, PT, 0x80, 0x0 ;  /* 0x000000000000781c */ /* 0x000fc80003f0f070 */
[----:B------:R-:W-:Y:S01]  /*a940*/  @!PT LDS RZ, [RZ] ;  /* 0x00000000fffff984 */ /* 0x000fe20000000800 */
[----:B------:R-:W-:Y:S01]  /*a950*/  @!PT LDS RZ, [RZ] ;  /* 0x00000000fffff984 */ /* 0x000fe20000000800 */
[----:B------:R-:W-:Y:S01]  /*a960*/  @!PT LDS RZ, [RZ] ;  /* 0x00000000fffff984 */ /* 0x000fe20000000800 */
[----:B------:R1:W-:Y:S04]  /*a970*/  LDGSTS.E.BYPASS.LTC128B.128 [R0+0x13c00], desc[UR50][R2.64], !P2 ;  /* 0x13c0000002007fae */ /* 0x0003e8000d101d72 */
[----:B------:R1:W-:Y:S01]  /*a980*/  LDGSTS.E.BYPASS.LTC128B.128 [R0+0x17c00], desc[UR50][R2.64+0x80], !P1 ;  /* 0x17c0008002007fae */ /* 0x0003e2000c901d72 */
[----:B------:R-:W-:-:S04]  /*a990*/  NOP ;  /* 0x0000000000007918 */ /* 0x000fc80000000000 */
.L_x_51:
[----:B------:R-:W-:Y:S02]  /*a9a0*/  PLOP3.LUT P1, PT, P1, P0, PT, 0xa2, 0x0 ;  /* 0x000000000000781c */ /* 0x000fe40000f21472 */
[----:B------:R-:W-:-:S08]  /*a9b0*/  @P0 R2UR P1, UR4, R6 ;  /* 0x00000000060402ca */ /* 0x000fd00000020000 */
[----:B------:R-:W-:-:S05]  /*a9c0*/  @P0 PLOP3.LUT P0, PT, P1, PT, PT, 0x80, 0x0 ;  /* 0x000000000000081c */ /* 0x000fca0000f0f070 */
[----:B------:R-:W-:Y:S01]  /*a9d0*/  @!P1 SYNCS.ARRIVE.TRANS64.RED.A0T1 RZ, [UR4+0x38870], RZ ;  /* 0x038870ffffff99a7 */ /* 0x000fe20008200404 */
[----:B------:R-:W-:Y:S07]  /*a9e0*/  @!P1 ARRIVES.LDGSTSBAR.64.TRANSCNT [UR4+0x38870] ;  /* 0x03887000ff0099b0 */ /* 0x000fee0008000a84 */
[----:B------:R-:W-:Y:S05]  /*a9f0*/  @P0 BRA.U.ANY `(.L_x_51) ;  /* 0xfffffffd00e80947 */ /* 0x000fea000393ffff */
[----:B------:R-:W-:Y:S01]  /*aa00*/  NOP ;  /* 0x0000000000007918 */ /* 0x000fe20000000000 */
[----:B-1----:R-:W-:-:S05]  /*aa10*/  IMAD.U32 R2, RZ, RZ, UR46 ;  /* 0x0000002eff027e24 */ /* 0x002fca000f8e00ff */
[----:B------:R-:W-:-:S13]  /*aa20*/  ISETP.NE.AND P2, PT, R2, 0x3, PT ;  /* 0x000000030200780c */ /* 0x000fda0003f45270 */
[----:B------:R-:W-:Y:S05]  /*aa30*/  @!P2 BRA `(.L_x_52) ;  /* 0x000000000004a947 */ /* 0x000fea0003800000 */
[----:B------:R-:W-:Y:S01]  /*aa40*/  BPT.TRAP 0x1 ;  /* 0x000000040000795c */ /* 0x000fe20000300000 */
.L_x_52:
[----:B------:R1:W-:Y:S01]  /*aa50*/  SYNCS.ARRIVE.TRANS64.A1T0 RZ, [R6+URZ+0x38870], RZ ;  /* 0x038870ff06ff79a7 */ /* 0x0003e2000810003f */
[----:B------:R-:W-:Y:S05]  /*aa60*/  @!P2 BRA `(.L_x_53) ;  /* 0x000000000004a947 */ /* 0x000fea0003800000 */
[----:B------:R-:W-:Y:S01]  /*aa70*/  BPT.TRAP 0x1 ;  /* 0x000000040000795c */ /* 0x000fe20000300000 */
.L_x_53:
[----:B------:R-:W2:Y:S01]  /*aa80*/  SYNCS.PHASECHK.TRANS64.TRYWAIT P0, [R6+URZ+0x38840], R20 ;  /* 0x03884014060075a7 */ /* 0x000ea2000800017f */
[----:B------:R-:W-:Y:S04]  /*aa90*/  BSSY B0, `(.L_x_54) ;  /* 0x0000002000007945 */ /* 0x000fe80003800000 */
[----:B--2---:R-:W-:Y:S05]  /*aaa0*/  @!P0 BRA `(.L_x_55) ;  /* 0x0000004000d88947 */ /* 0x004fea0003800000 */
.L_x_127:
[----:B------:R-:W-:Y:S05]  /*aab0*/  BSYNC B0 ;  /* 0x0000000000007941 */ /* 0x000fea0003800000 */
.L_x_54:
[----:B------:R3:W5:Y:S01]  /*aac0*/  LDL R21, [R1+0x8] ;  /* 0x0000080001157983 */ /* 0x0007620000100800 */
[----:B------:R-:W-:Y:S01]  /*aad0*/  ULDC.64 UR4, c[0x0][0x300] ;  /* 0x0000c00000047ab9 */ /* 0x000fe20000000a00 */
[----:B------:R-:W-:Y:S01]  /*aae0*/  ULDC.64 UR6, c[0x0][0x2e8] ;  /* 0x0000ba0000067ab9 */ /* 0x000fe20000000a00 */
[----:B------:R-:W-:Y:S01]  /*aaf0*/  IMAD R2, R9, UR4, RZ ;  /* 0x0000000409027c24 */ /* 0x000fe2000f8e02ff */
[C---:B------:R-:W-:Y:S02]  /*ab00*/  LOP3.LUT P3, RZ, R16.reuse, 0x2, RZ, 0xc0, !PT ;  /* 0x0000000210ff7812 */ /* 0x040fe4000786c0ff */
[----:B------:R-:W-:Y:S01]  /*ab10*/  LOP3.LUT P1, RZ, R16, 0x1, RZ, 0xc0, !PT ;  /* 0x0000000110ff7812 */ /* 0x000fe2000782c0ff */
[C---:B------:R-:W-:Y:S02]  /*ab20*/  IMAD R7, R5.reuse, UR5, R2 ;  /* 0x0000000505077c24 */ /* 0x040fe4000f8e0202 */
[----:B------:R-:W-:Y:S01]  /*ab30*/  IMAD.WIDE.U32 R2, R5, UR4, RZ ;  /* 0x0000000405027c25 */ /* 0x000fe2000f8e00ff */
[----:B------:R-:W-:-:S03]  /*ab40*/  ULDC.64 UR4, c[0x0][0x310] ;  /* 0x0000c40000047ab9 */ /* 0x000fc60000000a00 */
[----:B------:R-:W-:Y:S02]  /*ab50*/  IMAD.IADD R3, R3, 0x1, R7 ;  /* 0x0000000103037824 */ /* 0x000fe400078e0207 */
[----:B------:R-:W-:Y:S02]  /*ab60*/  IMAD R17, R17, UR4, RZ ;  /* 0x0000000411117c24 */ /* 0x000fe4000f8e02ff */
[----:B------:R-:W-:-:S04]  /*ab70*/  IMAD.WIDE.U32 R2, R4, UR4, R2 ;  /* 0x0000000404027c25 */ /* 0x000fc8000f8e0002 */
[----:B------:R-:W-:Y:S01]  /*ab80*/  IMAD R17, R4, UR5, R17 ;  /* 0x0000000504117c24 */ /* 0x000fe2000f8e0211 */
[----:B------:R-:W-:Y:S02]  /*ab90*/  ULDC.64 UR4, c[0x0][0x308] ;  /* 0x0000c20000047ab9 */ /* 0x000fe40000000a00 */
[----:B------:R-:W-:Y:S02]  /*aba0*/  IMAD R5, R35, UR4, RZ ;  /* 0x0000000423057c24 */ /* 0x000fe4000f8e02ff */
[----:B------:R-:W-:Y:S02]  /*abb0*/  IMAD.IADD R3, R3, 0x1, R17 ;  /* 0x0000000103037824 */ /* 0x000fe400078e0211 */
[C---:B------:R-:W-:Y:S02]  /*abc0*/  IMAD R5, R28.reuse, UR5, R5 ;  /* 0x000000051c057c24 */ /* 0x040fe4000f8e0205 */
[----:B------:R-:W-:Y:S01]  /*abd0*/  IMAD.WIDE.U32 R2, R28, UR4, R2 ;  /* 0x000000041c027c25 */ /* 0x000fe2000f8e0002 */
[----:B------:R-:W-:-:S02]  /*abe0*/  UMOV UR4, 0xffffffff ;  /* 0xffffffff00047882 */ /* 0x000fc40000000000 */
[----:B------:R-:W-:-:S04]  /*abf0*/  IADD3 R4, P0, R2, UR6, RZ ;  /* 0x0000000602047c10 */ /* 0x000fc8000ff1e0ff */
[----:B------:R-:W-:Y:S01]  /*ac00*/  IADD3.X R5, R3, UR7, R5, P0, !PT ;  /* 0x0000000703057c10 */ /* 0x000fe200087fe405 */
[----:B---3--:R-:W-:Y:S08]  /*ac10*/  BRA.DIV UR4, `(.L_x_56) ;  /* 0x0000004204907947 */ /* 0x008ff0000b800000 */
[----:B------:R-:W3:Y:S01]  /*ac20*/  SHFL.IDX PT, R14, R4, RZ, 0x181f ;  /* 0x00181fff040e7589 */ /* 0x000ee200000e0000 */
[C---:B-----5:R-:W-:Y:S02]  /*ac30*/  ISETP.GE.AND P2, PT, R21.reuse, 0x1, PT ;  /* 0x000000011500780c */ /* 0x060fe40003f46270 */
[C---:B------:R-:W-:Y:S01]  /*ac40*/  ISETP.GE.AND P4, PT, R21.reuse, 0x11, PT ;  /* 0x000000111500780c */ /* 0x040fe20003f86270 */
[----:B------:R-:W4:Y:S01]  /*ac50*/  SHFL.IDX PT, R9, R5, RZ, 0x181f ;  /* 0x00181fff05097589 */ /* 0x000f2200000e0000 */
[C---:B------:R-:W-:Y:S02]  /*ac60*/  ISETP.GE.AND P6, PT, R21.reuse, 0x31, PT ;  /* 0x000000311500780c */ /* 0x040fe40003fc6270 */
[----:B------:R-:W-:Y:S01]  /*ac70*/  ISETP.GE.AND P5, PT, R21, 0x41, PT ;  /* 0x000000411500780c */ /* 0x000fe20003fa6270 */
[----:B------:R-:W-:Y:S01]  /*ac80*/  SHFL.IDX PT, R18, R5, 0x1, 0x181f ;  /* 0x00381f0005127f89 */ /* 0x000fe200000e0000 */
[----:B------:R-:W-:-:S03]  /*ac90*/  LOP3.LUT R16, R16, 0xbfffffff, RZ, 0xc0, !PT ;  /* 0xbfffffff10107812 */ /* 0x000fc600078ec0ff */
[----:B------:R-:W-:Y:S04]  /*aca0*/  SHFL.IDX PT, R17, R5, 0x2, 0x181f ;  /* 0x00581f0005117f89 */ /* 0x000fe800000e0000 */
[----:B------:R-:W-:Y:S02]  /*acb0*/  SHFL.IDX PT, R2, R5, 0x3, 0x181f ;  /* 0x00781f0005027f89 */ /* 0x000fe400000e0000 */
[----:B------:R-:W-:Y:S02]  /*acc0*/  @P6 LOP3.LUT R16, R16, 0x40000000, RZ, 0xfc, !PT ;  /* 0x4000000010106812 */ /* 0x000fe400078efcff */
[----:B------:R-:W-:Y:S01]  /*acd0*/  SHFL.IDX PT, R7, R4, 0x4, 0x181f ;  /* 0x00981f0004077f89 */ /* 0x000fe200000e0000 */
[----:B---3--:R-:W-:-:S03]  /*ace0*/  @P2 IADD3 R3, P0, R32, R14, RZ ;  /* 0x0000000e20032210 */ /* 0x008fc60007f1e0ff */
[----:B------:R-:W-:Y:S04]  /*acf0*/  SHFL.IDX PT, R8, R5, 0x5, 0x181f ;  /* 0x00b81f0005087f89 */ /* 0x000fe800000e0000 */
[----:B------:R-:W3:Y:S01]  /*ad00*/  SHFL.IDX PT, R14, R4, 0x1, 0x181f ;  /* 0x00381f00040e7f89 */ /* 0x000ee200000e0000 */
[----:B----4-:R-:W-:Y:S01]  /*ad10*/  @P2 IMAD.X R9, RZ, RZ, R9, P0 ;  /* 0x000000ffff092224 */ /* 0x010fe200000e0609 */
[----:B------:R-:W-:Y:S02]  /*ad20*/  ISETP.GE.AND P2, PT, R21, 0x21, PT ;  /* 0x000000211500780c */ /* 0x000fe40003f46270 */
[----:B------:R-:W-:Y:S01]  /*ad30*/  SHFL.IDX PT, R10, R5, 0x6, 0x181f ;  /* 0x00d81f00050a7f89 */ /* 0x000fe200000e0000 */
[----:B---3--:R-:W-:-:S03]  /*ad40*/  @P4 IADD3 R19, P0, R32, R14, RZ ;  /* 0x0000000e20134210 */ /* 0x008fc60007f1e0ff */
[----:B------:R-:W3:Y:S02]  /*ad50*/  SHFL.IDX PT, R14, R4, 0x2, 0x181f ;  /* 0x00581f00040e7f89 */ /* 0x000ee400000e0000 */
[----:B------:R-:W-:Y:S01]  /*ad60*/  @P4 IMAD.X R18, RZ, RZ, R18, P0 ;  /* 0x000000ffff124224 */ /* 0x000fe200000e0612 */
[----:B------:R-:W-:-:S04]  /*ad70*/  ISETP.GE.AND P4, PT, R21, 0x51, PT ;  /* 0x000000511500780c */ /* 0x000fc80003f86270 */
[C---:B---3--:R-:W-:Y:S02]  /*ad80*/  @P2 IADD3 R15, P0, R32.reuse, R14, RZ ;  /* 0x0000000e200f2210 */ /* 0x048fe40007f1e0ff */
[----:B------:R-:W3:Y:S03]  /*ad90*/  SHFL.IDX PT, R14, R4, 0x3, 0x181f ;  /* 0x00781f00040e7f89 */ /* 0x000ee600000e0000 */
[----:B------:R-:W-:Y:S01]  /*ada0*/  @P2 IMAD.X R17, RZ, RZ, R17, P0 ;  /* 0x000000ffff112224 */ /* 0x000fe200000e0611 */
[----:B------:R-:W-:Y:S02]  /*adb0*/  ISETP.GE.AND P2, PT, R21, 0x61, PT ;  /* 0x000000611500780c */ /* 0x000fe40003f46270 */
[----:B---3--:R-:W-:-:S05]  /*adc0*/  @P6 IADD3 R13, P0, R32, R14, RZ ;  /* 0x0000000e200d6210 */ /* 0x008fca0007f1e0ff */
[----:B------:R-:W-:Y:S01]  /*add0*/  @P6 IMAD.X R14, RZ, RZ, R2, P0 ;  /* 0x000000ffff0e6224 */ /* 0x000fe200000e0602 */
[----:B------:R-:W-:Y:S01]  /*ade0*/  ISETP.GE.AND P6, PT, R21, 0x1, PT ;  /* 0x000000011500780c */ /* 0x000fe20003fc6270 */
[----:B------:R-:W3:Y:S01]  /*adf0*/  SHFL.IDX PT, R2, R5, 0x4, 0x181f ;  /* 0x00981f0005027f89 */ /* 0x000ee200000e0000 */
[----:B------:R-:W-:-:S03]  /*ae00*/  @P5 IADD3 R11, P0, R32, R7, RZ ;  /* 0x00000007200b5210 */ /* 0x000fc60007f1e0ff */
[----:B------:R-:W4:Y:S04]  /*ae10*/  SHFL.IDX PT, R7, R4, 0x5, 0x181f ;  /* 0x00b81f0004077f89 */ /* 0x000f2800000e0000 */
[----:B------:R-:W-:Y:S01]  /*ae20*/  SHFL.IDX PT, R5, R5, 0x7, 0x181f ;  /* 0x00f81f0005057f89 */ /* 0x000fe200000e0000 */
[----:B---3--:R-:W-:-:S03]  /*ae30*/  @P5 IMAD.X R12, RZ, RZ, R2, P0 ;  /* 0x000000ffff0c5224 */ /* 0x008fc600000e0602 */
[----:B------:R-:W-:Y:S02]  /*ae40*/  @P6 IMAD.MOV.U32 R2, RZ, RZ, R3 ;  /* 0x000000ffff026224 */ /* 0x000fe400078e0003 */
[----:B------:R-:W-:Y:S01]  /*ae50*/  @P6 IMAD.MOV.U32 R3, RZ, RZ, R9 ;  /* 0x000000ffff036224 */ /* 0x000fe200078e0009 */
[----:B----4-:R-:W-:Y:S01]  /*ae60*/  @P4 IADD3 R7, P0, R32, R7, RZ ;  /* 0x0000000720074210 */ /* 0x010fe20007f1e0ff */
[----:B------:R-:W3:Y:S04]  /*ae70*/  SHFL.IDX PT, R9, R4, 0x6, 0x181f ;  /* 0x00d81f0004097f89 */ /* 0x000ee800000e0000 */
[----:B------:R-:W-:Y:S01]  /*ae80*/  @P6 LDGSTS.E.BYPASS.LTC128B.128 [R0+0x28400], desc[UR50][R2.64], !P3 ;  /* 0x2840000002006fae */ /* 0x000fe2000d901d72 */
[----:B------:R-:W-:-:S03]  /*ae90*/  @P4 IMAD.X R8, RZ, RZ, R8, P0 ;  /* 0x000000ffff084224 */ /* 0x000fc600000e0608 */
[----:B------:R4:W-:Y:S01]  /*aea0*/  @P6 LDGSTS.E.BYPASS.LTC128B.128 [R0+0x2c400], desc[UR50][R2.64+0x80], !P1 ;  /* 0x2c40008002006fae */ /* 0x0009e2000c901d72 */
[----:B------:R-:W-:-:S13]  /*aeb0*/  ISETP.GE.AND P6, PT, R21, 0x11, PT ;  /* 0x000000111500780c */ /* 0x000fda0003fc6270 */
[----:B----4-:R-:W-:Y:S01]  /*aec0*/  @P6 IMAD.MOV.U32 R2, RZ, RZ, R19 ;  /* 0x000000ffff026224 */ /* 0x010fe200078e0013 */
[----:B---3--:R-:W-:Y:S01]  /*aed0*/  @P2 IADD3 R9, P0, R32, R9, RZ ;  /* 0x0000000920092210 */ /* 0x008fe20007f1e0ff */
[----:B------:R-:W-:-:S04]  /*aee0*/  @P6 IMAD.MOV.U32 R3, RZ, RZ, R18 ;  /* 0x000000ffff036224 */ /* 0x000fc800078e0012 */
[----:B------:R-:W-:Y:S01]  /*aef0*/  @P2 IMAD.X R10, RZ, RZ, R10, P0 ;  /* 0x000000ffff0a2224 */ /* 0x000fe200000e060a */
[----:B------:R-:W-:Y:S01]  /*af00*/  ISETP.GE.AND P0, PT, R21, 0x21, PT ;  /* 0x000000211500780c */ /* 0x000fe20003f06270 */
[----:B------:R-:W-:Y:S04]  /*af10*/  @P6 LDGSTS.E.BYPASS.LTC128B.128 [R0+0x28c00], desc[UR50][R2.64], !P3 ;  /* 0x28c0000002006fae */ /* 0x000fe8000d901d72 */
[----:B------:R3:W-:Y:S01]  /*af20*/  @P6 LDGSTS.E.BYPASS.LTC128B.128 [R0+0x2cc00], desc[UR50][R2.64+0x80], !P1 ;  /* 0x2cc0008002006fae */ /* 0x0007e2000c901d72 */
[----:B------:R-:W-:-:S07]  /*af30*/  LOP3.LUT P6, RZ, R16, 0x40000000, RZ, 0xc0, !PT ;  /* 0x4000000010ff7812 */ /* 0x000fce00078cc0ff */
[----:B---3--:R-:W-:Y:S02]  /*af40*/  @P0 IMAD.MOV.U32 R2, RZ, RZ, R15 ;  /* 0x000000ffff020224 */ /* 0x008fe400078e000f */
[----:B------:R-:W-:-:S05]  /*af50*/  @P0 IMAD.MOV.U32 R3, RZ, RZ, R17 ;  /* 0x000000ffff030224 */ /* 0x000fca00078e0011 */
[----:B------:R-:W-:Y:S04]  /*af60*/  @P0 LDGSTS.E.BYPASS.LTC128B.128 [R0+0x29400], desc[UR50][R2.64], !P3 ;  /* 0x2940000002000fae */ /* 0x000fe8000d901d72 */
[----:B------:R3:W-:Y:S02]  /*af70*/  @P0 LDGSTS.E.BYPASS.LTC128B.128 [R0+0x2d400], desc[UR50][R2.64+0x80], !P1 ;  /* 0x2d40008002000fae */ /* 0x0007e4000c901d72 */
[----:B---3--:R-:W-:Y:S02]  /*af80*/  @P6 IMAD.MOV.U32 R2, RZ, RZ, R13 ;  /* 0x000000ffff026224 */ /* 0x008fe400078e000d */
[----:B------:R-:W-:Y:S02]  /*af90*/  @P6 IMAD.MOV.U32 R3, RZ, RZ, R14 ;  /* 0x000000ffff036224 */ /* 0x000fe400078e000e */
[----:B------:R3:W4:Y:S04]  /*afa0*/  SHFL.IDX PT, R14, R4, 0x7, 0x181f ;  /* 0x00f81f00040e7f89 */ /* 0x00072800000e0000 */
[----:B------:R-:W-:Y:S04]  /*afb0*/  @P6 LDGSTS.E.BYPASS.LTC128B.128 [R0+0x29c00], desc[UR50][R2.64], !P3 ;  /* 0x29c0000002006fae */ /* 0x000fe8000d901d72 */
[----:B------:R0:W-:Y:S02]  /*afc0*/  @P6 LDGSTS.E.BYPASS.LTC128B.128 [R0+0x2dc00], desc[UR50][R2.64+0x80], !P1 ;  /* 0x2dc0008002006fae */ /* 0x0001e4000c901d72 */
[----:B0-----:R-:W-:-:S02]  /*afd0*/  @P5 IMAD.MOV.U32 R2, RZ, RZ, R11 ;  /* 0x000000ffff025224 */ /* 0x001fc400078e000b */
[----:B------:R-:W-:-:S05]  /*afe0*/  @P5 IMAD.MOV.U32 R3, RZ, RZ, R12 ;  /* 0x000000ffff035224 */ /* 0x000fca00078e000c */
[----:B------:R-:W-:Y:S04]  /*aff0*/  @P5 LDGSTS.E.BYPASS.LTC128B.128 [R0+0x2a400], desc[UR50][R2.64], !P3 ;  /* 0x2a40000002005fae */ /* 0x000fe8000d901d72 */
[----:B------:R0:W-:Y:S02]  /*b000*/  @P5 LDGSTS.E.BYPASS.LTC128B.128 [R0+0x2e400], desc[UR50][R2.64+0x80], !P1 ;  /* 0x2e40008002005fae */ /* 0x0001e4000c901d72 */
[----:B0-----:R-:W-:Y:S02]  /*b010*/  @P4 IMAD.MOV.U32 R2, RZ, RZ, R7 ;  /* 0x000000ffff024224 */ /* 0x001fe400078e0007 */
[----:B------:R-:W-:-:S05]  /*b020*/  @P4 IMAD.MOV.U32 R3, RZ, RZ, R8 ;  /* 0x000000ffff034224 */ /* 0x000fca00078e0008 */
[----:B------:R-:W-:Y:S04]  /*b030*/  @P4 LDGSTS.E.BYPASS.LTC128B.128 [R0+0x2ac00], desc[UR50][R2.64], !P3 ;  /* 0x2ac0000002004fae */ /* 0x000fe8000d901d72 */
[----:B------:R0:W-:Y:S02]  /*b040*/  @P4 LDGSTS.E.BYPASS.LTC128B.128 [R0+0x2ec00], desc[UR50][R2.64+0x80], !P1 ;  /* 0x2ec0008002004fae */ /* 0x0001e4000c901d72 */
[----:B0-----:R-:W-:Y:S02]  /*b050*/  @P2 IMAD.MOV.U32 R2, RZ, RZ, R9 ;  /* 0x000000ffff022224 */ /* 0x001fe400078e0009 */
[----:B------:R-:W-:-:S05]  /*b060*/  @P2 IMAD.MOV.U32 R3, RZ, RZ, R10 ;  /* 0x000000ffff032224 */ /* 0x000fca00078e000a */
[----:B------:R3:W-:Y:S04]  /*b070*/  @P2 LDGSTS.E.BYPASS.LTC128B.128 [R0+0x2b400], desc[UR50][R2.64], !P3 ;  /* 0x2b40000002002fae */ /* 0x0007e8000d901d72 */
[----:B----4-:R3:W-:Y:S02]  /*b080*/  @P2 LDGSTS.E.BYPASS.LTC128B.128 [R0+0x2f400], desc[UR50][R2.64+0x80], !P1 ;  /* 0x2f40008002002fae */ /* 0x0107e4000c901d72 */
.L_x_145:
[----:B------:R-:W-:-:S13]  /*b090*/  ISETP.GE.AND P2, PT, R21, 0x71, PT ;  /* 0x000000711500780c */ /* 0x000fda0003f46270 */
[----:B---3--:R-:W-:-:S05]  /*b0a0*/  @P2 IADD3 R2, P0, R32, R14, RZ ;  /* 0x0000000e20022210 */ /* 0x008fca0007f1e0ff */
[----:B------:R-:W-:Y:S01]  /*b0b0*/  @P2 IMAD.X R3, RZ, RZ, R5, P0 ;  /* 0x000000ffff032224 */ /* 0x000fe200000e0605 */
[----:B------:R-:W-:-:S04]  /*b0c0*/  PLOP3.LUT P0, PT, PT, PT, PT, 0x80, 0x0 ;  /* 0x000000000000781c */ /* 0x000fc80003f0f070 */
[----:B------:R-:W-:Y:S01]  /*b0d0*/  @!PT LDS RZ, [RZ] ;  /* 0x00000000fffff984 */ /* 0x000fe20000000800 */
[----:B------:R-:W-:Y:S01]  /*b0e0*/  @!PT LDS RZ, [RZ] ;  /* 0x00000000fffff984 */ /* 0x000fe20000000800 */
[----:B------:R-:W-:Y:S01]  /*b0f0*/  @!PT LDS RZ, [RZ] ;  /* 0x00000000fffff984 */ /* 0x000fe20000000800 */
[----:B------:R0:W-:Y:S04]  /*b100*/  @P2 LDGSTS.E.BYPASS.LTC128B.128 [R0+0x2bc00], desc[UR50][R2.64], !P3 ;  /* 0x2bc0000002002fae */ /* 0x0001e8000d901d72 */
[----:B------:R0:W-:Y:S01]  /*b110*/  @P2 LDGSTS.E.BYPASS.LTC128B.128 [R0+0x2fc00], desc[UR50][R2.64+0x80], !P1 ;  /* 0x2fc0008002002fae */ /* 0x0001e2000c901d72 */
[----:B------:R-:W-:-:S04]  /*b120*/  NOP ;  /* 0x0000000000007918 */ /* 0x000fc80000000000 */
.L_x_57:
[----:B------:R-:W-:Y:S02]  /*b130*/  PLOP3.LUT P1, PT, P1, P0, PT, 0xa2, 0x0 ;  /* 0x000000000000781c */ /* 0x000fe40000f21472 */
[----:B------:R-:W-:-:S08]  /*b140*/  @P0 R2UR P1, UR4, R6 ;  /* 0x00000000060402ca */ /* 0x000fd00000020000 */
[----:B------:R-:W-:-:S05]  /*b150*/  @P0 PLOP3.LUT P0, PT, P1, PT, PT, 0x80, 0x0 ;  /* 0x000000000000081c */ /* 0x000fca0000f0f070 */
[----:B------:R-:W-:Y:S01]  /*b160*/  @!P1 SYNCS.ARRIVE.TRANS64.RED.A0T1 RZ, [UR4+0x38830], RZ ;  /* 0x038830ffffff99a7 */ /* 0x000fe20008200404 */
[----:B------:R-:W-:Y:S07]  /*b170*/  @!P1 ARRIVES.LDGSTSBAR.64.TRANSCNT [UR4+0x38830] ;  /* 0x03883000ff0099b0 */ /* 0x000fee0008000a84 */
[----:B------:R-:W-:Y:S05]  /*b180*/  @P0 BRA.U.ANY `(.L_x_57) ;  /* 0xfffffffd00e80947 */ /* 0x000fea000393ffff */
[----:B------:R-:W-:Y:S01]  /*b190*/  NOP ;  /* 0x0000000000007918 */ /* 0x000fe20000000000 */
[----:B0-----:R-:W-:-:S05]  /*b1a0*/  IMAD.U32 R0, RZ, RZ, UR46 ;  /* 0x0000002eff007e24 */ /* 0x001fca000f8e00ff */
[----:B------:R-:W-:-:S13]  /*b1b0*/  ISETP.NE.AND P2, PT, R0, 0x3, PT ;  /* 0x000000030000780c */ /* 0x000fda0003f45270 */
[----:B------:R-:W-:Y:S05]  /*b1c0*/  @!P2 BRA `(.L_x_58) ;  /* 0x000000000004a947 */ /* 0x000fea0003800000 */
[----:B------:R-:W-:Y:S01]  /*b1d0*/  BPT.TRAP 0x1 ;  /* 0x000000040000795c */ /* 0x000fe20000300000 */
.L_x_58:
[----:B------:R0:W-:Y:S02]  /*b1e0*/  SYNCS.ARRIVE.TRANS64.A1T0 RZ, [R6+URZ+0x38830], RZ ;  /* 0x038830ff06ff79a7 */ /* 0x0001e4000810003f */
[----:B------:R-:W-:Y:S05]  /*b1f0*/  WARPSYNC.ALL ;  /* 0x0000000000007948 */ /* 0x000fea0003800000 */
[----:B------:R-:W-:-:S04]  /*b200*/  UIADD3 UR4, UR41, 0x20400, URZ ;  /* 0x0002040029047890 */ /* 0x000fc8000fffe03f */
[----:B------:R-:W-:Y:S01]  /*b210*/  ULOP3.LUT UP0, URZ, UR4, 0x3ff, URZ, 0xc0, !UPT ;  /* 0x000003ff043f7892 */ /* 0x000fe2000f80c03f */
[----:B------:R-:W-:Y:S05]  /*b220*/  BAR.SYNC.DEFER_BLOCKING 0x8, 0x180 ;  /* 0x0206000000007b1d */ /* 0x000fea0000010000 */
[----:B------:R-:W-:-:S13]  /*b230*/  PLOP3.LUT P0, PT, PT, PT, UP0, 0x80, 0x0 ;  /* 0x000000000000781c */ /* 0x000fda0003f0f008 */
[----:B------:R-:W-:Y:S05]  /*b240*/  @!P0 BRA `(.L_x_59) ;  /* 0x0000000000408947 */ /* 0x000fea0003800000 */
[----:B------:R-:W-:Y:S01]  /*b250*/  MOV R2, 0x0 ;  /* 0x0000000000027802 */ /* 0x000fe20000000f00 */
[----:B------:R-:W-:Y:S01]  /*b260*/  ULDC.64 UR6, c[0x4][0xc0] ;  /* 0x0100300000067ab9 */ /* 0x000fe20000000a00 */
[----:B------:R-:W-:Y:S01]  /*b270*/  ULDC.64 UR8, c[0x4][0xc8] ;  /* 0x0100320000087ab9 */ /* 0x000fe20000000a00 */
[----:B------:R-:W-:Y:S01]  /*b280*/  ULDC.64 UR4, c[0x4][0x28] ;  /* 0x01000a0000047ab9 */ /* 0x000fe20000000a00 */
[----:B------:R-:W-:Y:S02]  /*b290*/  IMAD.U32 R4, RZ, RZ, UR6 ;  /* 0x00000006ff047e24 */ /* 0x000fe4000f8e00ff */
[----:B------:R-:W3:Y:S01]  /*b2a0*/  LDC.64 R2, c[0x4][R2] ;  /* 0x0100000002027b82 */ /* 0x000ee20000000a00 */
[----:B------:R-:W-:Y:S02]  /*b2b0*/  IMAD.U32 R5, RZ, RZ, UR7 ;  /* 0x00000007ff057e24 */ /* 0x000fe4000f8e00ff */
[----:B012---:R-:W-:Y:S02]  /*b2c0*/  IMAD.U32 R6, RZ, RZ, UR8 ;  /* 0x00000008ff067e24 */ /* 0x007fe4000f8e00ff */
[----:B------:R-:W-:-:S02]  /*b2d0*/  IMAD.U32 R7, RZ, RZ, UR9 ;  /* 0x00000009ff077e24 */ /* 0x000fc4000f8e00ff */
[----:B------:R-:W-:Y:S02]  /*b2e0*/  IMAD.U32 R10, RZ, RZ, UR4 ;  /* 0x00000004ff0a7e24 */ /* 0x000fe4000f8e00ff */
[----:B------:R-:W-:Y:S02]  /*b2f0*/  IMAD.U32 R11, RZ, RZ, UR5 ;  /* 0x00000005ff0b7e24 */ /* 0x000fe4000f8e00ff */
[----:B------:R-:W-:Y:S02]  /*b300*/  IMAD.MOV.U32 R8, RZ, RZ, 0x70 ;  /* 0x00000070ff087424 */ /* 0x000fe400078e00ff */
[----:B------:R-:W-:Y:S02]  /*b310*/  IMAD.MOV.U32 R12, RZ, RZ, 0x1 ;  /* 0x00000001ff0c7424 */ /* 0x000fe400078e00ff */
[----:B------:R-:W-:-:S07]  /*b320*/  IMAD.MOV.U32 R13, RZ, RZ, RZ ;  /* 0x000000ffff0d7224 */ /* 0x000fce00078e00ff */
[----:B------:R-:W-:-:S07]  /*b330*/  LEPC R20, `(.L_x_59) ;  /* 0x000000001014794e */ /* 0x000fce0000000000 */
[----:B---3--:R-:W-:Y:S05]  /*b340*/  CALL.ABS.NOINC R2 ;  /* 0x0000000002007343 */ /* 0x008fea0003c00000 */
.L_x_59:
[----:B------:R3:W5:Y:S01]  /*b350*/  LDL R8, [R1+0x18] ;  /* 0x0000180001087983 */ /* 0x0007620000100800 */
[----:B012---:R-:W0:Y:S01]  /*b360*/  LDC R6, c[0x0][0x448] ;  /* 0x00011200ff067b82 */ /* 0x007e220000000800 */
[----:B------:R-:W-:Y:S01]  /*b370*/  IMAD R5, RZ, RZ, -UR43 ;  /* 0x8000002bff057e24 */ /* 0x000fe2000f8e02ff */
[C---:B------:R-:W-:Y:S01]  /*b380*/  LOP3.LUT P4, RZ, R16.reuse, 0x1000, RZ, 0xc0, !PT ;  /* 0x0000100010ff7812 */ /* 0x040fe2000788c0ff */
[----:B------:R-:W1:Y:S01]  /*b390*/  S2R R17, SR_TID.X ;  /* 0x0000000000117919 */ /* 0x000e620000002100 */
[----:B------:R-:W-:Y:S01]  /*b3a0*/  LOP3.LUT P5, RZ, R16, 0x800, RZ, 0xc0, !PT ;  /* 0x0000080010ff7812 */ /* 0x000fe200078ac0ff */
[----:B------:R-:W-:-:S03]  /*b3b0*/  ULDC.64 UR8, c[0x0][0x2d8] ;  /* 0x0000b60000087ab9 */ /* 0x000fc60000000a00 */
[----:B------:R-:W2:Y:S01]  /*b3c0*/  LDC R2, c[0x0][0xc38] ;  /* 0x00030e00ff027b82 */ /* 0x000ea20000000800 */
[----:B0-----:R-:W-:Y:S02]  /*b3d0*/  ISETP.NE.AND P0, PT, R6, 0x1, PT ;  /* 0x000000010600780c */ /* 0x001fe40003f05270 */
[----:B------:R-:W-:Y:S02]  /*b3e0*/  R2UR UR6, R35 ;  /* 0x00000000230672ca */ /* 0x000fe400000e0000 */
[C---:B------:R-:W-:Y:S02]  /*b3f0*/  R2UR UR7, R28.reuse ;  /* 0x000000001c0772ca */ /* 0x040fe400000e0000 */
[----:B------:R-:W-:Y:S01]  /*b400*/  R2UR UR4, R28 ;  /* 0x000000001c0472ca */ /* 0x000fe200000e0000 */
[----:B--2---:R-:W-:Y:S01]  /*b410*/  IMAD R5, R2, R5, UR38 ;  /* 0x0000002602057e24 */ /* 0x004fe2000f8e0205 */
[C---:B-1----:R-:W-:Y:S01]  /*b420*/  LOP3.LUT R18, R17.reuse, 0x7f, RZ, 0xc0, !PT ;  /* 0x0000007f11127812 */ /* 0x042fe200078ec0ff */
[----:B------:R-:W-:-:S04]  /*b430*/  IMAD.SHL.U32 R17, R17, 0x10, RZ ;  /* 0x0000001011117824 */ /* 0x000fc800078e00ff */
[----:B------:R-:W0:Y:S01]  /*b440*/  @P0 LDC R0, c[0x0][0x44c] ;  /* 0x00011300ff000b82 */ /* 0x000e220000000800 */
[----:B------:R-:W-:Y:S01]  /*b450*/  IMAD.SHL.U32 R5, R5, 0x80, RZ ;  /* 0x0000008005057824 */ /* 0x000fe200078e00ff */
[----:B------:R-:W-:-:S04]  /*b460*/  SHF.R.U32.HI R18, RZ, 0x3, R18 ;  /* 0x00000003ff127819 */ /* 0x000fc80000011612 */
[----:B------:R-:W-:Y:S02]  /*b470*/  LOP3.LUT R17, R18, 0x70, R17, 0xf8, !PT ;  /* 0x0000007012117812 */ /* 0x000fe400078ef811 */
[----:B------:R-:W1:Y:S01]  /*b480*/  @P0 LDC R3, c[0x0][0x450] ;  /* 0x00011400ff030b82 */ /* 0x000e620000000800 */
[----:B------:R-:W-:Y:S01]  /*b490*/  UIMAD UR6, UR6, UR8, URZ ;  /* 0x00000008060672a4 */ /* 0x000fe2000f8e023f */
[----:B------:R-:W-:Y:S01]  /*b4a0*/  LOP3.LUT R4, R17, R5, RZ, 0xfc, !PT ;  /* 0x0000000511047212 */ /* 0x000fe200078efcff */
[----:B------:R-:W-:Y:S02]  /*b4b0*/  UIMAD.WIDE.U32 UR4, UR4, UR8, URZ ;  /* 0x00000008040472a5 */ /* 0x000fe4000f8e003f */
[----:B------:R-:W-:Y:S02]  /*b4c0*/  UIMAD UR7, UR7, UR9, UR6 ;  /* 0x00000009070772a4 */ /* 0x000fe4000f8e0206 */
[----:B------:R-:W-:Y:S01]  /*b4d0*/  USHF.R.S32.HI UR6, URZ, 0x1f, UR44 ;  /* 0x0000001f3f067899 */ /* 0x000fe2000801142c */
[----:B------:R-:W2:Y:S01]  /*b4e0*/  S2R R17, SR_TID.X ;  /* 0x0000000000117919 */ /* 0x000ea20000002100 */
[----:B------:R-:W-:Y:S01]  /*b4f0*/  ULDC.64 UR8, c[0x0][0x2e0] ;  /* 0x0000b80000087ab9 */ /* 0x000fe20000000a00 */
[----:B------:R-:W-:Y:S01]  /*b500*/  IMAD.MOV.U32 R2, RZ, RZ, R4 ;  /* 0x000000ffff027224 */ /* 0x000fe200078e0004 */
[----:B------:R-:W-:Y:S01]  /*b510*/  UIADD3 UR5, UR5, UR7, URZ ;  /* 0x0000000705057290 */ /* 0x000fe2000fffe03f */
[----:B0-----:R-:W-:Y:S01]  /*b520*/  @P0 IMAD.HI.U32 R0, R4, R0, RZ ;  /* 0x0000000004000227 */ /* 0x001fe200078e00ff */
[----:B------:R-:W-:-:S02]  /*b530*/  UIMAD UR6, UR6, UR8, URZ ;  /* 0x00000008060672a4 */ /* 0x000fc4000f8e023f */
[----:B------:R-:W-:Y:S02]  /*b540*/  UIMAD.WIDE.U32 UR4, UR44, UR8, UR4 ;  /* 0x000000082c0472a5 */ /* 0x000fe4000f8e0004 */
[----:B-1----:R-:W-:Y:S01]  /*b550*/  @P0 SHF.R.U32.HI R2, RZ, R3, R0 ;  /* 0x00000003ff020219 */ /* 0x002fe20000011600 */
[----:B------:R-:W-:-:S03]  /*b560*/  UIMAD UR6, UR44, UR9, UR6 ;  /* 0x000000092c0672a4 */ /* 0x000fc6000f8e0206 */
[--C-:B------:R-:W-:Y:S01]  /*b570*/  SHF.R.S32.HI R0, RZ, 0x1f, R2.reuse ;  /* 0x0000001fff007819 */ /* 0x100fe20000011402 */
[----:B------:R-:W-:Y:S01]  /*b580*/  IMAD.MOV R7, RZ, RZ, -R2 ;  /* 0x000000ffff077224 */ /* 0x000fe200078e0a02 */
[----:B------:R-:W-:Y:S01]  /*b590*/  ULDC.64 UR8, c[0x0][0x2d0] ;  /* 0x0000b40000087ab9 */ /* 0x000fe20000000a00 */
[----:B------:R-:W-:Y:S01]  /*b5a0*/  UIADD3 UR5, UR5, UR6, URZ ;  /* 0x0000000605057290 */ /* 0x000fe2000fffe03f */
[----:B------:R-:W-:Y:S02]  /*b5b0*/  IMAD.U32 R11, RZ, RZ, UR8 ;  /* 0x00000008ff0b7e24 */ /* 0x000fe4000f8e00ff */
[----:B------:R-:W-:Y:S02]  /*b5c0*/  IMAD R3, R0, UR8, RZ ;  /* 0x0000000800037c24 */ /* 0x000fe4000f8e02ff */
[----:B------:R-:W-:Y:S02]  /*b5d0*/  IMAD R7, R6, R7, R4 ;  /* 0x0000000706077224 */ /* 0x000fe400078e0204 */
[----:B------:R-:W-:-:S02]  /*b5e0*/  IMAD R9, R2, UR9, R3 ;  /* 0x0000000902097c24 */ /* 0x000fc4000f8e0203 */
[----:B------:R-:W-:Y:S01]  /*b5f0*/  IMAD.WIDE.U32 R2, R2, R11, UR4 ;  /* 0x0000000402027e25 */ /* 0x000fe2000f8e000b */
[----:B------:R-:W-:Y:S01]  /*b600*/  SHF.R.S32.HI R0, RZ, 0x1f, R7 ;  /* 0x0000001fff007819 */ /* 0x000fe20000011407 */
[----:B------:R-:W-:Y:S02]  /*b610*/  ULDC.64 UR4, c[0x0][0x2c8] ;  /* 0x0000b20000047ab9 */ /* 0x000fe40000000a00 */
[----:B------:R-:W-:Y:S02]  /*b620*/  IMAD.IADD R3, R3, 0x1, R9 ;  /* 0x0000000103037824 */ /* 0x000fe400078e0209 */
[----:B------:R-:W-:Y:S02]  /*b630*/  IMAD R0, R0, UR4, RZ ;  /* 0x0000000400007c24 */ /* 0x000fe4000f8e02ff */
[----:B------:R-:W-:-:S04]  /*b640*/  IMAD.WIDE.U32 R2, R7, UR4, R2 ;  /* 0x0000000407027c25 */ /* 0x000fc8000f8e0002 */
[----:B------:R-:W-:Y:S01]  /*b650*/  IMAD R7, R7, UR5, R0 ;  /* 0x0000000507077c24 */ /* 0x000fe2000f8e0200 */
[----:B------:R-:W-:Y:S02]  /*b660*/  ULDC.64 UR4, c[0x0][0x280] ;  /* 0x0000a00000047ab9 */ /* 0x000fe40000000a00 */
[----:B------:R-:W-:Y:S01]  /*b670*/  IADD3 R0, P0, R2, UR4, RZ ;  /* 0x0000000402007c10 */ /* 0x000fe2000ff1e0ff */
[----:B------:R-:W-:Y:S01]  /*b680*/  UMOV UR4, 0xffffffff ;  /* 0xffffffff00047882 */ /* 0x000fe20000000000 */
[----:B--2---:R-:W-:Y:S02]  /*b690*/  LOP3.LUT R10, R17, 0x7f, RZ, 0xc0, !PT ;  /* 0x0000007f110a7812 */ /* 0x004fe400078ec0ff */
[----:B------:R-:W-:Y:S02]  /*b6a0*/  IADD3.X R4, R3, UR5, R7, P0, !PT ;  /* 0x0000000503047c10 */ /* 0x000fe400087fe407 */
[----:B------:R-:W-:Y:S01]  /*b6b0*/  SHF.R.U32.HI R10, RZ, 0x3, R10 ;  /* 0x00000003ff0a7819 */ /* 0x000fe2000001160a */
[----:B---3--:R-:W-:Y:S06]  /*b6c0*/  BRA.DIV UR4, `(.L_x_60) ;  /* 0x00000042047c7947 */ /* 0x008fec000b800000 */
[----:B------:R-:W0:Y:S01]  /*b6d0*/  SHFL.IDX PT, R14, R0, RZ, 0x181f ;  /* 0x00181fff000e7589 */ /* 0x000e2200000e0000 */
[----:B------:R-:W-:-:S03]  /*b6e0*/  IMAD.IADD R5, R10, 0x1, R5 ;  /* 0x000000010a057824 */ /* 0x000fc600078e0205 */
[----:B------:R-:W1:Y:S01]  /*b6f0*/  SHFL.IDX PT, R2, R4, RZ, 0x181f ;  /* 0x00181fff04027589 */ /* 0x000e6200000e0000 */
[C---:B------:R-:W-:Y:S01]  /*b700*/  VIADD R7, R5.reuse, 0x10 ;  /* 0x0000001005077836 */ /* 0x040fe20000000000 */
[----:B------:R-:W-:Y:S02]  /*b710*/  ISETP.GE.AND P1, PT, R5, UR40, PT ;  /* 0x0000002805007c0c */ /* 0x000fe4000bf26270 */
[----:B------:R-:W-:Y:S11]  /*b720*/  SHFL.IDX PT, R6, R4, 0x1, 0x181f ;  /* 0x00381f0004067f89 */ /* 0x000ff600000e0000 */
[----:B0-----:R-:W-:-:S05]  /*b730*/  @!P1 IADD3 R14, P0, R32, R14, RZ ;  /* 0x0000000e200e9210 */ /* 0x001fca0007f1e0ff */
[----:B-1----:R-:W-:Y:S02]  /*b740*/  @!P1 IMAD.X R3, RZ, RZ, R2, P0 ;  /* 0x000000ffff039224 */ /* 0x002fe400000e0602 */
[----:B------:R-:W-:Y:S02]  /*b750*/  @!P1 IMAD.MOV.U32 R2, RZ, RZ, R14 ;  /* 0x000000ffff029224 */ /* 0x000fe400078e000e */
[----:B------:R-:W0:Y:S04]  /*b760*/  SHFL.IDX PT, R14, R0, 0x1, 0x181f ;  /* 0x00381f00000e7f89 */ /* 0x000e2800000e0000 */
[----:B-----5:R-:W-:Y:S04]  /*b770*/  @!P1 LDGSTS.E.BYPASS.LTC128B.128 [R8+0x20400], desc[UR50][R2.64], !P4 ;  /* 0x2040000002089fae */ /* 0x020fe8000e101d72 */
[----:B------:R1:W-:Y:S01]  /*b780*/  @!P1 LDGSTS.E.BYPASS.LTC128B.128 [R8+0x24400], desc[UR50][R2.64+0x80], !P5 ;  /* 0x2440008002089fae */ /* 0x0003e2000e901d72 */
[----:B------:R-:W-:-:S13]  /*b790*/  ISETP.GE.AND P1, PT, R7, UR40, PT ;  /* 0x0000002807007c0c */ /* 0x000fda000bf26270 */
[----:B0-----:R-:W-:-:S05]  /*b7a0*/  @!P1 IADD3 R14, P0, R32, R14, RZ ;  /* 0x0000000e200e9210 */ /* 0x001fca0007f1e0ff */
[----:B-1----:R-:W-:Y:S02]  /*b7b0*/  @!P1 IMAD.MOV.U32 R2, RZ, RZ, R14 ;  /* 0x000000ffff029224 */ /* 0x002fe400078e000e */
[----:B------:R-:W-:Y:S01]  /*b7c0*/  @!P1 IMAD.X R7, RZ, RZ, R6, P0 ;  /* 0x000000ffff079224 */ /* 0x000fe200000e0606 */
[----:B------:R-:W0:Y:S03]  /*b7d0*/  SHFL.IDX PT, R14, R0, 0x2, 0x181f ;  /* 0x00581f00000e7f89 */ /* 0x000e2600000e0000 */
[----:B------:R-:W-:Y:S01]  /*b7e0*/  @!P1 IMAD.MOV.U32 R3, RZ, RZ, R7 ;  /* 0x000000ffff039224 */ /* 0x000fe200078e0007 */
[----:B------:R-:W1:Y:S01]  /*b7f0*/  SHFL.IDX PT, R6, R4, 0x2, 0x181f ;  /* 0x00581f0004067f89 */ /* 0x000e6200000e0000 */
[----:B------:R-:W-:-:S03]  /*b800*/  VIADD R7, R5, 0x20 ;  /* 0x0000002005077836 */ /* 0x000fc60000000000 */
[----:B------:R-:W-:Y:S04]  /*b810*/  @!P1 LDGSTS.E.BYPASS.LTC128B.128 [R8+0x20c00], desc[UR50][R2.64], !P4 ;  /* 0x20c0000002089fae */ /* 0x000fe8000e101d72 */
[----:B------:R2:W-:Y:S01]  /*b820*/  @!P1 LDGSTS.E.BYPASS.LTC128B.128 [R8+0x24c00], desc[UR50][R2.64+0x80], !P5 ;  /* 0x24c0008002089fae */ /* 0x0005e2000e901d72 */
[----:B------:R-:W-:-:S13]  /*b830*/  ISETP.GE.AND P1, PT, R7, UR40, PT ;  /* 0x0000002807007c0c */ /* 0x000fda000bf26270 */
[----:B0-----:R-:W-:-:S05]  /*b840*/  @!P1 IADD3 R14, P0, R32, R14, RZ ;  /* 0x0000000e200e9210 */ /* 0x001fca0007f1e0ff */
[----:B--2---:R-:W-:Y:S02]  /*b850*/  @!P1 IMAD.MOV.U32 R2, RZ, RZ, R14 ;  /* 0x000000ffff029224 */ /* 0x004fe400078e000e */
[----:B-1----:R-:W-:Y:S01]  /*b860*/  @!P1 IMAD.X R7, RZ, RZ, R6, P0 ;  /* 0x000000ffff079224 */ /* 0x002fe200000e0606 */
        /* <DEDUP_REMOVED lines=38> */
[----:B-1----:R-:W-:Y:S02]  /*bad0*/  @!P1 IMAD.X R7, RZ, RZ, R6, P0 ;  /* 0x000000ffff079224 */ /* 0x002fe400000e0606 */
[----:B--2---:R-:W-:Y:S01]  /*bae0*/  @!P1 IMAD.MOV.U32 R2, RZ, RZ, R14 ;  /* 0x000000ffff029224 */ /* 0x004fe200078e000e */
[----:B------:R0:W1:Y:S01]  /*baf0*/  SHFL.IDX PT, R6, R4, 0x7, 0x181f ;  /* 0x00f81f0004067f89 */ /* 0x00006200000e0000 */
[----:B------:R-:W-:-:S03]  /*bb00*/  @!P1 IMAD.MOV.U32 R3, RZ, RZ, R7 ;  /* 0x000000ffff039224 */ /* 0x000fc600078e0007 */
[----:B------:R0:W2:Y:S04]  /*bb10*/  SHFL.IDX PT, R14, R0, 0x7, 0x181f ;  /* 0x00f81f00000e7f89 */ /* 0x0000a800000e0000 */
[----:B------:R0:W-:Y:S04]  /*bb20*/  @!P1 LDGSTS.E.BYPASS.LTC128B.128 [R8+0x23400], desc[UR50][R2.64], !P4 ;  /* 0x2340000002089fae */ /* 0x0001e8000e101d72 */
[----:B------:R0:W-:Y:S02]  /*bb30*/  @!P1 LDGSTS.E.BYPASS.LTC128B.128 [R8+0x27400], desc[UR50][R2.64+0x80], !P5 ;  /* 0x2740008002089fae */ /* 0x0001e4000e901d72 */
.L_x_162:
[----:B------:R-:W-:-:S05]  /*bb40*/  VIADD R5, R5, 0x70 ;  /* 0x0000007005057836 */ /* 0x000fca0000000000 */
[----:B------:R-:W-:-:S13]  /*bb50*/  ISETP.GE.AND P0, PT, R5, UR40, PT ;  /* 0x0000002805007c0c */ /* 0x000fda000bf06270 */
[----:B0-2---:R-:W-:-:S05]  /*bb60*/  @!P0 IADD3 R2, P1, R32, R14, RZ ;  /* 0x0000000e20028210 */ /* 0x005fca0007f3e0ff */
[----:B-1----:R-:W-:-:S05]  /*bb70*/  @!P0 IMAD.X R3, RZ, RZ, R6, P1 ;  /* 0x000000ffff038224 */ /* 0x002fca00008e0606 */
[----:B------:R-:W-:Y:S01]  /*bb80*/  @!PT LDS RZ, [RZ] ;  /* 0x00000000fffff984 */ /* 0x000fe20000000800 */
[----:B------:R-:W-:Y:S01]  /*bb90*/  @!PT LDS RZ, [RZ] ;  /* 0x00000000fffff984 */ /* 0x000fe20000000800 */
[----:B------:R-:W-:Y:S01]  /*bba0*/  @!PT LDS RZ, [RZ] ;  /* 0x00000000fffff984 */ /* 0x000fe20000000800 */
[----:B------:R-:W-:Y:S04]  /*bbb0*/  @!P0 LDGSTS.E.BYPASS.LTC128B.128 [R8+0x23c00], desc[UR50][R2.64], !P4 ;  /* 0x23c0000002088fae */ /* 0x000fe8000e101d72 */
[----:B------:R0:W-:Y:S01]  /*bbc0*/  @!P0 LDGSTS.E.BYPASS.LTC128B.128 [R8+0x27c00], desc[UR50][R2.64+0x80], !P5 ;  /* 0x27c0008002088fae */ /* 0x0001e2000e901d72 */
[----:B------:R-:W-:Y:S01]  /*bbd0*/  NOP ;  /* 0x0000000000007918 */ /* 0x000fe20000000000 */
[----:B------:R-:W-:Y:S02]  /*bbe0*/  SYNCS.ARRIVE.TRANS64.RED.A0T1 RZ, [UR41+0x38800], RZ ;  /* 0x038800ffffff79a7 */ /* 0x000fe40008200429 */
[----:B------:R-:W-:Y:S01]  /*bbf0*/  ARRIVES.LDGSTSBAR.64.TRANSCNT [UR41+0x38800] ;  /* 0x03880000ff0079b0 */ /* 0x000fe20008000aa9 */
[----:B------:R-:W-:Y:S01]  /*bc00*/  NOP ;  /* 0x0000000000007918 */ /* 0x000fe20000000000 */
[----:B------:R-:W-:Y:S01]  /*bc10*/  ULOP3.LUT UR4, UR36, 0x1, URZ, 0xc, !UPT ;  /* 0x0000000124047892 */ /* 0x000fe2000f8e0c3f */
[----:B------:R-:W-:Y:S01]  /*bc20*/  SYNCS.ARRIVE.TRANS64.A1T0 RZ, [UR41+0x38800], RZ ;  /* 0x038800ffffff79a7 */ /* 0x000fe20008100029 */
[----:B0-----:R-:W-:-:S04]  /*bc30*/  IMAD.U32 R2, RZ, RZ, UR39 ;  /* 0x00000027ff027e24 */ /* 0x001fc8000f8e00ff */
[----:B------:R-:W-:-:S05]  /*bc40*/  IMAD.U32 R0, RZ, RZ, UR4 ;  /* 0x00000004ff007e24 */ /* 0x000fca000f8e00ff */
[----:B------:R-:W-:-:S04]  /*bc50*/  SHF.L.U32 R0, R0, 0x1f, RZ ;  /* 0x0000001f00007819 */ /* 0x000fc800000006ff */
[----:B------:R-:W0:Y:S02]  /*bc60*/  SYNCS.PHASECHK.TRANS64.TRYWAIT P0, [UR41+0x38820], R0 ;  /* 0x03882000ff0075a7 */ /* 0x000e240008000169 */
[----:B0-----:R-:W-:Y:S05]  /*bc70*/  @!P0 BRA `(.L_x_61) ;  /* 0x00000044008c8947 */ /* 0x001fea0003800000 */
.L_x_163:
[----:B------:R-:W-:-:S13]  /*bc80*/  ISETP.GE.AND P0, PT, R2, 0x81, PT ;  /* 0x000000810200780c */ /* 0x000fda0003f06270 */
[----:B------:R-:W-:Y:S05]  /*bc90*/  @!P0 BRA `(.L_x_62) ;  /* 0x0000001400e48947 */ /* 0x000fea0003800000 */
[----:B------:R-:W-:Y:S02]  /*bca0*/  IMAD.MOV.U32 R19, RZ, RZ, R31 ;  /* 0x000000ffff137224 */ /* 0x000fe400078e001f */
[----:B------:R-:W-:Y:S02]  /*bcb0*/  IMAD.MOV.U32 R18, RZ, RZ, R29 ;  /* 0x000000ffff127224 */ /* 0x000fe400078e001d */
[----:B------:R-:W-:-:S07]  /*bcc0*/  IMAD.U32 R30, RZ, RZ, UR42 ;  /* 0x0000002aff1e7e24 */ /* 0x000fce000f8e00ff */
.L_x_82:
[----:B0-----:R-:W2:Y:S01]  /*bcd0*/  LDL R0, [R1] ;  /* 0x0000000001007983 */ /* 0x001ea20000100800 */
[----:B------:R-:W0:Y:S01]  /*bce0*/  LDC R4, c[0x0][0x430] ;  /* 0x00010c00ff047b82 */ /* 0x000e220000000800 */
[----:B------:R-:W-:Y:S01]  /*bcf0*/  ULDC.64 UR4, c[0x0][0x428] ;  /* 0x00010a0000047ab9 */ /* 0x000fe20000000a00 */
[----:B-1----:R-:W1:Y:S01]  /*bd00*/  S2R R3, SR_TID.X ;  /* 0x0000000000037919 */ /* 0x002e620000002100 */
[----:B0-----:R-:W-:-:S13]  /*bd10*/  ISETP.NE.AND P0, PT, R4, 0x1, PT ;  /* 0x000000010400780c */ /* 0x001fda0003f05270 */
[----:B------:R-:W0:Y:S01]  /*bd20*/  @P0 LDC R5, c[0x0][0x434] ;  /* 0x00010d00ff050b82 */ /* 0x000e220000000800 */
[----:B-1----:R-:W-:-:S07]  /*bd30*/  LOP3.LUT R3, R3, 0x7f, RZ, 0xc0, !PT ;  /* 0x0000007f03037812 */ /* 0x002fce00078ec0ff */
[----:B------:R-:W1:Y:S01]  /*bd40*/  @P0 LDC R9, c[0x0][0x438] ;  /* 0x00010e00ff090b82 */ /* 0x000e620000000800 */
[----:B------:R-:W-:-:S05]  /*bd50*/  SHF.R.U32.HI R3, RZ, 0x3, R3 ;  /* 0x00000003ff037819 */ /* 0x000fca0000011603 */
[----:B------:R-:W-:-:S05]  /*bd60*/  IMAD R3, R30, 0x80, R3 ;  /* 0x000000801e037824 */ /* 0x000fca00078e0203 */
[----:B--2---:R-:W-:-:S05]  /*bd70*/  IADD3 R6, R32, R3, R0 ;  /* 0x0000000320067210 */ /* 0x004fca0007ffe000 */
[----:B0-----:R-:W-:-:S04]  /*bd80*/  @P0 IMAD.HI.U32 R0, R6, R5, RZ ;  /* 0x0000000506000227 */ /* 0x001fc800078e00ff */
[----:B------:R-:W-:Y:S01]  /*bd90*/  IMAD.MOV.U32 R7, RZ, RZ, R6 ;  /* 0x000000ffff077224 */ /* 0x000fe200078e0006 */
[----:B-1----:R-:W-:Y:S01]  /*bda0*/  @P0 SHF.R.U32.HI R7, RZ, R9, R0 ;  /* 0x00000009ff070219 */ /* 0x002fe20000011600 */
[----:B------:R-:W-:-:S03]  /*bdb0*/  IMAD R0, R37, UR4, RZ ;  /* 0x0000000425007c24 */ /* 0x000fc6000f8e02ff */
[--C-:B------:R-:W-:Y:S01]  /*bdc0*/  SHF.R.S32.HI R3, RZ, 0x1f, R7.reuse ;  /* 0x0000001fff037819 */ /* 0x100fe20000011407 */
[----:B------:R-:W-:Y:S02]  /*bdd0*/  IMAD.MOV.U32 R2, RZ, RZ, R7 ;  /* 0x000000ffff027224 */ /* 0x000fe400078e0007 */
[C---:B------:R-:W-:Y:S02]  /*bde0*/  IMAD R5, R33.reuse, UR5, R0 ;  /* 0x0000000521057c24 */ /* 0x040fe4000f8e0200 */
[----:B------:R-:W-:Y:S01]  /*bdf0*/  IMAD.WIDE.U32 R2, R33, UR4, R2 ;  /* 0x0000000421027c25 */ /* 0x000fe2000f8e0002 */
[----:B------:R-:W-:-:S03]  /*be00*/  ULDC.64 UR4, c[0x0][0x418] ;  /* 0x0001060000047ab9 */ /* 0x000fc60000000a00 */
[----:B------:R-:W-:Y:S01]  /*be10*/  IMAD.IADD R3, R5, 0x1, R3 ;  /* 0x0000000105037824 */ /* 0x000fe200078e0203 */
[C---:B------:R-:W-:Y:S01]  /*be20*/  LEA R4, P0, R2.reuse, UR4, 0x2 ;  /* 0x0000000402047c11 */ /* 0x040fe2000f8010ff */
[----:B------:R-:W-:Y:S01]  /*be30*/  IMAD.U32 R8, RZ, RZ, UR46 ;  /* 0x0000002eff087e24 */ /* 0x000fe2000f8e00ff */
[----:B------:R-:W-:Y:S02]  /*be40*/  ULDC UR4, c[0x0][0x430] ;  /* 0x00010c0000047ab9 */ /* 0x000fe40000000800 */
[----:B------:R-:W-:-:S06]  /*be50*/  LEA.HI.X R5, R2, UR5, R3, 0x2, P0 ;  /* 0x0000000502057c11 */ /* 0x000fcc00080f1403 */
[----:B------:R-:W2:Y:S01]  /*be60*/  LDG.E R5, desc[UR50][R4.64] ;  /* 0x0000003204057981 */ /* 0x000ea2000c1e1900 */
[----:B------:R-:W-:Y:S01]  /*be70*/  ISETP.NE.AND P2, PT, R8, 0x3, PT ;  /* 0x000000030800780c */ /* 0x000fe20003f45270 */
[----:B------:R-:W-:Y:S02]  /*be80*/  VIADD R29, R18, 0x1 ;  /* 0x00000001121d7836 */ /* 0x000fe40000000000 */
[----:B------:R-:W-:-:S03]  /*be90*/  IMAD.MOV R3, RZ, RZ, -R7 ;  /* 0x000000ffff037224 */ /* 0x000fc600078e0a07 */
[----:B------:R-:W-:Y:S01]  /*bea0*/  ISETP.NE.AND P0, PT, R29, 0x2, PT ;  /* 0x000000021d00780c */ /* 0x000fe20003f05270 */
[----:B------:R-:W-:Y:S02]  /*beb0*/  IMAD.MOV.U32 R2, RZ, RZ, R30 ;  /* 0x000000ffff027224 */ /* 0x000fe400078e001e */
[----:B------:R-:W-:Y:S01]  /*bec0*/  IMAD R6, R3, UR4, R6 ;  /* 0x0000000403067c24 */ /* 0x000fe2000f8e0206 */
[----:B------:R-:W-:Y:S01]  /*bed0*/  SEL R0, RZ, 0x1, P0 ;  /* 0x00000001ff007807 */ /* 0x000fe20000000000 */
[----:B------:R-:W-:Y:S01]  /*bee0*/  VIADD R30, R30, 0xffffffff ;  /* 0xffffffff1e1e7836 */ /* 0x000fe20000000000 */
[----:B------:R-:W-:Y:S02]  /*bef0*/  SEL R29, R29, RZ, P0 ;  /* 0x000000ff1d1d7207 */ /* 0x000fe40000000000 */
[----:B------:R-:W-:Y:S02]  /*bf00*/  LOP3.LUT R31, R19, R0, RZ, 0x3c, !PT ;  /* 0x00000000131f7212 */ /* 0x000fe400078e3cff */
[----:B------:R-:W-:-:S02]  /*bf10*/  ISETP.GT.AND P1, PT, R2, RZ, PT ;  /* 0x000000ff0200720c */ /* 0x000fc40003f24270 */
[----:B--2---:R-:W-:Y:S01]  /*bf20*/  SHF.R.S32.HI R20, RZ, 0x1f, R5 ;  /* 0x0000001fff147819 */ /* 0x004fe20000011405 */
[----:B------:R-:W-:Y:S10]  /*bf30*/  @!P2 BRA `(.L_x_63) ;  /* 0x000000000004a947 */ /* 0x000ff40003800000 */
[----:B------:R-:W-:Y:S01]  /*bf40*/  BPT.TRAP 0x1 ;  /* 0x000000040000795c */ /* 0x000fe20000300000 */
.L_x_63:
[----:B------:R-:W-:Y:S01]  /*bf50*/  LEA R0, R29, UR41, 0x3 ;  /* 0x000000291d007c11 */ /* 0x000fe2000f8e18ff */
[----:B------:R-:W-:Y:S01]  /*bf60*/  BSSY B0, `(.L_x_64) ;  /* 0x0000005000007945 */ /* 0x000fe20003800000 */
[----:B------:R-:W-:Y:S02]  /*bf70*/  SHF.L.U32 R21, R31, 0x1f, RZ ;  /* 0x0000001f1f157819 */ /* 0x000fe400000006ff */
[----:B------:R-:W-:Y:S02]  /*bf80*/  SHF.R.S32.HI R17, RZ, 0x1f, R6 ;  /* 0x0000001fff117819 */ /* 0x000fe40000011406 */
[----:B------:R-:W0:Y:S02]  /*bf90*/  SYNCS.PHASECHK.TRANS64.TRYWAIT P0, [R0+URZ+0x38880], R21 ;  /* 0x03888015000075a7 */ /* 0x000e24000800017f */
[----:B0-----:R-:W-:Y:S05]  /*bfa0*/  @!P0 BRA `(.L_x_65) ;  /* 0x0000004000d88947 */ /* 0x001fea0003800000 */
.L_x_164:
[----:B------:R-:W-:Y:S05]  /*bfb0*/  BSYNC B0 ;  /* 0x0000000000007941 */ /* 0x000fea0003800000 */
.L_x_64:
[----:B------:R-:W2:Y:S01]  /*bfc0*/  LDL R8, [R1+0x4] ;  /* 0x0000040001087983 */ /* 0x000ea20000100800 */
        /* <DEDUP_REMOVED lines=22> */
[----:B------:R-:W1:Y:S01]  /*c130*/  SHFL.IDX PT, R14, R10, RZ, 0x181f ;  /* 0x00181fff0a0e7589 */ /* 0x000e6200000e0000 */
[----:B------:R-:W-:-:S03]  /*c140*/  VIADD R4, R4, UR41 ;  /* 0x0000002904047c36 */ /* 0x000fc60008000000 */
[----:B------:R-:W2:Y:S04]  /*c150*/  SHFL.IDX PT, R3, R7, RZ, 0x181f ;  /* 0x00181fff07037589 */ /* 0x000ea800000e0000 */
[----:B------:R-:W3:Y:S04]  /*c160*/  SHFL.IDX PT, R8, R10, 0x1, 0x181f ;  /* 0x00381f000a087f89 */ /* 0x000ee800000e0000 */
[----:B------:R-:W4:Y:S01]  /*c170*/  SHFL.IDX PT, R9, R7, 0x1, 0x181f ;  /* 0x00381f0007097f89 */ /* 0x000f2200000e0000 */
[----:B-1----:R-:W-:-:S03]  /*c180*/  IADD3 R2, P0, R32, R14, RZ ;  /* 0x0000000e20027210 */ /* 0x002fc60007f1e0ff */
[----:B------:R-:W-:Y:S02]  /*c190*/  SHFL.IDX PT, R14, R10, 0x7, 0x181f ;  /* 0x00f81f000a0e7f89 */ /* 0x000fe400000e0000 */
[----:B--2---:R-:W-:Y:S01]  /*c1a0*/  IMAD.X R3, RZ, RZ, R3, P0 ;  /* 0x000000ffff037224 */ /* 0x004fe200000e0603 */
[----:B---3--:R-:W-:-:S04]  /*c1b0*/  IADD3 R8, P0, R32, R8, RZ ;  /* 0x0000000820087210 */ /* 0x008fc80007f1e0ff */
[----:B------:R-:W-:Y:S01]  /*c1c0*/  LDGSTS.E.BYPASS.LTC128B.128 [R4+0x10400], desc[UR50][R2.64], !P3 ;  /* 0x1040000002047fae */ /* 0x000fe2000d901d72 */
[----:B----4-:R-:W-:-:S03]  /*c1d0*/  IMAD.X R9, RZ, RZ, R9, P0 ;  /* 0x000000ffff097224 */ /* 0x010fc600000e0609 */
[----:B------:R1:W-:Y:S04]  /*c1e0*/  LDGSTS.E.BYPASS.LTC128B.128 [R4+0x14400], desc[UR50][R2.64+0x80], !P2 ;  /* 0x1440008002047fae */ /* 0x0003e8000d101d72 */
[----:B------:R-:W-:Y:S04]  /*c1f0*/  LDGSTS.E.BYPASS.LTC128B.128 [R4+0x10c00], desc[UR50][R8.64], !P3 ;  /* 0x10c0000008047fae */ /* 0x000fe8000d901d72 */
[----:B------:R2:W-:Y:S04]  /*c200*/  LDGSTS.E.BYPASS.LTC128B.128 [R4+0x14c00], desc[UR50][R8.64+0x80], !P2 ;  /* 0x14c0008008047fae */ /* 0x0005e8000d101d72 */
[----:B-1----:R-:W1:Y:S04]  /*c210*/  SHFL.IDX PT, R2, R10, 0x2, 0x181f ;  /* 0x00581f000a027f89 */ /* 0x002e6800000e0000 */
[----:B------:R-:W3:Y:S04]  /*c220*/  SHFL.IDX PT, R3, R7, 0x2, 0x181f ;  /* 0x00581f0007037f89 */ /* 0x000ee800000e0000 */
[----:B--2---:R-:W2:Y:S04]  /*c230*/  SHFL.IDX PT, R8, R10, 0x3, 0x181f ;  /* 0x00781f000a087f89 */ /* 0x004ea800000e0000 */
[----:B------:R-:W4:Y:S01]  /*c240*/  SHFL.IDX PT, R9, R7, 0x3, 0x181f ;  /* 0x00781f0007097f89 */ /* 0x000f2200000e0000 */
[----:B-1----:R-:W-:-:S05]  /*c250*/  IADD3 R2, P0, R32, R2, RZ ;  /* 0x0000000220027210 */ /* 0x002fca0007f1e0ff */
[----:B---3--:R-:W-:Y:S01]  /*c260*/  IMAD.X R3, RZ, RZ, R3, P0 ;  /* 0x000000ffff037224 */ /* 0x008fe200000e0603 */
[----:B--2---:R-:W-:-:S04]  /*c270*/  IADD3 R8, P0, R32, R8, RZ ;  /* 0x0000000820087210 */ /* 0x004fc80007f1e0ff */
        /* <DEDUP_REMOVED lines=15> */
[----:B------:R2:W-:Y:S04]  /*c370*/  LDGSTS.E.BYPASS.LTC128B.128 [R4+0x12c00], desc[UR50][R8.64], !P3 ;  /* 0x12c0000008047fae */ /* 0x0005e8000d901d72 */
[----:B------:R2:W-:Y:S04]  /*c380*/  LDGSTS.E.BYPASS.LTC128B.128 [R4+0x16c00], desc[UR50][R8.64+0x80], !P2 ;  /* 0x16c0008008047fae */ /* 0x0005e8000d101d72 */
[----:B-1----:R-:W1:Y:S04]  /*c390*/  SHFL.IDX PT, R2, R10, 0x6, 0x181f ;  /* 0x00d81f000a027f89 */ /* 0x002e6800000e0000 */
[----:B------:R-:W3:Y:S04]  /*c3a0*/  SHFL.IDX PT, R3, R7, 0x6, 0x181f ;  /* 0x00d81f0007037f89 */ /* 0x000ee800000e0000 */
[----:B------:R-:W4:Y:S01]  /*c3b0*/  SHFL.IDX PT, R7, R7, 0x7, 0x181f ;  /* 0x00f81f0007077f89 */ /* 0x000f2200000e0000 */
[----:B-1----:R-:W-:-:S05]  /*c3c0*/  IADD3 R2, P0, R32, R2, RZ ;  /* 0x0000000220027210 */ /* 0x002fca0007f1e0ff */
[----:B---3--:R-:W-:-:S05]  /*c3d0*/  IMAD.X R3, RZ, RZ, R3, P0 ;  /* 0x000000ffff037224 */ /* 0x008fca00000e0603 */
[----:B------:R2:W-:Y:S04]  /*c3e0*/  LDGSTS.E.BYPASS.LTC128B.128 [R4+0x13400], desc[UR50][R2.64], !P3 ;  /* 0x1340000002047fae */ /* 0x0005e8000d901d72 */
[----:B----4-:R2:W-:Y:S02]  /*c3f0*/  LDGSTS.E.BYPASS.LTC128B.128 [R4+0x17400], desc[UR50][R2.64+0x80], !P2 ;  /* 0x1740008002047fae */ /* 0x0105e4000d101d72 */
.L_x_182:
[----:B--2---:R-:W-:-:S05]  /*c400*/  IADD3 R2, P0, R32, R14, RZ ;  /* 0x0000000e20027210 */ /* 0x004fca0007f1e0ff */
        /* <DEDUP_REMOVED lines=8> */
.L_x_67:
        /* <DEDUP_REMOVED lines=11> */
.L_x_68:
[----:B------:R1:W-:Y:S01]  /*c540*/  SYNCS.ARRIVE.TRANS64.A1T0 RZ, [R0+URZ+0x38870], RZ ;  /* 0x038870ff00ff79a7 */ /* 0x0003e2000810003f */
[----:B------:R-:W-:Y:S05]  /*c550*/  @!P3 BRA `(.L_x_69) ;  /* 0x000000000004b947 */ /* 0x000fea0003800000 */
[----:B------:R-:W-:Y:S01]  /*c560*/  BPT.TRAP 0x1 ;  /* 0x000000040000795c */ /* 0x000fe20000300000 */
.L_x_69:
[----:B------:R-:W2:Y:S01]  /*c570*/  SYNCS.PHASECHK.TRANS64.TRYWAIT P0, [R0+URZ+0x38840], R21 ;  /* 0x03884015000075a7 */ /* 0x000ea2000800017f */
[----:B------:R-:W-:Y:S04]  /*c580*/  BSSY B0, `(.L_x_70) ;  /* 0x0000002000007945 */ /* 0x000fe80003800000 */
[----:B--2---:R-:W-:Y:S05]  /*c590*/  @!P0 BRA `(.L_x_71) ;  /* 0x0000004400b08947 */ /* 0x004fea0003800000 */
.L_x_183:
[----:B------:R-:W-:Y:S05]  /*c5a0*/  BSYNC B0 ;  /* 0x0000000000007941 */ /* 0x000fea0003800000 */
.L_x_70:
[----:B------:R-:W-:Y:S01]  /*c5b0*/  ULDC.64 UR4, c[0x0][0x300] ;  /* 0x0000c00000047ab9 */ /* 0x000fe20000000a00 */
[----:B------:R-:W-:Y:S01]  /*c5c0*/  ULDC.64 UR6, c[0x0][0x2e8] ;  /* 0x0000ba0000067ab9 */ /* 0x000fe20000000a00 */
[----:B------:R-:W-:Y:S01]  /*c5d0*/  IMAD R17, R17, UR4, RZ ;  /* 0x0000000411117c24 */ /* 0x000fe2000f8e02ff */
[----:B------:R-:W-:Y:S01]  /*c5e0*/  LOP3.LUT P3, RZ, R16, 0x2, RZ, 0xc0, !PT ;  /* 0x0000000210ff7812 */ /* 0x000fe2000786c0ff */
[----:B------:R-:W-:Y:S01]  /*c5f0*/  IMAD.WIDE.U32 R2, R6, UR4, RZ ;  /* 0x0000000406027c25 */ /* 0x000fe2000f8e00ff */
[----:B------:R-:W-:-:S03]  /*c600*/  LOP3.LUT P2, RZ, R16, 0x1, RZ, 0xc0, !PT ;  /* 0x0000000110ff7812 */ /* 0x000fc6000784c0ff */
[----:B------:R-:W-:Y:S01]  /*c610*/  IMAD R17, R6, UR5, R17 ;  /* 0x0000000506117c24 */ /* 0x000fe2000f8e0211 */
[----:B------:R-:W-:Y:S02]  /*c620*/  ULDC.64 UR4, c[0x0][0x310] ;  /* 0x0000c40000047ab9 */ /* 0x000fe40000000a00 */
[----:B------:R-:W-:Y:S02]  /*c630*/  IMAD R20, R20, UR4, RZ ;  /* 0x0000000414147c24 */ /* 0x000fe4000f8e02ff */
[----:B------:R-:W-:Y:S02]  /*c640*/  IMAD.IADD R3, R3, 0x1, R17 ;  /* 0x0000000103037824 */ /* 0x000fe400078e0211 */
[C---:B------:R-:W-:Y:S02]  /*c650*/  IMAD R7, R5.reuse, UR5, R20 ;  /* 0x0000000505077c24 */ /* 0x040fe4000f8e0214 */
[----:B------:R-:W-:Y:S01]  /*c660*/  IMAD.WIDE.U32 R2, R5, UR4, R2 ;  /* 0x0000000405027c25 */ /* 0x000fe2000f8e0002 */
        /* <DEDUP_REMOVED lines=8> */
[----:B------:R-:W-:Y:S08]  /*c6f0*/  BRA.DIV UR4, `(.L_x_72) ;  /* 0x00000046046c7947 */ /* 0x000ff0000b800000 */
[----:B------:R-:W3:Y:S04]  /*c700*/  SHFL.IDX PT, R14, R17, RZ, 0x181f ;  /* 0x00181fff110e7589 */ /* 0x000ee800000e0000 */
[----:B------:R-:W4:Y:S04]  /*c710*/  SHFL.IDX PT, R3, R5, RZ, 0x181f ;  /* 0x00181fff05037589 */ /* 0x000f2800000e0000 */
[----:B------:R-:W-:Y:S01]  /*c720*/  SHFL.IDX PT, R8, R5, 0x2, 0x181f ;  /* 0x00581f0005087f89 */ /* 0x000fe200000e0000 */
[----:B---3--:R-:W-:-:S03]  /*c730*/  IADD3 R6, P0, R32, R14, RZ ;  /* 0x0000000e20067210 */ /* 0x008fc60007f1e0ff */
[----:B------:R-:W3:Y:S02]  /*c740*/  SHFL.IDX PT, R14, R17, 0x1, 0x181f ;  /* 0x00381f00110e7f89 */ /* 0x000ee400000e0000 */
[----:B----4-:R-:W-:Y:S02]  /*c750*/  IMAD.X R7, RZ, RZ, R3, P0 ;  /* 0x000000ffff077224 */ /* 0x010fe400000e0603 */
[----:B------:R-:W4:Y:S04]  /*c760*/  SHFL.IDX PT, R3, R5, 0x1, 0x181f ;  /* 0x00381f0005037f89 */ /* 0x000f2800000e0000 */
[----:B------:R-:W-:Y:S04]  /*c770*/  LDGSTS.E.BYPASS.LTC128B.128 [R4+0x28400], desc[UR50][R6.64], !P3 ;  /* 0x2840000006047fae */ /* 0x000fe8000d901d72 */
[----:B------:R5:W-:Y:S01]  /*c780*/  LDGSTS.E.BYPASS.LTC128B.128 [R4+0x2c400], desc[UR50][R6.64+0x80], !P2 ;  /* 0x2c40008006047fae */ /* 0x000be2000d101d72 */
[----:B---3--:R-:W-:-:S03]  /*c790*/  IADD3 R2, P0, R32, R14, RZ ;  /* 0x0000000e20027210 */ /* 0x008fc60007f1e0ff */
[----:B-----5:R-:W-:Y:S04]  /*c7a0*/  SHFL.IDX PT, R6, R5, 0x4, 0x181f ;  /* 0x00981f0005067f89 */ /* 0x020fe800000e0000 */
[----:B------:R-:W3:Y:S01]  /*c7b0*/  SHFL.IDX PT, R14, R17, 0x2, 0x181f ;  /* 0x00581f00110e7f89 */ /* 0x000ee200000e0000 */
[----:B----4-:R-:W-:-:S05]  /*c7c0*/  IMAD.X R3, RZ, RZ, R3, P0 ;  /* 0x000000ffff037224 */ /* 0x010fca00000e0603 */
[----:B------:R-:W-:Y:S04]  /*c7d0*/  LDGSTS.E.BYPASS.LTC128B.128 [R4+0x28c00], desc[UR50][R2.64], !P3 ;  /* 0x28c0000002047fae */ /* 0x000fe8000d901d72 */
[----:B------:R4:W-:Y:S04]  /*c7e0*/  LDGSTS.E.BYPASS.LTC128B.128 [R4+0x2cc00], desc[UR50][R2.64+0x80], !P2 ;  /* 0x2cc0008002047fae */ /* 0x0009e8000d101d72 */
[----:B----4-:R-:W-:Y:S01]  /*c7f0*/  SHFL.IDX PT, R3, R5, 0x5, 0x181f ;  /* 0x00b81f0005037f89 */ /* 0x010fe200000e0000 */
[----:B---3--:R-:W-:-:S03]  /*c800*/  IADD3 R10, P0, R32, R14, RZ ;  /* 0x0000000e200a7210 */ /* 0x008fc60007f1e0ff */
[----:B------:R-:W3:Y:S02]  /*c810*/  SHFL.IDX PT, R14, R17, 0x3, 0x181f ;  /* 0x00781f00110e7f89 */ /* 0x000ee400000e0000 */
[----:B------:R-:W-:Y:S02]  /*c820*/  IMAD.X R11, RZ, RZ, R8, P0 ;  /* 0x000000ffff0b7224 */ /* 0x000fe400000e0608 */
[----:B------:R-:W4:Y:S04]  /*c830*/  SHFL.IDX PT, R8, R5, 0x3, 0x181f ;  /* 0x00781f0005087f89 */ /* 0x000f2800000e0000 */
[----:B------:R0:W-:Y:S04]  /*c840*/  LDGSTS.E.BYPASS.LTC128B.128 [R4+0x29400], desc[UR50][R10.64], !P3 ;  /* 0x294000000a047fae */ /* 0x0001e8000d901d72 */
[----:B------:R0:W-:Y:S01]  /*c850*/  LDGSTS.E.BYPASS.LTC128B.128 [R4+0x2d400], desc[UR50][R10.64+0x80], !P2 ;  /* 0x2d4000800a047fae */ /* 0x0001e2000d101d72 */
[----:B---3--:R-:W-:-:S03]  /*c860*/  IADD3 R12, P0, R32, R14, RZ ;  /* 0x0000000e200c7210 */ /* 0x008fc60007f1e0ff */
[----:B------:R-:W3:Y:S02]  /*c870*/  SHFL.IDX PT, R14, R17, 0x4, 0x181f ;  /* 0x00981f00110e7f89 */ /* 0x000ee400000e0000 */
[----:B----4-:R-:W-:-:S05]  /*c880*/  IMAD.X R13, RZ, RZ, R8, P0 ;  /* 0x000000ffff0d7224 */ /* 0x010fca00000e0608 */
[----:B------:R0:W-:Y:S04]  /*c890*/  LDGSTS.E.BYPASS.LTC128B.128 [R4+0x29c00], desc[UR50][R12.64], !P3 ;  /* 0x29c000000c047fae */ /* 0x0001e8000d901d72 */
[----:B------:R0:W-:Y:S01]  /*c8a0*/  LDGSTS.E.BYPASS.LTC128B.128 [R4+0x2dc00], desc[UR50][R12.64+0x80], !P2 ;  /* 0x2dc000800c047fae */ /* 0x0001e2000d101d72 */
[----:B---3--:R-:W-:-:S03]  /*c8b0*/  IADD3 R8, P0, R32, R14, RZ ;  /* 0x0000000e20087210 */ /* 0x008fc60007f1e0ff */
[----:B------:R-:W3:Y:S02]  /*c8c0*/  SHFL.IDX PT, R14, R17, 0x5, 0x181f ;  /* 0x00b81f00110e7f89 */ /* 0x000ee400000e0000 */
[----:B------:R-:W-:-:S05]  /*c8d0*/  IMAD.X R9, RZ, RZ, R6, P0 ;  /* 0x000000ffff097224 */ /* 0x000fca00000e0606 */
[----:B------:R0:W-:Y:S04]  /*c8e0*/  LDGSTS.E.BYPASS.LTC128B.128 [R4+0x2a400], desc[UR50][R8.64], !P3 ;  /* 0x2a40000008047fae */ /* 0x0001e8000d901d72 */
[----:B------:R0:W-:Y:S01]  /*c8f0*/  LDGSTS.E.BYPASS.LTC128B.128 [R4+0x2e400], desc[UR50][R8.64+0x80], !P2 ;  /* 0x2e40008008047fae */ /* 0x0001e2000d101d72 */
[----:B---3--:R-:W-:-:S03]  /*c900*/  IADD3 R6, P0, R32, R14, RZ ;  /* 0x0000000e20067210 */ /* 0x008fc60007f1e0ff */
[----:B------:R-:W3:Y:S02]  /*c910*/  SHFL.IDX PT, R14, R17, 0x6, 0x181f ;  /* 0x00d81f00110e7f89 */ /* 0x000ee400000e0000 */
[----:B------:R-:W-:Y:S02]  /*c920*/  IMAD.X R7, RZ, RZ, R3, P0 ;  /* 0x000000ffff077224 */ /* 0x000fe400000e0603 */
[----:B------:R-:W4:Y:S04]  /*c930*/  SHFL.IDX PT, R3, R5, 0x6, 0x181f ;  /* 0x00d81f0005037f89 */ /* 0x000f2800000e0000 */
[----:B------:R0:W-:Y:S04]  /*c940*/  LDGSTS.E.BYPASS.LTC128B.128 [R4+0x2ac00], desc[UR50][R6.64], !P3 ;  /* 0x2ac0000006047fae */ /* 0x0001e8000d901d72 */
[----:B------:R0:W-:Y:S04]  /*c950*/  LDGSTS.E.BYPASS.LTC128B.128 [R4+0x2ec00], desc[UR50][R6.64+0x80], !P2 ;  /* 0x2ec0008006047fae */ /* 0x0001e8000d101d72 */
[----:B------:R-:W0:Y:S01]  /*c960*/  SHFL.IDX PT, R5, R5, 0x7, 0x181f ;  /* 0x00f81f0005057f89 */ /* 0x000e2200000e0000 */
[----:B---3--:R-:W-:-:S03]  /*c970*/  IADD3 R2, P0, R32, R14, RZ ;  /* 0x0000000e20027210 */ /* 0x008fc60007f1e0ff */
[----:B------:R3:W0:Y:S02]  /*c980*/  SHFL.IDX PT, R14, R17, 0x7, 0x181f ;  /* 0x00f81f00110e7f89 */ /* 0x00062400000e0000 */
[----:B----4-:R-:W-:-:S05]  /*c990*/  IMAD.X R3, RZ, RZ, R3, P0 ;  /* 0x000000ffff037224 */ /* 0x010fca00000e0603 */
[----:B------:R3:W-:Y:S04]  /*c9a0*/  LDGSTS.E.BYPASS.LTC128B.128 [R4+0x2b400], desc[UR50][R2.64], !P3 ;  /* 0x2b40000002047fae */ /* 0x0007e8000d901d72 */
[----:B------:R3:W-:Y:S02]  /*c9b0*/  LDGSTS.E.BYPASS.LTC128B.128 [R4+0x2f400], desc[UR50][R2.64+0x80], !P2 ;  /* 0x2f40008002047fae */ /* 0x0007e4000d101d72 */
.L_x_201:
[----:B0--3--:R-:W-:-:S05]  /*c9c0*/  IADD3 R2, P0, R32, R14, RZ ;  /* 0x0000000e20027210 */ /* 0x009fca0007f1e0ff */
        /* <DEDUP_REMOVED lines=8> */
.L_x_73:
        /* <DEDUP_REMOVED lines=11> */
.L_x_74:
[----:B------:R1:W-:Y:S02]  /*cb00*/  SYNCS.ARRIVE.TRANS64.A1T0 RZ, [R0+URZ+0x38830], RZ ;  /* 0x038830ff00ff79a7 */ /* 0x0003e4000810003f */
[----:B-12---:R-:W-:-:S05]  /*cb10*/  IMAD.U32 R0, RZ, RZ, UR47 ;  /* 0x0000002fff007e24 */ /* 0x006fca000f8e00ff */
[----:B------:R-:W-:-:S13]  /*cb20*/  ISETP.NE.AND P0, PT, R0, 0x3, PT ;  /* 0x000000030000780c */ /* 0x000fda0003f05270 */
[----:B------:R-:W-:Y:S05]  /*cb30*/  @!P0 BRA `(.L_x_75) ;  /* 0x0000000000048947 */ /* 0x000fea0003800000 */
[----:B------:R-:W-:Y:S01]  /*cb40*/  BPT.TRAP 0x1 ;  /* 0x000000040000795c */ /* 0x000fe20000300000 */
.L_x_75:
[----:B------:R-:W-:Y:S01]  /*cb50*/  LOP3.LUT R0, R19, 0x1, RZ, 0x3c, !PT ;  /* 0x0000000113007812 */ /* 0x000fe200078e3cff */
[----:B------:R-:W-:Y:S01]  /*cb60*/  BSSY B0, `(.L_x_76) ;  /* 0x0000005000007945 */ /* 0x000fe20003800000 */
[----:B------:R-:W-:Y:S02]  /*cb70*/  LEA R17, R18, UR41, 0x3 ;  /* 0x0000002912117c11 */ /* 0x000fe4000f8e18ff */
[----:B------:R-:W-:-:S04]  /*cb80*/  SHF.L.U32 R0, R0, 0x1f, RZ ;  /* 0x0000001f00007819 */ /* 0x000fc800000006ff */
[----:B------:R-:W0:Y:S02]  /*cb90*/  SYNCS.PHASECHK.TRANS64.TRYWAIT P2, [R17+URZ+0x38870], R0 ;  /* 0x03887000110075a7 */ /* 0x000e24000804017f */
[----:B0-----:R-:W-:Y:S05]  /*cba0*/  @!P2 BRA `(.L_x_77) ;  /* 0x000000480064a947 */ /* 0x001fea0003800000 */
.L_x_202:
[----:B------:R-:W-:Y:S05]  /*cbb0*/  BSYNC B0 ;  /* 0x0000000000007941 */ /* 0x000fea0003800000 */
.L_x_76:
[----:B------:R-:W-:-:S05]  /*cbc0*/  IMAD.U32 R2, RZ, RZ, UR46 ;  /* 0x0000002eff027e24 */ /* 0x000fca000f8e00ff */
[----:B------:R-:W-:-:S13]  /*cbd0*/  ISETP.NE.AND P2, PT, R2, 0x3, PT ;  /* 0x000000030200780c */ /* 0x000fda0003f45270 */
[----:B------:R-:W-:Y:S05]  /*cbe0*/  @!P2 BRA `(.L_x_78) ;  /* 0x000000000004a947 */ /* 0x000fea0003800000 */
[----:B------:R-:W-:Y:S01]  /*cbf0*/  BPT.TRAP 0x1 ;  /* 0x000000040000795c */ /* 0x000fe20000300000 */
.L_x_78:
[----:B0-----:R-:W-:Y:S01]  /*cc00*/  SHF.L.U32 R0, R19, 0x1f, RZ ;  /* 0x0000001f13007819 */ /* 0x001fe200000006ff */
[----:B------:R-:W-:-:S03]  /*cc10*/  IMAD.SHL.U32 R2, R18, 0x8000, RZ ;  /* 0x0000800012027824 */ /* 0x000fc600078e00ff */
[----:B------:R-:W0:Y:S02]  /*cc20*/  SYNCS.PHASECHK.TRANS64.TRYWAIT P2, [R17+URZ+0x38860], R0 ;  /* 0x03886000110075a7 */ /* 0x000e24000804017f */
[----:B0-----:R-:W-:Y:S05]  /*cc30*/  @!P2 BRA `(.L_x_79) ;  /* 0x000000480054a947 */ /* 0x001fea0003800000 */
.L_x_203:
[----:B------:R-:W2:Y:S04]  /*cc40*/  LDL R3, [R1+0x10] ;  /* 0x0000100001037983 */ /* 0x000ea80000100800 */
[----:B------:R-:W3:Y:S01]  /*cc50*/  LDL R18, [R1+0xc] ;  /* 0x00000c0001127983 */ /* 0x000ee20000100800 */
[----:B------:R-:W-:Y:S05]  /*cc60*/  WARPSYNC.ALL ;  /* 0x0000000000007948 */ /* 0x000fea0003800000 */
[----:B------:R-:W-:-:S05]  /*cc70*/  IMAD.U32 R19, RZ, RZ, UR46 ;  /* 0x0000002eff137e24 */ /* 0x000fca000f8e00ff */
[----:B------:R-:W-:Y:S02]  /*cc80*/  ISETP.NE.AND P2, PT, R19, 0x3, PT ;  /* 0x000000031300780c */ /* 0x000fe40003f45270 */
[C---:B--2---:R-:W-:Y:S02]  /*cc90*/  LOP3.LUT R3, R2.reuse, R3, RZ, 0xfc, !PT ;  /* 0x0000000302037212 */ /* 0x044fe400078efcff */
[----:B---3--:R-:W-:-:S03]  /*cca0*/  IADD3 R2, R2, UR41, R18 ;  /* 0x0000002902027c10 */ /* 0x008fc6000fffe012 */
[----:B------:R-:W-:Y:S01]  /*ccb0*/  VIADD R5, R3, UR41 ;  /* 0x0000002903057c36 */ /* 0x000fe20008000000 */
[----:B------:R-:W1:Y:S01]  /*ccc0*/  LDSM.16.MT88.4 R12, [R3+UR41+0x10400] ;  /* 0x01040029030c783b */ /* 0x000e620008004200 */
[----:B------:R-:W-:Y:S02]  /*ccd0*/  IADD3 R18, R34, 0x400, R2 ;  /* 0x0000040022127810 */ /* 0x000fe40007ffe002 */
[----:B0-----:R-:W-:-:S05]  /*cce0*/  IMAD.IADD R0, R36, 0x1, R5 ;  /* 0x0000000124007824 */ /* 0x001fca00078e0205 */
[----:B------:R-:W0:Y:S01]  /*ccf0*/  LDSM.16.MT88.4 R4, [R0+0x10400] ;  /* 0x010400000004783b */ /* 0x000e220000004200 */
[C-C-:B-1----:R-:W-:Y:S02]  /*cd00*/  PRMT R8, R12.reuse, 0x6420, R13.reuse ;  /* 0x000064200c087816 */ /* 0x142fe4000000000d */
[----:B------:R-:W-:Y:S02]  /*cd10*/  PRMT R9, R12, 0x7531, R13 ;  /* 0x000075310c097816 */ /* 0x000fe4000000000d */
[C-C-:B------:R-:W-:Y:S02]  /*cd20*/  PRMT R10, R14.reuse, 0x6420, R15.reuse ;  /* 0x000064200e0a7816 */ /* 0x140fe4000000000f */
[----:B------:R-:W-:Y:S02]  /*cd30*/  PRMT R11, R14, 0x7531, R15 ;  /* 0x000075310e0b7816 */ /* 0x000fe4000000000f */
[C-C-:B0-----:R-:W-:Y:S02]  /*cd40*/  PRMT R20, R4.reuse, 0x6420, R5.reuse ;  /* 0x0000642004147816 */ /* 0x141fe40000000005 */
[----:B------:R-:W-:Y:S01]  /*cd50*/  PRMT R21, R4, 0x7531, R5 ;  /* 0x0000753104157816 */ /* 0x000fe20000000005 */
[----:B------:R-:W-:Y:S01]  /*cd60*/  STSM.16.M88.4 [R2+0x400], R8 ;  /* 0x0004000802007844 */ /* 0x000fe20000000200 */
[----:B------:R-:W-:-:S02]  /*cd70*/  PRMT R22, R6, 0x6420, R7 ;  /* 0x0000642006167816 */ /* 0x000fc40000000007 */
[----:B------:R-:W-:-:S05]  /*cd80*/  PRMT R23, R6, 0x7531, R7 ;  /* 0x0000753106177816 */ /* 0x000fca0000000007 */
[----:B------:R-:W-:Y:S04]  /*cd90*/  STSM.16.M88.4 [R2+0x2400], R20 ;  /* 0x0024001402007844 */ /* 0x000fe80000000200 */
[----:B------:R-:W0:Y:S04]  /*cda0*/  LDSM.16.MT88.4 R4, [R3+UR41+0x14400] ;  /* 0x014400290304783b */ /* 0x000e280008004200 */
[----:B------:R-:W1:Y:S01]  /*cdb0*/  LDSM.16.MT88.4 R8, [R0+0x14400] ;  /* 0x014400000008783b */ /* 0x000e620000004200 */
[C-C-:B0-----:R-:W-:Y:S02]  /*cdc0*/  PRMT R12, R4.reuse, 0x6420, R5.reuse ;  /* 0x00006420040c7816 */ /* 0x141fe40000000005 */
[----:B------:R-:W-:-:S02]  /*cdd0*/  PRMT R13, R4, 0x7531, R5 ;  /* 0x00007531040d7816 */ /* 0x000fc40000000005 */
[C-C-:B------:R-:W-:Y:S02]  /*cde0*/  PRMT R14, R6.reuse, 0x6420, R7.reuse ;  /* 0x00006420060e7816 */ /* 0x140fe40000000007 */
[----:B------:R-:W-:Y:S02]  /*cdf0*/  PRMT R15, R6, 0x7531, R7 ;  /* 0x00007531060f7816 */ /* 0x000fe40000000007 */
[C-C-:B-1----:R-:W-:Y:S02]  /*ce00*/  PRMT R24, R8.reuse, 0x6420, R9.reuse ;  /* 0x0000642008187816 */ /* 0x142fe40000000009 */
[----:B------:R-:W-:Y:S01]  /*ce10*/  PRMT R25, R8, 0x7531, R9 ;  /* 0x0000753108197816 */ /* 0x000fe20000000009 */
[----:B------:R-:W-:Y:S01]  /*ce20*/  STSM.16.M88.4 [R2+0x4400], R12 ;  /* 0x0044000c02007844 */ /* 0x000fe20000000200 */
[C-C-:B------:R-:W-:Y:S02]  /*ce30*/  PRMT R26, R10.reuse, 0x6420, R11.reuse ;  /* 0x000064200a1a7816 */ /* 0x140fe4000000000b */
[----:B------:R-:W-:-:S05]  /*ce40*/  PRMT R27, R10, 0x7531, R11 ;  /* 0x000075310a1b7816 */ /* 0x000fca000000000b */
[----:B------:R0:W-:Y:S04]  /*ce50*/  STSM.16.M88.4 [R2+0x6400], R24 ;  /* 0x0064001802007844 */ /* 0x0001e80000000200 */
[----:B------:R-:W1:Y:S04]  /*ce60*/  LDSM.16.MT88.4 R4, [R3+UR41+0x11400] ;  /* 0x011400290304783b */ /* 0x000e680008004200 */
[----:B------:R-:W2:Y:S01]  /*ce70*/  LDSM.16.MT88.4 R8, [R0+0x11400] ;  /* 0x011400000008783b */ /* 0x000ea20000004200 */
[----:B0-----:R-:W-:Y:S02]  /*ce80*/  IADD3 R2, R36, 0x400, R2 ;  /* 0x0000040024027810 */ /* 0x001fe40007ffe002 */
[----:B-1----:R-:W-:-:S02]  /*ce90*/  PRMT R12, R4, 0x6420, R5 ;  /* 0x00006420040c7816 */ /* 0x002fc40000000005 */
[----:B------:R-:W-:Y:S02]  /*cea0*/  PRMT R13, R4, 0x7531, R5 ;  /* 0x00007531040d7816 */ /* 0x000fe40000000005 */
[C-C-:B------:R-:W-:Y:S02]  /*ceb0*/  PRMT R14, R6.reuse, 0x6420, R7.reuse ;  /* 0x00006420060e7816 */ /* 0x140fe40000000007 */
[----:B------:R-:W-:Y:S02]  /*cec0*/  PRMT R15, R6, 0x7531, R7 ;  /* 0x00007531060f7816 */ /* 0x000fe40000000007 */
[C-C-:B--2---:R-:W-:Y:S02]  /*ced0*/  PRMT R20, R8.reuse, 0x6420, R9.reuse ;  /* 0x0000642008147816 */ /* 0x144fe40000000009 */
[----:B------:R-:W-:Y:S01]  /*cee0*/  PRMT R21, R8, 0x7531, R9 ;  /* 0x0000753108157816 */ /* 0x000fe20000000009 */
[----:B------:R-:W-:Y:S01]  /*cef0*/  STSM.16.M88.4 [R18], R12 ;  /* 0x0000000c12007844 */ /* 0x000fe20000000200 */
        /* <DEDUP_REMOVED lines=23> */
[----:B------:R-:W-:Y:S01]  /*d070*/  STSM.16.M88.4 [R2], R12 ;  /* 0x0000000c02007844 */ /* 0x000fe20000000200 */
        /* <DEDUP_REMOVED lines=17> */
[----:B0-----:R-:W-:Y:S01]  /*d190*/  IMAD.IADD R2, R34, 0x1, R2 ;  /* 0x0000000122027824 */ /* 0x001fe200078e0202 */
        /* <DEDUP_REMOVED lines=18> */
[----:B------:R0:W-:Y:S01]  /*d2c0*/  STSM.16.M88.4 [R2+0x4000], R12 ;  /* 0x0040000c02007844 */ /* 0x0001e20000000200 */
[C-C-:B------:R-:W-:Y:S02]  /*d2d0*/  PRMT R6, R10.reuse, 0x6420, R11.reuse ;  /* 0x000064200a067816 */ /* 0x140fe4000000000b */
[----:B------:R-:W-:-:S05]  /*d2e0*/  PRMT R7, R10, 0x7531, R11 ;  /* 0x000075310a077816 */ /* 0x000fca000000000b */
[----:B------:R0:W-:Y:S01]  /*d2f0*/  STSM.16.M88.4 [R2+0x6000], R4 ;  /* 0x0060000402007844 */ /* 0x0001e20000000200 */
[----:B------:R-:W-:Y:S01]  /*d300*/  @!PT LDS RZ, [RZ] ;  /* 0x00000000fffff984 */ /* 0x000fe20000000800 */
[----:B------:R-:W-:Y:S01]  /*d310*/  @!PT LDS RZ, [RZ] ;  /* 0x00000000fffff984 */ /* 0x000fe20000000800 */
[----:B------:R-:W-:Y:S01]  /*d320*/  @!PT LDS RZ, [RZ] ;  /* 0x00000000fffff984 */ /* 0x000fe20000000800 */
[----:B------:R-:W-:Y:S01]  /*d330*/  @!PT LDS RZ, [RZ] ;  /* 0x00000000fffff984 */ /* 0x000fe20000000800 */
[----:B------:R1:W-:Y:S06]  /*d340*/  MEMBAR.ALL.CTA ;  /* 0x0000000000007992 */ /* 0x0003ec0000008000 */
[----:B-1----:R-:W1:Y:S01]  /*d350*/  FENCE.VIEW.ASYNC.S ;  /* 0x00000000000073c6 */ /* 0x002e620000000000 */
[----:B------:R-:W-:Y:S05]  /*d360*/  @!P2 BRA `(.L_x_80) ;  /* 0x000000000004a947 */ /* 0x000fea0003800000 */
[----:B------:R-:W-:Y:S01]  /*d370*/  BPT.TRAP 0x1 ;  /* 0x000000040000795c */ /* 0x000fe20000300000 */
.L_x_80:
[----:B-1----:R1:W-:Y:S01]  /*d380*/  SYNCS.ARRIVE.TRANS64.A1T0 RZ, [R17+URZ+0x38850], RZ ;  /* 0x038850ff11ff79a7 */ /* 0x0023e2000810003f */
[----:B------:R-:W-:Y:S06]  /*d390*/  BAR.SYNC.DEFER_BLOCKING 0x2, 0x80 ;  /* 0x0082000000007b1d */ /* 0x000fec0000010000 */
[----:B------:R-:W-:Y:S05]  /*d3a0*/  @!P0 BRA `(.L_x_81) ;  /* 0x0000000000048947 */ /* 0x000fea0003800000 */
[----:B------:R-:W-:Y:S01]  /*d3b0*/  BPT.TRAP 0x1 ;  /* 0x000000040000795c */ /* 0x000fe20000300000 */
.L_x_81:
[----:B-1----:R-:W-:Y:S02]  /*d3c0*/  VIADD R17, R17, 0x38880 ;  /* 0x0003888011117836 */ /* 0x002fe40000000000 */
[----:B------:R-:W-:Y:S02]  /*d3d0*/  IMAD.U32 R0, RZ, RZ, UR45 ;  /* 0x0000002dff007e24 */ /* 0x000fe4000f8e00ff */
[----:B------:R-:W-:Y:S02]  /*d3e0*/  IMAD.MOV.U32 R19, RZ, RZ, R31 ;  /* 0x000000ffff137224 */ /* 0x000fe400078e001f */
[----:B------:R-:W-:Y:S01]  /*d3f0*/  IMAD.MOV.U32 R18, RZ, RZ, R29 ;  /* 0x000000ffff127224 */ /* 0x000fe200078e001d */
[----:B------:R-:W-:-:S04]  /*d400*/  PRMT R17, R0, 0x654, R17 ;  /* 0x0000065400117816 */ /* 0x000fc80000000011 */
[----:B------:R1:W-:Y:S01]  /*d410*/  SYNCS.ARRIVE.TRANS64.RED.A1T0 RZ, [R17+URZ], RZ ;  /* 0x000000ff11ff79a7 */ /* 0x0003e2000810043f */
[----:B------:R-:W-:Y:S05]  /*d420*/  @P1 BRA `(.L_x_82) ;  /* 0xffffffe800281947 */ /* 0x000fea000383ffff */
.L_x_62:
[----:B0-----:R-:W-:-:S05]  /*d430*/  IMAD.U32 R0, RZ, RZ, UR47 ;  /* 0x0000002fff007e24 */ /* 0x001fca000f8e00ff */
[----:B------:R-:W-:-:S13]  /*d440*/  ISETP.NE.AND P0, PT, R0, 0x3, PT ;  /* 0x000000030000780c */ /* 0x000fda0003f05270 */
[----:B------:R-:W-:Y:S05]  /*d450*/  @!P0 BRA `(.L_x_83) ;  /* 0x0000000000048947 */ /* 0x000fea0003800000 */
[----:B------:R-:W-:Y:S01]  /*d460*/  BPT.TRAP 0x1 ;  /* 0x000000040000795c */ /* 0x000fe20000300000 */
.L_x_83:
[----:B------:R-:W-:Y:S01]  /*d470*/  LOP3.LUT R3, R31, 0x1, RZ, 0x3c, !PT ;  /* 0x000000011f037812 */ /* 0x000fe200078e3cff */
[----:B------:R-:W-:Y:S01]  /*d480*/  BSSY B0, `(.L_x_84) ;  /* 0x0000005000007945 */ /* 0x000fe20003800000 */
[----:B------:R-:W-:Y:S02]  /*d490*/  LEA R18, R29, UR41, 0x3 ;  /* 0x000000291d127c11 */ /* 0x000fe4000f8e18ff */
[----:B------:R-:W-:-:S04]  /*d4a0*/  SHF.L.U32 R3, R3, 0x1f, RZ ;  /* 0x0000001f03037819 */ /* 0x000fc800000006ff */
[----:B------:R-:W0:Y:S02]  /*d4b0*/  SYNCS.PHASECHK.TRANS64.TRYWAIT P1, [R18+URZ+0x38870], R3 ;  /* 0x03887003120075a7 */ /* 0x000e24000802017f */
[----:B0-----:R-:W-:Y:S05]  /*d4c0*/  @!P1 BRA `(.L_x_85) ;  /* 0x0000004000449947 */ /* 0x001fea0003800000 */
.L_x_204:
[----:B------:R-:W-:Y:S05]  /*d4d0*/  BSYNC B0 ;  /* 0x0000000000007941 */ /* 0x000fea0003800000 */
.L_x_84:
[----:B------:R-:W-:-:S05]  /*d4e0*/  IMAD.U32 R0, RZ, RZ, UR46 ;  /* 0x0000002eff007e24 */ /* 0x000fca000f8e00ff */
[----:B------:R-:W-:-:S13]  /*d4f0*/  ISETP.NE.AND P1, PT, R0, 0x3, PT ;  /* 0x000000030000780c */ /* 0x000fda0003f25270 */
[----:B------:R-:W-:Y:S05]  /*d500*/  @!P1 BRA `(.L_x_86) ;  /* 0x0000000000049947 */ /* 0x000fea0003800000 */
[----:B------:R-:W-:Y:S01]  /*d510*/  BPT.TRAP 0x1 ;  /* 0x000000040000795c */ /* 0x000fe20000300000 */
.L_x_86:
[----:B------:R-:W2:Y:S01]  /*d520*/  LDL R0, [R1+0x10] ;  /* 0x0000100001007983 */ /* 0x000ea20000100800 */
[----:B------:R-:W-:Y:S01]  /*d530*/  SHF.L.U32 R5, R31, 0x1f, RZ ;  /* 0x0000001f1f057819 */ /* 0x000fe200000006ff */
[----:B0-----:R-:W-:-:S03]  /*d540*/  IMAD.SHL.U32 R3, R29, 0x8000, RZ ;  /* 0x000080001d037824 */ /* 0x001fc600078e00ff */
[----:B------:R-:W0:Y:S02]  /*d550*/  SYNCS.PHASECHK.TRANS64.TRYWAIT P1, [R18+URZ+0x38860], R5 ;  /* 0x03886005120075a7 */ /* 0x000e24000802017f */
[----:B--2---:R-:W-:Y:S01]  /*d560*/  LOP3.LUT R0, R3, R0, RZ, 0xfc, !PT ;  /* 0x0000000003007212 */ /* 0x004fe200078efcff */
[----:B0-----:R-:W-:Y:S06]  /*d570*/  @!P1 BRA `(.L_x_87) ;  /* 0x00000040002c9947 */ /* 0x001fec0003800000 */
.L_x_205:
[----:B-1----:R-:W2:Y:S01]  /*d580*/  LDL R17, [R1+0xc] ;  /* 0x00000c0001117983 */ /* 0x002ea20000100800 */
[----:B------:R-:W-:Y:S01]  /*d590*/  VIADD R9, R0, UR41 ;  /* 0x0000002900097c36 */ /* 0x000fe20008000000 */
[----:B------:R-:W-:Y:S05]  /*d5a0*/  WARPSYNC.ALL ;  /* 0x0000000000007948 */ /* 0x000fea0003800000 */
[----:B------:R-:W-:Y:S01]  /*d5b0*/  IMAD.IADD R2, R36, 0x1, R9 ;  /* 0x0000000124027824 */ /* 0x000fe200078e0209 */
[----:B0-----:R-:W0:Y:S01]  /*d5c0*/  LDSM.16.MT88.4 R4, [R0+UR41+0x10400] ;  /* 0x010400290004783b */ /* 0x001e220008004200 */
[----:B------:R-:W-:-:S03]  /*d5d0*/  IMAD.U32 R19, RZ, RZ, UR46 ;  /* 0x0000002eff137e24 */ /* 0x000fc6000f8e00ff */
[----:B------:R-:W1:Y:S02]  /*d5e0*/  LDSM.16.MT88.4 R8, [R2+0x10400] ;  /* 0x010400000208783b */ /* 0x000e640000004200 */
[----:B------:R-:W-:Y:S02]  /*d5f0*/  ISETP.NE.AND P1, PT, R19, 0x3, PT ;  /* 0x000000031300780c */ /* 0x000fe40003f25270 */
[C-C-:B0-----:R-:W-:Y:S02]  /*d600*/  PRMT R12, R4.reuse, 0x6420, R5.reuse ;  /* 0x00006420040c7816 */ /* 0x141fe40000000005 */
[----:B------:R-:W-:Y:S02]  /*d610*/  PRMT R13, R4, 0x7531, R5 ;  /* 0x00007531040d7816 */ /* 0x000fe40000000005 */
[C-C-:B------:R-:W-:Y:S02]  /*d620*/  PRMT R14, R6.reuse, 0x6420, R7.reuse ;  /* 0x00006420060e7816 */ /* 0x140fe40000000007 */
[----:B------:R-:W-:-:S02]  /*d630*/  PRMT R15, R6, 0x7531, R7 ;  /* 0x00007531060f7816 */ /* 0x000fc40000000007 */
[C-C-:B-1----:R-:W-:Y:S02]  /*d640*/  PRMT R4, R8.reuse, 0x6420, R9.reuse ;  /* 0x0000642008047816 */ /* 0x142fe40000000009 */
[----:B------:R-:W-:Y:S02]  /*d650*/  PRMT R5, R8, 0x7531, R9 ;  /* 0x0000753108057816 */ /* 0x000fe40000000009 */
[C-C-:B------:R-:W-:Y:S02]  /*d660*/  PRMT R6, R10.reuse, 0x6420, R11.reuse ;  /* 0x000064200a067816 */ /* 0x140fe4000000000b */
[----:B------:R-:W-:Y:S02]  /*d670*/  PRMT R7, R10, 0x7531, R11 ;  /* 0x000075310a077816 */ /* 0x000fe4000000000b */
[----:B--2---:R-:W-:-:S04]  /*d680*/  IADD3 R3, R3, UR41, R17 ;  /* 0x0000002903037c10 */ /* 0x004fc8000fffe011 */
[----:B------:R-:W-:Y:S01]  /*d690*/  IADD3 R17, R34, 0x400, R3 ;  /* 0x0000040022117810 */ /* 0x000fe20007ffe003 */
[----:B------:R-:W-:Y:S04]  /*d6a0*/  STSM.16.M88.4 [R3+0x400], R12 ;  /* 0x0004000c03007844 */ /* 0x000fe80000000200 */
[----:B------:R-:W-:Y:S04]  /*d6b0*/  STSM.16.M88.4 [R3+0x2400], R4 ;  /* 0x0024000403007844 */ /* 0x000fe80000000200 */
[----:B------:R-:W0:Y:S04]  /*d6c0*/  LDSM.16.MT88.4 R4, [R0+UR41+0x14400] ;  /* 0x014400290004783b */ /* 0x000e280008004200 */
[----:B------:R-:W1:Y:S01]  /*d6d0*/  LDSM.16.MT88.4 R8, [R2+0x14400] ;  /* 0x014400000208783b */ /* 0x000e620000004200 */
[----:B0-----:R-:W-:-:S02]  /*d6e0*/  PRMT R12, R4, 0x6420, R5 ;  /* 0x00006420040c7816 */ /* 0x001fc40000000005 */
[----:B------:R-:W-:Y:S02]  /*d6f0*/  PRMT R13, R4, 0x7531, R5 ;  /* 0x00007531040d7816 */ /* 0x000fe40000000005 */
[C-C-:B------:R-:W-:Y:S02]  /*d700*/  PRMT R14, R6.reuse, 0x6420, R7.reuse ;  /* 0x00006420060e7816 */ /* 0x140fe40000000007 */
[----:B------:R-:W-:Y:S02]  /*d710*/  PRMT R15, R6, 0x7531, R7 ;  /* 0x00007531060f7816 */ /* 0x000fe40000000007 */
[C-C-:B-1----:R-:W-:Y:S02]  /*d720*/  PRMT R4, R8.reuse, 0x6420, R9.reuse ;  /* 0x0000642008047816 */ /* 0x142fe40000000009 */
[----:B------:R-:W-:Y:S01]  /*d730*/  PRMT R5, R8, 0x7531, R9 ;  /* 0x0000753108057816 */ /* 0x000fe20000000009 */
[----:B------:R-:W-:Y:S01]  /*d740*/  STSM.16.M88.4 [R3+0x4400], R12 ;  /* 0x0044000c03007844 */ /* 0x000fe20000000200 */
[----:B------:R-:W-:-:S02]  /*d750*/  PRMT R6, R10, 0x6420, R11 ;  /* 0x000064200a067816 */ /* 0x000fc4000000000b */
        /* <DEDUP_REMOVED lines=84> */
.L_x_88:
[----:B-1----:R1:W-:Y:S01]  /*dca0*/  SYNCS.ARRIVE.TRANS64.A1T0 RZ, [R18+URZ+0x38850], RZ ;  /* 0x038850ff12ff79a7 */ /* 0x0023e2000810003f */
[----:B------:R-:W-:Y:S06]  /*dcb0*/  BAR.SYNC.DEFER_BLOCKING 0x2, 0x80 ;  /* 0x0082000000007b1d */ /* 0x000fec0000010000 */
[----:B------:R-:W-:Y:S05]  /*dcc0*/  @!P0 BRA `(.L_x_89) ;  /* 0x0000000000048947 */ /* 0x000fea0003800000 */
[----:B------:R-:W-:Y:S01]  /*dcd0*/  BPT.TRAP 0x1 ;  /* 0x000000040000795c */ /* 0x000fe20000300000 */
.L_x_89:
[----:B------:R-:W2:Y:S01]  /*dce0*/  LDC R2, c[0x0][0xc34] ;  /* 0x00030d00ff027b82 */ /* 0x000ea20000000800 */
[----:B------:R-:W-:Y:S01]  /*dcf0*/  VIADD R29, R29, 0x1 ;  /* 0x000000011d1d7836 */ /* 0x000fe20000000000 */
[----:B------:R-:W-:Y:S01]  /*dd00*/  UIADD3 UR38, UR48, UR38, URZ ;  /* 0x0000002630267290 */ /* 0x000fe2000fffe03f */
[----:B-1----:R-:W-:Y:S01]  /*dd10*/  VIADD R18, R18, 0x38880 ;  /* 0x0003888012127836 */ /* 0x002fe20000000000 */
[----:B------:R-:W-:Y:S01]  /*dd20*/  UIADD3 UR36, UR36, 0x1, URZ ;  /* 0x0000000124247890 */ /* 0x000fe2000fffe03f */
[----:B0-----:R-:W-:Y:S01]  /*dd30*/  IMAD.U32 R3, RZ, RZ, UR45 ;  /* 0x0000002dff037e24 */ /* 0x001fe2000f8e00ff */
[----:B------:R-:W-:-:S04]  /*dd40*/  ISETP.NE.AND P0, PT, R29, 0x2, PT ;  /* 0x000000021d00780c */ /* 0x000fc80003f05270 */
[----:B------:R-:W-:Y:S02]  /*dd50*/  SEL R29, R29, RZ, P0 ;  /* 0x000000ff1d1d7207 */ /* 0x000fe40000000000 */
[----:B------:R-:W-:Y:S02]  /*dd60*/  SEL R0, RZ, 0x1, P0 ;  /* 0x00000001ff007807 */ /* 0x000fe40000000000 */
[----:B------:R-:W-:Y:S02]  /*dd70*/  PRMT R18, R3, 0x654, R18 ;  /* 0x0000065403127816 */ /* 0x000fe40000000012 */
[----:B------:R-:W-:Y:S02]  /*dd80*/  LOP3.LUT R31, R31, R0, RZ, 0x3c, !PT ;  /* 0x000000001f1f7212 */ /* 0x000fe400078e3cff */
[----:B------:R0:W-:Y:S01]  /*dd90*/  SYNCS.ARRIVE.TRANS64.RED.A1T0 RZ, [R18+URZ], RZ ;  /* 0x000000ff12ff79a7 */ /* 0x0001e2000810043f */
[----:B--2---:R-:W-:-:S13]  /*dda0*/  ISETP.LE.AND P0, PT, R2, UR38, PT ;  /* 0x0000002602007c0c */ /* 0x004fda000bf03270 */
[----:B0-----:R-:W-:Y:S05]  /*ddb0*/  @!P0 BRA `(.L_x_90) ;  /* 0xffffffb800d48947 */ /* 0x001fea000383ffff */
[----:B------:R-:W-:-:S12]  /*ddc0*/  ULOP3.LUT UR36, UR36, 0x1, URZ, 0xc, !UPT ;  /* 0x0000000124247892 */ /* 0x000fd8000f8e0c3f */
.L_x_40:
[----:B------:R-:W0:Y:S01]  /*ddd0*/  S2R R3, SR_CgaCtaId ;  /* 0x0000000000037919 */ /* 0x000e220000008800 */
[----:B------:R-:W-:Y:S01]  /*dde0*/  MOV R0, 0x400 ;  /* 0x0000040000007802 */ /* 0x000fe20000000f00 */
[----:B------:R-:W-:-:S03]  /*ddf0*/  IMAD.U32 R2, RZ, RZ, UR36 ;  /* 0x00000024ff027e24 */ /* 0x000fc6000f8e00ff */
[----:B0-----:R-:W-:Y:S02]  /*de00*/  LEA R4, R3, R0, 0x18 ;  /* 0x0000000003047211 */ /* 0x001fe400078ec0ff */
[----:B------:R-:W-:-:S04]  /*de10*/  SHF.L.U32 R0, R2, 0x1f, RZ ;  /* 0x0000001f02007819 */ /* 0x000fc800000006ff */
[----:B------:R-:W0:Y:S02]  /*de20*/  SYNCS.PHASECHK.TRANS64.TRYWAIT P0, [R4+URZ+0x38820], R0 ;  /* 0x03882000040075a7 */ /* 0x000e24000800017f */
[----:B0-----:R-:W-:Y:S05]  /*de30*/  @!P0 BRA `(.L_x_91) ;  /* 0x0000003800108947 */ /* 0x001fea0003800000 */
.L_x_206:
[----:B------:R-:W1:Y:S02]  /*de40*/  S2R R2, SR_TID.X ;  /* 0x0000000000027919 */ /* 0x000e640000002100 */
[----:B-1----:R-:W-:-:S04]  /*de50*/  SHF.R.U32.HI R2, RZ, 0x5, R2 ;  /* 0x00000005ff027819 */ /* 0x002fc80000011602 */
[----:B------:R-:W-:-:S05]  /*de60*/  LOP3.LUT R2, R2, 0x3, RZ, 0xc0, !PT ;  /* 0x0000000302027812 */ /* 0x000fca00078ec0ff */
[----:B0-----:R-:W0:Y:S02]  /*de70*/  SHFL.IDX PT, R0, R2, RZ, 0x1f ;  /* 0x00001fff02007589 */ /* 0x001e2400000e0000 */
[----:B0-----:R-:W-:-:S13]  /*de80*/  ISETP.NE.AND P0, PT, R0, RZ, PT ;  /* 0x000000ff0000720c */ /* 0x001fda0003f05270 */
[----:B------:R-:W-:Y:S05]  /*de90*/  @P0 EXIT ;  /* 0x000000000000094d */ /* 0x000fea0003800000 */
[----:B------:R-:W-:Y:S01]  /*dea0*/  ELECT P0, URZ, PT ;  /* 0x00000000003f782f */ /* 0x000fe20003800000 */
[----:B------:R-:W-:-:S12]  /*deb0*/  BSSY B0, `(.L_x_92) ;  /* 0x0000028000007945 */ /* 0x000fd80003800000 */
[----:B------:R-:W-:Y:S05]  /*dec0*/  @!P0 BRA `(.L_x_93) ;  /* 0x0000000000988947 */ /* 0x000fea0003800000 */
[----:B------:R-:W-:-:S06]  /*ded0*/  ULOP3.LUT UR4, UR37, 0x2, URZ, 0xfc, !UPT ;  /* 0x0000000225047892 */ /* 0x000fcc000f8efc3f */
[----:B------:R-:W-:-:S05]  /*dee0*/  IMAD.U32 R0, RZ, RZ, UR4 ;  /* 0x00000004ff007e24 */ /* 0x000fca000f8e00ff */
[----:B------:R-:W-:-:S13]  /*def0*/  ISETP.NE.AND P0, PT, R0, 0x3, PT ;  /* 0x000000030000780c */ /* 0x000fda0003f05270 */
[----:B------:R-:W-:Y:S05]  /*df00*/  @!P0 BRA `(.L_x_94) ;  /* 0x0000000000048947 */ /* 0x000fea0003800000 */
[----:B------:R-:W-:Y:S01]  /*df10*/  BPT.TRAP 0x1 ;  /* 0x000000040000795c */ /* 0x000fe20000300000 */
.L_x_94:
[----:B------:R-:W-:Y:S01]  /*df20*/  IMAD R3, R29, 0x8, R4 ;  /* 0x000000081d037824 */ /* 0x000fe200078e0204 */
[----:B------:R-:W-:Y:S01]  /*df30*/  SHF.L.U32 R2, R31, 0x1f, RZ ;  /* 0x0000001f1f027819 */ /* 0x000fe200000006ff */
[----:B------:R-:W-:-:S03]  /*df40*/  VIADD R29, R29, 0x1 ;  /* 0x000000011d1d7836 */ /* 0x000fc60000000000 */
[----:B------:R-:W0:Y:S02]  /*df50*/  SYNCS.PHASECHK.TRANS64.TRYWAIT P1, [R3+URZ+0x38840], R2 ;  /* 0x03884002030075a7 */ /* 0x000e24000802017f */
[----:B------:R-:W-:-:S04]  /*df60*/  ISETP.NE.AND P2, PT, R29, 0x2, PT ;  /* 0x000000021d00780c */ /* 0x000fc80003f45270 */
[----:B------:R-:W-:Y:S01]  /*df70*/  SEL R0, RZ, 0x1, P2 ;  /* 0x00000001ff007807 */ /* 0x000fe20001000000 */
[----:B0-----:R-:W-:Y:S08]  /*df80*/  @!P1 BRA `(.L_x_95) ;  /* 0x0000003400d09947 */ /* 0x001ff00003800000 */
.L_x_207:
[----:B------:R-:W-:Y:S02]  /*df90*/  SEL R29, R29, RZ, P2 ;  /* 0x000000ff1d1d7207 */ /* 0x000fe40001000000 */
[----:B------:R-:W-:Y:S01]  /*dfa0*/  LOP3.LUT R0, R31, R0, RZ, 0x3c, !PT ;  /* 0x000000001f007212 */ /* 0x000fe200078e3cff */
[----:B------:R-:W-:Y:S06]  /*dfb0*/  @!P0 BRA `(.L_x_96) ;  /* 0x0000000000048947 */ /* 0x000fec0003800000 */
[----:B------:R-:W-:Y:S01]  /*dfc0*/  BPT.TRAP 0x1 ;  /* 0x000000040000795c */ /* 0x000fe20000300000 */
.L_x_96:
[----:B------:R-:W-:Y:S01]  /*dfd0*/  IMAD R29, R29, 0x8, R4 ;  /* 0x000000081d1d7824 */ /* 0x000fe200078e0204 */
[----:B------:R-:W-:-:S04]  /*dfe0*/  SHF.L.U32 R0, R0, 0x1f, RZ ;  /* 0x0000001f00007819 */ /* 0x000fc800000006ff */
[----:B------:R-:W1:Y:S02]  /*dff0*/  SYNCS.PHASECHK.TRANS64.TRYWAIT P1, [R29+URZ+0x38840], R0 ;  /* 0x038840001d0075a7 */ /* 0x000e64000802017f */
[----:B-1----:R-:W-:Y:S05]  /*e000*/  @!P1 BRA `(.L_x_97) ;  /* 0x0000003400c49947 */ /* 0x002fea0003800000 */
.L_x_208:
[----:B------:R-:W-:Y:S05]  /*e010*/  @!P0 BRA `(.L_x_98) ;  /* 0x0000000000048947 */ /* 0x000fea0003800000 */
[----:B------:R-:W-:Y:S01]  /*e020*/  BPT.TRAP 0x1 ;  /* 0x000000040000795c */ /* 0x000fe20000300000 */
.L_x_98:
[----:B------:R-:W2:Y:S02]  /*e030*/  SYNCS.PHASECHK.TRANS64.TRYWAIT P1, [R3+URZ+0x38860], R2 ;  /* 0x03886002030075a7 */ /* 0x000ea4000802017f */
[----:B--2---:R-:W-:Y:S05]  /*e040*/  @!P1 BRA `(.L_x_99) ;  /* 0x0000003400c89947 */ /* 0x004fea0003800000 */
.L_x_209:
[----:B------:R-:W-:Y:S05]  /*e050*/  @!P0 BRA `(.L_x_100) ;  /* 0x0000000000048947 */ /* 0x000fea0003800000 */
[----:B------:R-:W-:Y:S01]  /*e060*/  BPT.TRAP 0x1 ;  /* 0x000000040000795c */ /* 0x000fe20000300000 */
.L_x_100:
[----:B------:R-:W3:Y:S02]  /*e070*/  SYNCS.PHASECHK.TRANS64.TRYWAIT P1, [R29+URZ+0x38860], R0 ;  /* 0x038860001d0075a7 */ /* 0x000ee4000802017f */
[----:B---3--:R-:W-:Y:S05]  /*e080*/  @!P1 BRA `(.L_x_101) ;  /* 0x0000003400cc9947 */ /* 0x008fea0003800000 */
.L_x_210:
[----:B------:R-:W-:Y:S05]  /*e090*/  @!P0 BRA `(.L_x_102) ;  /* 0x0000000000048947 */ /* 0x000fea0003800000 */
[----:B------:R-:W-:Y:S01]  /*e0a0*/  BPT.TRAP 0x1 ;  /* 0x000000040000795c */ /* 0x000fe20000300000 */
.L_x_102:
[----:B------:R-:W4:Y:S02]  /*e0b0*/  SYNCS.PHASECHK.TRANS64.TRYWAIT P1, [R3+URZ+0x38880], R2 ;  /* 0x03888002030075a7 */ /* 0x000f24000802017f */
[----:B----4-:R-:W-:Y:S05]  /*e0c0*/  @!P1 BRA `(.L_x_103) ;  /* 0x0000003400d09947 */ /* 0x010fea0003800000 */
.L_x_211:
[----:B------:R-:W-:Y:S05]  /*e0d0*/  @!P0 BRA `(.L_x_104) ;  /* 0x0000000000048947 */ /* 0x000fea0003800000 */
[----:B------:R-:W-:Y:S01]  /*e0e0*/  BPT.TRAP 0x1 ;  /* 0x000000040000795c */ /* 0x000fe20000300000 */
.L_x_104:
[----:B------:R0:W0:Y:S02]  /*e0f0*/  SYNCS.PHASECHK.TRANS64.TRYWAIT P0, [R29+URZ+0x38880], R0 ;  /* 0x038880001d0075a7 */ /* 0x000024000800017f */
[----:B0-----:R-:W-:Y:S05]  /*e100*/  @!P0 NANOSLEEP.SYNCS 0x989680 ;  /* 0x009896800000895d */ /* 0x001fea0003900000 */
[----:B------:R-:W0:Y:S02]  /*e110*/  @!P0 SYNCS.PHASECHK.TRANS64 P0, [R29+URZ+0x38880], R0 ;  /* 0x038880001d0085a7 */ /* 0x000e24000800007f */
[----:B0-----:R-:W-:Y:S05]  /*e120*/  @!P0 BRA `(.L_x_104) ;  /* 0xfffffffc00f08947 */ /* 0x001fea000383ffff */
.L_x_93:
[----:B------:R-:W-:Y:S05]  /*e130*/  BSYNC B0 ;  /* 0x0000000000007941 */ /* 0x000fea0003800000 */
.L_x_92:
[----:B------:R-:W-:Y:S05]  /*e140*/  EXIT ;  /* 0x000000000000794d */ /* 0x000fea0003800000 */
.L_x_8:
[----:B0-----:R-:W-:-:S04]  /*e150*/  IMAD.U32 R3, RZ, RZ, UR49 ;  /* 0x00000031ff037e24 */ /* 0x001fc8000f8e00ff */
[----:B------:R0:W1:Y:S03]  /*e160*/  SYNCS.PHASECHK.TRANS64.TRYWAIT P0, [R3+URZ+0x38800], R0 ;  /* 0x03880000030075a7 */ /* 0x000066000800017f */
[----:B-1----:R-:W-:Y:S05]  /*e170*/  @!P0 NANOSLEEP.SYNCS 0x989680 ;  /* 0x009896800000895d */ /* 0x002fea0003900000 */
[----:B------:R-:W1:Y:S02]  /*e180*/  @!P0 SYNCS.PHASECHK.TRANS64 P0, [R3+URZ+0x38800], R0 ;  /* 0x03880000030085a7 */ /* 0x000e64000800007f */
[----:B-1----:R-:W-:Y:S05]  /*e190*/  @!P0 BRA `(.L_x_8) ;  /* 0xfffffffc00ec8947 */ /* 0x002fea000383ffff */
[----:B------:R-:W-:Y:S05]  /*e1a0*/  BRA `(.L_x_105) ;  /* 0xffffff3000a47947 */ /* 0x000fea000383ffff */
.L_x_12:
[----:B-1----:R-:W-:-:S04]  /*e1b0*/  IMAD.U32 R0, RZ, RZ, UR52 ;  /* 0x00000034ff007e24 */ /* 0x002fc8000f8e00ff */
[----:B------:R1:W2:Y:S03]  /*e1c0*/  SYNCS.PHASECHK.TRANS64.TRYWAIT P1, [R0+URZ+0x38830], R7 ;  /* 0x03883007000075a7 */ /* 0x0002a6000802017f */
[----:B--2---:R-:W-:Y:S05]  /*e1d0*/  @!P1 NANOSLEEP.SYNCS 0x989680 ;  /* 0x009896800000995d */ /* 0x004fea0003900000 */
[----:B------:R-:W2:Y:S02]  /*e1e0*/  @!P1 SYNCS.PHASECHK.TRANS64 P1, [R0+URZ+0x38830], R7 ;  /* 0x03883007000095a7 */ /* 0x000ea4000802007f */
[----:B--2---:R-:W-:Y:S05]  /*e1f0*/  @!P1 BRA `(.L_x_12) ;  /* 0xfffffffc00ec9947 */ /* 0x004fea000383ffff */
[----:B------:R-:W-:Y:S05]  /*e200*/  BRA `(.L_x_11) ;  /* 0xffffff3000c87947 */ /* 0x000fea000383ffff */
.L_x_17:
[----:B--2---:R-:W-:-:S04]  /*e210*/  IMAD.U32 R8, RZ, RZ, UR52 ;  /* 0x00000034ff087e24 */ /* 0x004fc8000f8e00ff */
[----:B------:R2:W3:Y:S03]  /*e220*/  SYNCS.PHASECHK.TRANS64.TRYWAIT P1, [R8+URZ+0x38850], R7 ;  /* 0x03885007080075a7 */ /* 0x0004e6000802017f */
[----:B---3--:R-:W-:Y:S05]  /*e230*/  @!P1 NANOSLEEP.SYNCS 0x989680 ;  /* 0x009896800000995d */ /* 0x008fea0003900000 */
[----:B------:R-:W3:Y:S02]  /*e240*/  @!P1 SYNCS.PHASECHK.TRANS64 P1, [R8+URZ+0x38850], R7 ;  /* 0x03885007080095a7 */ /* 0x000ee4000802007f */
[----:B---3--:R-:W-:Y:S05]  /*e250*/  @!P1 BRA `(.L_x_17) ;  /* 0xfffffffc00ec9947 */ /* 0x008fea000383ffff */
[----:B------:R-:W-:Y:S05]  /*e260*/  BRA `(.L_x_16) ;  /* 0xffffff5000587947 */ /* 0x000fea000383ffff */
.L_x_23:
[----:B0-----:R-:W-:Y:S02]  /*e270*/  IMAD.U32 R0, RZ, RZ, UR45 ;  /* 0x0000002dff007e24 */ /* 0x001fe4000f8e00ff */
[----:B------:R-:W-:-:S04]  /*e280*/  IMAD.U32 R3, RZ, RZ, UR52 ;  /* 0x00000034ff037e24 */ /* 0x000fc8000f8e00ff */
[----:B------:R0:W1:Y:S03]  /*e290*/  SYNCS.PHASECHK.TRANS64.TRYWAIT P2, [R0+URZ+0x38830], R3 ;  /* 0x03883003000075a7 */ /* 0x000066000804017f */
[----:B-1----:R-:W-:Y:S05]  /*e2a0*/  @!P2 NANOSLEEP.SYNCS 0x989680 ;  /* 0x009896800000a95d */ /* 0x002fea0003900000 */
[----:B------:R-:W1:Y:S02]  /*e2b0*/  @!P2 SYNCS.PHASECHK.TRANS64 P2, [R0+URZ+0x38830], R3 ;  /* 0x038830030000a5a7 */ /* 0x000e64000804007f */
[----:B-1----:R-:W-:Y:S05]  /*e2c0*/  @!P2 BRA `(.L_x_23) ;  /* 0xfffffffc00e8a947 */ /* 0x002fea000383ffff */
[----:B------:R-:W-:Y:S05]  /*e2d0*/  BRA `(.L_x_22) ;  /* 0xffffff5400407947 */ /* 0x000fea000383ffff */
.L_x_28:
[----:B-1----:R-:W-:Y:S02]  /*e2e0*/  IMAD.U32 R7, RZ, RZ, UR45 ;  /* 0x0000002dff077e24 */ /* 0x002fe4000f8e00ff */
[----:B------:R-:W-:-:S04]  /*e2f0*/  IMAD.U32 R8, RZ, RZ, UR52 ;  /* 0x00000034ff087e24 */ /* 0x000fc8000f8e00ff */
[----:B------:R1:W2:Y:S03]  /*e300*/  SYNCS.PHASECHK.TRANS64.TRYWAIT P2, [R7+URZ+0x38850], R8 ;  /* 0x03885008070075a7 */ /* 0x0002a6000804017f */
[----:B--2---:R-:W-:Y:S05]  /*e310*/  @!P2 NANOSLEEP.SYNCS 0x989680 ;  /* 0x009896800000a95d */ /* 0x004fea0003900000 */
[----:B------:R-:W2:Y:S02]  /*e320*/  @!P2 SYNCS.PHASECHK.TRANS64 P2, [R7+URZ+0x38850], R8 ;  /* 0x038850080700a5a7 */ /* 0x000ea4000804007f */
[----:B--2---:R-:W-:Y:S05]  /*e330*/  @!P2 BRA `(.L_x_28) ;  /* 0xfffffffc00e8a947 */ /* 0x004fea000383ffff */
[----:B------:R-:W-:Y:S05]  /*e340*/  BRA `(.L_x_27) ;  /* 0xffffff7000dc7947 */ /* 0x000fea000383ffff */
.L_x_46:
[----:B------:R-:W3:Y:S01]  /*e350*/  S2R R17, SR_TID.X ;  /* 0x0000000000117919 */ /* 0x000ee20000002100 */
[----:B------:R-:W-:Y:S02]  /*e360*/  IMAD.MOV.U32 R12, RZ, RZ, RZ ;  /* 0x000000ffff0c7224 */ /* 0x000fe400078e00ff */
[----:B------:R-:W-:Y:S02]  /*e370*/  IMAD.MOV.U32 R11, RZ, RZ, 0x1f ;  /* 0x0000001fff0b7424 */ /* 0x000fe400078e00ff */
[----:B------:R-:W-:Y:S01]  /*e380*/  IMAD.MOV.U32 R15, RZ, RZ, -0x1 ;  /* 0xffffffffff0f7424 */ /* 0x000fe200078e00ff */
[----:B---3--:R-:W-:-:S04]  /*e390*/  SHF.R.U32.HI R17, RZ, 0x5, R17 ;  /* 0x00000005ff117819 */ /* 0x008fc80000011611 */
[----:B------:R-:W-:-:S05]  /*e3a0*/  LOP3.LUT R17, R17, 0x3, RZ, 0xc0, !PT ;  /* 0x0000000311117812 */ /* 0x000fca00078ec0ff */
[----:B------:R-:W-:-:S07]  /*e3b0*/  IMAD.MOV.U32 R13, RZ, RZ, R17 ;  /* 0x000000ffff0d7224 */ /* 0x000fce00078e0011 */
[----:B012--5:R-:W-:Y:S05]  /*e3c0*/  WARPSYNC.COLLECTIVE R15, `(.L_x_106) ;  /* 0x000000000f087348 */ /* 0x027fea0003c00000 */
[----:B------:R3:W4:Y:S02]  /*e3d0*/  SHFL.IDX P6, R14, R13, R12, R11 ;  /* 0x0000000c0d0e7389 */ /* 0x00072400000c000b */
[----:B012345:R-:W-:Y:S01]  /*e3e0*/  ENDCOLLECTIVE ;  /* 0x000000000000791b */ /* 0x03ffe20003800000 */
.L_x_106:
[----:B------:R-:W-:Y:S05]  /*e3f0*/  BRA `(.L_x_107) ;  /* 0xffffffbc00187947 */ /* 0x000fea000383ffff */
.L_x_49:
[----:B0-----:R0:W1:Y:S02]  /*e400*/  SYNCS.PHASECHK.TRANS64.TRYWAIT P0, [R6+URZ+0x38880], R20 ;  /* 0x03888014060075a7 */ /* 0x001064000800017f */
[----:B-1----:R-:W-:Y:S05]  /*e410*/  @!P0 NANOSLEEP.SYNCS 0x989680 ;  /* 0x009896800000895d */ /* 0x002fea0003900000 */
[----:B------:R-:W1:Y:S02]  /*e420*/  @!P0 SYNCS.PHASECHK.TRANS64 P0, [R6+URZ+0x38880], R20 ;  /* 0x03888014060085a7 */ /* 0x000e64000800007f */
[----:B-1----:R-:W-:Y:S05]  /*e430*/  @!P0 BRA `(.L_x_49) ;  /* 0xfffffffc00f08947 */ /* 0x002fea000383ffff */
[----:B------:R-:W-:Y:S05]  /*e440*/  BRA `(.L_x_108) ;  /* 0xffffffbc00b07947 */ /* 0x000fea000383ffff */
.L_x_50:
[----:B------:R-:W-:Y:S01]  /*e450*/  BSSY B0, `(.L_x_109) ;  /* 0x0000008000007945 */ /* 0x000fe20003800000 */
[----:B------:R-:W-:Y:S02]  /*e460*/  IMAD.MOV.U32 R13, RZ, RZ, R8 ;  /* 0x000000ffff0d7224 */ /* 0x000fe400078e0008 */
[----:B------:R-:W-:Y:S02]  /*e470*/  IMAD.MOV.U32 R12, RZ, RZ, RZ ;  /* 0x000000ffff0c7224 */ /* 0x000fe400078e00ff */
[----:B------:R-:W-:Y:S02]  /*e480*/  IMAD.MOV.U32 R11, RZ, RZ, 0x181f ;  /* 0x0000181fff0b7424 */ /* 0x000fe400078e00ff */
[----:B------:R-:W-:-:S07]  /*e490*/  IMAD.MOV.U32 R15, RZ, RZ, -0x1 ;  /* 0xffffffffff0f7424 */ /* 0x000fce00078e00ff */
[----:B0-----:R-:W-:Y:S05]  /*e4a0*/  WARPSYNC.COLLECTIVE R15, `(.L_x_110) ;  /* 0x000000000f087348 */ /* 0x001fea0003c00000 */
[----:B------:R1:W2:Y:S02]  /*e4b0*/  SHFL.IDX P6, R14, R13, R12, R11 ;  /* 0x0000000c0d0e7389 */ /* 0x0002a400000c000b */
[----:B012---:R-:W-:Y:S01]  /*e4c0*/  ENDCOLLECTIVE ;  /* 0x000000000000791b */ /* 0x007fe20003800000 */
.L_x_110:
[----:B------:R-:W-:Y:S05]  /*e4d0*/  BSYNC B0 ;  /* 0x0000000000007941 */ /* 0x000fea0003800000 */
.L_x_109:
[----:B------:R-:W-:Y:S01]  /*e4e0*/  IMAD.MOV.U32 R13, RZ, RZ, R7 ;  /* 0x000000ffff0d7224 */ /* 0x000fe200078e0007 */
[C---:B------:R-:W-:Y:S01]  /*e4f0*/  LOP3.LUT P1, RZ, R16.reuse, 0x8000000, RZ, 0xc0, !PT ;  /* 0x0800000010ff7812 */ /* 0x040fe2000782c0ff */
[----:B------:R-:W-:Y:S01]  /*e500*/  IMAD.MOV.U32 R12, RZ, RZ, RZ ;  /* 0x000000ffff0c7224 */ /* 0x000fe200078e00ff */
[C---:B------:R-:W-:Y:S01]  /*e510*/  LOP3.LUT P3, RZ, R16.reuse, 0x4000000, RZ, 0xc0, !PT ;  /* 0x0400000010ff7812 */ /* 0x040fe2000786c0ff */
[----:B------:R-:W-:Y:S01]  /*e520*/  IMAD.MOV.U32 R11, RZ, RZ, 0x181f ;  /* 0x0000181fff0b7424 */ /* 0x000fe200078e00ff */
[C---:B------:R-:W-:Y:S01]  /*e530*/  LOP3.LUT P2, RZ, R16.reuse, 0x2000000, RZ, 0xc0, !PT ;  /* 0x0200000010ff7812 */ /* 0x040fe2000784c0ff */
[----:B------:R-:W-:Y:S01]  /*e540*/  IMAD.MOV.U32 R15, RZ, RZ, -0x1 ;  /* 0xffffffffff0f7424 */ /* 0x000fe200078e00ff */
[----:B------:R-:W-:Y:S01]  /*e550*/  LOP3.LUT P4, RZ, R16, 0x20000, RZ, 0xc0, !PT ;  /* 0x0002000010ff7812 */ /* 0x000fe2000788c0ff */
[----:B------:R-:W-:Y:S02]  /*e560*/  IMAD.MOV.U32 R3, RZ, RZ, R14 ;  /* 0x000000ffff037224 */ /* 0x000fe400078e000e */
[----:B------:R-:W-:-:S10]  /*e570*/  VIADD R0, R0, UR41 ;  /* 0x0000002900007c36 */ /* 0x000fd40008000000 */
[----:B------:R-:W-:Y:S05]  /*e580*/  WARPSYNC.COLLECTIVE R15, `(.L_x_111) ;  /* 0x000000000f087348 */ /* 0x000fea0003c00000 */
[----:B------:R0:W1:Y:S02]  /*e590*/  SHFL.IDX P6, R14, R13, R12, R11 ;  /* 0x0000000c0d0e7389 */ /* 0x00006400000c000b */
[----:B01----:R-:W-:Y:S01]  /*e5a0*/  ENDCOLLECTIVE ;  /* 0x000000000000791b */ /* 0x003fe20003800000 */
.L_x_111:
[----:B------:R-:W-:Y:S02]  /*e5b0*/  IMAD.MOV.U32 R13, RZ, RZ, R8 ;  /* 0x000000ffff0d7224 */ /* 0x000fe400078e0008 */
[----:B------:R-:W-:Y:S01]  /*e5c0*/  IMAD.MOV.U32 R12, RZ, RZ, 0x1 ;  /* 0x00000001ff0c7424 */ /* 0x000fe200078e00ff */
[----:B------:R-:W-:-:S13]  /*e5d0*/  IADD3 R2, P0, R32, R14, RZ ;  /* 0x0000000e20027210 */ /* 0x000fda0007f1e0ff */
[----:B------:R-:W-:Y:S05]  /*e5e0*/  WARPSYNC.COLLECTIVE R15, `(.L_x_112) ;  /* 0x000000000f087348 */ /* 0x000fea0003c00000 */
[----:B------:R0:W1:Y:S02]  /*e5f0*/  SHFL.IDX P6, R14, R13, R12, R11 ;  /* 0x0000000c0d0e7389 */ /* 0x00006400000c000b */
[----:B01----:R-:W-:Y:S01]  /*e600*/  ENDCOLLECTIVE ;  /* 0x000000000000791b */ /* 0x003fe20003800000 */
.L_x_112:
[----:B------:R-:W-:-:S05]  /*e610*/  IMAD.X R3, RZ, RZ, R3, P0 ;  /* 0x000000ffff037224 */ /* 0x000fca00000e0603 */
[----:B------:R-:W-:Y:S01]  /*e620*/  @!PT LDS RZ, [RZ] ;  /* 0x00000000fffff984 */ /* 0x000fe20000000800 */
[----:B------:R-:W-:Y:S01]  /*e630*/  @!PT LDS RZ, [RZ] ;  /* 0x00000000fffff984 */ /* 0x000fe20000000800 */
[----:B------:R-:W-:Y:S01]  /*e640*/  @!PT LDS RZ, [RZ] ;  /* 0x00000000fffff984 */ /* 0x000fe20000000800 */
[----:B------:R-:W-:Y:S01]  /*e650*/  LDGSTS.E.BYPASS.LTC128B.128 [R0+0x10400], desc[UR50][R2.64], !P1 ;  /* 0x1040000002007fae */ /* 0x000fe2000c901d72 */
[----:B------:R-:W-:-:S03]  /*e660*/  LOP3.LUT P1, RZ, R16, 0x1000000, RZ, 0xc0, !PT ;  /* 0x0100000010ff7812 */ /* 0x000fc6000782c0ff */
[----:B------:R0:W-:Y:S01]  /*e670*/  LDGSTS.E.BYPASS.LTC128B.128 [R0+0x14400], desc[UR50][R2.64+0x80], !P3 ;  /* 0x1440008002007fae */ /* 0x0001e2000d901d72 */
[----:B------:R-:W-:Y:S01]  /*e680*/  LOP3.LUT P3, RZ, R16, 0x800000, RZ, 0xc0, !PT ;  /* 0x0080000010ff7812 */ /* 0x000fe2000786c0ff */
[----:B------:R-:W-:Y:S02]  /*e690*/  IMAD.MOV.U32 R13, RZ, RZ, R7 ;  /* 0x000000ffff0d7224 */ /* 0x000fe400078e0007 */
[----:B0-----:R-:W-:-:S10]  /*e6a0*/  IMAD.MOV.U32 R3, RZ, RZ, R14 ;  /* 0x000000ffff037224 */ /* 0x001fd400078e000e */
[----:B------:R-:W-:Y:S05]  /*e6b0*/  WARPSYNC.COLLECTIVE R15, `(.L_x_113) ;  /* 0x000000000f087348 */ /* 0x000fea0003c00000 */
[----:B------:R0:W1:Y:S02]  /*e6c0*/  SHFL.IDX P6, R14, R13, R12, R11 ;  /* 0x0000000c0d0e7389 */ /* 0x00006400000c000b */
[----:B01----:R-:W-:Y:S01]  /*e6d0*/  ENDCOLLECTIVE ;  /* 0x000000000000791b */ /* 0x003fe20003800000 */
.L_x_113:
[----:B------:R-:W-:Y:S02]  /*e6e0*/  IMAD.MOV.U32 R13, RZ, RZ, R8 ;  /* 0x000000ffff0d7224 */ /* 0x000fe400078e0008 */
[----:B------:R-:W-:Y:S01]  /*e6f0*/  IMAD.MOV.U32 R12, RZ, RZ, 0x2 ;  /* 0x00000002ff0c7424 */ /* 0x000fe200078e00ff */
[----:B------:R-:W-:-:S13]  /*e700*/  IADD3 R2, P0, R32, R14, RZ ;  /* 0x0000000e20027210 */ /* 0x000fda0007f1e0ff */
[----:B------:R-:W-:Y:S05]  /*e710*/  WARPSYNC.COLLECTIVE R15, `(.L_x_114) ;  /* 0x000000000f087348 */ /* 0x000fea0003c00000 */
[----:B------:R0:W1:Y:S02]  /*e720*/  SHFL.IDX P6, R14, R13, R12, R11 ;  /* 0x0000000c0d0e7389 */ /* 0x00006400000c000b */
[----:B01----:R-:W-:Y:S01]  /*e730*/  ENDCOLLECTIVE ;  /* 0x000000000000791b */ /* 0x003fe20003800000 */
.L_x_114:
[----:B------:R-:W-:-:S05]  /*e740*/  IMAD.X R3, RZ, RZ, R3, P0 ;  /* 0x000000ffff037224 */ /* 0x000fca00000e0603 */
[----:B------:R-:W-:Y:S01]  /*e750*/  @!PT LDS RZ, [RZ] ;  /* 0x00000000fffff984 */ /* 0x000fe20000000800 */
[----:B------:R-:W-:Y:S01]  /*e760*/  @!PT LDS RZ, [RZ] ;  /* 0x00000000fffff984 */ /* 0x000fe20000000800 */
[----:B------:R-:W-:Y:S01]  /*e770*/  @!PT LDS RZ, [RZ] ;  /* 0x00000000fffff984 */ /* 0x000fe20000000800 */
[----:B------:R0:W-:Y:S01]  /*e780*/  LDGSTS.E.BYPASS.LTC128B.128 [R0+0x10c00], desc[UR50][R2.64], !P2 ;  /* 0x10c0000002007fae */ /* 0x0001e2000d101d72 */
[----:B------:R-:W-:-:S03]  /*e790*/  LOP3.LUT P2, RZ, R16, 0x400000, RZ, 0xc0, !PT ;  /* 0x0040000010ff7812 */ /* 0x000fc6000784c0ff */
[----:B------:R0:W-:Y:S01]  /*e7a0*/  LDGSTS.E.BYPASS.LTC128B.128 [R0+0x14c00], desc[UR50][R2.64+0x80], !P1 ;  /* 0x14c0008002007fae */ /* 0x0001e2000c901d72 */
[----:B------:R-:W-:Y:S01]  /*e7b0*/  LOP3.LUT P1, RZ, R16, 0x200000, RZ, 0xc0, !PT ;  /* 0x0020000010ff7812 */ /* 0x000fe2000782c0ff */
[----:B------:R-:W-:Y:S02]  /*e7c0*/  IMAD.MOV.U32 R13, RZ, RZ, R7 ;  /* 0x000000ffff0d7224 */ /* 0x000fe400078e0007 */
[----:B------:R-:W-:-:S10]  /*e7d0*/  IMAD.MOV.U32 R19, RZ, RZ, R14 ;  /* 0x000000ffff137224 */ /* 0x000fd400078e000e */
[----:B0-----:R-:W-:Y:S05]  /*e7e0*/  WARPSYNC.COLLECTIVE R15, `(.L_x_115) ;  /* 0x000000000f087348 */ /* 0x001fea0003c00000 */
[----:B------:R1:W2:Y:S02]  /*e7f0*/  SHFL.IDX P6, R14, R13, R12, R11 ;  /* 0x0000000c0d0e7389 */ /* 0x0002a400000c000b */
[----:B012---:R-:W-:Y:S01]  /*e800*/  ENDCOLLECTIVE ;  /* 0x000000000000791b */ /* 0x007fe20003800000 */
.L_x_115:
[----:B------:R-:W-:Y:S02]  /*e810*/  IMAD.MOV.U32 R13, RZ, RZ, R8 ;  /* 0x000000ffff0d7224 */ /* 0x000fe400078e0008 */
[----:B------:R-:W-:Y:S02]  /*e820*/  IMAD.MOV.U32 R12, RZ, RZ, 0x3 ;  /* 0x00000003ff0c7424 */ /* 0x000fe400078e00ff */
[----:B------:R-:W-:-:S07]  /*e830*/  IMAD.MOV.U32 R18, RZ, RZ, R14 ;  /* 0x000000ffff127224 */ /* 0x000fce00078e000e */
[----:B------:R-:W-:Y:S05]  /*e840*/  WARPSYNC.COLLECTIVE R15, `(.L_x_116) ;  /* 0x000000000f087348 */ /* 0x000fea0003c00000 */
[----:B------:R0:W1:Y:S02]  /*e850*/  SHFL.IDX P6, R14, R13, R12, R11 ;  /* 0x0000000c0d0e7389 */ /* 0x00006400000c000b */
[----:B01----:R-:W-:Y:S01]  /*e860*/  ENDCOLLECTIVE ;  /* 0x000000000000791b */ /* 0x003fe20003800000 */
.L_x_116:
[----:B------:R-:W-:-:S05]  /*e870*/  IADD3 R2, P0, R32, R18, RZ ;  /* 0x0000001220027210 */ /* 0x000fca0007f1e0ff */
[----:B------:R-:W-:-:S05]  /*e880*/  IMAD.X R3, RZ, RZ, R19, P0 ;  /* 0x000000ffff037224 */ /* 0x000fca00000e0613 */
[----:B------:R-:W-:Y:S01]  /*e890*/  @!PT LDS RZ, [RZ] ;  /* 0x00000000fffff984 */ /* 0x000fe20000000800 */
[----:B------:R-:W-:Y:S01]  /*e8a0*/  @!PT LDS RZ, [RZ] ;  /* 0x00000000fffff984 */ /* 0x000fe20000000800 */
[----:B------:R-:W-:Y:S01]  /*e8b0*/  @!PT LDS RZ, [RZ] ;  /* 0x00000000fffff984 */ /* 0x000fe20000000800 */
[----:B------:R0:W-:Y:S01]  /*e8c0*/  LDGSTS.E.BYPASS.LTC128B.128 [R0+0x11400], desc[UR50][R2.64], !P3 ;  /* 0x1140000002007fae */ /* 0x0001e2000d901d72 */
[----:B------:R-:W-:Y:S01]  /*e8d0*/  IMAD.MOV.U32 R13, RZ, RZ, R7 ;  /* 0x000000ffff0d7224 */ /* 0x000fe200078e0007 */
[C---:B------:R-:W-:Y:S02]  /*e8e0*/  LOP3.LUT P3, RZ, R16.reuse, 0x100000, RZ, 0xc0, !PT ;  /* 0x0010000010ff7812 */ /* 0x040fe4000786c0ff */
[----:B------:R0:W-:Y:S01]  /*e8f0*/  LDGSTS.E.BYPASS.LTC128B.128 [R0+0x15400], desc[UR50][R2.64+0x80], !P2 ;  /* 0x1540008002007fae */ /* 0x0001e2000d101d72 */
[----:B------:R-:W-:Y:S01]  /*e900*/  LOP3.LUT P2, RZ, R16, 0x80000, RZ, 0xc0, !PT ;  /* 0x0008000010ff7812 */ /* 0x000fe2000784c0ff */
[----:B------:R-:W-:-:S12]  /*e910*/  IMAD.MOV.U32 R10, RZ, RZ, R14 ;  /* 0x000000ffff0a7224 */ /* 0x000fd800078e000e */
[----:B0-----:R-:W-:Y:S05]  /*e920*/  WARPSYNC.COLLECTIVE R15, `(.L_x_117) ;  /* 0x000000000f087348 */ /* 0x001fea0003c00000 */
[----:B------:R1:W2:Y:S02]  /*e930*/  SHFL.IDX P6, R14, R13, R12, R11 ;  /* 0x0000000c0d0e7389 */ /* 0x0002a400000c000b */
[----:B012---:R-:W-:Y:S01]  /*e940*/  ENDCOLLECTIVE ;  /* 0x000000000000791b */ /* 0x007fe20003800000 */
.L_x_117:
[----:B------:R-:W-:Y:S02]  /*e950*/  IMAD.MOV.U32 R13, RZ, RZ, R8 ;  /* 0x000000ffff0d7224 */ /* 0x000fe400078e0008 */
[----:B------:R-:W-:Y:S01]  /*e960*/  IMAD.MOV.U32 R12, RZ, RZ, 0x4 ;  /* 0x00000004ff0c7424 */ /* 0x000fe200078e00ff */
[----:B------:R-:W-:-:S13]  /*e970*/  IADD3 R2, P0, R32, R14, RZ ;  /* 0x0000000e20027210 */ /* 0x000fda0007f1e0ff */
[----:B------:R-:W-:Y:S05]  /*e980*/  WARPSYNC.COLLECTIVE R15, `(.L_x_118) ;  /* 0x000000000f087348 */ /* 0x000fea0003c00000 */
[----:B------:R0:W1:Y:S02]  /*e990*/  SHFL.IDX P6, R14, R13, R12, R11 ;  /* 0x0000000c0d0e7389 */ /* 0x00006400000c000b */
[----:B01----:R-:W-:Y:S01]  /*e9a0*/  ENDCOLLECTIVE ;  /* 0x000000000000791b */ /* 0x003fe20003800000 */
.L_x_118:
        /* <DEDUP_REMOVED lines=13> */
.L_x_119:
[----:B------:R-:W-:Y:S02]  /*ea80*/  IMAD.MOV.U32 R13, RZ, RZ, R8 ;  /* 0x000000ffff0d7224 */ /* 0x000fe400078e0008 */
[----:B------:R-:W-:Y:S02]  /*ea90*/  IMAD.MOV.U32 R12, RZ, RZ, 0x5 ;  /* 0x00000005ff0c7424 */ /* 0x000fe400078e00ff */
[----:B------:R-:W-:-:S07]  /*eaa0*/  IMAD.MOV.U32 R21, RZ, RZ, R14 ;  /* 0x000000ffff157224 */ /* 0x000fce00078e000e */
[----:B------:R-:W-:Y:S05]  /*eab0*/  WARPSYNC.COLLECTIVE R15, `(.L_x_120) ;  /* 0x000000000f087348 */ /* 0x000fea0003c00000 */
[----:B------:R0:W1:Y:S02]  /*eac0*/  SHFL.IDX P6, R14, R13, R12, R11 ;  /* 0x0000000c0d0e7389 */ /* 0x00006400000c000b */
[----:B01----:R-:W-:Y:S01]  /*ead0*/  ENDCOLLECTIVE ;  /* 0x000000000000791b */ /* 0x003fe20003800000 */
.L_x_120:
[----:B------:R-:W-:-:S05]  /*eae0*/  IADD3 R2, P0, R32, R21, RZ ;  /* 0x0000001520027210 */ /* 0x000fca0007f1e0ff */
[----:B------:R-:W-:-:S05]  /*eaf0*/  IMAD.X R3, RZ, RZ, R3, P0 ;  /* 0x000000ffff037224 */ /* 0x000fca00000e0603 */
[----:B------:R-:W-:Y:S01]  /*eb00*/  @!PT LDS RZ, [RZ] ;  /* 0x00000000fffff984 */ /* 0x000fe20000000800 */
[----:B------:R-:W-:Y:S01]  /*eb10*/  @!PT LDS RZ, [RZ] ;  /* 0x00000000fffff984 */ /* 0x000fe20000000800 */
[----:B------:R-:W-:Y:S01]  /*eb20*/  @!PT LDS RZ, [RZ] ;  /* 0x00000000fffff984 */ /* 0x000fe20000000800 */
[----:B------:R-:W-:Y:S01]  /*eb30*/  LDGSTS.E.BYPASS.LTC128B.128 [R0+0x12400], desc[UR50][R2.64], !P2 ;  /* 0x1240000002007fae */ /* 0x000fe2000d101d72 */
[----:B------:R-:W-:Y:S01]  /*eb40*/  IMAD.MOV.U32 R13, RZ, RZ, R7 ;  /* 0x000000ffff0d7224 */ /* 0x000fe200078e0007 */
[C---:B------:R-:W-:Y:S02]  /*eb50*/  LOP3.LUT P2, RZ, R16.reuse, 0x8000, RZ, 0xc0, !PT ;  /* 0x0000800010ff7812 */ /* 0x040fe4000784c0ff */
[----:B------:R0:W-:Y:S01]  /*eb60*/  LDGSTS.E.BYPASS.LTC128B.128 [R0+0x16400], desc[UR50][R2.64+0x80], !P1 ;  /* 0x1640008002007fae */ /* 0x0001e2000c901d72 */
[----:B------:R-:W-:Y:S01]  /*eb70*/  LOP3.LUT P1, RZ, R16, 0x4000, RZ, 0xc0, !PT ;  /* 0x0000400010ff7812 */ /* 0x000fe2000782c0ff */
[----:B0-----:R-:W-:-:S12]  /*eb80*/  IMAD.MOV.U32 R3, RZ, RZ, R14 ;  /* 0x000000ffff037224 */ /* 0x001fd800078e000e */
[----:B------:R-:W-:Y:S05]  /*eb90*/  WARPSYNC.COLLECTIVE R15, `(.L_x_121) ;  /* 0x000000000f087348 */ /* 0x000fea0003c00000 */
[----:B------:R0:W1:Y:S02]  /*eba0*/  SHFL.IDX P6, R14, R13, R12, R11 ;  /* 0x0000000c0d0e7389 */ /* 0x00006400000c000b */
[----:B01----:R-:W-:Y:S01]  /*ebb0*/  ENDCOLLECTIVE ;  /* 0x000000000000791b */ /* 0x003fe20003800000 */
.L_x_121:
[----:B------:R-:W-:Y:S02]  /*ebc0*/  IMAD.MOV.U32 R13, RZ, RZ, R8 ;  /* 0x000000ffff0d7224 */ /* 0x000fe400078e0008 */
[----:B------:R-:W-:Y:S02]  /*ebd0*/  IMAD.MOV.U32 R12, RZ, RZ, 0x6 ;  /* 0x00000006ff0c7424 */ /* 0x000fe400078e00ff */
[----:B------:R-:W-:-:S07]  /*ebe0*/  IMAD.MOV.U32 R21, RZ, RZ, R14 ;  /* 0x000000ffff157224 */ /* 0x000fce00078e000e */
[----:B------:R-:W-:Y:S05]  /*ebf0*/  WARPSYNC.COLLECTIVE R15, `(.L_x_122) ;  /* 0x000000000f087348 */ /* 0x000fea0003c00000 */
[----:B------:R0:W1:Y:S02]  /*ec00*/  SHFL.IDX P6, R14, R13, R12, R11 ;  /* 0x0000000c0d0e7389 */ /* 0x00006400000c000b */
[----:B01----:R-:W-:Y:S01]  /*ec10*/  ENDCOLLECTIVE ;  /* 0x000000000000791b */ /* 0x003fe20003800000 */
.L_x_122:
[----:B------:R-:W-:-:S05]  /*ec20*/  IADD3 R2, P0, R32, R21, RZ ;  /* 0x0000001520027210 */ /* 0x000fca0007f1e0ff */
[----:B------:R-:W-:-:S05]  /*ec30*/  IMAD.X R3, RZ, RZ, R3, P0 ;  /* 0x000000ffff037224 */ /* 0x000fca00000e0603 */
[----:B------:R-:W-:Y:S01]  /*ec40*/  @!PT LDS RZ, [RZ] ;  /* 0x00000000fffff984 */ /* 0x000fe20000000800 */
[----:B------:R-:W-:Y:S01]  /*ec50*/  @!PT LDS RZ, [RZ] ;  /* 0x00000000fffff984 */ /* 0x000fe20000000800 */
[----:B------:R-:W-:Y:S01]  /*ec60*/  @!PT LDS RZ, [RZ] ;  /* 0x00000000fffff984 */ /* 0x000fe20000000800 */
[----:B------:R-:W-:Y:S01]  /*ec70*/  LDGSTS.E.BYPASS.LTC128B.128 [R0+0x12c00], desc[UR50][R2.64], !P4 ;  /* 0x12c0000002007fae */ /* 0x000fe2000e101d72 */
[----:B------:R-:W-:-:S03]  /*ec80*/  IMAD.MOV.U32 R13, RZ, RZ, R7 ;  /* 0x000000ffff0d7224 */ /* 0x000fc600078e0007 */
[----:B------:R0:W-:Y:S02]  /*ec90*/  LDGSTS.E.BYPASS.LTC128B.128 [R0+0x16c00], desc[UR50][R2.64+0x80], !P3 ;  /* 0x16c0008002007fae */ /* 0x0001e4000d901d72 */
[----:B0-----:R-:W-:-:S07]  /*eca0*/  IMAD.MOV.U32 R3, RZ, RZ, R14 ;  /* 0x000000ffff037224 */ /* 0x001fce00078e000e */
[----:B------:R-:W-:Y:S05]  /*ecb0*/  WARPSYNC.COLLECTIVE R15, `(.L_x_123) ;  /* 0x000000000f087348 */ /* 0x000fea0003c00000 */
[----:B------:R0:W1:Y:S02]  /*ecc0*/  SHFL.IDX P6, R14, R13, R12, R11 ;  /* 0x0000000c0d0e7389 */ /* 0x00006400000c000b */
[----:B01----:R-:W-:Y:S01]  /*ecd0*/  ENDCOLLECTIVE ;  /* 0x000000000000791b */ /* 0x003fe20003800000 */
.L_x_123:
[----:B------:R-:W-:Y:S02]  /*ece0*/  IMAD.MOV.U32 R13, RZ, RZ, R8 ;  /* 0x000000ffff0d7224 */ /* 0x000fe400078e0008 */
[----:B------:R-:W-:Y:S02]  /*ecf0*/  IMAD.MOV.U32 R12, RZ, RZ, 0x7 ;  /* 0x00000007ff0c7424 */ /* 0x000fe400078e00ff */
[----:B------:R-:W-:-:S07]  /*ed00*/  IMAD.MOV.U32 R21, RZ, RZ, R14 ;  /* 0x000000ffff157224 */ /* 0x000fce00078e000e */
[----:B------:R-:W-:Y:S05]  /*ed10*/  WARPSYNC.COLLECTIVE R15, `(.L_x_124) ;  /* 0x000000000f087348 */ /* 0x000fea0003c00000 */
[----:B------:R0:W1:Y:S02]  /*ed20*/  SHFL.IDX P6, R14, R13, R12, R11 ;  /* 0x0000000c0d0e7389 */ /* 0x00006400000c000b */
[----:B01----:R-:W-:Y:S01]  /*ed30*/  ENDCOLLECTIVE ;  /* 0x000000000000791b */ /* 0x003fe20003800000 */
.L_x_124:
[----:B------:R-:W-:-:S05]  /*ed40*/  IADD3 R2, P0, R32, R21, RZ ;  /* 0x0000001520027210 */ /* 0x000fca0007f1e0ff */
[----:B------:R-:W-:-:S05]  /*ed50*/  IMAD.X R3, RZ, RZ, R3, P0 ;  /* 0x000000ffff037224 */ /* 0x000fca00000e0603 */
[----:B------:R-:W-:Y:S01]  /*ed60*/  @!PT LDS RZ, [RZ] ;  /* 0x00000000fffff984 */ /* 0x000fe20000000800 */
[----:B------:R-:W-:Y:S01]  /*ed70*/  @!PT LDS RZ, [RZ] ;  /* 0x00000000fffff984 */ /* 0x000fe20000000800 */
[----:B------:R-:W-:Y:S01]  /*ed80*/  @!PT LDS RZ, [RZ] ;  /* 0x00000000fffff984 */ /* 0x000fe20000000800 */
[----:B------:R0:W-:Y:S01]  /*ed90*/  LDGSTS.E.BYPASS.LTC128B.128 [R0+0x13400], desc[UR50][R2.64], !P2 ;  /* 0x1340000002007fae */ /* 0x0001e2000d101d72 */
[----:B------:R-:W-:-:S03]  /*eda0*/  IMAD.MOV.U32 R13, RZ, RZ, R7 ;  /* 0x000000ffff0d7224 */ /* 0x000fc600078e0007 */
[----:B------:R0:W-:Y:S01]  /*edb0*/  LDGSTS.E.BYPASS.LTC128B.128 [R0+0x17400], desc[UR50][R2.64+0x80], !P1 ;  /* 0x1740008002007fae */ /* 0x0001e2000c901d72 */
[----:B------:R-:W-:-:S07]  /*edc0*/  IMAD.MOV.U32 R8, RZ, RZ, R14 ;  /* 0x000000ffff087224 */ /* 0x000fce00078e000e */
[----:B0-----:R-:W-:Y:S05]  /*edd0*/  WARPSYNC.COLLECTIVE R15, `(.L_x_125) ;  /* 0x000000000f087348 */ /* 0x001fea0003c00000 */
[----:B------:R1:W2:Y:S02]  /*ede0*/  SHFL.IDX P6, R14, R13, R12, R11 ;  /* 0x0000000c0d0e7389 */ /* 0x0002a400000c000b */
[----:B012---:R-:W-:Y:S01]  /*edf0*/  ENDCOLLECTIVE ;  /* 0x000000000000791b */ /* 0x007fe20003800000 */
.L_x_125:
[----:B------:R-:W-:Y:S05]  /*ee00*/  BRA `(.L_x_126) ;  /* 0xffffffb800b87947 */ /* 0x000fea000383ffff */
.L_x_55:
[----:B--2---:R2:W3:Y:S02]  /*ee10*/  SYNCS.PHASECHK.TRANS64.TRYWAIT P0, [R6+URZ+0x38840], R20 ;  /* 0x03884014060075a7 */ /* 0x0044e4000800017f */
[----:B---3--:R-:W-:Y:S05]  /*ee20*/  @!P0 NANOSLEEP.SYNCS 0x989680 ;  /* 0x009896800000895d */ /* 0x008fea0003900000 */
[----:B------:R-:W3:Y:S02]  /*ee30*/  @!P0 SYNCS.PHASECHK.TRANS64 P0, [R6+URZ+0x38840], R20 ;  /* 0x03884014060085a7 */ /* 0x000ee4000800007f */
[----:B---3--:R-:W-:Y:S05]  /*ee40*/  @!P0 BRA `(.L_x_55) ;  /* 0xfffffffc00f08947 */ /* 0x008fea000383ffff */
[----:B------:R-:W-:Y:S05]  /*ee50*/  BRA `(.L_x_127) ;  /* 0xffffffbc00147947 */ /* 0x000fea000383ffff */
.L_x_56:
[----:B------:R-:W-:Y:S01]  /*ee60*/  BSSY B0, `(.L_x_128) ;  /* 0x0000008000007945 */ /* 0x000fe20003800000 */
[----:B------:R-:W-:Y:S02]  /*ee70*/  IMAD.MOV.U32 R13, RZ, RZ, R5 ;  /* 0x000000ffff0d7224 */ /* 0x000fe400078e0005 */
[----:B------:R-:W-:Y:S02]  /*ee80*/  IMAD.MOV.U32 R12, RZ, RZ, RZ ;  /* 0x000000ffff0c7224 */ /* 0x000fe400078e00ff */
[----:B------:R-:W-:Y:S02]  /*ee90*/  IMAD.MOV.U32 R11, RZ, RZ, 0x181f ;  /* 0x0000181fff0b7424 */ /* 0x000fe400078e00ff */
[----:B------:R-:W-:-:S07]  /*eea0*/  IMAD.MOV.U32 R15, RZ, RZ, -0x1 ;  /* 0xffffffffff0f7424 */ /* 0x000fce00078e00ff */
[----:B012--5:R-:W-:Y:S05]  /*eeb0*/  WARPSYNC.COLLECTIVE R15, `(.L_x_129) ;  /* 0x000000000f087348 */ /* 0x027fea0003c00000 */
[----:B------:R3:W4:Y:S02]  /*eec0*/  SHFL.IDX P6, R14, R13, R12, R11 ;  /* 0x0000000c0d0e7389 */ /* 0x00072400000c000b */
[----:B012345:R-:W-:Y:S01]  /*eed0*/  ENDCOLLECTIVE ;  /* 0x000000000000791b */ /* 0x03ffe20003800000 */
.L_x_129:
[----:B------:R-:W-:Y:S05]  /*eee0*/  BSYNC B0 ;  /* 0x0000000000007941 */ /* 0x000fea0003800000 */
.L_x_128:
[----:B------:R-:W-:Y:S01]  /*eef0*/  IMAD.MOV.U32 R13, RZ, RZ, R4 ;  /* 0x000000ffff0d7224 */ /* 0x000fe200078e0004 */
[----:B------:R-:W-:Y:S01]  /*ef00*/  ISETP.GE.AND P2, PT, R21, 0x1, PT ;  /* 0x000000011500780c */ /* 0x000fe20003f46270 */
[----:B------:R-:W-:Y:S02]  /*ef10*/  IMAD.MOV.U32 R12, RZ, RZ, RZ ;  /* 0x000000ffff0c7224 */ /* 0x000fe400078e00ff */
[----:B------:R-:W-:Y:S02]  /*ef20*/  IMAD.MOV.U32 R11, RZ, RZ, 0x181f ;  /* 0x0000181fff0b7424 */ /* 0x000fe400078e00ff */
[----:B------:R-:W-:Y:S02]  /*ef30*/  IMAD.MOV.U32 R15, RZ, RZ, -0x1 ;  /* 0xffffffffff0f7424 */ /* 0x000fe400078e00ff */
[----:B------:R-:W-:-:S07]  /*ef40*/  IMAD.MOV.U32 R9, RZ, RZ, R14 ;  /* 0x000000ffff097224 */ /* 0x000fce00078e000e */
[----:B------:R-:W-:Y:S05]  /*ef50*/  WARPSYNC.COLLECTIVE R15, `(.L_x_130) ;  /* 0x000000000f087348 */ /* 0x000fea0003c00000 */
[----:B------:R0:W1:Y:S02]  /*ef60*/  SHFL.IDX P6, R14, R13, R12, R11 ;  /* 0x0000000c0d0e7389 */ /* 0x00006400000c000b */
[----:B01----:R-:W-:Y:S01]  /*ef70*/  ENDCOLLECTIVE ;  /* 0x000000000000791b */ /* 0x003fe20003800000 */
.L_x_130:
[----:B------:R-:W-:Y:S02]  /*ef80*/  IMAD.MOV.U32 R13, RZ, RZ, R5 ;  /* 0x000000ffff0d7224 */ /* 0x000fe400078e0005 */
[----:B------:R-:W-:Y:S01]  /*ef90*/  IMAD.MOV.U32 R12, RZ, RZ, 0x1 ;  /* 0x00000001ff0c7424 */ /* 0x000fe200078e00ff */
[----:B------:R-:W-:-:S13]  /*efa0*/  @P2 IADD3 R3, P0, R32, R14, RZ ;  /* 0x0000000e20032210 */ /* 0x000fda0007f1e0ff */
[----:B------:R-:W-:Y:S05]  /*efb0*/  WARPSYNC.COLLECTIVE R15, `(.L_x_131) ;  /* 0x000000000f087348 */ /* 0x000fea0003c00000 */
[----:B------:R0:W1:Y:S02]  /*efc0*/  SHFL.IDX P6, R14, R13, R12, R11 ;  /* 0x0000000c0d0e7389 */ /* 0x00006400000c000b */
[----:B01----:R-:W-:Y:S01]  /*efd0*/  ENDCOLLECTIVE ;  /* 0x000000000000791b */ /* 0x003fe20003800000 */
.L_x_131:
[----:B------:R-:W-:Y:S02]  /*efe0*/  @P2 IMAD.X R9, RZ, RZ, R9, P0 ;  /* 0x000000ffff092224 */ /* 0x000fe400000e0609 */
[----:B------:R-:W-:Y:S02]  /*eff0*/  @P2 IMAD.MOV.U32 R2, RZ, RZ, R3 ;  /* 0x000000ffff022224 */ /* 0x000fe400078e0003 */
[----:B------:R-:W-:-:S05]  /*f000*/  @P2 IMAD.MOV.U32 R3, RZ, RZ, R9 ;  /* 0x000000ffff032224 */ /* 0x000fca00078e0009 */
[----:B------:R-:W-:Y:S01]  /*f010*/  @!PT LDS RZ, [RZ] ;  /* 0x00000000fffff984 */ /* 0x000fe20000000800 */
[----:B------:R-:W-:Y:S01]  /*f020*/  @!PT LDS RZ, [RZ] ;  /* 0x00000000fffff984 */ /* 0x000fe20000000800 */
[----:B------:R-:W-:Y:S01]  /*f030*/  @!PT LDS RZ, [RZ] ;  /* 0x00000000fffff984 */ /* 0x000fe20000000800 */
[----:B------:R0:W-:Y:S01]  /*f040*/  @P2 LDGSTS.E.BYPASS.LTC128B.128 [R0+0x28400], desc[UR50][R2.64], !P3 ;  /* 0x2840000002002fae */ /* 0x0001e2000d901d72 */
[----:B------:R-:W-:-:S03]  /*f050*/  IMAD.MOV.U32 R13, RZ, RZ, R4 ;  /* 0x000000ffff0d7224 */ /* 0x000fc600078e0004 */
[----:B------:R0:W-:Y:S01]  /*f060*/  @P2 LDGSTS.E.BYPASS.LTC128B.128 [R0+0x2c400], desc[UR50][R2.64+0x80], !P1 ;  /* 0x2c40008002002fae */ /* 0x0001e2000c901d72 */
[----:B------:R-:W-:Y:S01]  /*f070*/  ISETP.GE.AND P2, PT, R21, 0x11, PT ;  /* 0x000000111500780c */ /* 0x000fe20003f46270 */
[----:B------:R-:W-:-:S12]  /*f080*/  IMAD.MOV.U32 R18, RZ, RZ, R14 ;  /* 0x000000ffff127224 */ /* 0x000fd800078e000e */
[----:B0-----:R-:W-:Y:S05]  /*f090*/  WARPSYNC.COLLECTIVE R15, `(.L_x_132) ;  /* 0x000000000f087348 */ /* 0x001fea0003c00000 */
[----:B------:R1:W2:Y:S02]  /*f0a0*/  SHFL.IDX P6, R14, R13, R12, R11 ;  /* 0x0000000c0d0e7389 */ /* 0x0002a400000c000b */
[----:B012---:R-:W-:Y:S01]  /*f0b0*/  ENDCOLLECTIVE ;  /* 0x000000000000791b */ /* 0x007fe20003800000 */
.L_x_132:
[----:B------:R-:W-:Y:S02]  /*f0c0*/  IMAD.MOV.U32 R13, RZ, RZ, R5 ;  /* 0x000000ffff0d7224 */ /* 0x000fe400078e0005 */
[----:B------:R-:W-:Y:S01]  /*f0d0*/  IMAD.MOV.U32 R12, RZ, RZ, 0x2 ;  /* 0x00000002ff0c7424 */ /* 0x000fe200078e00ff */
[----:B------:R-:W-:-:S13]  /*f0e0*/  @P2 IADD3 R19, P0, R32, R14, RZ ;  /* 0x0000000e20132210 */ /* 0x000fda0007f1e0ff */
[----:B------:R-:W-:Y:S05]  /*f0f0*/  WARPSYNC.COLLECTIVE R15, `(.L_x_133) ;  /* 0x000000000f087348 */ /* 0x000fea0003c00000 */
[----:B------:R0:W1:Y:S02]  /*f100*/  SHFL.IDX P6, R14, R13, R12, R11 ;  /* 0x0000000c0d0e7389 */ /* 0x00006400000c000b */
[----:B01----:R-:W-:Y:S01]  /*f110*/  ENDCOLLECTIVE ;  /* 0x000000000000791b */ /* 0x003fe20003800000 */
.L_x_133:
        /* <DEDUP_REMOVED lines=14> */
.L_x_134:
[----:B------:R-:W-:Y:S02]  /*f200*/  IMAD.MOV.U32 R13, RZ, RZ, R5 ;  /* 0x000000ffff0d7224 */ /* 0x000fe400078e0005 */
[----:B------:R-:W-:Y:S01]  /*f210*/  IMAD.MOV.U32 R12, RZ, RZ, 0x3 ;  /* 0x00000003ff0c7424 */ /* 0x000fe200078e00ff */
[----:B------:R-:W-:-:S05]  /*f220*/  @P2 IADD3 R15, P0, R32, R14, RZ ;  /* 0x0000000e200f2210 */ /* 0x000fca0007f1e0ff */
[----:B------:R-:W-:Y:S02]  /*f230*/  @P2 IMAD.MOV.U32 R2, RZ, RZ, R15 ;  /* 0x000000ffff022224 */ /* 0x000fe400078e000f */
[----:B------:R-:W-:Y:S02]  /*f240*/  IMAD.MOV.U32 R15, RZ, RZ, -0x1 ;  /* 0xffffffffff0f7424 */ /* 0x000fe400078e00ff */
[----:B------:R-:W-:-:S07]  /*f250*/  @P2 IMAD.X R17, RZ, RZ, R17, P0 ;  /* 0x000000ffff112224 */ /* 0x000fce00000e0611 */
[----:B------:R-:W-:Y:S05]  /*f260*/  WARPSYNC.COLLECTIVE R15, `(.L_x_135) ;  /* 0x000000000f087348 */ /* 0x000fea0003c00000 */
[----:B------:R0:W1:Y:S02]  /*f270*/  SHFL.IDX P6, R14, R13, R12, R11 ;  /* 0x0000000c0d0e7389 */ /* 0x00006400000c000b */
[----:B01----:R-:W-:Y:S01]  /*f280*/  ENDCOLLECTIVE ;  /* 0x000000000000791b */ /* 0x003fe20003800000 */
.L_x_135:
[----:B------:R-:W-:-:S05]  /*f290*/  @P2 IMAD.MOV.U32 R3, RZ, RZ, R17 ;  /* 0x000000ffff032224 */ /* 0x000fca00078e0011 */
[----:B------:R-:W-:Y:S01]  /*f2a0*/  @!PT LDS RZ, [RZ] ;  /* 0x00000000fffff984 */ /* 0x000fe20000000800 */
[----:B------:R-:W-:Y:S01]  /*f2b0*/  @!PT LDS RZ, [RZ] ;  /* 0x00000000fffff984 */ /* 0x000fe20000000800 */
[----:B------:R-:W-:Y:S01]  /*f2c0*/  @!PT LDS RZ, [RZ] ;  /* 0x00000000fffff984 */ /* 0x000fe20000000800 */
[----:B------:R-:W-:Y:S04]  /*f2d0*/  @P2 LDGSTS.E.BYPASS.LTC128B.128 [R0+0x29400], desc[UR50][R2.64], !P3 ;  /* 0x2940000002002fae */ /* 0x000fe8000d901d72 */
[----:B------:R0:W-:Y:S01]  /*f2e0*/  @P2 LDGSTS.E.BYPASS.LTC128B.128 [R0+0x2d400], desc[UR50][R2.64+0x80], !P1 ;  /* 0x2d40008002002fae */ /* 0x0001e2000c901d72 */
[----:B------:R-:W-:Y:S01]  /*f2f0*/  ISETP.GE.AND P2, PT, R21, 0x31, PT ;  /* 0x000000311500780c */ /* 0x000fe20003f46270 */
[----:B------:R-:W-:Y:S02]  /*f300*/  IMAD.MOV.U32 R13, RZ, RZ, R4 ;  /* 0x000000ffff0d7224 */ /* 0x000fe400078e0004 */
[----:B0-----:R-:W-:-:S10]  /*f310*/  IMAD.MOV.U32 R2, RZ, RZ, R14 ;  /* 0x000000ffff027224 */ /* 0x001fd400078e000e */
[----:B------:R-:W-:Y:S05]  /*f320*/  WARPSYNC.COLLECTIVE R15, `(.L_x_136) ;  /* 0x000000000f087348 */ /* 0x000fea0003c00000 */
[----:B------:R0:W1:Y:S02]  /*f330*/  SHFL.IDX P6, R14, R13, R12, R11 ;  /* 0x0000000c0d0e7389 */ /* 0x00006400000c000b */
[----:B01----:R-:W-:Y:S01]  /*f340*/  ENDCOLLECTIVE ;  /* 0x000000000000791b */ /* 0x003fe20003800000 */
.L_x_136:
[----:B------:R-:W-:Y:S01]  /*f350*/  IMAD.MOV.U32 R12, RZ, RZ, 0x4 ;  /* 0x00000004ff0c7424 */ /* 0x000fe200078e00ff */
[----:B------:R-:W-:-:S05]  /*f360*/  @P2 IADD3 R13, P0, R32, R14, RZ ;  /* 0x0000000e200d2210 */ /* 0x000fca0007f1e0ff */
[----:B------:R-:W-:Y:S02]  /*f370*/  @P2 IMAD.X R14, RZ, RZ, R2, P0 ;  /* 0x000000ffff0e2224 */ /* 0x000fe400000e0602 */
[----:B------:R-:W-:Y:S02]  /*f380*/  @P2 IMAD.MOV.U32 R2, RZ, RZ, R13 ;  /* 0x000000ffff022224 */ /* 0x000fe400078e000d */
[----:B------:R-:W-:Y:S02]  /*f390*/  IMAD.MOV.U32 R13, RZ, RZ, R5 ;  /* 0x000000ffff0d7224 */ /* 0x000fe400078e0005 */
[----:B------:R-:W-:-:S07]  /*f3a0*/  @P2 IMAD.MOV.U32 R3, RZ, RZ, R14 ;  /* 0x000000ffff032224 */ /* 0x000fce00078e000e */
[----:B------:R-:W-:Y:S05]  /*f3b0*/  WARPSYNC.COLLECTIVE R15, `(.L_x_137) ;  /* 0x000000000f087348 */ /* 0x000fea0003c00000 */
[----:B------:R0:W1:Y:S02]  /*f3c0*/  SHFL.IDX P6, R14, R13, R12, R11 ;  /* 0x0000000c0d0e7389 */ /* 0x00006400000c000b */
[----:B01----:R-:W-:Y:S01]  /*f3d0*/  ENDCOLLECTIVE ;  /* 0x000000000000791b */ /* 0x003fe20003800000 */
.L_x_137:
        /* <DEDUP_REMOVED lines=11> */
.L_x_138:
[----:B------:R-:W-:Y:S02]  /*f490*/  IMAD.MOV.U32 R13, RZ, RZ, R5 ;  /* 0x000000ffff0d7224 */ /* 0x000fe400078e0005 */
[----:B------:R-:W-:-:S05]  /*f4a0*/  IMAD.MOV.U32 R7, RZ, RZ, R14 ;  /* 0x000000ffff077224 */ /* 0x000fca00078e000e */
[----:B------:R-:W-:-:S05]  /*f4b0*/  @P2 IADD3 R11, P0, R32, R7, RZ ;  /* 0x00000007200b2210 */ /* 0x000fca0007f1e0ff */
[----:B------:R-:W-:Y:S02]  /*f4c0*/  @P2 IMAD.X R12, RZ, RZ, R2, P0 ;  /* 0x000000ffff0c2224 */ /* 0x000fe400000e0602 */
[----:B------:R-:W-:Y:S02]  /*f4d0*/  @P2 IMAD.MOV.U32 R2, RZ, RZ, R11 ;  /* 0x000000ffff022224 */ /* 0x000fe400078e000b */
[----:B------:R-:W-:Y:S02]  /*f4e0*/  @P2 IMAD.MOV.U32 R3, RZ, RZ, R12 ;  /* 0x000000ffff032224 */ /* 0x000fe400078e000c */
[----:B------:R-:W-:Y:S02]  /*f4f0*/  IMAD.MOV.U32 R12, RZ, RZ, 0x5 ;  /* 0x00000005ff0c7424 */ /* 0x000fe400078e00ff */
[----:B------:R-:W-:Y:S01]  /*f500*/  IMAD.MOV.U32 R11, RZ, RZ, 0x181f ;  /* 0x0000181fff0b7424 */ /* 0x000fe200078e00ff */
[----:B------:R-:W-:Y:S01]  /*f510*/  @!PT LDS RZ, [RZ] ;  /* 0x00000000fffff984 */ /* 0x000fe20000000800 */
[----:B------:R-:W-:Y:S01]  /*f520*/  @!PT LDS RZ, [RZ] ;  /* 0x00000000fffff984 */ /* 0x000fe20000000800 */
[----:B------:R-:W-:Y:S01]  /*f530*/  @!PT LDS RZ, [RZ] ;  /* 0x00000000fffff984 */ /* 0x000fe20000000800 */
[----:B------:R0:W-:Y:S06]  /*f540*/  @P2 LDGSTS.E.BYPASS.LTC128B.128 [R0+0x2a400], desc[UR50][R2.64], !P3 ;  /* 0x2a40000002002fae */ /* 0x0001ec000d901d72 */
[----:B0-----:R-:W-:Y:S05]  /*f550*/  WARPSYNC.COLLECTIVE R15, `(.L_x_139) ;  /* 0x000000000f087348 */ /* 0x001fea0003c00000 */
[----:B------:R1:W2:Y:S02]  /*f560*/  SHFL.IDX P6, R14, R13, R12, R11 ;  /* 0x0000000c0d0e7389 */ /* 0x0002a400000c000b */
[----:B012---:R-:W-:Y:S01]  /*f570*/  ENDCOLLECTIVE ;  /* 0x000000000000791b */ /* 0x007fe20003800000 */
.L_x_139:
[----:B------:R-:W-:Y:S01]  /*f580*/  @!PT LDS RZ, [RZ] ;  /* 0x00000000fffff984 */ /* 0x000fe20000000800 */
[----:B------:R-:W-:Y:S01]  /*f590*/  @!PT LDS RZ, [RZ] ;  /* 0x00000000fffff984 */ /* 0x000fe20000000800 */
[----:B------:R-:W-:Y:S01]  /*f5a0*/  @!PT LDS RZ, [RZ] ;  /* 0x00000000fffff984 */ /* 0x000fe20000000800 */
[----:B------:R0:W-:Y:S01]  /*f5b0*/  @P2 LDGSTS.E.BYPASS.LTC128B.128 [R0+0x2e400], desc[UR50][R2.64+0x80], !P1 ;  /* 0x2e40008002002fae */ /* 0x0001e2000c901d72 */
[----:B------:R-:W-:Y:S01]  /*f5c0*/  ISETP.GE.AND P2, PT, R21, 0x51, PT ;  /* 0x000000511500780c */ /* 0x000fe20003f46270 */
[----:B------:R-:W-:Y:S02]  /*f5d0*/  IMAD.MOV.U32 R13, RZ, RZ, R4 ;  /* 0x000000ffff0d7224 */ /* 0x000fe400078e0004 */
[----:B------:R-:W-:-:S10]  /*f5e0*/  IMAD.MOV.U32 R8, RZ, RZ, R14 ;  /* 0x000000ffff087224 */ /* 0x000fd400078e000e */
[----:B0-----:R-:W-:Y:S05]  /*f5f0*/  WARPSYNC.COLLECTIVE R15, `(.L_x_140) ;  /* 0x000000000f087348 */ /* 0x001fea0003c00000 */
[----:B------:R1:W2:Y:S02]  /*f600*/  SHFL.IDX P6, R14, R13, R12, R11 ;  /* 0x0000000c0d0e7389 */ /* 0x0002a400000c000b */
[----:B012---:R-:W-:Y:S01]  /*f610*/  ENDCOLLECTIVE ;  /* 0x000000000000791b */ /* 0x007fe20003800000 */
.L_x_140:
[----:B------:R-:W-:Y:S02]  /*f620*/  IMAD.MOV.U32 R13, RZ, RZ, R5 ;  /* 0x000000ffff0d7224 */ /* 0x000fe400078e0005 */
[----:B------:R-:W-:Y:S02]  /*f630*/  IMAD.MOV.U32 R12, RZ, RZ, 0x6 ;  /* 0x00000006ff0c7424 */ /* 0x000fe400078e00ff */
[----:B------:R-:W-:-:S07]  /*f640*/  IMAD.MOV.U32 R7, RZ, RZ, R14 ;  /* 0x000000ffff077224 */ /* 0x000fce00078e000e */
[----:B------:R-:W-:Y:S05]  /*f650*/  WARPSYNC.COLLECTIVE R15, `(.L_x_141) ;  /* 0x000000000f087348 */ /* 0x000fea0003c00000 */
[----:B------:R0:W1:Y:S02]  /*f660*/  SHFL.IDX P6, R14, R13, R12, R11 ;  /* 0x0000000c0d0e7389 */ /* 0x00006400000c000b */
[----:B01----:R-:W-:Y:S01]  /*f670*/  ENDCOLLECTIVE ;  /* 0x000000000000791b */ /* 0x003fe20003800000 */
.L_x_141:
[----:B------:R-:W-:-:S05]  /*f680*/  @P2 IADD3 R7, P0, R32, R7, RZ ;  /* 0x0000000720072210 */ /* 0x000fca0007f1e0ff */
[----:B------:R-:W-:Y:S02]  /*f690*/  @P2 IMAD.X R8, RZ, RZ, R8, P0 ;  /* 0x000000ffff082224 */ /* 0x000fe400000e0608 */
[----:B------:R-:W-:Y:S02]  /*f6a0*/  @P2 IMAD.MOV.U32 R2, RZ, RZ, R7 ;  /* 0x000000ffff022224 */ /* 0x000fe400078e0007 */
[----:B------:R-:W-:Y:S02]  /*f6b0*/  @P2 IMAD.MOV.U32 R3, RZ, RZ, R8 ;  /* 0x000000ffff032224 */ /* 0x000fe400078e0008 */
[----:B------:R-:W-:-:S03]  /*f6c0*/  IMAD.MOV.U32 R13, RZ, RZ, R4 ;  /* 0x000000ffff0d7224 */ /* 0x000fc600078e0004 */
[----:B------:R-:W-:Y:S01]  /*f6d0*/  @!PT LDS RZ, [RZ] ;  /* 0x00000000fffff984 */ /* 0x000fe20000000800 */
[----:B------:R-:W-:Y:S01]  /*f6e0*/  @!PT LDS RZ, [RZ] ;  /* 0x00000000fffff984 */ /* 0x000fe20000000800 */
[----:B------:R-:W-:Y:S01]  /*f6f0*/  @!PT LDS RZ, [RZ] ;  /* 0x00000000fffff984 */ /* 0x000fe20000000800 */
[----:B------:R0:W-:Y:S04]  /*f700*/  @P2 LDGSTS.E.BYPASS.LTC128B.128 [R0+0x2ac00], desc[UR50][R2.64], !P3 ;  /* 0x2ac0000002002fae */ /* 0x0001e8000d901d72 */
[----:B------:R0:W-:Y:S01]  /*f710*/  @P2 LDGSTS.E.BYPASS.LTC128B.128 [R0+0x2ec00], desc[UR50][R2.64+0x80], !P1 ;  /* 0x2ec0008002002fae */ /* 0x0001e2000c901d72 */
[----:B------:R-:W-:Y:S01]  /*f720*/  ISETP.GE.AND P2, PT, R21, 0x61, PT ;  /* 0x000000611500780c */ /* 0x000fe20003f46270 */
[----:B------:R-:W-:-:S12]  /*f730*/  IMAD.MOV.U32 R10, RZ, RZ, R14 ;  /* 0x000000ffff0a7224 */ /* 0x000fd800078e000e */
[----:B0-----:R-:W-:Y:S05]  /*f740*/  WARPSYNC.COLLECTIVE R15, `(.L_x_142) ;  /* 0x000000000f087348 */ /* 0x001fea0003c00000 */
[----:B------:R1:W2:Y:S02]  /*f750*/  SHFL.IDX P6, R14, R13, R12, R11 ;  /* 0x0000000c0d0e7389 */ /* 0x0002a400000c000b */
[----:B012---:R-:W-:Y:S01]  /*f760*/  ENDCOLLECTIVE ;  /* 0x000000000000791b */ /* 0x007fe20003800000 */
.L_x_142:
[----:B------:R-:W-:Y:S02]  /*f770*/  IMAD.MOV.U32 R13, RZ, RZ, R5 ;  /* 0x000000ffff0d7224 */ /* 0x000fe400078e0005 */
[----:B------:R-:W-:Y:S02]  /*f780*/  IMAD.MOV.U32 R12, RZ, RZ, 0x7 ;  /* 0x00000007ff0c7424 */ /* 0x000fe400078e00ff */
[----:B------:R-:W-:-:S07]  /*f790*/  IMAD.MOV.U32 R9, RZ, RZ, R14 ;  /* 0x000000ffff097224 */ /* 0x000fce00078e000e */
[----:B------:R-:W-:Y:S05]  /*f7a0*/  WARPSYNC.COLLECTIVE R15, `(.L_x_143) ;  /* 0x000000000f087348 */ /* 0x000fea0003c00000 */
[----:B------:R0:W1:Y:S02]  /*f7b0*/  SHFL.IDX P6, R14, R13, R12, R11 ;  /* 0x0000000c0d0e7389 */ /* 0x00006400000c000b */
[----:B01----:R-:W-:Y:S01]  /*f7c0*/  ENDCOLLECTIVE ;  /* 0x000000000000791b */ /* 0x003fe20003800000 */
.L_x_143:
        /* <DEDUP_REMOVED lines=10> */
[----:B------:R-:W-:-:S07]  /*f870*/  IMAD.MOV.U32 R5, RZ, RZ, R14 ;  /* 0x000000ffff057224 */ /* 0x000fce00078e000e */
[----:B0-----:R-:W-:Y:S05]  /*f880*/  WARPSYNC.COLLECTIVE R15, `(.L_x_144) ;  /* 0x000000000f087348 */ /* 0x001fea0003c00000 */
[----:B------:R1:W2:Y:S02]  /*f890*/  SHFL.IDX P6, R14, R13, R12, R11 ;  /* 0x0000000c0d0e7389 */ /* 0x0002a400000c000b */
[----:B012---:R-:W-:Y:S01]  /*f8a0*/  ENDCOLLECTIVE ;  /* 0x000000000000791b */ /* 0x007fe20003800000 */
.L_x_144:
[----:B------:R-:W-:Y:S05]  /*f8b0*/  BRA `(.L_x_145) ;  /* 0xffffffb400f47947 */ /* 0x000fea000383ffff */
.L_x_60:
[----:B------:R-:W-:Y:S02]  /*f8c0*/  IMAD.MOV.U32 R13, RZ, RZ, R4 ;  /* 0x000000ffff0d7224 */ /* 0x000fe400078e0004 */
[----:B------:R-:W-:Y:S02]  /*f8d0*/  IMAD.MOV.U32 R12, RZ, RZ, RZ ;  /* 0x000000ffff0c7224 */ /* 0x000fe400078e00ff */
[----:B------:R-:W-:Y:S02]  /*f8e0*/  IMAD.MOV.U32 R11, RZ, RZ, 0x181f ;  /* 0x0000181fff0b7424 */ /* 0x000fe400078e00ff */
[----:B------:R-:W-:Y:S02]  /*f8f0*/  IMAD.MOV.U32 R15, RZ, RZ, -0x1 ;  /* 0xffffffffff0f7424 */ /* 0x000fe400078e00ff */
[----:B------:R-:W-:-:S07]  /*f900*/  IMAD.IADD R5, R10, 0x1, R5 ;  /* 0x000000010a057824 */ /* 0x000fce00078e0205 */
[----:B-----5:R-:W-:Y:S05]  /*f910*/  WARPSYNC.COLLECTIVE R15, `(.L_x_146) ;  /* 0x000000000f087348 */ /* 0x020fea0003c00000 */
[----:B------:R0:W1:Y:S02]  /*f920*/  SHFL.IDX P6, R14, R13, R12, R11 ;  /* 0x0000000c0d0e7389 */ /* 0x00006400000c000b */
[----:B01---5:R-:W-:Y:S01]  /*f930*/  ENDCOLLECTIVE ;  /* 0x000000000000791b */ /* 0x023fe20003800000 */
.L_x_146:
[C---:B------:R-:W-:Y:S01]  /*f940*/  VIADD R6, R5.reuse, 0x10 ;  /* 0x0000001005067836 */ /* 0x040fe20000000000 */
[----:B------:R-:W-:Y:S01]  /*f950*/  ISETP.GE.AND P1, PT, R5, UR40, PT ;  /* 0x0000002805007c0c */ /* 0x000fe2000bf26270 */
[----:B------:R-:W-:Y:S02]  /*f960*/  IMAD.MOV.U32 R13, RZ, RZ, R0 ;  /* 0x000000ffff0d7224 */ /* 0x000fe400078e0000 */
[----:B------:R-:W-:-:S10]  /*f970*/  IMAD.MOV.U32 R2, RZ, RZ, R14 ;  /* 0x000000ffff027224 */ /* 0x000fd400078e000e */
[----:B------:R-:W-:Y:S05]  /*f980*/  WARPSYNC.COLLECTIVE R15, `(.L_x_147) ;  /* 0x000000000f087348 */ /* 0x000fea0003c00000 */
[----:B------:R0:W1:Y:S02]  /*f990*/  SHFL.IDX P6, R14, R13, R12, R11 ;  /* 0x0000000c0d0e7389 */ /* 0x00006400000c000b */
[----:B01----:R-:W-:Y:S01]  /*f9a0*/  ENDCOLLECTIVE ;  /* 0x000000000000791b */ /* 0x003fe20003800000 */
.L_x_147:
[----:B------:R-:W-:Y:S02]  /*f9b0*/  IMAD.MOV.U32 R13, RZ, RZ, R4 ;  /* 0x000000ffff0d7224 */ /* 0x000fe400078e0004 */
[----:B------:R-:W-:Y:S01]  /*f9c0*/  IMAD.MOV.U32 R12, RZ, RZ, 0x1 ;  /* 0x00000001ff0c7424 */ /* 0x000fe200078e00ff */
[----:B------:R-:W-:-:S05]  /*f9d0*/  @!P1 IADD3 R14, P0, R32, R14, RZ ;  /* 0x0000000e200e9210 */ /* 0x000fca0007f1e0ff */
[----:B------:R-:W-:Y:S02]  /*f9e0*/  @!P1 IMAD.X R3, RZ, RZ, R2, P0 ;  /* 0x000000ffff039224 */ /* 0x000fe400000e0602 */
[----:B------:R-:W-:-:S07]  /*f9f0*/  @!P1 IMAD.MOV.U32 R2, RZ, RZ, R14 ;  /* 0x000000ffff029224 */ /* 0x000fce00078e000e */
[----:B------:R-:W-:Y:S05]  /*fa00*/  WARPSYNC.COLLECTIVE R15, `(.L_x_148) ;  /* 0x000000000f087348 */ /* 0x000fea0003c00000 */
[----:B------:R0:W1:Y:S02]  /*fa10*/  SHFL.IDX P6, R14, R13, R12, R11 ;  /* 0x0000000c0d0e7389 */ /* 0x00006400000c000b */
[----:B01----:R-:W-:Y:S01]  /*fa20*/  ENDCOLLECTIVE ;  /* 0x000000000000791b */ /* 0x003fe20003800000 */
.L_x_148:
[----:B------:R-:W-:Y:S01]  /*fa30*/  @!PT LDS RZ, [RZ] ;  /* 0x00000000fffff984 */ /* 0x000fe20000000800 */
[----:B------:R-:W-:Y:S01]  /*fa40*/  @!PT LDS RZ, [RZ] ;  /* 0x00000000fffff984 */ /* 0x000fe20000000800 */
[----:B------:R-:W-:Y:S01]  /*fa50*/  @!PT LDS RZ, [RZ] ;  /* 0x00000000fffff984 */ /* 0x000fe20000000800 */
[----:B------:R0:W-:Y:S04]  /*fa60*/  @!P1 LDGSTS.E.BYPASS.LTC128B.128 [R8+0x20400], desc[UR50][R2.64], !P4 ;  /* 0x2040000002089fae */ /* 0x0001e8000e101d72 */
[----:B------:R0:W-:Y:S01]  /*fa70*/  @!P1 LDGSTS.E.BYPASS.LTC128B.128 [R8+0x24400], desc[UR50][R2.64+0x80], !P5 ;  /* 0x2440008002089fae */ /* 0x0001e2000e901d72 */
[----:B------:R-:W-:Y:S01]  /*fa80*/  ISETP.GE.AND P1, PT, R6, UR40, PT ;  /* 0x0000002806007c0c */ /* 0x000fe2000bf26270 */
[----:B------:R-:W-:Y:S02]  /*fa90*/  IMAD.MOV.U32 R13, RZ, RZ, R0 ;  /* 0x000000ffff0d7224 */ /* 0x000fe400078e0000 */
[----:B------:R-:W-:-:S10]  /*faa0*/  IMAD.MOV.U32 R6, RZ, RZ, R14 ;  /* 0x000000ffff067224 */ /* 0x000fd400078e000e */
[----:B0-----:R-:W-:Y:S05]  /*fab0*/  WARPSYNC.COLLECTIVE R15, `(.L_x_149) ;  /* 0x000000000f087348 */ /* 0x001fea0003c00000 */
[----:B------:R1:W2:Y:S02]  /*fac0*/  SHFL.IDX P6, R14, R13, R12, R11 ;  /* 0x0000000c0d0e7389 */ /* 0x0002a400000c000b */
[----:B012---:R-:W-:Y:S01]  /*fad0*/  ENDCOLLECTIVE ;  /* 0x000000000000791b */ /* 0x007fe20003800000 */
.L_x_149:
[----:B------:R-:W-:Y:S02]  /*fae0*/  IMAD.MOV.U32 R13, RZ, RZ, R4 ;  /* 0x000000ffff0d7224 */ /* 0x000fe400078e0004 */
[----:B------:R-:W-:Y:S01]  /*faf0*/  IMAD.MOV.U32 R12, RZ, RZ, 0x2 ;  /* 0x00000002ff0c7424 */ /* 0x000fe200078e00ff */
[----:B------:R-:W-:-:S05]  /*fb00*/  @!P1 IADD3 R14, P0, R32, R14, RZ ;  /* 0x0000000e200e9210 */ /* 0x000fca0007f1e0ff */
[----:B------:R-:W-:-:S08]  /*fb10*/  @!P1 IMAD.MOV.U32 R2, RZ, RZ, R14 ;  /* 0x000000ffff029224 */ /* 0x000fd000078e000e */
[----:B------:R-:W-:Y:S05]  /*fb20*/  WARPSYNC.COLLECTIVE R15, `(.L_x_150) ;  /* 0x000000000f087348 */ /* 0x000fea0003c00000 */
[----:B------:R0:W1:Y:S02]  /*fb30*/  SHFL.IDX P6, R14, R13, R12, R11 ;  /* 0x0000000c0d0e7389 */ /* 0x00006400000c000b */
[----:B01----:R-:W-:Y:S01]  /*fb40*/  ENDCOLLECTIVE ;  /* 0x000000000000791b */ /* 0x003fe20003800000 */
.L_x_150:
[----:B------:R-:W-:Y:S02]  /*fb50*/  @!P1 IMAD.X R7, RZ, RZ, R6, P0 ;  /* 0x000000ffff079224 */ /* 0x000fe400000e0606 */
[----:B------:R-:W-:Y:S02]  /*fb60*/  VIADD R6, R5, 0x20 ;  /* 0x0000002005067836 */ /* 0x000fe40000000000 */
[----:B------:R-:W-:-:S05]  /*fb70*/  @!P1 IMAD.MOV.U32 R3, RZ, RZ, R7 ;  /* 0x000000ffff039224 */ /* 0x000fca00078e0007 */
[----:B------:R-:W-:Y:S01]  /*fb80*/  @!PT LDS RZ, [RZ] ;  /* 0x00000000fffff984 */ /* 0x000fe20000000800 */
[----:B------:R-:W-:Y:S01]  /*fb90*/  @!PT LDS RZ, [RZ] ;  /* 0x00000000fffff984 */ /* 0x000fe20000000800 */
[----:B------:R-:W-:Y:S01]  /*fba0*/  @!PT LDS RZ, [RZ] ;  /* 0x00000000fffff984 */ /* 0x000fe20000000800 */
[----:B------:R0:W-:Y:S01]  /*fbb0*/  @!P1 LDGSTS.E.BYPASS.LTC128B.128 [R8+0x20c00], desc[UR50][R2.64], !P4 ;  /* 0x20c0000002089fae */ /* 0x0001e2000e101d72 */
[----:B------:R-:W-:-:S03]  /*fbc0*/  IMAD.MOV.U32 R13, RZ, RZ, R0 ;  /* 0x000000ffff0d7224 */ /* 0x000fc600078e0000 */
[----:B------:R0:W-:Y:S01]  /*fbd0*/  @!P1 LDGSTS.E.BYPASS.LTC128B.128 [R8+0x24c00], desc[UR50][R2.64+0x80], !P5 ;  /* 0x24c0008002089fae */ /* 0x0001e2000e901d72 */
[----:B------:R-:W-:Y:S01]  /*fbe0*/  ISETP.GE.AND P1, PT, R6, UR40, PT ;  /* 0x0000002806007c0c */ /* 0x000fe2000bf26270 */
[----:B------:R-:W-:-:S12]  /*fbf0*/  IMAD.MOV.U32 R6, RZ, RZ, R14 ;  /* 0x000000ffff067224 */ /* 0x000fd800078e000e */
[----:B0-----:R-:W-:Y:S05]  /*fc00*/  WARPSYNC.COLLECTIVE R15, `(.L_x_151) ;  /* 0x000000000f087348 */ /* 0x001fea0003c00000 */
[----:B------:R1:W2:Y:S02]  /*fc10*/  SHFL.IDX P6, R14, R13, R12, R11 ;  /* 0x0000000c0d0e7389 */ /* 0x0002a400000c000b */
[----:B012---:R-:W-:Y:S01]  /*fc20*/  ENDCOLLECTIVE ;  /* 0x000000000000791b */ /* 0x007fe20003800000 */
.L_x_151:
[----:B------:R-:W-:Y:S02]  /*fc30*/  IMAD.MOV.U32 R13, RZ, RZ, R4 ;  /* 0x000000ffff0d7224 */ /* 0x000fe400078e0004 */
[----:B------:R-:W-:Y:S01]  /*fc40*/  IMAD.MOV.U32 R12, RZ, RZ, 0x3 ;  /* 0x00000003ff0c7424 */ /* 0x000fe200078e00ff */
[----:B------:R-:W-:-:S05]  /*fc50*/  @!P1 IADD3 R14, P0, R32, R14, RZ ;  /* 0x0000000e200e9210 */ /* 0x000fca0007f1e0ff */
[----:B------:R-:W-:-:S08]  /*fc60*/  @!P1 IMAD.MOV.U32 R2, RZ, RZ, R14 ;  /* 0x000000ffff029224 */ /* 0x000fd000078e000e */
[----:B------:R-:W-:Y:S05]  /*fc70*/  WARPSYNC.COLLECTIVE R15, `(.L_x_152) ;  /* 0x000000000f087348 */ /* 0x000fea0003c00000 */
[----:B------:R0:W1:Y:S02]  /*fc80*/  SHFL.IDX P6, R14, R13, R12, R11 ;  /* 0x0000000c0d0e7389 */ /* 0x00006400000c000b */
[----:B01----:R-:W-:Y:S01]  /*fc90*/  ENDCOLLECTIVE ;  /* 0x000000000000791b */ /* 0x003fe20003800000 */
.L_x_152:
        /* <DEDUP_REMOVED lines=14> */
.L_x_153:
[----:B------:R-:W-:Y:S02]  /*fd80*/  IMAD.MOV.U32 R13, RZ, RZ, R4 ;  /* 0x000000ffff0d7224 */ /* 0x000fe400078e0004 */
[----:B------:R-:W-:Y:S01]  /*fd90*/  IMAD.MOV.U32 R12, RZ, RZ, 0x4 ;  /* 0x00000004ff0c7424 */ /* 0x000fe200078e00ff */
[----:B------:R-:W-:-:S05]  /*fda0*/  @!P1 IADD3 R14, P0, R32, R14, RZ ;  /* 0x0000000e200e9210 */ /* 0x000fca0007f1e0ff */
[----:B------:R-:W-:-:S08]  /*fdb0*/  @!P1 IMAD.MOV.U32 R2, RZ, RZ, R14 ;  /* 0x000000ffff029224 */ /* 0x000fd000078e000e */
[----:B------:R-:W-:Y:S05]  /*fdc0*/  WARPSYNC.COLLECTIVE R15, `(.L_x_154) ;  /* 0x000000000f087348 */ /* 0x000fea0003c00000 */
[----:B------:R0:W1:Y:S02]  /*fdd0*/  SHFL.IDX P6, R14, R13, R12, R11 ;  /* 0x0000000c0d0e7389 */ /* 0x00006400000c000b */
[----:B01----:R-:W-:Y:S01]  /*fde0*/  ENDCOLLECTIVE ;  /* 0x000000000000791b */ /* 0x003fe20003800000 */
.L_x_154:
        /* <DEDUP_REMOVED lines=14> */
.L_x_155:
[----:B------:R-:W-:Y:S02]  /*fed0*/  IMAD.MOV.U32 R13, RZ, RZ, R4 ;  /* 0x000000ffff0d7224 */ /* 0x000fe400078e0004 */
[----:B------:R-:W-:Y:S01]  /*fee0*/  IMAD.MOV.U32 R12, RZ, RZ, 0x5 ;  /* 0x00000005ff0c7424 */ /* 0x000fe200078e00ff */
[----:B------:R-:W-:-:S05]  /*fef0*/  @!P1 IADD3 R14, P0, R32, R14, RZ ;  /* 0x0000000e200e9210 */ /* 0x000fca0007f1e0ff */
[----:B------:R-:W-:-:S08]  /*ff00*/  @!P1 IMAD.MOV.U32 R2, RZ, RZ, R14 ;  /* 0x000000ffff029224 */ /* 0x000fd000078e000e */
[----:B------:R-:W-:Y:S05]  /*ff10*/  WARPSYNC.COLLECTIVE R15, `(.L_x_156) ;  /* 0x000000000f087348 */ /* 0x000fea0003c00000 */
[----:B------:R0:W1:Y:S02]  /*ff20*/  SHFL.IDX P6, R14, R13, R12, R11 ;  /* 0x0000000c0d0e7389 */ /* 0x00006400000c000b */
[----:B01----:R-:W-:Y:S01]  /*ff30*/  ENDCOLLECTIVE ;  /* 0x000000000000791b */ /* 0x003fe20003800000 */
.L_x_156:
        /* <DEDUP_REMOVED lines=14> */
.L_x_157:
[----:B------:R-:W-:Y:S02]  /*10020*/  IMAD.MOV.U32 R13, RZ, RZ, R4 ;  /* 0x000000ffff0d7224 */ /* 0x000fe400078e0004 */
[----:B------:R-:W-:Y:S01]  /*10030*/  IMAD.MOV.U32 R12, RZ, RZ, 0x6 ;  /* 0x00000006ff0c7424 */ /* 0x000fe200078e00ff */
[----:B------:R-:W-:-:S05]  /*10040*/  @!P1 IADD3 R14, P0, R32, R14, RZ ;  /* 0x0000000e200e9210 */ /* 0x000fca0007f1e0ff */
[----:B------:R-:W-:-:S08]  /*10050*/  @!P1 IMAD.MOV.U32 R2, RZ, RZ, R14 ;  /* 0x000000ffff029224 */ /* 0x000fd000078e000e */
[----:B------:R-:W-:Y:S05]  /*10060*/  WARPSYNC.COLLECTIVE R15, `(.L_x_158) ;  /* 0x000000000f087348 */ /* 0x000fea0003c00000 */
[----:B------:R0:W1:Y:S02]  /*10070*/  SHFL.IDX P6, R14, R13, R12, R11 ;  /* 0x0000000c0d0e7389 */ /* 0x00006400000c000b */
[----:B01----:R-:W-:Y:S01]  /*10080*/  ENDCOLLECTIVE ;  /* 0x000000000000791b */ /* 0x003fe20003800000 */
.L_x_158:
        /* <DEDUP_REMOVED lines=14> */
.L_x_159:
[----:B------:R-:W-:Y:S02]  /*10170*/  IMAD.MOV.U32 R13, RZ, RZ, R4 ;  /* 0x000000ffff0d7224 */ /* 0x000fe400078e0004 */
[----:B------:R-:W-:Y:S01]  /*10180*/  IMAD.MOV.U32 R12, RZ, RZ, 0x7 ;  /* 0x00000007ff0c7424 */ /* 0x000fe200078e00ff */
[----:B------:R-:W-:-:S05]  /*10190*/  @!P1 IADD3 R14, P0, R32, R14, RZ ;  /* 0x0000000e200e9210 */ /* 0x000fca0007f1e0ff */
[----:B------:R-:W-:-:S08]  /*101a0*/  @!P1 IMAD.MOV.U32 R2, RZ, RZ, R14 ;  /* 0x000000ffff029224 */ /* 0x000fd000078e000e */
[----:B------:R-:W-:Y:S05]  /*101b0*/  WARPSYNC.COLLECTIVE R15, `(.L_x_160) ;  /* 0x000000000f087348 */ /* 0x000fea0003c00000 */
[----:B------:R0:W1:Y:S02]  /*101c0*/  SHFL.IDX P6, R14, R13, R12, R11 ;  /* 0x0000000c0d0e7389 */ /* 0x00006400000c000b */
[----:B01----:R-:W-:Y:S01]  /*101d0*/  ENDCOLLECTIVE ;  /* 0x000000000000791b */ /* 0x003fe20003800000 */
.L_x_160:
[----:B------:R-:W-:-:S04]  /*101e0*/  @!P1 IMAD.X R7, RZ, RZ, R6, P0 ;  /* 0x000000ffff079224 */ /* 0x000fc800000e0606 */
[----:B------:R-:W-:-:S05]  /*101f0*/  @!P1 IMAD.MOV.U32 R3, RZ, RZ, R7 ;  /* 0x000000ffff039224 */ /* 0x000fca00078e0007 */
[----:B------:R-:W-:Y:S01]  /*10200*/  @!PT LDS RZ, [RZ] ;  /* 0x00000000fffff984 */ /* 0x000fe20000000800 */
[----:B------:R-:W-:Y:S01]  /*10210*/  @!PT LDS RZ, [RZ] ;  /* 0x00000000fffff984 */ /* 0x000fe20000000800 */
[----:B------:R-:W-:Y:S01]  /*10220*/  @!PT LDS RZ, [RZ] ;  /* 0x00000000fffff984 */ /* 0x000fe20000000800 */
[----:B------:R0:W-:Y:S01]  /*10230*/  @!P1 LDGSTS.E.BYPASS.LTC128B.128 [R8+0x23400], desc[UR50][R2.64], !P4 ;  /* 0x2340000002089fae */ /* 0x0001e2000e101d72 */
[----:B------:R-:W-:-:S03]  /*10240*/  IMAD.MOV.U32 R13, RZ, RZ, R0 ;  /* 0x000000ffff0d7224 */ /* 0x000fc600078e0000 */
[----:B------:R0:W-:Y:S01]  /*10250*/  @!P1 LDGSTS.E.BYPASS.LTC128B.128 [R8+0x27400], desc[UR50][R2.64+0x80], !P5 ;  /* 0x2740008002089fae */ /* 0x0001e2000e901d72 */
[----:B------:R-:W-:-:S07]  /*10260*/  IMAD.MOV.U32 R6, RZ, RZ, R14 ;  /* 0x000000ffff067224 */ /* 0x000fce00078e000e */
[----:B0-----:R-:W-:Y:S05]  /*10270*/  WARPSYNC.COLLECTIVE R15, `(.L_x_161) ;  /* 0x000000000f087348 */ /* 0x001fea0003c00000 */
[----:B------:R1:W2:Y:S02]  /*10280*/  SHFL.IDX P6, R14, R13, R12, R11 ;  /* 0x0000000c0d0e7389 */ /* 0x0002a400000c000b */
[----:B012---:R-:W-:Y:S01]  /*10290*/  ENDCOLLECTIVE ;  /* 0x000000000000791b */ /* 0x007fe20003800000 */
.L_x_161:
[----:B------:R-:W-:Y:S05]  /*102a0*/  BRA `(.L_x_162) ;  /* 0xffffffb800247947 */ /* 0x000fea000383ffff */
.L_x_61:
[----:B0-----:R-:W-:-:S04]  /*102b0*/  IMAD.U32 R3, RZ, RZ, UR41 ;  /* 0x00000029ff037e24 */ /* 0x001fc8000f8e00ff */
[----:B------:R0:W1:Y:S03]  /*102c0*/  SYNCS.PHASECHK.TRANS64.TRYWAIT P0, [R3+URZ+0x38820], R0 ;  /* 0x03882000030075a7 */ /* 0x000066000800017f */
[----:B-1----:R-:W-:Y:S05]  /*102d0*/  @!P0 NANOSLEEP.SYNCS 0x989680 ;  /* 0x009896800000895d */ /* 0x002fea0003900000 */
[----:B------:R-:W1:Y:S02]  /*102e0*/  @!P0 SYNCS.PHASECHK.TRANS64 P0, [R3+URZ+0x38820], R0 ;  /* 0x03882000030085a7 */ /* 0x000e64000800007f */
[----:B-1----:R-:W-:Y:S05]  /*102f0*/  @!P0 BRA `(.L_x_61) ;  /* 0xfffffffc00ec8947 */ /* 0x002fea000383ffff */
[----:B------:R-:W-:Y:S05]  /*10300*/  BRA `(.L_x_163) ;  /* 0xffffffb8005c7947 */ /* 0x000fea000383ffff */
.L_x_65:
[----:B0-----:R0:W1:Y:S02]  /*10310*/  SYNCS.PHASECHK.TRANS64.TRYWAIT P0, [R0+URZ+0x38880], R21 ;  /* 0x03888015000075a7 */ /* 0x001064000800017f */
[----:B-1----:R-:W-:Y:S05]  /*10320*/  @!P0 NANOSLEEP.SYNCS 0x989680 ;  /* 0x009896800000895d */ /* 0x002fea0003900000 */
[----:B------:R-:W1:Y:S02]  /*10330*/  @!P0 SYNCS.PHASECHK.TRANS64 P0, [R0+URZ+0x38880], R21 ;  /* 0x03888015000085a7 */ /* 0x000e64000800007f */
[----:B-1----:R-:W-:Y:S05]  /*10340*/  @!P0 BRA `(.L_x_65) ;  /* 0xfffffffc00f08947 */ /* 0x002fea000383ffff */
[----:B------:R-:W-:Y:S05]  /*10350*/  BRA `(.L_x_164) ;  /* 0xffffffbc00147947 */ /* 0x000fea000383ffff */
.L_x_66:
        /* <DEDUP_REMOVED lines=8> */
.L_x_166:
[----:B------:R-:W-:Y:S05]  /*103e0*/  BSYNC B0 ;  /* 0x0000000000007941 */ /* 0x000fea0003800000 */
.L_x_165:
[----:B------:R-:W-:Y:S02]  /*103f0*/  IMAD.MOV.U32 R13, RZ, RZ, R10 ;  /* 0x000000ffff0d7224 */ /* 0x000fe400078e000a */
[----:B------:R-:W-:Y:S02]  /*10400*/  IMAD.MOV.U32 R12, RZ, RZ, RZ ;  /* 0x000000ffff0c7224 */ /* 0x000fe400078e00ff */
[----:B------:R-:W-:Y:S02]  /*10410*/  IMAD.MOV.U32 R11, RZ, RZ, 0x181f ;  /* 0x0000181fff0b7424 */ /* 0x000fe400078e00ff */
[----:B------:R-:W-:Y:S02]  /*10420*/  IMAD.MOV.U32 R15, RZ, RZ, -0x1 ;  /* 0xffffffffff0f7424 */ /* 0x000fe400078e00ff */
[----:B------:R-:W-:Y:S02]  /*10430*/  IMAD.MOV.U32 R3, RZ, RZ, R14 ;  /* 0x000000ffff037224 */ /* 0x000fe400078e000e */
[----:B------:R-:W-:-:S07]  /*10440*/  VIADD R4, R4, UR41 ;  /* 0x0000002904047c36 */ /* 0x000fce0008000000 */
[----:B------:R-:W-:Y:S05]  /*10450*/  WARPSYNC.COLLECTIVE R15, `(.L_x_167) ;  /* 0x000000000f087348 */ /* 0x000fea0003c00000 */
[----:B------:R0:W1:Y:S02]  /*10460*/  SHFL.IDX P6, R14, R13, R12, R11 ;  /* 0x0000000c0d0e7389 */ /* 0x00006400000c000b */
[----:B01----:R-:W-:Y:S01]  /*10470*/  ENDCOLLECTIVE ;  /* 0x000000000000791b */ /* 0x003fe20003800000 */
.L_x_167:
[----:B------:R-:W-:Y:S02]  /*10480*/  IMAD.MOV.U32 R13, RZ, RZ, R7 ;  /* 0x000000ffff0d7224 */ /* 0x000fe400078e0007 */
[----:B------:R-:W-:Y:S01]  /*10490*/  IMAD.MOV.U32 R12, RZ, RZ, 0x1 ;  /* 0x00000001ff0c7424 */ /* 0x000fe200078e00ff */
[----:B------:R-:W-:-:S13]  /*104a0*/  IADD3 R2, P0, R32, R14, RZ ;  /* 0x0000000e20027210 */ /* 0x000fda0007f1e0ff */
[----:B------:R-:W-:Y:S05]  /*104b0*/  WARPSYNC.COLLECTIVE R15, `(.L_x_168) ;  /* 0x000000000f087348 */ /* 0x000fea0003c00000 */
[----:B------:R0:W1:Y:S02]  /*104c0*/  SHFL.IDX P6, R14, R13, R12, R11 ;  /* 0x0000000c0d0e7389 */ /* 0x00006400000c000b */
[----:B01----:R-:W-:Y:S01]  /*104d0*/  ENDCOLLECTIVE ;  /* 0x000000000000791b */ /* 0x003fe20003800000 */
.L_x_168:
[----:B------:R-:W-:-:S05]  /*104e0*/  IMAD.X R3, RZ, RZ, R3, P0 ;  /* 0x000000ffff037224 */ /* 0x000fca00000e0603 */
[----:B------:R-:W-:Y:S01]  /*104f0*/  @!PT LDS RZ, [RZ] ;  /* 0x00000000fffff984 */ /* 0x000fe20000000800 */
[----:B------:R-:W-:Y:S01]  /*10500*/  @!PT LDS RZ, [RZ] ;  /* 0x00000000fffff984 */ /* 0x000fe20000000800 */
[----:B------:R-:W-:Y:S01]  /*10510*/  @!PT LDS RZ, [RZ] ;  /* 0x00000000fffff984 */ /* 0x000fe20000000800 */
[----:B------:R0:W-:Y:S04]  /*10520*/  LDGSTS.E.BYPASS.LTC128B.128 [R4+0x10400], desc[UR50][R2.64], !P3 ;  /* 0x1040000002047fae */ /* 0x0001e8000d901d72 */
[----:B------:R0:W-:Y:S01]  /*10530*/  LDGSTS.E.BYPASS.LTC128B.128 [R4+0x14400], desc[UR50][R2.64+0x80], !P2 ;  /* 0x1440008002047fae */ /* 0x0001e2000d101d72 */
[----:B------:R-:W-:Y:S02]  /*10540*/  IMAD.MOV.U32 R13, RZ, RZ, R10 ;  /* 0x000000ffff0d7224 */ /* 0x000fe400078e000a */
[----:B------:R-:W-:-:S07]  /*10550*/  IMAD.MOV.U32 R9, RZ, RZ, R14 ;  /* 0x000000ffff097224 */ /* 0x000fce00078e000e */
[----:B0-----:R-:W-:Y:S05]  /*10560*/  WARPSYNC.COLLECTIVE R15, `(.L_x_169) ;  /* 0x000000000f087348 */ /* 0x001fea0003c00000 */
[----:B------:R1:W2:Y:S02]  /*10570*/  SHFL.IDX P6, R14, R13, R12, R11 ;  /* 0x0000000c0d0e7389 */ /* 0x0002a400000c000b */
[----:B012---:R-:W-:Y:S01]  /*10580*/  ENDCOLLECTIVE ;  /* 0x000000000000791b */ /* 0x007fe20003800000 */
.L_x_169:
[----:B------:R-:W-:Y:S02]  /*10590*/  IMAD.MOV.U32 R13, RZ, RZ, R7 ;  /* 0x000000ffff0d7224 */ /* 0x000fe400078e0007 */
[----:B------:R-:W-:Y:S02]  /*105a0*/  IMAD.MOV.U32 R12, RZ, RZ, 0x2 ;  /* 0x00000002ff0c7424 */ /* 0x000fe400078e00ff */
[----:B------:R-:W-:-:S07]  /*105b0*/  IMAD.MOV.U32 R8, RZ, RZ, R14 ;  /* 0x000000ffff087224 */ /* 0x000fce00078e000e */
[----:B------:R-:W-:Y:S05]  /*105c0*/  WARPSYNC.COLLECTIVE R15, `(.L_x_170) ;  /* 0x000000000f087348 */ /* 0x000fea0003c00000 */
[----:B------:R0:W1:Y:S02]  /*105d0*/  SHFL.IDX P6, R14, R13, R12, R11 ;  /* 0x0000000c0d0e7389 */ /* 0x00006400000c000b */
[----:B01----:R-:W-:Y:S01]  /*105e0*/  ENDCOLLECTIVE ;  /* 0x000000000000791b */ /* 0x003fe20003800000 */
.L_x_170:
        /* <DEDUP_REMOVED lines=12> */
.L_x_171:
[----:B------:R-:W-:Y:S02]  /*106b0*/  IMAD.MOV.U32 R13, RZ, RZ, R7 ;  /* 0x000000ffff0d7224 */ /* 0x000fe400078e0007 */
[----:B------:R-:W-:Y:S02]  /*106c0*/  IMAD.MOV.U32 R12, RZ, RZ, 0x3 ;  /* 0x00000003ff0c7424 */ /* 0x000fe400078e00ff */
[----:B------:R-:W-:-:S07]  /*106d0*/  IMAD.MOV.U32 R2, RZ, RZ, R14 ;  /* 0x000000ffff027224 */ /* 0x000fce00078e000e */
[----:B------:R-:W-:Y:S05]  /*106e0*/  WARPSYNC.COLLECTIVE R15, `(.L_x_172) ;  /* 0x000000000f087348 */ /* 0x000fea0003c00000 */
[----:B------:R0:W1:Y:S02]  /*106f0*/  SHFL.IDX P6, R14, R13, R12, R11 ;  /* 0x0000000c0d0e7389 */ /* 0x00006400000c000b */
[----:B01----:R-:W-:Y:S01]  /*10700*/  ENDCOLLECTIVE ;  /* 0x000000000000791b */ /* 0x003fe20003800000 */
.L_x_172:
        /* <DEDUP_REMOVED lines=12> */
.L_x_173:
[----:B------:R-:W-:Y:S02]  /*107d0*/  IMAD.MOV.U32 R13, RZ, RZ, R7 ;  /* 0x000000ffff0d7224 */ /* 0x000fe400078e0007 */
[----:B------:R-:W-:Y:S02]  /*107e0*/  IMAD.MOV.U32 R12, RZ, RZ, 0x4 ;  /* 0x00000004ff0c7424 */ /* 0x000fe400078e00ff */
[----:B------:R-:W-:-:S07]  /*107f0*/  IMAD.MOV.U32 R8, RZ, RZ, R14 ;  /* 0x000000ffff087224 */ /* 0x000fce00078e000e */
[----:B------:R-:W-:Y:S05]  /*10800*/  WARPSYNC.COLLECTIVE R15, `(.L_x_174) ;  /* 0x000000000f087348 */ /* 0x000fea0003c00000 */
[----:B------:R0:W1:Y:S02]  /*10810*/  SHFL.IDX P6, R14, R13, R12, R11 ;  /* 0x0000000c0d0e7389 */ /* 0x00006400000c000b */
[----:B01----:R-:W-:Y:S01]  /*10820*/  ENDCOLLECTIVE ;  /* 0x000000000000791b */ /* 0x003fe20003800000 */
.L_x_174:
        /* <DEDUP_REMOVED lines=12> */
.L_x_175:
[----:B------:R-:W-:Y:S02]  /*108f0*/  IMAD.MOV.U32 R13, RZ, RZ, R7 ;  /* 0x000000ffff0d7224 */ /* 0x000fe400078e0007 */
[----:B------:R-:W-:Y:S02]  /*10900*/  IMAD.MOV.U32 R12, RZ, RZ, 0x5 ;  /* 0x00000005ff0c7424 */ /* 0x000fe400078e00ff */
[----:B------:R-:W-:-:S07]  /*10910*/  IMAD.MOV.U32 R2, RZ, RZ, R14 ;  /* 0x000000ffff027224 */ /* 0x000fce00078e000e */
[----:B------:R-:W-:Y:S05]  /*10920*/  WARPSYNC.COLLECTIVE R15, `(.L_x_176) ;  /* 0x000000000f087348 */ /* 0x000fea0003c00000 */
[----:B------:R0:W1:Y:S02]  /*10930*/  SHFL.IDX P6, R14, R13, R12, R11 ;  /* 0x0000000c0d0e7389 */ /* 0x00006400000c000b */
[----:B01----:R-:W-:Y:S01]  /*10940*/  ENDCOLLECTIVE ;  /* 0x000000000000791b */ /* 0x003fe20003800000 */
.L_x_176:
        /* <DEDUP_REMOVED lines=12> */
.L_x_177:
[----:B------:R-:W-:Y:S02]  /*10a10*/  IMAD.MOV.U32 R13, RZ, RZ, R7 ;  /* 0x000000ffff0d7224 */ /* 0x000fe400078e0007 */
[----:B------:R-:W-:Y:S02]  /*10a20*/  IMAD.MOV.U32 R12, RZ, RZ, 0x6 ;  /* 0x00000006ff0c7424 */ /* 0x000fe400078e00ff */
[----:B------:R-:W-:-:S07]  /*10a30*/  IMAD.MOV.U32 R8, RZ, RZ, R14 ;  /* 0x000000ffff087224 */ /* 0x000fce00078e000e */
[----:B------:R-:W-:Y:S05]  /*10a40*/  WARPSYNC.COLLECTIVE R15, `(.L_x_178) ;  /* 0x000000000f087348 */ /* 0x000fea0003c00000 */
[----:B------:R0:W1:Y:S02]  /*10a50*/  SHFL.IDX P6, R14, R13, R12, R11 ;  /* 0x0000000c0d0e7389 */ /* 0x00006400000c000b */
[----:B01----:R-:W-:Y:S01]  /*10a60*/  ENDCOLLECTIVE ;  /* 0x000000000000791b */ /* 0x003fe20003800000 */
.L_x_178:
        /* <DEDUP_REMOVED lines=12> */
.L_x_179:
[----:B------:R-:W-:Y:S02]  /*10b30*/  IMAD.MOV.U32 R13, RZ, RZ, R7 ;  /* 0x000000ffff0d7224 */ /* 0x000fe400078e0007 */
[----:B------:R-:W-:Y:S02]  /*10b40*/  IMAD.MOV.U32 R12, RZ, RZ, 0x7 ;  /* 0x00000007ff0c7424 */ /* 0x000fe400078e00ff */
[----:B------:R-:W-:-:S07]  /*10b50*/  IMAD.MOV.U32 R2, RZ, RZ, R14 ;  /* 0x000000ffff027224 */ /* 0x000fce00078e000e */
[----:B------:R-:W-:Y:S05]  /*10b60*/  WARPSYNC.COLLECTIVE R15, `(.L_x_180) ;  /* 0x000000000f087348 */ /* 0x000fea0003c00000 */
[----:B------:R0:W1:Y:S02]  /*10b70*/  SHFL.IDX P6, R14, R13, R12, R11 ;  /* 0x0000000c0d0e7389 */ /* 0x00006400000c000b */
[----:B01----:R-:W-:Y:S01]  /*10b80*/  ENDCOLLECTIVE ;  /* 0x000000000000791b */ /* 0x003fe20003800000 */
.L_x_180:
        /* <DEDUP_REMOVED lines=12> */
.L_x_181:
[----:B------:R-:W-:Y:S05]  /*10c50*/  BRA `(.L_x_182) ;  /* 0xffffffb400e87947 */ /* 0x000fea000383ffff */
.L_x_71:
[----:B--2---:R2:W3:Y:S02]  /*10c60*/  SYNCS.PHASECHK.TRANS64.TRYWAIT P0, [R0+URZ+0x38840], R21 ;  /* 0x03884015000075a7 */ /* 0x0044e4000800017f */
[----:B---3--:R-:W-:Y:S05]  /*10c70*/  @!P0 NANOSLEEP.SYNCS 0x989680 ;  /* 0x009896800000895d */ /* 0x008fea0003900000 */
[----:B------:R-:W3:Y:S02]  /*10c80*/  @!P0 SYNCS.PHASECHK.TRANS64 P0, [R0+URZ+0x38840], R21 ;  /* 0x03884015000085a7 */ /* 0x000ee4000800007f */
[----:B---3--:R-:W-:Y:S05]  /*10c90*/  @!P0 BRA `(.L_x_71) ;  /* 0xfffffffc00f08947 */ /* 0x008fea000383ffff */
[----:B------:R-:W-:Y:S05]  /*10ca0*/  BRA `(.L_x_183) ;  /* 0xffffffb8003c7947 */ /* 0x000fea000383ffff */
.L_x_72:
[----:B------:R-:W-:Y:S01]  /*10cb0*/  BSSY B0, `(.L_x_184) ;  /* 0x0000008000007945 */ /* 0x000fe20003800000 */
[----:B------:R-:W-:Y:S02]  /*10cc0*/  IMAD.MOV.U32 R13, RZ, RZ, R5 ;  /* 0x000000ffff0d7224 */ /* 0x000fe400078e0005 */
[----:B------:R-:W-:Y:S02]  /*10cd0*/  IMAD.MOV.U32 R12, RZ, RZ, RZ ;  /* 0x000000ffff0c7224 */ /* 0x000fe400078e00ff */
[----:B------:R-:W-:Y:S02]  /*10ce0*/  IMAD.MOV.U32 R11, RZ, RZ, 0x181f ;  /* 0x0000181fff0b7424 */ /* 0x000fe400078e00ff */
[----:B------:R-:W-:-:S07]  /*10cf0*/  IMAD.MOV.U32 R15, RZ, RZ, -0x1 ;  /* 0xffffffffff0f7424 */ /* 0x000fce00078e00ff */
[----:B012---:R-:W-:Y:S05]  /*10d00*/  WARPSYNC.COLLECTIVE R15, `(.L_x_185) ;  /* 0x000000000f087348 */ /* 0x007fea0003c00000 */
[----:B------:R3:W4:Y:S02]  /*10d10*/  SHFL.IDX P6, R14, R13, R12, R11 ;  /* 0x0000000c0d0e7389 */ /* 0x00072400000c000b */
[----:B01234-:R-:W-:Y:S01]  /*10d20*/  ENDCOLLECTIVE ;  /* 0x000000000000791b */ /* 0x01ffe20003800000 */
.L_x_185:
[----:B------:R-:W-:Y:S05]  /*10d30*/  BSYNC B0 ;  /* 0x0000000000007941 */ /* 0x000fea0003800000 */
.L_x_184:
[----:B------:R-:W-:Y:S02]  /*10d40*/  IMAD.MOV.U32 R13, RZ, RZ, R17 ;  /* 0x000000ffff0d7224 */ /* 0x000fe400078e0011 */
[----:B------:R-:W-:Y:S02]  /*10d50*/  IMAD.MOV.U32 R12, RZ, RZ, RZ ;  /* 0x000000ffff0c7224 */ /* 0x000fe400078e00ff */
[----:B------:R-:W-:Y:S02]  /*10d60*/  IMAD.MOV.U32 R11, RZ, RZ, 0x181f ;  /* 0x0000181fff0b7424 */ /* 0x000fe400078e00ff */
[----:B------:R-:W-:Y:S02]  /*10d70*/  IMAD.MOV.U32 R15, RZ, RZ, -0x1 ;  /* 0xffffffffff0f7424 */ /* 0x000fe400078e00ff */
[----:B------:R-:W-:-:S07]  /*10d80*/  IMAD.MOV.U32 R3, RZ, RZ, R14 ;  /* 0x000000ffff037224 */ /* 0x000fce00078e000e */
[----:B------:R-:W-:Y:S05]  /*10d90*/  WARPSYNC.COLLECTIVE R15, `(.L_x_186) ;  /* 0x000000000f087348 */ /* 0x000fea0003c00000 */
[----:B------:R0:W1:Y:S02]  /*10da0*/  SHFL.IDX P6, R14, R13, R12, R11 ;  /* 0x0000000c0d0e7389 */ /* 0x00006400000c000b */
[----:B01----:R-:W-:Y:S01]  /*10db0*/  ENDCOLLECTIVE ;  /* 0x000000000000791b */ /* 0x003fe20003800000 */
.L_x_186:
[----:B------:R-:W-:Y:S02]  /*10dc0*/  IMAD.MOV.U32 R13, RZ, RZ, R5 ;  /* 0x000000ffff0d7224 */ /* 0x000fe400078e0005 */
[----:B------:R-:W-:Y:S01]  /*10dd0*/  IMAD.MOV.U32 R12, RZ, RZ, 0x1 ;  /* 0x00000001ff0c7424 */ /* 0x000fe200078e00ff */
[----:B------:R-:W-:-:S13]  /*10de0*/  IADD3 R2, P0, R32, R14, RZ ;  /* 0x0000000e20027210 */ /* 0x000fda0007f1e0ff */
[----:B------:R-:W-:Y:S05]  /*10df0*/  WARPSYNC.COLLECTIVE R15, `(.L_x_187) ;  /* 0x000000000f087348 */ /* 0x000fea0003c00000 */
[----:B------:R0:W1:Y:S02]  /*10e00*/  SHFL.IDX P6, R14, R13, R12, R11 ;  /* 0x0000000c0d0e7389 */ /* 0x00006400000c000b */
[----:B01----:R-:W-:Y:S01]  /*10e10*/  ENDCOLLECTIVE ;  /* 0x000000000000791b */ /* 0x003fe20003800000 */
.L_x_187:
[----:B------:R-:W-:-:S05]  /*10e20*/  IMAD.X R3, RZ, RZ, R3, P0 ;  /* 0x000000ffff037224 */ /* 0x000fca00000e0603 */
[----:B------:R-:W-:Y:S01]  /*10e30*/  @!PT LDS RZ, [RZ] ;  /* 0x00000000fffff984 */ /* 0x000fe20000000800 */
[----:B------:R-:W-:Y:S01]  /*10e40*/  @!PT LDS RZ, [RZ] ;  /* 0x00000000fffff984 */ /* 0x000fe20000000800 */
[----:B------:R-:W-:Y:S01]  /*10e50*/  @!PT LDS RZ, [RZ] ;  /* 0x00000000fffff984 */ /* 0x000fe20000000800 */
[----:B------:R-:W-:Y:S04]  /*10e60*/  LDGSTS.E.BYPASS.LTC128B.128 [R4+0x28400], desc[UR50][R2.64], !P3 ;  /* 0x2840000002047fae */ /* 0x000fe8000d901d72 */
[----:B------:R0:W-:Y:S01]  /*10e70*/  LDGSTS.E.BYPASS.LTC128B.128 [R4+0x2c400], desc[UR50][R2.64+0x80], !P2 ;  /* 0x2c40008002047fae */ /* 0x0001e2000d101d72 */
[----:B------:R-:W-:Y:S02]  /*10e80*/  IMAD.MOV.U32 R13, RZ, RZ, R17 ;  /* 0x000000ffff0d7224 */ /* 0x000fe400078e0011 */
[----:B0-----:R-:W-:-:S07]  /*10e90*/  IMAD.MOV.U32 R3, RZ, RZ, R14 ;  /* 0x000000ffff037224 */ /* 0x001fce00078e000e */
[----:B------:R-:W-:Y:S05]  /*10ea0*/  WARPSYNC.COLLECTIVE R15, `(.L_x_188) ;  /* 0x000000000f087348 */ /* 0x000fea0003c00000 */
[----:B------:R0:W1:Y:S02]  /*10eb0*/  SHFL.IDX P6, R14, R13, R12, R11 ;  /* 0x0000000c0d0e7389 */ /* 0x00006400000c000b */
[----:B01----:R-:W-:Y:S01]  /*10ec0*/  ENDCOLLECTIVE ;  /* 0x000000000000791b */ /* 0x003fe20003800000 */
.L_x_188:
[----:B------:R-:W-:Y:S02]  /*10ed0*/  IMAD.MOV.U32 R13, RZ, RZ, R5 ;  /* 0x000000ffff0d7224 */ /* 0x000fe400078e0005 */
[----:B------:R-:W-:Y:S01]  /*10ee0*/  IMAD.MOV.U32 R12, RZ, RZ, 0x2 ;  /* 0x00000002ff0c7424 */ /* 0x000fe200078e00ff */
[----:B------:R-:W-:-:S13]  /*10ef0*/  IADD3 R2, P0, R32, R14, RZ ;  /* 0x0000000e20027210 */ /* 0x000fda0007f1e0ff */
[----:B------:R-:W-:Y:S05]  /*10f00*/  WARPSYNC.COLLECTIVE R15, `(.L_x_189) ;  /* 0x000000000f087348 */ /* 0x000fea0003c00000 */
[----:B------:R0:W1:Y:S02]  /*10f10*/  SHFL.IDX P6, R14, R13, R12, R11 ;  /* 0x0000000c0d0e7389 */ /* 0x00006400000c000b */
[----:B01----:R-:W-:Y:S01]  /*10f20*/  ENDCOLLECTIVE ;  /* 0x000000000000791b */ /* 0x003fe20003800000 */
.L_x_189:
        /* <DEDUP_REMOVED lines=11> */
.L_x_190:
[----:B------:R-:W-:Y:S02]  /*10fe0*/  IMAD.MOV.U32 R13, RZ, RZ, R5 ;  /* 0x000000ffff0d7224 */ /* 0x000fe400078e0005 */
[----:B------:R-:W-:Y:S01]  /*10ff0*/  IMAD.MOV.U32 R12, RZ, RZ, 0x3 ;  /* 0x00000003ff0c7424 */ /* 0x000fe200078e00ff */
[----:B------:R-:W-:-:S13]  /*11000*/  IADD3 R2, P0, R32, R14, RZ ;  /* 0x0000000e20027210 */ /* 0x000fda0007f1e0ff */
[----:B------:R-:W-:Y:S05]  /*11010*/  WARPSYNC.COLLECTIVE R15, `(.L_x_191) ;  /* 0x000000000f087348 */ /* 0x000fea0003c00000 */
[----:B------:R0:W1:Y:S02]  /*11020*/  SHFL.IDX P6, R14, R13, R12, R11 ;  /* 0x0000000c0d0e7389 */ /* 0x00006400000c000b */
[----:B01----:R-:W-:Y:S01]  /*11030*/  ENDCOLLECTIVE ;  /* 0x000000000000791b */ /* 0x003fe20003800000 */
.L_x_191:
        /* <DEDUP_REMOVED lines=11> */
.L_x_192:
[----:B------:R-:W-:Y:S02]  /*110f0*/  IMAD.MOV.U32 R13, RZ, RZ, R5 ;  /* 0x000000ffff0d7224 */ /* 0x000fe400078e0005 */
[----:B------:R-:W-:Y:S01]  /*11100*/  IMAD.MOV.U32 R12, RZ, RZ, 0x4 ;  /* 0x00000004ff0c7424 */ /* 0x000fe200078e00ff */
[----:B------:R-:W-:-:S13]  /*11110*/  IADD3 R2, P0, R32, R14, RZ ;  /* 0x0000000e20027210 */ /* 0x000fda0007f1e0ff */
[----:B------:R-:W-:Y:S05]  /*11120*/  WARPSYNC.COLLECTIVE R15, `(.L_x_193) ;  /* 0x000000000f087348 */ /* 0x000fea0003c00000 */
[----:B------:R0:W1:Y:S02]  /*11130*/  SHFL.IDX P6, R14, R13, R12, R11 ;  /* 0x0000000c0d0e7389 */ /* 0x00006400000c000b */
[----:B01----:R-:W-:Y:S01]  /*11140*/  ENDCOLLECTIVE ;  /* 0x000000000000791b */ /* 0x003fe20003800000 */
.L_x_193:
        /* <DEDUP_REMOVED lines=11> */
.L_x_194:
[----:B------:R-:W-:Y:S02]  /*11200*/  IMAD.MOV.U32 R13, RZ, RZ, R5 ;  /* 0x000000ffff0d7224 */ /* 0x000fe400078e0005 */
[----:B------:R-:W-:Y:S01]  /*11210*/  IMAD.MOV.U32 R12, RZ, RZ, 0x5 ;  /* 0x00000005ff0c7424 */ /* 0x000fe200078e00ff */
[----:B------:R-:W-:-:S13]  /*11220*/  IADD3 R2, P0, R32, R14, RZ ;  /* 0x0000000e20027210 */ /* 0x000fda0007f1e0ff */
[----:B------:R-:W-:Y:S05]  /*11230*/  WARPSYNC.COLLECTIVE R15, `(.L_x_195) ;  /* 0x000000000f087348 */ /* 0x000fea0003c00000 */
[----:B------:R0:W1:Y:S02]  /*11240*/  SHFL.IDX P6, R14, R13, R12, R11 ;  /* 0x0000000c0d0e7389 */ /* 0x00006400000c000b */
[----:B01----:R-:W-:Y:S01]  /*11250*/  ENDCOLLECTIVE ;  /* 0x000000000000791b */ /* 0x003fe20003800000 */
.L_x_195:
        /* <DEDUP_REMOVED lines=11> */
.L_x_196:
[----:B------:R-:W-:Y:S02]  /*11310*/  IMAD.MOV.U32 R13, RZ, RZ, R5 ;  /* 0x000000ffff0d7224 */ /* 0x000fe400078e0005 */
[----:B------:R-:W-:Y:S01]  /*11320*/  IMAD.MOV.U32 R12, RZ, RZ, 0x6 ;  /* 0x00000006ff0c7424 */ /* 0x000fe200078e00ff */
[----:B------:R-:W-:-:S13]  /*11330*/  IADD3 R2, P0, R32, R14, RZ ;  /* 0x0000000e20027210 */ /* 0x000fda0007f1e0ff */
[----:B------:R-:W-:Y:S05]  /*11340*/  WARPSYNC.COLLECTIVE R15, `(.L_x_197) ;  /* 0x000000000f087348 */ /* 0x000fea0003c00000 */
[----:B------:R0:W1:Y:S02]  /*11350*/  SHFL.IDX P6, R14, R13, R12, R11 ;  /* 0x0000000c0d0e7389 */ /* 0x00006400000c000b */
[----:B01----:R-:W-:Y:S01]  /*11360*/  ENDCOLLECTIVE ;  /* 0x000000000000791b */ /* 0x003fe20003800000 */
.L_x_197:
        /* <DEDUP_REMOVED lines=11> */
.L_x_198:
[----:B------:R-:W-:Y:S02]  /*11420*/  IMAD.MOV.U32 R13, RZ, RZ, R5 ;  /* 0x000000ffff0d7224 */ /* 0x000fe400078e0005 */
[----:B------:R-:W-:Y:S01]  /*11430*/  IMAD.MOV.U32 R12, RZ, RZ, 0x7 ;  /* 0x00000007ff0c7424 */ /* 0x000fe200078e00ff */
[----:B------:R-:W-:-:S13]  /*11440*/  IADD3 R2, P0, R32, R14, RZ ;  /* 0x0000000e20027210 */ /* 0x000fda0007f1e0ff */
[----:B------:R-:W-:Y:S05]  /*11450*/  WARPSYNC.COLLECTIVE R15, `(.L_x_199) ;  /* 0x000000000f087348 */ /* 0x000fea0003c00000 */
[----:B------:R0:W1:Y:S02]  /*11460*/  SHFL.IDX P6, R14, R13, R12, R11 ;  /* 0x0000000c0d0e7389 */ /* 0x00006400000c000b */
[----:B01----:R-:W-:Y:S01]  /*11470*/  ENDCOLLECTIVE ;  /* 0x000000000000791b */ /* 0x003fe20003800000 */
.L_x_199:
        /* <DEDUP_REMOVED lines=11> */
.L_x_200:
[----:B------:R-:W-:Y:S05]  /*11530*/  BRA `(.L_x_201) ;  /* 0xffffffb400207947 */ /* 0x000fea000383ffff */
.L_x_77:
[----:B0-----:R0:W1:Y:S02]  /*11540*/  SYNCS.PHASECHK.TRANS64.TRYWAIT P2, [R17+URZ+0x38870], R0 ;  /* 0x03887000110075a7 */ /* 0x001064000804017f */
[----:B-1----:R-:W-:Y:S05]  /*11550*/  @!P2 NANOSLEEP.SYNCS 0x989680 ;  /* 0x009896800000a95d */ /* 0x002fea0003900000 */
[----:B------:R-:W1:Y:S02]  /*11560*/  @!P2 SYNCS.PHASECHK.TRANS64 P2, [R17+URZ+0x38870], R0 ;  /* 0x038870001100a5a7 */ /* 0x000e64000804007f */
[----:B-1----:R-:W-:Y:S05]  /*11570*/  @!P2 BRA `(.L_x_77) ;  /* 0xfffffffc00f0a947 */ /* 0x002fea000383ffff */
[----:B------:R-:W-:Y:S05]  /*11580*/  BRA `(.L_x_202) ;  /* 0xffffffb400887947 */ /* 0x000fea000383ffff */
.L_x_79:
[----:B0-----:R0:W1:Y:S02]  /*11590*/  SYNCS.PHASECHK.TRANS64.TRYWAIT P2, [R17+URZ+0x38860], R0 ;  /* 0x03886000110075a7 */ /* 0x001064000804017f */
[----:B-1----:R-:W-:Y:S05]  /*115a0*/  @!P2 NANOSLEEP.SYNCS 0x989680 ;  /* 0x009896800000a95d */ /* 0x002fea0003900000 */
[----:B------:R-:W1:Y:S02]  /*115b0*/  @!P2 SYNCS.PHASECHK.TRANS64 P2, [R17+URZ+0x38860], R0 ;  /* 0x038860001100a5a7 */ /* 0x000e64000804007f */
[----:B-1----:R-:W-:Y:S05]  /*115c0*/  @!P2 BRA `(.L_x_79) ;  /* 0xfffffffc00f0a947 */ /* 0x002fea000383ffff */
[----:B------:R-:W-:Y:S05]  /*115d0*/  BRA `(.L_x_203) ;  /* 0xffffffb400987947 */ /* 0x000fea000383ffff */
.L_x_85:
[----:B0-----:R0:W2:Y:S02]  /*115e0*/  SYNCS.PHASECHK.TRANS64.TRYWAIT P1, [R18+URZ+0x38870], R3 ;  /* 0x03887003120075a7 */ /* 0x0010a4000802017f */
[----:B--2---:R-:W-:Y:S05]  /*115f0*/  @!P1 NANOSLEEP.SYNCS 0x989680 ;  /* 0x009896800000995d */ /* 0x004fea0003900000 */
[----:B------:R-:W2:Y:S02]  /*11600*/  @!P1 SYNCS.PHASECHK.TRANS64 P1, [R18+URZ+0x38870], R3 ;  /* 0x03887003120095a7 */ /* 0x000ea4000802007f */
[----:B--2---:R-:W-:Y:S05]  /*11610*/  @!P1 BRA `(.L_x_85) ;  /* 0xfffffffc00f09947 */ /* 0x004fea000383ffff */
[----:B------:R-:W-:Y:S05]  /*11620*/  BRA `(.L_x_204) ;  /* 0xffffffbc00a87947 */ /* 0x000fea000383ffff */
.L_x_87:
[----:B0-----:R0:W2:Y:S02]  /*11630*/  SYNCS.PHASECHK.TRANS64.TRYWAIT P1, [R18+URZ+0x38860], R5 ;  /* 0x03886005120075a7 */ /* 0x0010a4000802017f */
[----:B--2---:R-:W-:Y:S05]  /*11640*/  @!P1 NANOSLEEP.SYNCS 0x989680 ;  /* 0x009896800000995d */ /* 0x004fea0003900000 */
[----:B------:R-:W2:Y:S02]  /*11650*/  @!P1 SYNCS.PHASECHK.TRANS64 P1, [R18+URZ+0x38860], R5 ;  /* 0x03886005120095a7 */ /* 0x000ea4000802007f */
[----:B--2---:R-:W-:Y:S05]  /*11660*/  @!P1 BRA `(.L_x_87) ;  /* 0xfffffffc00f09947 */ /* 0x004fea000383ffff */
[----:B------:R-:W-:Y:S05]  /*11670*/  BRA `(.L_x_205) ;  /* 0xffffffbc00c07947 */ /* 0x000fea000383ffff */
.L_x_91:
[----:B0-----:R0:W1:Y:S02]  /*11680*/  SYNCS.PHASECHK.TRANS64.TRYWAIT P0, [R4+URZ+0x38820], R0 ;  /* 0x03882000040075a7 */ /* 0x001064000800017f */
[----:B-1----:R-:W-:Y:S05]  /*11690*/  @!P0 NANOSLEEP.SYNCS 0x989680 ;  /* 0x009896800000895d */ /* 0x002fea0003900000 */
[----:B------:R-:W1:Y:S02]  /*116a0*/  @!P0 SYNCS.PHASECHK.TRANS64 P0, [R4+URZ+0x38820], R0 ;  /* 0x03882000040085a7 */ /* 0x000e64000800007f */
[----:B-1----:R-:W-:Y:S05]  /*116b0*/  @!P0 BRA `(.L_x_91) ;  /* 0xfffffffc00f08947 */ /* 0x002fea000383ffff */
[----:B------:R-:W-:Y:S05]  /*116c0*/  BRA `(.L_x_206) ;  /* 0xffffffc400dc7947 */ /* 0x000fea000383ffff */
.L_x_95:
[----:B0-----:R0:W1:Y:S02]  /*116d0*/  SYNCS.PHASECHK.TRANS64.TRYWAIT P1, [R3+URZ+0x38840], R2 ;  /* 0x03884002030075a7 */ /* 0x001064000802017f */
[----:B-1----:R-:W-:Y:S05]  /*116e0*/  @!P1 NANOSLEEP.SYNCS 0x989680 ;  /* 0x009896800000995d */ /* 0x002fea0003900000 */
[----:B------:R-:W1:Y:S02]  /*116f0*/  @!P1 SYNCS.PHASECHK.TRANS64 P1, [R3+URZ+0x38840], R2 ;  /* 0x03884002030095a7 */ /* 0x000e64000802007f */
[----:B-1----:R-:W-:Y:S05]  /*11700*/  @!P1 BRA `(.L_x_95) ;  /* 0xfffffffc00f09947 */ /* 0x002fea000383ffff */
[----:B------:R-:W-:Y:S05]  /*11710*/  BRA `(.L_x_207) ;  /* 0xffffffc8001c7947 */ /* 0x000fea000383ffff */
.L_x_97:
[----:B-1----:R1:W2:Y:S02]  /*11720*/  SYNCS.PHASECHK.TRANS64.TRYWAIT P1, [R29+URZ+0x38840], R0 ;  /* 0x038840001d0075a7 */ /* 0x0022a4000802017f */
[----:B--2---:R-:W-:Y:S05]  /*11730*/  @!P1 NANOSLEEP.SYNCS 0x989680 ;  /* 0x009896800000995d */ /* 0x004fea0003900000 */
[----:B------:R-:W2:Y:S02]  /*11740*/  @!P1 SYNCS.PHASECHK.TRANS64 P1, [R29+URZ+0x38840], R0 ;  /* 0x038840001d0095a7 */ /* 0x000ea4000802007f */
[----:B--2---:R-:W-:Y:S05]  /*11750*/  @!P1 BRA `(.L_x_97) ;  /* 0xfffffffc00f09947 */ /* 0x004fea000383ffff */
[----:B------:R-:W-:Y:S05]  /*11760*/  BRA `(.L_x_208) ;  /* 0xffffffc800287947 */ /* 0x000fea000383ffff */
.L_x_99:
[----:B--2---:R2:W3:Y:S02]  /*11770*/  SYNCS.PHASECHK.TRANS64.TRYWAIT P1, [R3+URZ+0x38860], R2 ;  /* 0x03886002030075a7 */ /* 0x0044e4000802017f */
[----:B---3--:R-:W-:Y:S05]  /*11780*/  @!P1 NANOSLEEP.SYNCS 0x989680 ;  /* 0x009896800000995d */ /* 0x008fea0003900000 */
[----:B------:R-:W3:Y:S02]  /*11790*/  @!P1 SYNCS.PHASECHK.TRANS64 P1, [R3+URZ+0x38860], R2 ;  /* 0x03886002030095a7 */ /* 0x000ee4000802007f */
[----:B---3--:R-:W-:Y:S05]  /*117a0*/  @!P1 BRA `(.L_x_99) ;  /* 0xfffffffc00f09947 */ /* 0x008fea000383ffff */
[----:B------:R-:W-:Y:S05]  /*117b0*/  BRA `(.L_x_209) ;  /* 0xffffffc800247947 */ /* 0x000fea000383ffff */
.L_x_101:
[----:B---3--:R3:W4:Y:S02]  /*117c0*/  SYNCS.PHASECHK.TRANS64.TRYWAIT P1, [R29+URZ+0x38860], R0 ;  /* 0x038860001d0075a7 */ /* 0x008724000802017f */
[----:B----4-:R-:W-:Y:S05]  /*117d0*/  @!P1 NANOSLEEP.SYNCS 0x989680 ;  /* 0x009896800000995d */ /* 0x010fea0003900000 */
[----:B------:R-:W4:Y:S02]  /*117e0*/  @!P1 SYNCS.PHASECHK.TRANS64 P1, [R29+URZ+0x38860], R0 ;  /* 0x038860001d0095a7 */ /* 0x000f24000802007f */
[----:B----4-:R-:W-:Y:S05]  /*117f0*/  @!P1 BRA `(.L_x_101) ;  /* 0xfffffffc00f09947 */ /* 0x010fea000383ffff */
[----:B------:R-:W-:Y:S05]  /*11800*/  BRA `(.L_x_210) ;  /* 0xffffffc800207947 */ /* 0x000fea000383ffff */
.L_x_103:
[----:B----4-:R4:W0:Y:S02]  /*11810*/  SYNCS.PHASECHK.TRANS64.TRYWAIT P1, [R3+URZ+0x38880], R2 ;  /* 0x03888002030075a7 */ /* 0x010824000802017f */
[----:B0-----:R-:W-:Y:S05]  /*11820*/  @!P1 NANOSLEEP.SYNCS 0x989680 ;  /* 0x009896800000995d */ /* 0x001fea0003900000 */
[----:B------:R-:W0:Y:S02]  /*11830*/  @!P1 SYNCS.PHASECHK.TRANS64 P1, [R3+URZ+0x38880], R2 ;  /* 0x03888002030095a7 */ /* 0x000e24000802007f */
[----:B0-----:R-:W-:Y:S05]  /*11840*/  @!P1 BRA `(.L_x_103) ;  /* 0xfffffffc00f09947 */ /* 0x001fea000383ffff */
[----:B------:R-:W-:Y:S05]  /*11850*/  BRA `(.L_x_211) ;  /* 0xffffffc8001c7947 */ /* 0x000fea000383ffff */
.L_x_212:
[----:B------:R-:W-:-:S00]  /*11860*/  BRA `(.L_x_212) ;  /* 0xfffffffc00fc7947 */ /* 0x000fc0000383ffff */
[----:B------:R-:W-:-:S00]  /*11870*/  NOP ;  /* 0x0000000000007918 */ /* 0x000fc00000000000 */
        /* <DEDUP_REMOVED lines=8> */
.L_x_3630:


//--------------------- .text._ZN7cutlass13device_kernelIN5flash11enable_sm90INS1_16FlashAttnFwdSm90INS1_25CollectiveMainloopFwdSm90ILi2EN4cute5tupleIJNS5_1CILi1EEES8_S8_EEENS6_IJNS7_ILi128EEESA_NS7_ILi256EEEEEELi256ENS_12float_e4m3_tEfNS_4arch4Sm90ELb0ELb0ELb0ELb1ELb1ELb0ELb0ELb1ELb0ELb1ELb0ELb0EEENS1_21CollectiveEpilogueFwdINS6_IJSA_SB_SA_EEES9_NS_10bfloat16_tESF_Li256ELb1ELb1ELb0ELb1EEENS1_36VarlenDynamicPersistentTileSchedulerILi128ELi128ELi256ELi128ELb0ELb1ELb1ELb0ELb1ELb1EEEEEEEEEvNT_6ParamsE --------------------------
	.section	.text._ZN7cutlass13device_kernelIN5flash11enable_sm90INS1_16FlashAttnFwdSm90INS1_25CollectiveMainloopFwdSm90ILi2EN4cute5tupleIJNS5_1CILi1EEES8_S8_EEENS6_IJNS7_ILi128EEESA_NS7_ILi256EEEEEELi256ENS_12float_e4m3_tEfNS_4arch4Sm90ELb0ELb0ELb0ELb1ELb1ELb0ELb0ELb1ELb0ELb1ELb0ELb0EEENS1_21CollectiveEpilogueFwdINS6_IJSA_SB_SA_EEES9_NS_10bfloat16_tESF_Li256ELb1ELb1ELb0ELb1EEENS1_36VarlenDynamicPersistentTileSchedulerILi128ELi128ELi256ELi128ELb0ELb1ELb1ELb0ELb1ELb1EEEEEEEEEvNT_6ParamsE,"ax",@progbits
	.align	128
.text._ZN7cutlass13device_kernelIN5flash11enable_sm90INS1_16FlashAttnFwdSm90INS1_25CollectiveMainloopFwdSm90ILi2EN4cute5tupleIJNS5_1CILi1EEES8_S8_EEENS6_IJNS7_ILi128EEESA_NS7_ILi256EEEEEELi256ENS_12float_e4m3_tEfNS_4arch4Sm90ELb0ELb0ELb0ELb1ELb1ELb0ELb0ELb1ELb0ELb1ELb0ELb0EEENS1_21CollectiveEpilogueFwdINS6_IJSA_SB_SA_EEES9_NS_10bfloat16_tESF_Li256ELb1ELb1ELb0ELb1EEENS1_36VarlenDynamicPersistentTileSchedulerILi128ELi128ELi256ELi128ELb0ELb1ELb1ELb0ELb1ELb1EEEEEEEEEvNT_6ParamsE:
        .type           _ZN7cutlass13device_kernelIN5flash11enable_sm90INS1_16FlashAttnFwdSm90INS1_25CollectiveMainloopFwdSm90ILi2EN4cute5tupleIJNS5_1CILi1EEES8_S8_EEENS6_IJNS7_ILi128EEESA_NS7_ILi256EEEEEELi256ENS_12float_e4m3_tEfNS_4arch4Sm90ELb0ELb0ELb0ELb1ELb1ELb0ELb0ELb1ELb0ELb1ELb0ELb0EEENS1_21CollectiveEpilogueFwdINS6_IJSA_SB_SA_EEES9_NS_10bfloat16_tESF_Li256ELb1ELb1ELb0ELb1EEENS1_36VarlenDynamicPersistentTileSchedulerILi128ELi128ELi256ELi128ELb0ELb1ELb1ELb0ELb1ELb1EEEEEEEEEvNT_6ParamsE,@function
        .size           _ZN7cutlass13device_kernelIN5flash11enable_sm90INS1_16FlashAttnFwdSm90INS1_25CollectiveMainloopFwdSm90ILi2EN4cute5tupleIJNS5_1CILi1EEES8_S8_EEENS6_IJNS7_ILi128EEESA_NS7_ILi256EEEEEELi256ENS_12float_e4m3_tEfNS_4arch4Sm90ELb0ELb0ELb0ELb1ELb1ELb0ELb0ELb1ELb0ELb1ELb0ELb0EEENS1_21CollectiveEpilogueFwdINS6_IJSA_SB_SA_EEES9_NS_10bfloat16_tESF_Li256ELb1ELb1ELb0ELb1EEENS1_36VarlenDynamicPersistentTileSchedulerILi128ELi128ELi256ELi128ELb0ELb1ELb1ELb0ELb1ELb1EEEEEEEEEvNT_6ParamsE,(.L_x_3631 - _ZN7cutlass13device_kernelIN5flash11enable_sm90INS1_16FlashAttnFwdSm90INS1_25CollectiveMainloopFwdSm90ILi2EN4cute5tupleIJNS5_1CILi1EEES8_S8_EEENS6_IJNS7_ILi128EEESA_NS7_ILi256EEEEEELi256ENS_12float_e4m3_tEfNS_4arch4Sm90ELb0ELb0ELb0ELb1ELb1ELb0ELb0ELb1ELb0ELb1ELb0ELb0EEENS1_21CollectiveEpilogueFwdINS6_IJSA_SB_SA_EEES9_NS_10bfloat16_tESF_Li256ELb1ELb1ELb0ELb1EEENS1_36VarlenDynamicPersistentTileSchedulerILi128ELi128ELi256ELi128ELb0ELb1ELb1ELb0ELb1ELb1EEEEEEEEEvNT_6ParamsE)
        .other          _ZN7cutlass13device_kernelIN5flash11enable_sm90INS1_16FlashAttnFwdSm90INS1_25CollectiveMainloopFwdSm90ILi2EN4cute5tupleIJNS5_1CILi1EEES8_S8_EEENS6_IJNS7_ILi128EEESA_NS7_ILi256EEEEEELi256ENS_12float_e4m3_tEfNS_4arch4Sm90ELb0ELb0ELb0ELb1ELb1ELb0ELb0ELb1ELb0ELb1ELb0ELb0EEENS1_21CollectiveEpilogueFwdINS6_IJSA_SB_SA_EEES9_NS_10bfloat16_tESF_Li256ELb1ELb1ELb0ELb1EEENS1_36VarlenDynamicPersistentTileSchedulerILi128ELi128ELi256ELi128ELb0ELb1ELb1ELb0ELb1ELb1EEEEEEEEEvNT_6ParamsE,@"STO_CUDA_ENTRY STV_DEFAULT"
_ZN7cutlass13device_kernelIN5flash11enable_sm90INS1_16FlashAttnFwdSm90INS1_25CollectiveMainloopFwdSm90ILi2EN4cute5tupleIJNS5_1CILi1EEES8_S8_EEENS6_IJNS7_ILi128EEESA_NS7_ILi256EEEEEELi256ENS_12float_e4m3_tEfNS_4arch4Sm90ELb0ELb0ELb0ELb1ELb1ELb0ELb0ELb1ELb0ELb1ELb0ELb0EEENS1_21CollectiveEpilogueFwdINS6_IJSA_SB_SA_EEES9_NS_10bfloat16_tESF_Li256ELb1ELb1ELb0ELb1EEENS1_36VarlenDynamicPersistentTileSchedulerILi128ELi128ELi256ELi128ELb0ELb1ELb1ELb0ELb1ELb1EEEEEEEEEvNT_6ParamsE:
        /* <DEDUP_REMOVED lines=9> */
[----:B------:R1:W2:Y:S01]  /*0090*/  SHFL.IDX PT, R4, R3, RZ, 0x1f ;  /* 0x00001fff03047589 */ /* 0x0002a200000e0000 */
        /* <DEDUP_REMOVED lines=14> */
[----:B------:R1:W0:Y:S06]  /*0180*/  @!UP0 SYNCS.EXCH.64 URZ, [UR8+0x38800], UR4 ;  /* 0x03880004083f85b2 */ /* 0x00022c0008000100 */
[----:B------:R1:W3:Y:S02]  /*0190*/  @!UP1 SYNCS.EXCH.64 URZ, [UR8+0x38820], UR6 ;  /* 0x03882006083f95b2 */ /* 0x0002e40008000100 */
[----:B-12---:R-:W-:Y:S05]  /*01a0*/  @P1 BRA `(.L_x_213) ;  /* 0x0000000000481947 */ /* 0x006fea0003800000 */
[----:B------:R-:W1:Y:S01]  /*01b0*/  S2UR UR5, SR_CgaCtaId ;  /* 0x00000000000579c3 */ /* 0x000e620000008800 */
[----:B------:R-:W-:Y:S01]  /*01c0*/  UMOV UR4, 0x400 ;  /* 0x0000040000047882 */ /* 0x000fe20000000000 */
[----:B------:R-:W-:Y:S01]  /*01d0*/  UMOV UR6, 0x80 ;  /* 0x0000008000067882 */ /* 0x000fe20000000000 */
[----:B------:R-:W-:Y:S01]  /*01e0*/  UMOV UR7, 0x100 ;  /* 0x0000010000077882 */ /* 0x000fe20000000000 */
[----:B------:R-:W-:Y:S01]  /*01f0*/  ELECT P0, URZ, PT ;  /* 0x00000000003f782f */ /* 0x000fe20003800000 */
[----:B-1----:R-:W-:Y:S02]  /*0200*/  ULEA UR8, UR5, UR4, 0x18 ;  /* 0x0000000405087291 */ /* 0x002fe4000f8ec03f */
[----:B------:R-:W-:-:S04]  /*0210*/  UIADD3 UR4, -UR6, 0x100000, URZ ;  /* 0x0010000006047890 */ /* 0x000fc8000fffe13f */
[----:B------:R-:W-:Y:S02]  /*0220*/  USHF.L.U32 UR5, UR4, 0xb, URZ ;  /* 0x0000000b04057899 */ /* 0x000fe4000800063f */
[----:B------:R-:W-:Y:S02]  /*0230*/  USHF.L.U32 UR4, UR4, 0x1, URZ ;  /* 0x0000000104047899 */ /* 0x000fe4000800063f */
[----:B------:R-:W-:-:S04]  /*0240*/  UIADD3 UR6, -UR7, 0x100000, URZ ;  /* 0x0010000007067890 */ /* 0x000fc8000fffe13f */
[----:B------:R-:W-:Y:S02]  /*0250*/  USHF.L.U32 UR7, UR6, 0xb, URZ ;  /* 0x0000000b06077899 */ /* 0x000fe4000800063f */
[----:B------:R-:W-:Y:S01]  /*0260*/  USHF.L.U32 UR6, UR6, 0x1, URZ ;  /* 0x0000000106067899 */ /* 0x000fe2000800063f */
[----:B------:R-:W1:Y:S03]  /*0270*/  FENCE.VIEW.ASYNC.S ;  /* 0x00000000000073c6 */ /* 0x000e660000000000 */
[----:B-1----:R1:W2:Y:S08]  /*0280*/  SYNCS.EXCH.64 URZ, [UR8+0x38830], UR4 ;  /* 0x03883004083f75b2 */ /* 0x0022b00008000100 */
[----:B------:R1:W4:Y:S01]  /*0290*/  SYNCS.EXCH.64 URZ, [UR8+0x38840], UR6 ;  /* 0x03884006083f75b2 */ /* 0x0003220008000100 */
[----:B------:R1:W0:Y:S01]  /*02a0*/  SYNCS.EXCH.64 URZ, [UR8+0x38838], UR4 ;  /* 0x03883804083f75b2 */ /* 0x0002220008000100 */
[----:B------:R1:W0:Y:S01]  /*02b0*/  SYNCS.EXCH.64 URZ, [UR8+0x38848], UR6 ;  /* 0x03884806083f75b2 */ /* 0x0002220008000100 */
[----:B------:R-:W-:Y:S01]  /*02c0*/  NOP ;  /* 0x0000000000007918 */ /* 0x000fe20000000000 */
.L_x_213:
[----:B------:R-:W5:Y:S01]  /*02d0*/  SHFL.IDX PT, R2, R0, RZ, 0x1f ;  /* 0x00001fff00027589 */ /* 0x000f6200000e0000 */
[----:B------:R-:W-:Y:S01]  /*02e0*/  NOP ;  /* 0x0000000000007918 */ /* 0x000fe20000000000 */
[----:B-----5:R-:W-:-:S13]  /*02f0*/  ISETP.NE.AND P0, PT, R2, RZ, PT ;  /* 0x000000ff0200720c */ /* 0x020fda0003f05270 */
[----:B------:R-:W-:Y:S05]  /*0300*/  @P0 BRA `(.L_x_214) ;  /* 0x0000000000480947 */ /* 0x000fea0003800000 */
[----:B-1----:R-:W1:Y:S01]  /*0310*/  S2UR UR5, SR_CgaCtaId ;  /* 0x00000000000579c3 */ /* 0x002e620000008800 */
        /* <DEDUP_REMOVED lines=12> */
[----:B-1----:R1:W0:Y:S08]  /*03e0*/  SYNCS.EXCH.64 URZ, [UR8+0x38850], UR4 ;  /* 0x03885004083f75b2 */ /* 0x0022300008000100 */
[----:B------:R1:W0:Y:S01]  /*03f0*/  SYNCS.EXCH.64 URZ, [UR8+0x38860], UR6 ;  /* 0x03886006083f75b2 */ /* 0x0002220008000100 */
[----:B------:R1:W0:Y:S01]  /*0400*/  SYNCS.EXCH.64 URZ, [UR8+0x38858], UR4 ;  /* 0x03885804083f75b2 */ /* 0x0002220008000100 */
[----:B------:R1:W0:Y:S01]  /*0410*/  SYNCS.EXCH.64 URZ, [UR8+0x38868], UR6 ;  /* 0x03886806083f75b2 */ /* 0x0002220008000100 */
[----:B------:R-:W-:Y:S01]  /*0420*/  NOP ;  /* 0x0000000000007918 */ /* 0x000fe20000000000 */
.L_x_214:
[----:B------:R-:W5:Y:S01]  /*0430*/  SHFL.IDX PT, R2, R0, RZ, 0x1f ;  /* 0x00001fff00027589 */ /* 0x000f6200000e0000 */
[----:B------:R-:W-:Y:S01]  /*0440*/  NOP ;  /* 0x0000000000007918 */ /* 0x000fe20000000000 */
[----:B-----5:R-:W-:-:S13]  /*0450*/  ISETP.NE.AND P0, PT, R2, RZ, PT ;  /* 0x000000ff0200720c */ /* 0x020fda0003f05270 */
[----:B------:R-:W-:Y:S05]  /*0460*/  @P0 BRA `(.L_x_215) ;  /* 0x0000000000380947 */ /* 0x000fea0003800000 */
[----:B-1----:R-:W1:Y:S01]  /*0470*/  S2UR UR5, SR_CgaCtaId ;  /* 0x00000000000579c3 */ /* 0x002e620000008800 */
[----:B------:R-:W-:Y:S01]  /*0480*/  UMOV UR4, 0x400 ;  /* 0x0000040000047882 */ /* 0x000fe20000000000 */
[----:B------:R-:W-:Y:S01]  /*0490*/  UMOV UR7, 0x80 ;  /* 0x0000008000077882 */ /* 0x000fe20000000000 */
[----:B------:R-:W-:Y:S01]  /*04a0*/  ELECT P0, URZ, PT ;  /* 0x00000000003f782f */ /* 0x000fe20003800000 */
[----:B-1----:R-:W-:Y:S02]  /*04b0*/  ULEA UR6, UR5, UR4, 0x18 ;  /* 0x0000000405067291 */ /* 0x002fe4000f8ec03f */
[----:B------:R-:W-:-:S04]  /*04c0*/  UIADD3 UR4, -UR7, 0x100000, URZ ;  /* 0x0010000007047890 */ /* 0x000fc8000fffe13f */
[----:B------:R-:W-:Y:S02]  /*04d0*/  USHF.L.U32 UR5, UR4, 0xb, URZ ;  /* 0x0000000b04057899 */ /* 0x000fe4000800063f */
[----:B------:R-:W-:Y:S01]  /*04e0*/  USHF.L.U32 UR4, UR4, 0x1, URZ ;  /* 0x0000000104047899 */ /* 0x000fe2000800063f */
[----:B------:R-:W1:Y:S11]  /*04f0*/  FENCE.VIEW.ASYNC.S ;  /* 0x00000000000073c6 */ /* 0x000e760000000000 */
[----:B-1----:R1:W0:Y:S01]  /*0500*/  SYNCS.EXCH.64 URZ, [UR6+0x38870], UR4 ;  /* 0x03887004063f75b2 */ /* 0x0022220008000100 */
[----:B------:R1:W0:Y:S01]  /*0510*/  SYNCS.EXCH.64 URZ, [UR6+0x38880], UR4 ;  /* 0x03888004063f75b2 */ /* 0x0002220008000100 */
[----:B------:R1:W0:Y:S01]  /*0520*/  SYNCS.EXCH.64 URZ, [UR6+0x38878], UR4 ;  /* 0x03887804063f75b2 */ /* 0x0002220008000100 */
[----:B------:R1:W0:Y:S01]  /*0530*/  SYNCS.EXCH.64 URZ, [UR6+0x38888], UR4 ;  /* 0x03888804063f75b2 */ /* 0x0002220008000100 */
[----:B------:R-:W-:Y:S01]  /*0540*/  NOP ;  /* 0x0000000000007918 */ /* 0x000fe20000000000 */
.L_x_215:
        /* <DEDUP_REMOVED lines=22> */
.L_x_216:
[----:B------:R-:W5:Y:S01]  /*06b0*/  SHFL.IDX PT, R3, R0, RZ, 0x1f ;  /* 0x00001fff00037589 */ /* 0x000f6200000e0000 */
[----:B------:R-:W-:Y:S01]  /*06c0*/  R2UR UR9, R4 ;  /* 0x00000000040972ca */ /* 0x000fe200000e0000 */
[----:B------:R-:W-:Y:S01]  /*06d0*/  NOP ;  /* 0x0000000000007918 */ /* 0x000fe20000000000 */
[----:B------:R-:W0:Y:S01]  /*06e0*/  S2R R2, SR_CgaCtaId ;  /* 0x0000000000027919 */ /* 0x000e220000008800 */
[----:B-----5:R-:W-:-:S13]  /*06f0*/  ISETP.NE.AND P0, PT, R3, RZ, PT ;  /* 0x000000ff0300720c */ /* 0x020fda0003f05270 */
[----:B0-----:R-:W-:Y:S05]  /*0700*/  @P0 BRA `(.L_x_217) ;  /* 0x0000000000480947 */ /* 0x001fea0003800000 */
[----:B-1----:R-:W0:Y:S01]  /*0710*/  S2UR UR5, SR_CgaCtaId ;  /* 0x00000000000579c3 */ /* 0x002e220000008800 */
        /* <DEDUP_REMOVED lines=13> */
[----:B------:R0:W0:Y:S01]  /*07f0*/  SYNCS.EXCH.64 URZ, [UR8+0x388c0], UR6 ;  /* 0x0388c006083f75b2 */ /* 0x0000220008000100 */
[----:B------:R0:W0:Y:S01]  /*0800*/  SYNCS.EXCH.64 URZ, [UR8+0x388b8], UR4 ;  /* 0x0388b804083f75b2 */ /* 0x0000220008000100 */
[----:B------:R0:W0:Y:S01]  /*0810*/  SYNCS.EXCH.64 URZ, [UR8+0x388c8], UR6 ;  /* 0x0388c806083f75b2 */ /* 0x0000220008000100 */
[----:B------:R-:W-:Y:S01]  /*0820*/  NOP ;  /* 0x0000000000007918 */ /* 0x000fe20000000000 */
.L_x_217:
        /* <DEDUP_REMOVED lines=8> */
.L_x_219:
[----:B------:R-:W-:-:S08]  /*08b0*/  NOP ;  /* 0x0000000000007918 */ /* 0x000fd00000000000 */
[----:B------:R-:W0:Y:S02]  /*08c0*/  USETMAXREG.TRY_ALLOC.CTAPOOL UP0, 0xe8 ;  /* 0x000000e8000079c8 */ /* 0x000e240008000600 */
[----:B0-----:R-:W-:-:S13]  /*08d0*/  PLOP3.LUT P0, PT, PT, PT, UP0, 0x80, 0x0 ;  /* 0x000000000000781c */ /* 0x001fda0003f0f008 */
[----:B------:R-:W-:Y:S05]  /*08e0*/  @!P0 BRA `(.L_x_219) ;  /* 0xfffffffc00f08947 */ /* 0x000fea000383ffff */
[----:B------:R-:W0:Y:S01]  /*08f0*/  S2R R0, SR_TID.X ;  /* 0x0000000000007919 */ /* 0x000e220000002100 */
[----:B------:R-:W1:Y:S01]  /*0900*/  S2UR UR5, SR_CgaCtaId ;  /* 0x00000000000579c3 */ /* 0x000e620000008800 */
[----:B------:R-:W-:-:S07]  /*0910*/  UMOV UR4, 0x400 ;  /* 0x0000040000047882 */ /* 0x000fce0000000000 */
[----:B------:R-:W-:Y:S06]  /*0920*/  BAR.ARV 0x8, 0x180 ;  /* 0x0206000000007b1d */ /* 0x000fec0000002000 */
[----:B-1----:R-:W-:Y:S01]  /*0930*/  ULEA UR4, UR5, UR4, 0x18 ;  /* 0x0000000405047291 */ /* 0x002fe2000f8ec03f */
[----:B0-----:R-:W-:-:S04]  /*0940*/  SHF.R.U32.HI R0, RZ, 0x7, R0 ;  /* 0x00000007ff007819 */ /* 0x001fc80000011600 */
[----:B------:R-:W-:-:S13]  /*0950*/  ISETP.NE.AND P0, PT, R0, 0x1, PT ;  /* 0x000000010000780c */ /* 0x000fda0003f05270 */
[----:B------:R-:W-:Y:S08]  /*0960*/  @!P0 BAR.ARV 0x9, 0x100 ;  /* 0x0244000000008b1d */ /* 0x000ff00000002000 */
[----:B------:R-:W-:Y:S06]  /*0970*/  BAR.SYNC.DEFER_BLOCKING 0x5, 0x180 ;  /* 0x0146000000007b1d */ /* 0x000fec0000010000 */
[----:B------:R-:W0:Y:S01]  /*0980*/  LDS.128 R4, [UR4+0x388d0] ;  /* 0x0388d004ff047984 */ /* 0x000e220008000c00 */
[----:B------:R-:W-:Y:S01]  /*0990*/  ULDC UR4, c[0x0][0xc3c] ;  /* 0x00030f0000047ab9 */ /* 0x000fe20000000800 */
[----:B------:R-:W-:Y:S06]  /*09a0*/  BAR.ARV 0x4, 0x180 ;  /* 0x0106000000007b1d */ /* 0x000fec0000002000 */
[----:B0-----:R-:W-:-:S13]  /*09b0*/  ISETP.GE.AND P0, PT, R7, UR4, PT ;  /* 0x0000000407007c0c */ /* 0x001fda000bf06270 */
[----:B------:R-:W-:Y:S05]  /*09c0*/  @P0 EXIT ;  /* 0x000000000000094d */ /* 0x000fea0003800000 */
[----:B------:R-:W0:Y:S01]  /*09d0*/  S2R R0, SR_TID.X ;  /* 0x0000000000007919 */ /* 0x000e220000002100 */
[----:B------:R-:W-:Y:S01]  /*09e0*/  R2UR UR46, R6 ;  /* 0x00000000062e72ca */ /* 0x000fe200000e0000 */
[----:B------:R-:W-:Y:S01]  /*09f0*/  ULOP3.LUT UR45, UR36, 0x1, URZ, 0xfc, !UPT ;  /* 0x00000001242d7892 */ /* 0x000fe2000f8efc3f */
[----:B------:R-:W-:Y:S01]  /*0a00*/  R2UR UR5, R5 ;  /* 0x00000000050572ca */ /* 0x000fe200000e0000 */
[----:B------:R-:W-:Y:S01]  /*0a10*/  UMOV UR44, URZ ;  /* 0x0000003f002c7c82 */ /* 0x000fe20008000000 */
[----:B------:R-:W-:Y:S01]  /*0a20*/  R2UR UR6, R7 ;  /* 0x00000000070672ca */ /* 0x000fe200000e0000 */
[----:B------:R-:W-:Y:S01]  /*0a30*/  UMOV UR43, URZ ;  /* 0x0000003f002b7c82 */ /* 0x000fe20008000000 */
[----:B------:R-:W-:Y:S01]  /*0a40*/  UMOV UR42, URZ ;  /* 0x0000003f002a7c82 */ /* 0x000fe20008000000 */
[----:B0-----:R-:W-:-:S05]  /*0a50*/  VIADD R225, R0, 0xffffff80 ;  /* 0xffffff8000e17836 */ /* 0x001fca0000000000 */
[----:B------:R-:W-:-:S04]  /*0a60*/  SHF.R.S32.HI R0, RZ, 0x1f, R225 ;  /* 0x0000001fff007819 */ /* 0x000fc800000114e1 */
[CC--:B------:R-:W-:Y:S02]  /*0a70*/  LEA.HI R3, R0.reuse, R225.reuse, RZ, 0x7 ;  /* 0x000000e100037211 */ /* 0x0c0fe400078f38ff */
[-C--:B------:R-:W-:Y:S02]  /*0a80*/  LEA.HI R4, R0, R225.reuse, RZ, 0x5 ;  /* 0x000000e100047211 */ /* 0x080fe400078f28ff */
[----:B------:R-:W-:Y:S02]  /*0a90*/  LOP3.LUT R2, R3, 0xffffff80, RZ, 0xc0, !PT ;  /* 0xffffff8003027812 */ /* 0x000fe400078ec0ff */
[----:B------:R-:W-:Y:S01]  /*0aa0*/  SHF.R.S32.HI R216, RZ, 0x7, R3 ;  /* 0x00000007ffd87819 */ /* 0x000fe20000011403 */
[----:B------:R-:W-:Y:S02]  /*0ab0*/  IMAD.SHL.U32 R6, R4, 0x20, RZ ;  /* 0x0000002004067824 */ /* 0x000fe400078e00ff */
[----:B------:R-:W-:Y:S01]  /*0ac0*/  IMAD.IADD R23, R225, 0x1, -R2 ;  /* 0x00000001e1177824 */ /* 0x000fe200078e0a02 */
[----:B------:R-:W-:-:S02]  /*0ad0*/  LEA.HI R2, R0, R225, RZ, 0x4 ;  /* 0x000000e100027211 */ /* 0x000fc400078f20ff */
[----:B------:R-:W-:Y:S02]  /*0ae0*/  LOP3.LUT R7, R6, 0xfffffc00, RZ, 0xc0, !PT ;  /* 0xfffffc0006077812 */ /* 0x000fe400078ec0ff */
[----:B------:R-:W-:Y:S02]  /*0af0*/  SHF.R.S32.HI R8, RZ, 0x1f, R23 ;  /* 0x0000001fff087819 */ /* 0x000fe40000011417 */
[----:B------:R-:W-:Y:S02]  /*0b00*/  SHF.R.S32.HI R5, RZ, 0x4, R2 ;  /* 0x00000004ff057819 */ /* 0x000fe40000011402 */
[----:B------:R-:W-:Y:S02]  /*0b10*/  LEA.HI R9, R8, R23, RZ, 0x2 ;  /* 0x0000001708097211 */ /* 0x000fe400078f10ff */
[C---:B------:R-:W-:Y:S02]  /*0b20*/  LOP3.LUT R4, R2.reuse, 0x3fffff0, RZ, 0xc0, !PT ;  /* 0x03fffff002047812 */ /* 0x040fe400078ec0ff */
[----:B------:R-:W-:-:S02]  /*0b30*/  LEA.HI R2, R2, R5, RZ, 0x1 ;  /* 0x0000000502027211 */ /* 0x000fc400078f08ff */
[-C--:B------:R-:W-:Y:S01]  /*0b40*/  LEA.HI R6, R0, R225.reuse, RZ, 0x2 ;  /* 0x000000e100067211 */ /* 0x080fe200078f10ff */
[----:B------:R-:W-:Y:S01]  /*0b50*/  IMAD.IADD R4, R225, 0x1, -R4 ;  /* 0x00000001e1047824 */ /* 0x000fe200078e0a04 */
[--C-:B------:R-:W-:Y:S02]  /*0b60*/  SHF.R.S32.HI R10, RZ, 0x2, R9.reuse ;  /* 0x00000002ff0a7819 */ /* 0x100fe40000011409 */
[----:B------:R-:W-:Y:S01]  /*0b70*/  SHF.R.S32.HI R11, RZ, 0x1f, R9 ;  /* 0x0000001fff0b7819 */ /* 0x000fe20000011409 */
[----:B------:R-:W-:Y:S01]  /*0b80*/  IMAD R7, R4, 0x40, R7 ;  /* 0x0000004004077824 */ /* 0x000fe200078e0207 */
[----:B------:R-:W-:Y:S02]  /*0b90*/  LOP3.LUT R2, R2, 0x1ffffffe, RZ, 0xc0, !PT ;  /* 0x1ffffffe02027812 */ /* 0x000fe400078ec0ff */
[----:B------:R-:W-:Y:S02]  /*0ba0*/  LOP3.LUT R6, R6, 0xfffffffc, RZ, 0xc0, !PT ;  /* 0xfffffffc06067812 */ /* 0x000fe400078ec0ff */
[----:B------:R-:W-:Y:S01]  /*0bb0*/  LEA.HI R0, R0, R225, RZ, 0x3 ;  /* 0x000000e100007211 */ /* 0x000fe200078f18ff */
[----:B------:R-:W-:Y:S01]  /*0bc0*/  IMAD.IADD R220, R5, 0x1, -R2 ;  /* 0x0000000105dc7824 */ /* 0x000fe200078e0a02 */
[----:B------:R-:W-:Y:S01]  /*0bd0*/  LEA.HI R11, R11, R10, RZ, 0x3 ;  /* 0x0000000a0b0b7211 */ /* 0x000fe200078f18ff */
[----:B------:R-:W-:Y:S01]  /*0be0*/  IMAD.IADD R6, R225, 0x1, -R6 ;  /* 0x00000001e1067824 */ /* 0x000fe200078e0a06 */
[----:B------:R-:W-:Y:S01]  /*0bf0*/  LOP3.LUT R2, R0, 0xfffffff8, RZ, 0xc0, !PT ;  /* 0xfffffff800027812 */ /* 0x000fe200078ec0ff */
[----:B------:R-:W-:Y:S01]  /*0c00*/  IMAD R220, R220, 0x8, R7 ;  /* 0x00000008dcdc7824 */ /* 0x000fe200078e0207 */
[----:B------:R-:W-:-:S02]  /*0c10*/  LOP3.LUT R11, R11, 0xfffffff8, RZ, 0xc0, !PT ;  /* 0xfffffff80b0b7812 */ /* 0x000fc400078ec0ff */
[----:B------:R-:W-:Y:S01]  /*0c20*/  LEA.HI R8, R8, R23, RZ, 0x5 ;  /* 0x0000001708087211 */ /* 0x000fe200078f28ff */
[----:B------:R-:W-:Y:S01]  /*0c30*/  IMAD.IADD R19, R225, 0x1, -R2 ;  /* 0x00000001e1137824 */ /* 0x000fe200078e0a02 */
[----:B------:R-:W-:Y:S01]  /*0c40*/  LEA.HI R3, R3, R216, RZ, 0x1 ;  /* 0x000000d803037211 */ /* 0x000fe200078f08ff */
[----:B------:R-:W-:Y:S01]  /*0c50*/  IMAD.IADD R11, R10, 0x1, -R11 ;  /* 0x000000010a0b7824 */ /* 0x000fe200078e0a0b */
[----:B------:R-:W-:Y:S01]  /*0c60*/  SHF.R.S32.HI R8, RZ, 0x5, R8 ;  /* 0x00000005ff087819 */ /* 0x000fe20000011408 */
[----:B------:R-:W-:Y:S01]  /*0c70*/  IMAD.SHL.U32 R2, R19, 0x8, RZ ;  /* 0x0000000813027824 */ /* 0x000fe200078e00ff */
[----:B------:R-:W-:Y:S02]  /*0c80*/  LEA.HI R4, R6, R6, RZ, 0x1 ;  /* 0x0000000606047211 */ /* 0x000fe400078f08ff */
        /* <DEDUP_REMOVED lines=9> */
[----:B------:R-:W-:Y:S01]  /*0d20*/  VIADD R18, R2, 0xc0 ;  /* 0x000000c002127836 */ /* 0x000fe20000000000 */
[----:B------:R-:W-:Y:S01]  /*0d30*/  SHF.R.S32.HI R223, RZ, 0x1f, R17 ;  /* 0x0000001fffdf7819 */ /* 0x000fe20000011411 */
[----:B------:R-:W-:Y:S01]  /*0d40*/  IMAD.IADD R6, R6, 0x1, -R5 ;  /* 0x0000000106067824 */ /* 0x000fe200078e0a05 */
[----:B------:R-:W-:Y:S01]  /*0d50*/  SHF.R.S32.HI R222, RZ, 0x1f, R16 ;  /* 0x0000001fffde7819 */ /* 0x000fe20000011410 */
[----:B------:R-:W-:Y:S01]  /*0d60*/  IMAD R217, R3, 0x40, R8 ;  /* 0x0000004003d97824 */ /* 0x000fe200078e0208 */
[----:B------:R-:W-:Y:S01]  /*0d70*/  SHF.R.S32.HI R221, RZ, 0x1f, R18 ;  /* 0x0000001fffdd7819 */ /* 0x000fe20000011412 */
[----:B------:R-:W-:-:S02]  /*0d80*/  IMAD.IADD R218, R23, 0x1, -R218 ;  /* 0x0000000117da7824 */ /* 0x000fc400078e0ada */
[----:B------:R-:W-:-:S07]  /*0d90*/  IMAD R219, R6, 0x8, R217 ;  /* 0x0000000806db7824 */ /* 0x000fce00078e02d9 */
.L_x_265:
[----:B------:R-:W-:Y:S02]  /*0da0*/  ULDC.64 UR8, c[0x0][0xc88] ;  /* 0x0003220000087ab9 */ /* 0x000fe40000000a00 */
[----:B------:R-:W-:-:S03]  /*0db0*/  UIMAD.WIDE UR6, UR6, 0x4, UR8 ;  /* 0x00000004060678a5 */ /* 0x000fc6000f8e0208 */
[----:B------:R-:W-:-:S03]  /*0dc0*/  ULDC.64 UR8, c[0x0][0x998] ;  /* 0x0002660000087ab9 */ /* 0x000fc60000000a00 */
[----:B01----:R-:W-:Y:S02]  /*0dd0*/  IMAD.U32 R4, RZ, RZ, UR6 ;  /* 0x00000006ff047e24 */ /* 0x003fe4000f8e00ff */
[----:B--2---:R-:W-:Y:S01]  /*0de0*/  IMAD.U32 R5, RZ, RZ, UR7 ;  /* 0x00000007ff057e24 */ /* 0x004fe2000f8e00ff */
[----:B------:R-:W-:-:S04]  /*0df0*/  ULDC.64 UR6, c[0x0][0x990] ;  /* 0x0002640000067ab9 */ /* 0x000fc80000000a00 */
[----:B------:R-:W2:Y:S01]  /*0e00*/  LDG.E R4, desc[UR52][R4.64] ;  /* 0x0000003404047981 */ /* 0x000ea2000c1e1900 */
[----:B------:R-:W-:Y:S01]  /*0e10*/  UISETP.NE.U32.AND UP0, UPT, UR6, URZ, UPT ;  /* 0x0000003f0600728c */ /* 0x000fe2000bf05070 */
[----:B---3--:R-:W-:Y:S01]  /*0e20*/  IMAD.MOV.U32 R3, RZ, RZ, 0x3f800000 ;  /* 0x3f800000ff037424 */ /* 0x008fe200078e00ff */
[----:B------:R-:W-:Y:S01]  /*0e30*/  UISETP.NE.U32.AND UP3, UPT, UR8, URZ, UPT ;  /* 0x0000003f0800728c */ /* 0x000fe2000bf65070 */
[----:B------:R-:W-:Y:S01]  /*0e40*/  IMAD.MOV.U32 R0, RZ, RZ, 0x3f800000 ;  /* 0x3f800000ff007424 */ /* 0x000fe200078e00ff */
[----:B------:R-:W-:Y:S02]  /*0e50*/  UISETP.NE.AND.EX UP0, UPT, UR7, URZ, UPT, UP0 ;  /* 0x0000003f0700728c */ /* 0x000fe4000bf05300 */
[----:B------:R-:W-:-:S04]  /*0e60*/  UISETP.NE.AND.EX UP3, UPT, UR9, URZ, UPT, UP3 ;  /* 0x0000003f0900728c */ /* 0x000fc8000bf65330 */
[----:B------:R-:W-:Y:S02]  /*0e70*/  PLOP3.LUT P2, PT, PT, PT, UP0, 0x80, 0x0 ;  /* 0x000000000000781c */ /* 0x000fe40003f4f008 */
[----:B------:R-:W-:-:S03]  /*0e80*/  PLOP3.LUT P3, PT, PT, PT, UP3, 0x80, 0x0 ;  /* 0x000000000000781c */ /* 0x000fc60003f6f038 */
[----:B------:R-:W-:Y:S01]  /*0e90*/  @UP0 ULDC.64 UR12, c[0x0][0x9a8] ;  /* 0x00026a00000c0ab9 */ /* 0x000fe20000000a00 */
[----:B------:R-:W-:Y:S01]  /*0ea0*/  @UP0 ULDC.64 UR14, c[0x0][0x9b0] ;  /* 0x00026c00000e0ab9 */ /* 0x000fe20000000a00 */
[----:B------:R-:W-:Y:S01]  /*0eb0*/  @UP3 ULDC.64 UR18, c[0x0][0x9b8] ;  /* 0x00026e0000123ab9 */ /* 0x000fe20000000a00 */
[----:B------:R-:W-:Y:S01]  /*0ec0*/  @UP3 ULDC.64 UR20, c[0x0][0x9c0] ;  /* 0x0002700000143ab9 */ /* 0x000fe20000000a00 */
[----:B--2---:R-:W-:-:S13]  /*0ed0*/  R2UR UR37, R4 ;  /* 0x00000000042572ca */ /* 0x004fda00000e0000 */
[----:B------:R-:W-:Y:S02]  /*0ee0*/  USHF.R.S32.HI UR38, URZ, 0x1f, UR37 ;  /* 0x0000001f3f267899 */ /* 0x000fe40008011425 */
[----:B------:R-:W-:Y:S02]  /*0ef0*/  @UP0 UIMAD.WIDE.U32 UR10, UR37, UR12, URZ ;  /* 0x0000000c250a02a5 */ /* 0x000fe4000f8e003f */
[----:B------:R-:W-:Y:S02]  /*0f00*/  @UP0 UIMAD UR4, UR38, UR12, URZ ;  /* 0x0000000c260402a4 */ /* 0x000fe4000f8e023f */
[----:B------:R-:W-:Y:S02]  /*0f10*/  @UP3 UIMAD.WIDE.U32 UR16, UR37, UR18, URZ ;  /* 0x00000012251032a5 */ /* 0x000fe4000f8e003f */
[----:B------:R-:W-:Y:S02]  /*0f20*/  @UP0 UIMAD UR12, UR37, UR13, UR4 ;  /* 0x0000000d250c02a4 */ /* 0x000fe4000f8e0204 */
[----:B------:R-:W-:-:S02]  /*0f30*/  @UP0 USHF.R.S32.HI UR4, URZ, 0x1f, UR46 ;  /* 0x0000001f3f040899 */ /* 0x000fc4000801142e */
[----:B------:R-:W-:Y:S02]  /*0f40*/  @UP3 UIMAD UR13, UR38, UR18, URZ ;  /* 0x00000012260d32a4 */ /* 0x000fe4000f8e023f */
[----:B------:R-:W-:Y:S02]  /*0f50*/  @UP0 UIADD3 UR11, UR11, UR12, URZ ;  /* 0x0000000c0b0b0290 */ /* 0x000fe4000fffe03f */
[----:B------:R-:W-:Y:S02]  /*0f60*/  @UP0 UIMAD UR4, UR4, UR14, URZ ;  /* 0x0000000e040402a4 */ /* 0x000fe4000f8e023f */
[----:B------:R-:W-:Y:S02]  /*0f70*/  @UP3 UIMAD UR18, UR37, UR19, UR13 ;  /* 0x00000013251232a4 */ /* 0x000fe4000f8e020d */
[----:B------:R-:W-:Y:S02]  /*0f80*/  @UP3 USHF.R.S32.HI UR19, URZ, 0x1f, UR46 ;  /* 0x0000001f3f133899 */ /* 0x000fe4000801142e */
[----:B------:R-:W-:-:S02]  /*0f90*/  @UP0 UIMAD UR4, UR46, UR15, UR4 ;  /* 0x0000000f2e0402a4 */ /* 0x000fc4000f8e0204 */
[----:B------:R-:W-:Y:S02]  /*0fa0*/  @UP0 UIMAD.WIDE.U32 UR14, UR46, UR14, UR10 ;  /* 0x0000000e2e0e02a5 */ /* 0x000fe4000f8e000a */
[----:B------:R-:W-:Y:S01]  /*0fb0*/  @UP3 UIADD3 UR17, UR17, UR18, URZ ;  /* 0x0000001211113290 */ /* 0x000fe2000fffe03f */
[----:B------:R-:W-:Y:S01]  /*0fc0*/  ULDC.64 UR10, c[0x0][0xa28] ;  /* 0x00028a00000a7ab9 */ /* 0x000fe20000000a00 */
[----:B------:R-:W-:Y:S01]  /*0fd0*/  ULDC.64 UR12, c[0x0][0xa20] ;  /* 0x00028800000c7ab9 */ /* 0x000fe20000000a00 */
[----:B------:R-:W-:Y:S02]  /*0fe0*/  @UP3 UIMAD UR18, UR19, UR20, URZ ;  /* 0x00000014131232a4 */ /* 0x000fe4000f8e023f */
[----:B------:R-:W-:Y:S02]  /*0ff0*/  UISETP.NE.U32.AND UP1, UPT, UR10, URZ, UPT ;  /* 0x0000003f0a00728c */ /* 0x000fe4000bf25070 */
[----:B------:R-:W-:Y:S02]  /*1000*/  UISETP.NE.U32.AND UP2, UPT, UR12, URZ, UPT ;  /* 0x0000003f0c00728c */ /* 0x000fe4000bf45070 */
[----:B------:R-:W-:-:S02]  /*1010*/  @UP3 UIMAD UR18, UR46, UR21, UR18 ;  /* 0x000000152e1232a4 */ /* 0x000fc4000f8e0212 */
[----:B------:R-:W-:Y:S02]  /*1020*/  @UP3 UIMAD.WIDE.U32 UR16, UR46, UR20, UR16 ;  /* 0x000000142e1032a5 */ /* 0x000fe4000f8e0010 */
[----:B------:R-:W-:Y:S02]  /*1030*/  UISETP.NE.AND.EX UP1, UPT, UR11, URZ, UPT, UP1 ;  /* 0x0000003f0b00728c */ /* 0x000fe4000bf25310 */
[----:B------:R-:W-:Y:S02]  /*1040*/  UISETP.NE.AND.EX UP2, UPT, UR13, URZ, UPT, UP2 ;  /* 0x0000003f0d00728c */ /* 0x000fe4000bf45320 */
[----:B------:R-:W-:Y:S02]  /*1050*/  @UP0 UIADD3 UR15, UR15, UR4, URZ ;  /* 0x000000040f0f0290 */ /* 0x000fe4000fffe03f */
[----:B------:R-:W-:Y:S01]  /*1060*/  @UP0 ULEA UR6, UP4, UR14, UR6, 0x2 ;  /* 0x000000060e060291 */ /* 0x000fe2000f88103f */
[----:B------:R-:W-:Y:S01]  /*1070*/  PLOP3.LUT P0, PT, PT, PT, UP1, 0x80, 0x0 ;  /* 0x000000000000781c */ /* 0x000fe20003f0f018 */
[----:B------:R-:W-:Y:S01]  /*1080*/  @UP3 UIADD3 UR4, UR17, UR18, URZ ;  /* 0x0000001211043290 */ /* 0x000fe2000fffe03f */
[----:B------:R-:W-:Y:S01]  /*1090*/  PLOP3.LUT P1, PT, PT, PT, UP2, 0x80, 0x0 ;  /* 0x000000000000781c */ /* 0x000fe20003f2f028 */
[----:B------:R-:W-:-:S02]  /*10a0*/  @UP3 ULEA UR8, UP5, UR16, UR8, 0x2 ;  /* 0x0000000810083291 */ /* 0x000fc4000f8a103f */
[----:B------:R-:W-:Y:S01]  /*10b0*/  @UP0 ULEA.HI.X UR7, UR14, UR7, UR15, 0x2, UP4 ;  /* 0x000000070e070291 */ /* 0x000fe2000a0f140f */
[----:B------:R-:W-:Y:S01]  /*10c0*/  IMAD.U32 R8, RZ, RZ, UR6 ;  /* 0x00000006ff087e24 */ /* 0x000fe2000f8e00ff */
[----:B------:R-:W-:Y:S02]  /*10d0*/  @UP3 ULEA.HI.X UR9, UR16, UR9, UR4, 0x2, UP5 ;  /* 0x0000000910093291 */ /* 0x000fe4000a8f1404 */
[----:B------:R-:W-:Y:S01]  /*10e0*/  @UP1 ULEA UR10, UP0, UR37, UR10, 0x2 ;  /* 0x0000000a250a1291 */ /* 0x000fe2000f80103f */
[----:B------:R-:W-:Y:S01]  /*10f0*/  IMAD.U32 R10, RZ, RZ, UR8 ;  /* 0x00000008ff0a7e24 */ /* 0x000fe2000f8e00ff */
[----:B------:R-:W-:Y:S01]  /*1100*/  @UP2 ULEA UR12, UP3, UR37, UR12, 0x2 ;  /* 0x0000000c250c2291 */ /* 0x000fe2000f86103f */
[----:B------:R-:W-:Y:S01]  /*1110*/  IMAD.U32 R9, RZ, RZ, UR7 ;  /* 0x00000007ff097e24 */ /* 0x000fe2000f8e00ff */
[----:B------:R-:W-:Y:S01]  /*1120*/  @UP1 ULEA.HI.X UR11, UR37, UR11, UR38, 0x2, UP0 ;  /* 0x0000000b250b1291 */ /* 0x000fe200080f1426 */
[----:B------:R-:W-:Y:S01]  /*1130*/  IMAD.U32 R11, RZ, RZ, UR9 ;  /* 0x00000009ff0b7e24 */ /* 0x000fe2000f8e00ff */
[----:B------:R-:W-:-:S02]  /*1140*/  @UP2 ULEA.HI.X UR13, UR37, UR13, UR38, 0x2, UP3 ;  /* 0x0000000d250d2291 */ /* 0x000fc400098f1426 */
[----:B------:R-:W2:Y:S01]  /*1150*/  @P2 LDG.E R3, desc[UR52][R8.64] ;  /* 0x0000003408032981 */ /* 0x000ea2000c1e1900 */
[----:B------:R-:W-:Y:S01]  /*1160*/  IMAD.U32 R4, RZ, RZ, UR10 ;  /* 0x0000000aff047e24 */ /* 0x000fe2000f8e00ff */
[----:B------:R-:W-:Y:S01]  /*1170*/  ULDC.64 UR6, c[0x0][0x418] ;  /* 0x0001060000067ab9 */ /* 0x000fe20000000a00 */
[----:B------:R-:W-:Y:S01]  /*1180*/  ULDC UR4, c[0x0][0x424] ;  /* 0x0001090000047ab9 */ /* 0x000fe20000000800 */
[----:B------:R0:W2:Y:S01]  /*1190*/  @P3 LDG.E R0, desc[UR52][R10.64] ;  /* 0x000000340a003981 */ /* 0x0000a2000c1e1900 */
[----:B------:R-:W-:Y:S02]  /*11a0*/  IMAD.U32 R6, RZ, RZ, UR12 ;  /* 0x0000000cff067e24 */ /* 0x000fe4000f8e00ff */
[----:B------:R-:W-:Y:S02]  /*11b0*/  IMAD.U32 R5, RZ, RZ, UR11 ;  /* 0x0000000bff057e24 */ /* 0x000fe4000f8e00ff */
[----:B------:R-:W-:-:S03]  /*11c0*/  IMAD.U32 R7, RZ, RZ, UR13 ;  /* 0x0000000dff077e24 */ /* 0x000fc6000f8e00ff */
[----:B------:R-:W3:Y:S04]  /*11d0*/  @P0 LDG.E R4, desc[UR52][R4.64] ;  /* 0x0000003404040981 */ /* 0x000ee8000c1e1900 */
[----:B----4-:R-:W4:Y:S01]  /*11e0*/  @P1 LDG.E R6, desc[UR52][R6.64] ;  /* 0x0000003406061981 */ /* 0x010f22000c1e1900 */
[----:B------:R-:W-:Y:S01]  /*11f0*/  UISETP.NE.U32.AND UP0, UPT, UR6, URZ, UPT ;  /* 0x0000003f0600728c */ /* 0x000fe2000bf05070 */
[----:B0-----:R-:W-:Y:S01]  /*1200*/  CS2R R10, SRZ ;  /* 0x00000000000a7805 */ /* 0x001fe2000001ff00 */
[----:B------:R-:W-:Y:S01]  /*1210*/  UMOV UR49, URZ ;  /* 0x0000003f00317c82 */ /* 0x000fe20008000000 */
[----:B------:R-:W-:Y:S01]  /*1220*/  ULDC UR6, c[0x0][0x2f0] ;  /* 0x0000bc0000067ab9 */ /* 0x000fe20000000800 */
[----:B------:R-:W-:Y:S01]  /*1230*/  UISETP.NE.AND.EX UP0, UPT, UR7, URZ, UPT, UP0 ;  /* 0x0000003f0700728c */ /* 0x000fe2000bf05300 */
[----:B------:R-:W-:Y:S01]  /*1240*/  CS2R R30, SRZ ;  /* 0x00000000001e7805 */ /* 0x000fe2000001ff00 */
[----:B------:R-:W-:Y:S01]  /*1250*/  UMOV UR40, UR5 ;  /* 0x0000000500287c82 */ /* 0x000fe20008000000 */
[----:B------:R-:W-:Y:S01]  /*1260*/  ULDC UR7, c[0x0][0x988] ;  /* 0x0002620000077ab9 */ /* 0x000fe20000000800 */
[----:B------:R-:W-:Y:S01]  /*1270*/  USEL UR4, UR4, 0x1, UP0 ;  /* 0x0000000104047887 */ /* 0x000fe20008000000 */
[----:B------:R-:W-:-:S02]  /*1280*/  CS2R R108, SRZ ;  /* 0x00000000006c7805 */ /* 0x000fc4000001ff00 */
[----:B------:R-:W-:Y:S01]  /*1290*/  CS2R R144, SRZ ;  /* 0x0000000000907805 */ /* 0x000fe2000001ff00 */
[----:B------:R-:W-:Y:S01]  /*12a0*/  IMAD.MOV.U32 R150, RZ, RZ, RZ ;  /* 0x000000ffff967224 */ /* 0x000fe200078e00ff */
[----:B------:R-:W-:Y:S01]  /*12b0*/  UIMAD UR4, UR4, UR6, URZ ;  /* 0x00000006040472a4 */ /* 0x000fe2000f8e023f */
[----:B------:R-:W-:Y:S02]  /*12c0*/  CS2R R100, SRZ ;  /* 0x0000000000647805 */ /* 0x000fe4000001ff00 */
[----:B------:R-:W-:Y:S02]  /*12d0*/  CS2R R142, SRZ ;  /* 0x00000000008e7805 */ /* 0x000fe4000001ff00 */
[----:B------:R-:W-:Y:S02]  /*12e0*/  CS2R R34, SRZ ;  /* 0x0000000000227805 */ /* 0x000fe4000001ff00 */
[----:B------:R-:W-:Y:S02]  /*12f0*/  CS2R R136, SRZ ;  /* 0x0000000000887805 */ /* 0x000fe4000001ff00 */
[----:B------:R-:W-:-:S02]  /*1300*/  CS2R R92, SRZ ;  /* 0x00000000005c7805 */ /* 0x000fc4000001ff00 */
[----:B------:R-:W-:Y:S02]  /*1310*/  CS2R R134, SRZ ;  /* 0x0000000000867805 */ /* 0x000fe4000001ff00 */
        /* <DEDUP_REMOVED lines=21> */
[----:B------:R-:W-:Y:S01]  /*1470*/  CS2R R88, SRZ ;  /* 0x0000000000587805 */ /* 0x000fe2000001ff00 */
[----:B------:R-:W-:Y:S01]  /*1480*/  IMAD.MOV.U32 R33, RZ, RZ, RZ ;  /* 0x000000ffff217224 */ /* 0x000fe200078e00ff */
        /* <DEDUP_REMOVED lines=19> */
[----:B------:R-:W-:Y:S01]  /*15c0*/  CS2R R152, SRZ ;  /* 0x0000000000987805 */ /* 0x000fe2000001ff00 */
[----:B------:R-:W-:Y:S01]  /*15d0*/  IMAD.MOV.U32 R9, RZ, RZ, RZ ;  /* 0x000000ffff097224 */ /* 0x000fe200078e00ff */
[----:B------:R-:W-:Y:S02]  /*15e0*/  CS2R R154, SRZ ;  /* 0x00000000009a7805 */ /* 0x000fe4000001ff00 */
[----:B------:R-:W-:Y:S02]  /*15f0*/  CS2R R40, SRZ ;  /* 0x0000000000287805 */ /* 0x000fe4000001ff00 */
[----:B------:R-:W-:Y:S01]  /*1600*/  CS2R R156, SRZ ;  /* 0x00000000009c7805 */ /* 0x000fe2000001ff00 */
[----:B------:R-:W-:Y:S02]  /*1610*/  IMAD.MOV.U32 R158, RZ, RZ, RZ ;  /* 0x000000ffff9e7224 */ /* 0x000fe400078e00ff */
[----:B--2---:R-:W-:-:S04]  /*1620*/  FMUL.FTZ R0, R3, R0 ;  /* 0x0000000003007220 */ /* 0x004fc80000410000 */
[----:B------:R-:W-:Y:S01]  /*1630*/  FMUL.FTZ R0, R0, UR7 ;  /* 0x0000000700007c20 */ /* 0x000fe20008410000 */
[----:B---3--:R-:W-:Y:S02]  /*1640*/  @P0 R2UR UR49, R4 ;  /* 0x00000000043102ca */ /* 0x008fe400000e0000 */
[----:B------:R-:W-:Y:S02]  /*1650*/  CS2R R4, SRZ ;  /* 0x0000000000047805 */ /* 0x000fe4000001ff00 */
[----:B------:R-:W-:Y:S01]  /*1660*/  R2UR UR39, R0 ;  /* 0x00000000002772ca */ /* 0x000fe200000e0000 */
[----:B------:R-:W-:Y:S01]  /*1670*/  IMAD.MOV.U32 R0, RZ, RZ, RZ ;  /* 0x000000ffff007224 */ /* 0x000fe200078e00ff */
[----:B----4-:R-:W-:Y:S02]  /*1680*/  @P1 R2UR UR4, R6 ;  /* 0x00000000060412ca */ /* 0x010fe400000e0000 */
[----:B------:R-:W-:Y:S01]  /*1690*/  PLOP3.LUT P0, PT, PT, PT, PT, 0x80, 0x0 ;  /* 0x000000000000781c */ /* 0x000fe20003f0f070 */
[----:B------:R-:W-:-:S12]  /*16a0*/  @P1 BRA `(.L_x_220) ;  /* 0x0000000000341947 */ /* 0x000fd80003800000 */
[----:B------:R-:W-:Y:S02]  /*16b0*/  ULDC.64 UR6, c[0x0][0xa08] ;  /* 0x0002820000067ab9 */ /* 0x000fe40000000a00 */
[----:B------:R-:W-:-:S04]  /*16c0*/  ISETP.NE.U32.AND P1, PT, RZ, UR6, PT ;  /* 0x00000006ff007c0c */ /* 0x000fc8000bf25070 */
[----:B------:R-:W-:-:S13]  /*16d0*/  ISETP.NE.AND.EX P1, PT, RZ, UR7, PT, P1 ;  /* 0x00000007ff007c0c */ /* 0x000fda000bf25310 */
[----:B------:R-:W-:Y:S05]  /*16e0*/  @!P1 BRA `(.L_x_220) ;  /* 0x0000000000249947 */ /* 0x000fea0003800000 */
[----:B------:R-:W-:Y:S02]  /*16f0*/  ULDC.64 UR4, c[0x0][0xa08] ;  /* 0x0002820000047ab9 */ /* 0x000fe40000000a00 */
[----:B------:R-:W-:-:S06]  /*1700*/  UIMAD.WIDE UR4, UR37, 0x4, UR4 ;  /* 0x00000004250478a5 */ /* 0x000fcc000f8e0204 */
[----:B------:R-:W-:Y:S02]  /*1710*/  IMAD.U32 R6, RZ, RZ, UR4 ;  /* 0x00000004ff067e24 */ /* 0x000fe4000f8e00ff */
[----:B------:R-:W-:-:S05]  /*1720*/  IMAD.U32 R7, RZ, RZ, UR5 ;  /* 0x00000005ff077e24 */ /* 0x000fca000f8e00ff */
[----:B------:R-:W2:Y:S04]  /*1730*/  LDG.E R8, desc[UR52][R6.64] ;  /* 0x0000003406087981 */ /* 0x000ea8000c1e1900 */
[----:B------:R-:W3:Y:S01]  /*1740*/  LDG.E R3, desc[UR52][R6.64+0x4] ;  /* 0x0000043406037981 */ /* 0x000ee2000c1e1900 */
[----:B--2---:R-:W-:Y:S02]  /*1750*/  R2UR UR4, R8 ;  /* 0x00000000080472ca */ /* 0x004fe400000e0000 */
[----:B---3--:R-:W-:-:S13]  /*1760*/  R2UR UR5, R3 ;  /* 0x00000000030572ca */ /* 0x008fda00000e0000 */
[----:B------:R-:W-:-:S12]  /*1770*/  UIADD3 UR4, -UR4, UR5, URZ ;  /* 0x0000000504047290 */ /* 0x000fd8000fffe13f */
.L_x_220:
[----:B------:R-:W-:Y:S01]  /*1780*/  UIADD3 UR49, -UR49, UR4, URZ ;  /* 0x0000000431317290 */ /* 0x000fe2000fffe13f */
[----:B------:R-:W-:Y:S01]  /*1790*/  CS2R R6, SRZ ;  /* 0x0000000000067805 */ /* 0x000fe2000001ff00 */
[----:B------:R-:W-:Y:S01]  /*17a0*/  UMOV UR41, UR46 ;  /* 0x0000002e00297c82 */ /* 0x000fe20008000000 */
[----:B------:R-:W-:Y:S01]  /*17b0*/  IMAD.MOV.U32 R159, RZ, RZ, RZ ;  /* 0x000000ffff9f7224 */ /* 0x000fe200078e00ff */
[----:B------:R-:W-:Y:S01]  /*17c0*/  UISETP.GE.AND UP0, UPT, UR49, 0x1, UPT ;  /* 0x000000013100788c */ /* 0x000fe2000bf06270 */
[----:B------:R-:W-:Y:S01]  /*17d0*/  CS2R R160, SRZ ;  /* 0x0000000000a07805 */ /* 0x000fe2000001ff00 */
[----:B------:R-:W-:Y:S01]  /*17e0*/  UIADD3 UR4, UR49, 0x7f, URZ ;  /* 0x0000007f31047890 */ /* 0x000fe2000fffe03f */
[----:B------:R-:W-:Y:S01]  /*17f0*/  IMAD.MOV.U32 R32, RZ, RZ, RZ ;  /* 0x000000ffff207224 */ /* 0x000fe200078e00ff */
[----:B------:R-:W-:Y:S01]  /*1800*/  CS2R R162, SRZ ;  /* 0x0000000000a27805 */ /* 0x000fe2000001ff00 */
[----:B------:R-:W-:Y:S01]  /*1810*/  IMAD.MOV.U32 R8, RZ, RZ, RZ ;  /* 0x000000ffff087224 */ /* 0x000fe200078e00ff */
[----:B------:R-:W-:Y:S01]  /*1820*/  PLOP3.LUT P1, PT, PT, PT, UP0, 0x80, 0x0 ;  /* 0x000000000000781c */ /* 0x000fe20003f2f008 */
[----:B------:R-:W-:Y:S01]  /*1830*/  USHF.R.S32.HI UR5, URZ, 0x1f, UR4 ;  /* 0x0000001f3f057899 */ /* 0x000fe20008011404 */
[----:B------:R-:W-:Y:S01]  /*1840*/  CS2R R24, SRZ ;  /* 0x0000000000187805 */ /* 0x000fe2000001ff00 */
[----:B------:R-:W-:-:S02]  /*1850*/  IMAD.MOV.U32 R164, RZ, RZ, RZ ;  /* 0x000000ffffa47224 */ /* 0x000fc400078e00ff */
[----:B------:R-:W-:Y:S01]  /*1860*/  ULEA.HI UR5, UR5, UR4, URZ, 0x7 ;  /* 0x0000000405057291 */ /* 0x000fe2000f8f383f */
[----:B------:R-:W-:-:S07]  /*1870*/  IMAD.MOV.U32 R3, RZ, RZ, RZ ;  /* 0x000000ffff037224 */ /* 0x000fce00078e00ff */
[----:B------:R-:W-:Y:S05]  /*1880*/  @!P1 BRA `(.L_x_221) ;  /* 0x0000005000c49947 */ /* 0x000fea0003800000 */
[----:B------:R-:W0:Y:S01]  /*1890*/  SHFL.IDX PT, R0, R216, RZ, 0x1f ;  /* 0x00001fffd8007589 */ /* 0x000e2200000e0000 */
[----:B------:R-:W1:Y:S01]  /*18a0*/  S2UR UR47, SR_CgaCtaId ;  /* 0x00000000002f79c3 */ /* 0x000e620000008800 */
[----:B------:R-:W-:Y:S01]  /*18b0*/  UMOV UR51, 0x400 ;  /* 0x0000040000337882 */ /* 0x000fe20000000000 */
[----:B------:R-:W-:Y:S01]  /*18c0*/  USHF.R.S32.HI UR48, URZ, 0x7, UR5 ;  /* 0x000000073f307899 */ /* 0x000fe20008011405 */
[----:B0-----:R-:W-:Y:S01]  /*18d0*/  R2UR UR4, R0 ;  /* 0x00000000000472ca */ /* 0x001fe200000e0000 */
[----:B-1----:R-:W-:-:S04]  /*18e0*/  ULEA UR51, UR47, UR51, 0x18 ;  /* 0x000000332f337291 */ /* 0x002fc8000f8ec03f */
[----:B------:R-:W-:-:S04]  /*18f0*/  UIADD3 UR7, UR51, 0x20400, URZ ;  /* 0x0002040033077890 */ /* 0x000fc8000fffe03f */
[----:B------:R-:W-:-:S04]  /*1900*/  ULOP3.LUT UP0, URZ, UR7, 0x3ff, URZ, 0xc0, !UPT ;  /* 0x000003ff073f7892 */ /* 0x000fc8000f80c03f */
[----:B------:R-:W-:Y:S02]  /*1910*/  ULEA.HI UR6, UR4, UR4, URZ, 0x1 ;  /* 0x0000000404067291 */ /* 0x000fe4000f8f083f */
[----:B------:R-:W-:Y:S02]  /*1920*/  PLOP3.LUT P0, PT, PT, PT, UP0, 0x80, 0x0 ;  /* 0x000000000000781c */ /* 0x000fe40003f0f008 */
[----:B------:R-:W-:-:S04]  /*1930*/  ULOP3.LUT UR6, UR6, 0x1e, URZ, 0xc0, !UPT ;  /* 0x0000001e06067892 */ /* 0x000fc8000f8ec03f */
[----:B------:R-:W-:-:S04]  /*1940*/  UIADD3 UR6, UR4, -UR6, URZ ;  /* 0x8000000604067290 */ /* 0x000fc8000fffe03f */
[----:B------:R-:W-:-:S04]  /*1950*/  ULEA UR6, UR6, UR7, 0xd ;  /* 0x0000000706067291 */ /* 0x000fc8000f8e683f */
[----:B------:R-:W-:-:S04]  /*1960*/  USHF.R.U32.HI UR6, URZ, 0x4, UR6 ;  /* 0x000000043f067899 */ /* 0x000fc80008011606 */
[----:B------:R-:W-:Y:S01]  /*1970*/  ULOP3.LUT UR55, UR6, 0x3fff, URZ, 0xc0, !UPT ;  /* 0x00003fff06377892 */ /* 0x000fe2000f8ec03f */
[----:B------:R-:W-:Y:S11]  /*1980*/  @!P0 BRA `(.L_x_222) ;  /* 0x0000000000408947 */ /* 0x000ff60003800000 */
        /* <DEDUP_REMOVED lines=16> */
.L_x_222:
[----:B------:R-:W-:Y:S01]  /*1a90*/  ULEA.HI UR4, UR44, UR44, URZ, 0x1 ;  /* 0x0000002c2c047291 */ /* 0x000fe2000f8f083f */
[----:B------:R-:W0:Y:S03]  /*1aa0*/  S2R R20, SR_TID.X ;  /* 0x0000000000147919 */ /* 0x000e260000002100 */
[----:B------:R-:W-:-:S04]  /*1ab0*/  ULOP3.LUT UR4, UR4, 0xfffffffe, URZ, 0xc0, !UPT ;  /* 0xfffffffe04047892 */ /* 0x000fc8000f8ec03f */
[----:B------:R-:W-:-:S06]  /*1ac0*/  UIADD3 UR4, UR44, -UR4, URZ ;  /* 0x800000042c047290 */ /* 0x000fcc000fffe03f */
[----:B------:R-:W-:-:S05]  /*1ad0*/  IMAD.U32 R0, RZ, RZ, UR4 ;  /* 0x00000004ff007e24 */ /* 0x000fca000f8e00ff */
[----:B------:R-:W-:-:S04]  /*1ae0*/  SHF.L.U32 R0, R0, 0x1f, RZ ;  /* 0x0000001f00007819 */ /* 0x000fc800000006ff */
[----:B------:R-:W1:Y:S01]  /*1af0*/  SYNCS.PHASECHK.TRANS64.TRYWAIT P0, [UR51+0x38800], R0 ;  /* 0x03880000ff0075a7 */ /* 0x000e620008000173 */
[----:B0-----:R-:W-:-:S05]  /*1b00*/  SHF.R.U32.HI R20, RZ, 0x7, R20 ;  /* 0x00000007ff147819 */ /* 0x001fca0000011614 */
[----:B------:R-:W-:Y:S01]  /*1b10*/  VIADD R6, R20, 0x8 ;  /* 0x0000000814067836 */ /* 0x000fe20000000000 */
[----:B-1----:R-:W-:Y:S06]  /*1b20*/  @!P0 BRA `(.L_x_223) ;  /* 0x000000f000c48947 */ /* 0x002fec0003800000 */
.L_x_367:
[----:B0-----:R-:W-:Y:S01]  /*1b30*/  IMAD.U32 R0, RZ, RZ, UR45 ;  /* 0x0000002dff007e24 */ /* 0x001fe2000f8e00ff */
[----:B------:R-:W-:Y:S05]  /*1b40*/  WARPSYNC.ALL ;  /* 0x0000000000007948 */ /* 0x000fea0003800000 */
[----:B------:R0:W-:Y:S01]  /*1b50*/  BAR.SYNC.DEFER_BLOCKING R6, 0x100 ;  /* 0x000400060000751d */ /* 0x0001e20000010000 */
[----:B------:R-:W-:-:S13]  /*1b60*/  ISETP.NE.AND P0, PT, R0, 0x3, PT ;  /* 0x000000030000780c */ /* 0x000fda0003f05270 */
[----:B0-----:R-:W-:Y:S05]  /*1b70*/  @!P0 BRA `(.L_x_224) ;  /* 0x0000000000048947 */ /* 0x001fea0003800000 */
[----:B------:R-:W-:Y:S01]  /*1b80*/  BPT.TRAP 0x1 ;  /* 0x000000040000795c */ /* 0x000fe20000300000 */
.L_x_224:
[----:B------:R-:W-:Y:S01]  /*1b90*/  ULEA UR54, UR42, UR51, 0x3 ;  /* 0x000000332a367291 */ /* 0x000fe2000f8e183f */
[----:B------:R-:W-:-:S05]  /*1ba0*/  IMAD.U32 R7, RZ, RZ, UR43 ;  /* 0x0000002bff077e24 */ /* 0x000fca000f8e00ff */
[----:B------:R-:W-:-:S04]  /*1bb0*/  SHF.L.U32 R7, R7, 0x1f, RZ ;  /* 0x0000001f07077819 */ /* 0x000fc800000006ff */
[----:B------:R0:W1:Y:S01]  /*1bc0*/  SYNCS.PHASECHK.TRANS64.TRYWAIT P1, [UR54+0x38830], R7 ;  /* 0x03883007ff0075a7 */ /* 0x0000620008020176 */
[----:B------:R-:W-:Y:S05]  /*1bd0*/  @!P0 BRA `(.L_x_225) ;  /* 0x0000000000048947 */ /* 0x000fea0003800000 */
[----:B------:R-:W-:Y:S01]  /*1be0*/  BPT.TRAP 0x1 ;  /* 0x000000040000795c */ /* 0x000fe20000300000 */
.L_x_225:
[----:B-1----:R-:W-:Y:S05]  /*1bf0*/  @P1 BRA `(.L_x_226) ;  /* 0x0000000000081947 */ /* 0x002fea0003800000 */
[----:B------:R-:W1:Y:S02]  /*1c00*/  SYNCS.PHASECHK.TRANS64.TRYWAIT P1, [UR54+0x38830], R7 ;  /* 0x03883007ff0075a7 */ /* 0x000e640008020176 */
[----:B-1----:R-:W-:Y:S05]  /*1c10*/  @!P1 BRA `(.L_x_227) ;  /* 0x000000f000a09947 */ /* 0x002fea0003800000 */
.L_x_226:
        /* <DEDUP_REMOVED lines=66> */
.L_x_228:
        /* <DEDUP_REMOVED lines=195> */
[----:B------:R-:W-:-:S02]  /*2c70*/  FFMA.FTZ R85, R85, UR39, -R88 ;  /* 0x0000002755557c23 */ /* 0x000fc40008010858 */
[----:B------:R-:W-:-:S04]  /*2c80*/  FMNMX.FTZ R15, R51, R10, !PT ;  /* 0x0000000a330f7209 */ /* 0x000fc80007810000 */
        /* <DEDUP_REMOVED lines=8> */
[----:B------:R-:W-:Y:S03]  /*2d10*/  MUFU.EX2 R8, R8 ;  /* 0x0000000800087308 */ /* 0x000fe60000000800 */
[----:B------:R-:W-:-:S04]  /*2d20*/  FMNMX.FTZ R21, R63, R12, !PT ;  /* 0x0000000c3f157209 */ /* 0x000fc80007810000 */
[----:B------:R-:W-:Y:S01]  /*2d30*/  FMNMX.FTZ R12, R66, R21, !PT ;  /* 0x00000015420c7209 */ /* 0x000fe20007810000 */
[----:B------:R5:W-:Y:S03]  /*2d40*/  MUFU.EX2 R13, R37 ;  /* 0x00000025000d7308 */ /* 0x000be60000000800 */
[----:B------:R-:W-:-:S04]  /*2d50*/  FMNMX.FTZ R21, R67, R12, !PT ;  /* 0x0000000c43157209 */ /* 0x000fc80007810000 */
[----:B------:R-:W-:Y:S01]  /*2d60*/  FMNMX.FTZ R12, R70, R21, !PT ;  /* 0x00000015460c7209 */ /* 0x000fe20007810000 */
[----:B------:R-:W-:Y:S01]  /*2d70*/  MUFU.EX2 R156, R156 ;  /* 0x0000009c009c7308 */ /* 0x000fe20000000800 */
[----:B-----5:R-:W-:-:S02]  /*2d80*/  FFMA.FTZ R37, R65, UR39, -R88 ;  /* 0x0000002741257c23 */ /* 0x020fc40008010858 */
        /* <DEDUP_REMOVED lines=13> */
[----:B-----5:R-:W-:Y:S02]  /*2e60*/  IMAD.U32 R53, RZ, RZ, UR39 ;  /* 0x00000027ff357e24 */ /* 0x020fe4000f8e00ff */
[----:B------:R-:W-:Y:S01]  /*2e70*/  FMNMX.FTZ R20, R87, R14, !PT ;  /* 0x0000000e57147209 */ /* 0x000fe20007810000 */
[----:B------:R-:W-:-:S04]  /*2e80*/  FFMA.FTZ R14, R60, UR39, -R88 ;  /* 0x000000273c0e7c23 */ /* 0x000fc80008010858 */
[----:B------:R-:W5:Y:S01]  /*2e90*/  SHFL.BFLY PT, R41, R20, 0x2, 0x1f ;  /* 0x0c401f0014297f89 */ /* 0x000f6200000e0000 */
[----:B------:R0:W-:Y:S08]  /*2ea0*/  MUFU.EX2 R21, R49 ;  /* 0x0000003100157308 */ /* 0x0001f00000000800 */
[----:B------:R-:W-:Y:S01]  /*2eb0*/  MUFU.EX2 R12, R12 ;  /* 0x0000000c000c7308 */ /* 0x000fe20000000800 */
[----:B0-----:R-:W-:-:S07]  /*2ec0*/  FFMA.FTZ R49, R61, UR39, -R88 ;  /* 0x000000273d317c23 */ /* 0x001fce0008010858 */
[----:B------:R-:W-:Y:S01]  /*2ed0*/  MUFU.EX2 R160, R160 ;  /* 0x000000a000a07308 */ /* 0x000fe20000000800 */
[----:B-----5:R-:W-:-:S07]  /*2ee0*/  FMNMX.FTZ R24, R20, R41, !PT ;  /* 0x0000002914187209 */ /* 0x020fce0007810000 */
[----:B------:R-:W-:Y:S01]  /*2ef0*/  MUFU.EX2 R33, R57 ;  /* 0x0000003900217308 */ /* 0x000fe20000000800 */
[----:B------:R-:W-:-:S01]  /*2f00*/  FFMA.FTZ R41, R73, UR39, -R88 ;  /* 0x0000002749297c23 */ /* 0x000fc20008010858 */
[----:B------:R-:W0:Y:S06]  /*2f10*/  SHFL.BFLY PT, R45, R24, 0x1, 0x1f ;  /* 0x0c201f00182d7f89 */ /* 0x000e2c00000e0000 */
[----:B------:R-:W-:Y:S08]  /*2f20*/  MUFU.EX2 R14, R14 ;  /* 0x0000000e000e7308 */ /* 0x000ff00000000800 */
[----:B------:R-:W-:Y:S08]  /*2f30*/  MUFU.EX2 R49, R49 ;  /* 0x0000003100317308 */ /* 0x000ff00000000800 */
[----:B------:R-:W-:Y:S01]  /*2f40*/  MUFU.EX2 R162, R162 ;  /* 0x000000a200a27308 */ /* 0x000fe20000000800 */
[----:B0-----:R-:W-:Y:S01]  /*2f50*/  FMNMX.FTZ R172, R24, R45, !PT ;  /* 0x0000002d18ac7209 */ /* 0x001fe20007810000 */
[--C-:B------:R-:W-:Y:S01]  /*2f60*/  FFMA.FTZ R45, R81, UR39, -R88.reuse ;  /* 0x00000027512d7c23 */ /* 0x100fe20008010858 */
[----:B------:R-:W-:-:S02]  /*2f70*/  FFMA.FTZ R24, R84, UR39, -R88 ;  /* 0x0000002754187c23 */ /* 0x000fc40008010858 */
        /* <DEDUP_REMOVED lines=37> */
[----:B------:R-:W-:-:S01]  /*31d0*/  FFMA.FTZ R74, R74, UR39, -R28 ;  /* 0x000000274a4a7c23 */ /* 0x000fc2000801081c */
[--C-:B------:R-:W-:Y:S01]  /*31e0*/  FFMA.FTZ R75, R75, UR39, -R28.reuse ;  /* 0x000000274b4b7c23 */ /* 0x100fe2000801081c */
[----:B------:R-:W-:-:S01]  /*31f0*/  FFMA.FTZ R78, R78, UR39, -R28 ;  /* 0x000000274e4e7c23 */ /* 0x000fc2000801081c */
[--C-:B------:R-:W-:Y:S01]  /*3200*/  FFMA.FTZ R79, R79, UR39, -R28.reuse ;  /* 0x000000274f4f7c23 */ /* 0x100fe2000801081c */
[----:B------:R-:W-:-:S01]  /*3210*/  FFMA.FTZ R82, R82, UR39, -R28 ;  /* 0x0000002752527c23 */ /* 0x000fc2000801081c */
[--C-:B------:R-:W-:Y:S01]  /*3220*/  FFMA.FTZ R83, R83, UR39, -R28.reuse ;  /* 0x0000002753537c23 */ /* 0x100fe2000801081c */
[----:B------:R-:W-:-:S01]  /*3230*/  FFMA.FTZ R86, R86, UR39, -R28 ;  /* 0x0000002756567c23 */ /* 0x000fc2000801081c */
[----:B------:R-:W4:Y:S01]  /*3240*/  MUFU.EX2 R155, R155 ;  /* 0x0000009b009b7308 */ /* 0x000f220000000800 */
[----:B------:R-:W-:-:S07]  /*3250*/  FFMA.FTZ R28, R87, UR39, -R28 ;  /* 0x00000027571c7c23 */ /* 0x000fce000801081c */
[----:B------:R0:W5:Y:S08]  /*3260*/  MUFU.EX2 R26, R35 ;  /* 0x00000023001a7308 */ /* 0x0001700000000800 */
[----:B------:R-:W1:Y:S01]  /*3270*/  MUFU.EX2 R38, R38 ;  /* 0x0000002600267308 */ /* 0x000e620000000800 */
[----:B0-----:R-:W-:-:S04]  /*3280*/  FADD.FTZ R35, R153, R20 ;  /* 0x0000001499237221 */ /* 0x001fc80000010000 */
[----:B--2---:R-:W-:Y:S01]  /*3290*/  FADD.FTZ R34, R30, R35 ;  /* 0x000000231e227221 */ /* 0x004fe20000010000 */
[----:B------:R-:W-:-:S01]  /*32a0*/  FADD.FTZ R35, R11, R32 ;  /* 0x000000200b237221 */ /* 0x000fc20000010000 */
[C---:B---3--:R-:W-:Y:S01]  /*32b0*/  F2FP.SATFINITE.E4M3.F32.PACK_AB_MERGE_C R30, R31.reuse, R30, RZ ;  /* 0x0000001e1f1e723e */ /* 0x048fe200048070ff */
[----:B------:R-:W0:Y:S01]  /*32c0*/  MUFU.EX2 R39, R39 ;  /* 0x0000002700277308 */ /* 0x000e220000000800 */
[----:B------:R-:W-:-:S01]  /*32d0*/  FADD.FTZ R34, R31, R34 ;  /* 0x000000221f227221 */ /* 0x000fc20000010000 */
[----:B------:R-:W-:Y:S01]  /*32e0*/  FADD.FTZ R32, R8, R35 ;  /* 0x0000002308207221 */ /* 0x000fe20000010000 */
[----:B------:R-:W-:Y:S02]  /*32f0*/  F2FP.SATFINITE.E4M3.F32.PACK_AB_MERGE_C R153, R20, R153, R30 ;  /* 0x000000991499723e */ /* 0x000fe4000480701e */
[----:B----4-:R-:W-:-:S03]  /*3300*/  FADD.FTZ R27, R155, R34 ;  /* 0x000000229b1b7221 */ /* 0x010fc60000010000 */
[----:B------:R-:W2:Y:S01]  /*3310*/  MUFU.EX2 R42, R42 ;  /* 0x0000002a002a7308 */ /* 0x000ea20000000800 */
[----:B-----5:R-:W-:-:S04]  /*3320*/  FADD.FTZ R27, R26, R27 ;  /* 0x0000001b1a1b7221 */ /* 0x020fc80000010000 */
[----:B-1----:R-:W-:Y:S01]  /*3330*/  FADD.FTZ R34, R38, R27 ;  /* 0x0000001b26227221 */ /* 0x002fe20000010000 */
[----:B------:R-:W-:-:S02]  /*3340*/  FADD.FTZ R27, R13, R32 ;  /* 0x000000200d1b7221 */ /* 0x000fc40000010000 */
[----:B------:R-:W1:Y:S01]  /*3350*/  MUFU.EX2 R43, R43 ;  /* 0x0000002b002b7308 */ /* 0x000e620000000800 */
[----:B0-----:R-:W-:-:S01]  /*3360*/  FADD.FTZ R35, R39, R34 ;  /* 0x0000002227237221 */ /* 0x001fc20000010000 */
[----:B------:R-:W-:Y:S01]  /*3370*/  FADD.FTZ R32, R156, R27 ;  /* 0x0000001b9c207221 */ /* 0x000fe20000010000 */
[----:B------:R-:W-:-:S03]  /*3380*/  F2FP.SATFINITE.E4M3.F32.PACK_AB_MERGE_C R38, R39, R38, RZ ;  /* 0x000000262726723e */ /* 0x000fc600048070ff */
[----:B------:R-:W-:Y:S01]  /*3390*/  FADD.FTZ R27, R15, R32 ;  /* 0x000000200f1b7221 */ /* 0x000fe20000010000 */
[----:B------:R-:W-:Y:S01]  /*33a0*/  F2FP.SATFINITE.E4M3.F32.PACK_AB_MERGE_C R155, R26, R155, R38 ;  /* 0x0000009b1a9b723e */ /* 0x000fe20004807026 */
[----:B------:R-:W0:Y:S01]  /*33b0*/  MUFU.EX2 R46, R46 ;  /* 0x0000002e002e7308 */ /* 0x000e220000000800 */
[----:B--2---:R-:W-:-:S01]  /*33c0*/  FADD.FTZ R34, R42, R35 ;  /* 0x000000232a227221 */ /* 0x004fc20000010000 */
[----:B------:R-:W-:Y:S01]  /*33d0*/  FADD.FTZ R32, R10, R27 ;  /* 0x0000001b0a207221 */ /* 0x000fe20000010000 */
[----:B------:R-:W-:-:S03]  /*33e0*/  F2FP.SATFINITE.E4M3.F32.PACK_AB_MERGE_C R10, R25, R10, RZ ;  /* 0x0000000a190a723e */ /* 0x000fc600048070ff */
[----:B------:R-:W-:Y:S01]  /*33f0*/  FADD.FTZ R27, R25, R32 ;  /* 0x00000020191b7221 */ /* 0x000fe20000010000 */
[----:B------:R-:W-:Y:S01]  /*3400*/  F2FP.SATFINITE.E4M3.F32.PACK_AB_MERGE_C R156, R15, R156, R10 ;  /* 0x0000009c0f9c723e */ /* 0x000fe2000480700a */
[----:B------:R-:W2:Y:S01]  /*3410*/  MUFU.EX2 R47, R47 ;  /* 0x0000002f002f7308 */ /* 0x000ea20000000800 */
[----:B-1----:R-:W-:-:S01]  /*3420*/  FADD.FTZ R35, R43, R34 ;  /* 0x000000222b237221 */ /* 0x002fc20000010000 */
[----:B------:R-:W-:-:S04]  /*3430*/  FADD.FTZ R32, R158, R27 ;  /* 0x0000001b9e207221 */ /* 0x000fc80000010000 */
[----:B------:R-:W-:Y:S02]  /*3440*/  FADD.FTZ R27, R21, R32 ;  /* 0x00000020151b7221 */ /* 0x000fe40000010000 */
        /* <DEDUP_REMOVED lines=14> */
[----:B------:R-:W-:Y:S01]  /*3530*/  FADD.FTZ R32, R14, R27 ;  /* 0x0000001b0e207221 */ /* 0x000fe20000010000 */
[----:B------:R-:W-:-:S03]  /*3540*/  F2FP.SATFINITE.E4M3.F32.PACK_AB_MERGE_C R14, R49, R14, RZ ;  /* 0x0000000e310e723e */ /* 0x000fc600048070ff */
[----:B------:R-:W-:Y:S01]  /*3550*/  FADD.FTZ R27, R49, R32 ;  /* 0x00000020311b7221 */ /* 0x000fe20000010000 */
[----:B------:R-:W-:Y:S01]  /*3560*/  F2FP.SATFINITE.E4M3.F32.PACK_AB_MERGE_C R160, R33, R160, R14 ;  /* 0x000000a021a0723e */ /* 0x000fe2000480700e */
[----:B------:R-:W1:Y:S01]  /*3570*/  MUFU.EX2 R55, R55 ;  /* 0x0000003700377308 */ /* 0x000e620000000800 */
[----:B0-----:R-:W-:-:S01]  /*3580*/  FADD.FTZ R35, R51, R34 ;  /* 0x0000002233237221 */ /* 0x001fc20000010000 */
[----:B------:R-:W-:Y:S01]  /*3590*/  FADD.FTZ R32, R162, R27 ;  /* 0x0000001ba2207221 */ /* 0x000fe20000010000 */
[----:B------:R-:W-:-:S03]  /*35a0*/  F2FP.SATFINITE.E4M3.F32.PACK_AB_MERGE_C R27, R5, R4, RZ ;  /* 0x00000004051b723e */ /* 0x000fc600048070ff */
[----:B------:R-:W-:Y:S01]  /*35b0*/  FADD.FTZ R5, R37, R32 ;  /* 0x0000002025057221 */ /* 0x000fe20000010000 */
[----:B------:R-:W-:Y:S01]  /*35c0*/  F2FP.SATFINITE.E4M3.F32.PACK_AB_MERGE_C R32, R13, R8, RZ ;  /* 0x000000080d20723e */ /* 0x000fe200048070ff */
[----:B------:R-:W0:Y:S01]  /*35d0*/  MUFU.EX2 R58, R58 ;  /* 0x0000003a003a7308 */ /* 0x000e220000000800 */
[----:B--2---:R-:W-:-:S01]  /*35e0*/  FADD.FTZ R34, R54, R35 ;  /* 0x0000002336227221 */ /* 0x004fc20000010000 */
[----:B------:R-:W-:Y:S02]  /*35f0*/  F2FP.SATFINITE.E4M3.F32.PACK_AB_MERGE_C R152, R9, R152, R27 ;  /* 0x000000980998723e */ /* 0x000fe4000480701b */
[----:B------:R-:W-:-:S04]  /*3600*/  F2FP.SATFINITE.E4M3.F32.PACK_AB_MERGE_C R154, R11, R154, R32 ;  /* 0x0000009a0b9a723e */ /* 0x000fc80004807020 */
[----:B------:R-:W2:Y:S01]  /*3610*/  MUFU.EX2 R59, R59 ;  /* 0x0000003b003b7308 */ /* 0x000ea20000000800 */
[----:B-1----:R-:W-:-:S01]  /*3620*/  FADD.FTZ R35, R55, R34 ;  /* 0x0000002237237221 */ /* 0x002fc20000010000 */
[----:B------:R-:W-:-:S04]  /*3630*/  F2FP.SATFINITE.E4M3.F32.PACK_AB_MERGE_C R54, R55, R54, RZ ;  /* 0x000000363736723e */ /* 0x000fc800048070ff */
[----:B------:R-:W-:Y:S02]  /*3640*/  F2FP.SATFINITE.E4M3.F32.PACK_AB_MERGE_C R159, R51, R50, R54 ;  /* 0x00000032339f723e */ /* 0x000fe40004807036 */
[----:B------:R-:W1:Y:S01]  /*3650*/  MUFU.EX2 R62, R62 ;  /* 0x0000003e003e7308 */ /* 0x000e620000000800 */
[----:B0-----:R-:W-:-:S07]  /*3660*/  FADD.FTZ R34, R58, R35 ;  /* 0x000000233a227221 */ /* 0x001fce0000010000 */
[----:B------:R-:W0:Y:S01]  /*3670*/  MUFU.EX2 R63, R63 ;  /* 0x0000003f003f7308 */ /* 0x000e220000000800 */
[----:B--2---:R-:W-:-:S07]  /*3680*/  FADD.FTZ R35, R59, R34 ;  /* 0x000000223b237221 */ /* 0x004fce0000010000 */
[----:B------:R-:W2:Y:S01]  /*3690*/  MUFU.EX2 R66, R66 ;  /* 0x0000004200427308 */ /* 0x000ea20000000800 */
[----:B-1----:R-:W-:-:S07]  /*36a0*/  FADD.FTZ R34, R62, R35 ;  /* 0x000000233e227221 */ /* 0x002fce0000010000 */
[----:B------:R-:W1:Y:S01]  /*36b0*/  MUFU.EX2 R67, R67 ;  /* 0x0000004300437308 */ /* 0x000e620000000800 */
[----:B0-----:R-:W-:-:S01]  /*36c0*/  FADD.FTZ R35, R63, R34 ;  /* 0x000000223f237221 */ /* 0x001fc20000010000 */
[----:B------:R-:W-:-:S04]  /*36d0*/  F2FP.SATFINITE.E4M3.F32.PACK_AB_MERGE_C R62, R63, R62, RZ ;  /* 0x0000003e3f3e723e */ /* 0x000fc800048070ff */
[----:B------:R-:W-:Y:S02]  /*36e0*/  F2FP.SATFINITE.E4M3.F32.PACK_AB_MERGE_C R161, R59, R58, R62 ;  /* 0x0000003a3ba1723e */ /* 0x000fe4000480703e */
[----:B------:R-:W0:Y:S01]  /*36f0*/  MUFU.EX2 R70, R70 ;  /* 0x0000004600467308 */ /* 0x000e220000000800 */
[----:B--2---:R-:W-:-:S07]  /*3700*/  FADD.FTZ R4, R66, R35 ;  /* 0x0000002342047221 */ /* 0x004fce0000010000 */
[----:B------:R-:W2:Y:S01]  /*3710*/  MUFU.EX2 R69, R69 ;  /* 0x0000004500457308 */ /* 0x000ea20000000800 */
[----:B-1----:R-:W-:-:S01]  /*3720*/  FADD.FTZ R13, R67, R4 ;  /* 0x00000004430d7221 */ /* 0x002fc20000010000 */
[----:B------:R-:W-:-:S06]  /*3730*/  FADD.FTZ R4, R68, R5 ;  /* 0x0000000544047221 */ /* 0x000fcc0000010000 */
[----:B------:R-:W1:Y:S01]  /*3740*/  MUFU.EX2 R71, R71 ;  /* 0x0000004700477308 */ /* 0x000e620000000800 */
[----:B0-----:R-:W-:-:S07]  /*3750*/  FADD.FTZ R8, R70, R13 ;  /* 0x0000000d46087221 */ /* 0x001fce0000010000 */
[----:B------:R-:W0:Y:S01]  /*3760*/  MUFU.EX2 R164, R164 ;  /* 0x000000a400a47308 */ /* 0x000e220000000800 */
[----:B--2---:R-:W-:-:S01]  /*3770*/  FADD.FTZ R5, R69, R4 ;  /* 0x0000000445057221 */ /* 0x004fc20000010000 */
[----:B------:R-:W-:-:S04]  /*3780*/  F2FP.SATFINITE.E4M3.F32.PACK_AB_MERGE_C R68, R69, R68, RZ ;  /* 0x000000444544723e */ /* 0x000fc800048070ff */
[----:B------:R-:W-:Y:S02]  /*3790*/  F2FP.SATFINITE.E4M3.F32.PACK_AB_MERGE_C R162, R37, R162, R68 ;  /* 0x000000a225a2723e */ /* 0x000fe40004807044 */
        /* <DEDUP_REMOVED lines=11> */
[----:B0-----:R-:W-:-:S07]  /*3850*/  FADD.FTZ R13, R75, R8 ;  /* 0x000000084b0d7221 */ /* 0x001fce0000010000 */
[----:B------:R-:W0:Y:S01]  /*3860*/  MUFU.EX2 R77, R77 ;  /* 0x0000004d004d7308 */ /* 0x000e220000000800 */
[----:B--2---:R-:W-:-:S07]  /*3870*/  FADD.FTZ R4, R76, R5 ;  /* 0x000000054c047221 */ /* 0x004fce0000010000 */
[----:B------:R-:W2:Y:S01]  /*3880*/  MUFU.EX2 R79, R79 ;  /* 0x0000004f004f7308 */ /* 0x000ea20000000800 */
[----:B-1----:R-:W-:-:S07]  /*3890*/  FADD.FTZ R8, R78, R13 ;  /* 0x0000000d4e087221 */ /* 0x002fce0000010000 */
[----:B------:R-:W1:Y:S01]  /*38a0*/  MUFU.EX2 R166, R166 ;  /* 0x000000a600a67308 */ /* 0x000e620000000800 */
        /* <DEDUP_REMOVED lines=18> */
[----:B--2---:R-:W-:-:S01]  /*39d0*/  FADD.FTZ R8, R86, R25 ;  /* 0x0000001956087221 */ /* 0x004fc20000010000 */
[C---:B-1----:R-:W-:Y:S01]  /*39e0*/  F2FP.SATFINITE.E4M3.F32.PACK_AB_MERGE_C R24, R85.reuse, R24, RZ ;  /* 0x000000185518723e */ /* 0x042fe200048070ff */
[----:B------:R-:W-:-:S03]  /*39f0*/  FADD.FTZ R4, R85, R4 ;  /* 0x0000000455047221 */ /* 0x000fc60000010000 */
[----:B------:R-:W-:Y:S02]  /*3a00*/  F2FP.SATFINITE.E4M3.F32.PACK_AB_MERGE_C R166, R45, R166, R24 ;  /* 0x000000a62da6723e */ /* 0x000fe40004807018 */
[C---:B0-----:R-:W-:Y:S01]  /*3a10*/  F2FP.SATFINITE.E4M3.F32.PACK_AB_MERGE_C R86, R5.reuse, R86, RZ ;  /* 0x000000560556723e */ /* 0x041fe200048070ff */
[----:B------:R-:W-:-:S03]  /*3a20*/  FADD.FTZ R5, R5, R8 ;  /* 0x0000000805057221 */ /* 0x000fc60000010000 */
[----:B------:R-:W-:Y:S01]  /*3a30*/  F2FP.SATFINITE.E4M3.F32.PACK_AB_MERGE_C R167, R83, R82, R86 ;  /* 0x0000005253a7723e */ /* 0x000fe20004807056 */
[----:B------:R-:W-:Y:S06]  /*3a40*/  @!P0 BRA `(.L_x_229) ;  /* 0x0000000000048947 */ /* 0x000fec0003800000 */
[----:B------:R-:W-:Y:S01]  /*3a50*/  BPT.TRAP 0x1 ;  /* 0x000000040000795c */ /* 0x000fe20000300000 */
.L_x_229:
[----:B------:R0:W1:Y:S01]  /*3a60*/  SYNCS.PHASECHK.TRANS64.TRYWAIT P1, [UR54+0x38850], R7 ;  /* 0x03885007ff0075a7 */ /* 0x0000620008020176 */
[----:B------:R-:W-:Y:S05]  /*3a70*/  @!P0 BRA `(.L_x_230) ;  /* 0x0000000000048947 */ /* 0x000fea0003800000 */
[----:B------:R-:W-:Y:S01]  /*3a80*/  BPT.TRAP 0x1 ;  /* 0x000000040000795c */ /* 0x000fe20000300000 */
.L_x_230:
[----:B-1----:R-:W-:Y:S05]  /*3a90*/  @P1 BRA `(.L_x_231) ;  /* 0x0000000000081947 */ /* 0x002fea0003800000 */
[----:B------:R-:W1:Y:S02]  /*3aa0*/  SYNCS.PHASECHK.TRANS64.TRYWAIT P1, [UR54+0x38850], R7 ;  /* 0x03885007ff0075a7 */ /* 0x000e640008020176 */
[----:B-1----:R-:W-:Y:S05]  /*3ab0*/  @!P1 BRA `(.L_x_232) ;  /* 0x000000d400109947 */ /* 0x002fea0003800000 */
.L_x_231:
        /* <DEDUP_REMOVED lines=31> */
.L_x_233:
[----:B------:R-:W-:Y:S02]  /*3cb0*/  UISETP.GE.AND UP0, UPT, UR49, 0x81, UPT ;  /* 0x000000813100788c */ /* 0x000fe4000bf06270 */
[----:B------:R-:W-:-:S04]  /*3cc0*/  UIADD3 UR54, UR54, 0x38860, URZ ;  /* 0x0003886036367890 */ /* 0x000fc8000fffe03f */
[----:B------:R-:W-:Y:S01]  /*3cd0*/  PLOP3.LUT P1, PT, PT, PT, UP0, 0x80, 0x0 ;  /* 0x000000000000781c */ /* 0x000fe20003f2f008 */
[----:B------:R-:W-:-:S09]  /*3ce0*/  UPRMT UR54, UR47, 0x654, UR54 ;  /* 0x000006542f367896 */ /* 0x000fd20008000036 */
[----:B------:R-:W-:Y:S03]  /*3cf0*/  SYNCS.ARRIVE.TRANS64.RED.A1T0 RZ, [UR54], RZ ;  /* 0x000000ffffff79a7 */ /* 0x000fe60008100436 */
[----:B------:R-:W-:Y:S05]  /*3d00*/  @!P1 BRA `(.L_x_234) ;  /* 0x0000002000ac9947 */ /* 0x000fea0003800000 */
[----:B01----:R-:W-:Y:S01]  /*3d10*/  IMAD.MOV.U32 R7, RZ, RZ, R172 ;  /* 0x000000ffff077224 */ /* 0x003fe200078e00ac */
[----:B------:R-:W-:Y:S01]  /*3d20*/  UIADD3 UR49, UR48, -0x2, URZ ;  /* 0xfffffffe30317890 */ /* 0x000fe2000fffe03f */
[----:B------:R-:W-:-:S11]  /*3d30*/  IMAD.MOV.U32 R6, RZ, RZ, R3 ;  /* 0x000000ffff067224 */ /* 0x000fd600078e0003 */
.L_x_245:
[----:B------:R-:W-:Y:S01]  /*3d40*/  UIADD3 UR42, UR42, 0x1, URZ ;  /* 0x000000012a2a7890 */ /* 0x000fe2000fffe03f */
[----:B0-----:R-:W-:Y:S01]  /*3d50*/  IMAD.U32 R0, RZ, RZ, UR49 ;  /* 0x00000031ff007e24 */ /* 0x001fe2000f8e00ff */
        /* <DEDUP_REMOVED lines=8> */
.L_x_235:
        /* <DEDUP_REMOVED lines=11> */
.L_x_236:
[----:B-1----:R-:W-:Y:S05]  /*3e90*/  @P2 BRA `(.L_x_237) ;  /* 0x00000000000c2947 */ /* 0x002fea0003800000 */
[----:B0-----:R-:W-:-:S04]  /*3ea0*/  IMAD.U32 R0, RZ, RZ, UR54 ;  /* 0x00000036ff007e24 */ /* 0x001fc8000f8e00ff */
[----:B------:R-:W0:Y:S02]  /*3eb0*/  SYNCS.PHASECHK.TRANS64.TRYWAIT P2, [UR47+0x38830], R0 ;  /* 0x03883000ff0075a7 */ /* 0x000e24000804016f */
[----:B0-----:R-:W-:Y:S05]  /*3ec0*/  @!P2 BRA `(.L_x_238) ;  /* 0x000000d00024a947 */ /* 0x001fea0003800000 */
.L_x_237:
        /* <DEDUP_REMOVED lines=46> */
.L_x_239:
[----:B------:R-:W-:Y:S01]  /*41b0*/  FMNMX.FTZ R8, R152, R6, !PT ;  /* 0x0000000698087209 */ /* 0x000fe20007810000 */
[----:B------:R-:W-:Y:S01]  /*41c0*/  IMAD.U32 R12, RZ, RZ, UR39 ;  /* 0x00000027ff0c7e24 */ /* 0x000fe2000f8e00ff */
[----:B------:R-:W-:Y:S02]  /*41d0*/  UIADD3 UR6, UR47, 0x38840, URZ ;  /* 0x000388402f067890 */ /* 0x000fe4000fffe03f */
[----:B------:R-:W-:Y:S02]  /*41e0*/  FMNMX.FTZ R3, R153, R8, !PT ;  /* 0x0000000899037209 */ /* 0x000fe40007810000 */
[----:B------:R-:W-:Y:S02]  /*41f0*/  UPRMT UR6, UR48, 0x654, UR6 ;  /* 0x0000065430067896 */ /* 0x000fe40008000006 */
[----:B------:R-:W-:-:S04]  /*4200*/  FMNMX.FTZ R8, R156, R3, !PT ;  /* 0x000000039c087209 */ /* 0x000fc80007810000 */
[----:B------:R-:W-:-:S03]  /*4210*/  FMNMX.FTZ R3, R157, R8, !PT ;  /* 0x000000089d037209 */ /* 0x000fc60007810000 */
[----:B------:R-:W-:Y:S01]  /*4220*/  SYNCS.ARRIVE.TRANS64.RED.A1T0 RZ, [UR6], RZ ;  /* 0x000000ffffff79a7 */ /* 0x000fe20008100406 */
        /* <DEDUP_REMOVED lines=34> */
[----:B------:R-:W-:-:S01]  /*4450*/  FFMA.FTZ R6, R3, R12, -8 ;  /* 0xc100000003067423 */ /* 0x000fc2000001000c */
[----:B------:R-:W-:-:S03]  /*4460*/  FMNMX.FTZ R12, R154, R7, !PT ;  /* 0x000000079a0c7209 */ /* 0x000fc60007810000 */
        /* <DEDUP_REMOVED lines=24> */
[----:B------:R-:W1:Y:S01]  /*45f0*/  MUFU.EX2 R9, R9 ;  /* 0x0000000900097308 */ /* 0x000e620000000800 */
[----:B------:R-:W-:-:S04]  /*4600*/  FMNMX.FTZ R21, R167, R14, !PT ;  /* 0x0000000ea7157209 */ /* 0x000fc80007810000 */
[----:B------:R-:W-:-:S03]  /*4610*/  FMNMX.FTZ R14, R170, R21, !PT ;  /* 0x00000015aa0e7209 */ /* 0x000fc60007810000 */
[----:B------:R-:W-:Y:S01]  /*4620*/  MUFU.EX2 R21, R169 ;  /* 0x000000a900157308 */ /* 0x000fe20000000800 */
[----:B------:R-:W-:-:S04]  /*4630*/  FMNMX.FTZ R157, R171, R14, !PT ;  /* 0x0000000eab9d7209 */ /* 0x000fc80007810000 */
[----:B------:R-:W-:-:S03]  /*4640*/  FMNMX.FTZ R14, R174, R157, !PT ;  /* 0x0000009dae0e7209 */ /* 0x000fc60007810000 */
[----:B------:R-:W2:Y:S01]  /*4650*/  MUFU.EX2 R152, R152 ;  /* 0x0000009800987308 */ /* 0x000ea20000000800 */
        /* <DEDUP_REMOVED lines=8> */
[----:B------:R-:W-:Y:S01]  /*46e0*/  FMNMX.FTZ R161, R179, R14, !PT ;  /* 0x0000000eb3a17209 */ /* 0x000fe20007810000 */
[--C-:B------:R-:W-:Y:S01]  /*46f0*/  FFMA.FTZ R14, R176, UR39, -R6.reuse ;  /* 0x00000027b00e7c23 */ /* 0x100fe20008010806 */
[----:B------:R-:W-:-:S01]  /*4700*/  FFMA.FTZ R176, R180, UR39, -R6 ;  /* 0x00000027b4b07c23 */ /* 0x000fc20008010806 */
[--C-:B------:R-:W-:Y:S01]  /*4710*/  FFMA.FTZ R180, R209, UR39, -R6.reuse ;  /* 0x00000027d1b47c23 */ /* 0x100fe20008010806 */
[----:B------:R-:W-:Y:S01]  /*4720*/  FMNMX.FTZ R160, R182, R161, !PT ;  /* 0x000000a1b6a07209 */ /* 0x000fe20007810000 */
[-C--:B------:R-:W-:Y:S01]  /*4730*/  FMUL.FTZ R33, R33, R9.reuse ;  /* 0x0000000921217220 */ /* 0x080fe20000410000 */
[----:B------:R-:W-:Y:S01]  /*4740*/  FMUL.FTZ R36, R36, R9 ;  /* 0x0000000924247220 */ /* 0x000fe20000410000 */
[----:B------:R-:W3:Y:S01]  /*4750*/  MUFU.EX2 R11, R11 ;  /* 0x0000000b000b7308 */ /* 0x000ee20000000800 */
[----:B------:R-:W-:Y:S01]  /*4760*/  FMNMX.FTZ R161, R183, R160, !PT ;  /* 0x000000a0b7a17209 */ /* 0x000fe20007810000 */
[----:B-1----:R-:W-:Y:S01]  /*4770*/  FFMA.FTZ R173, R201, UR39, -R6 ;  /* 0x00000027c9ad7c23 */ /* 0x002fe20008010806 */
[----:B--2---:R-:W-:-:S01]  /*4780*/  FFMA.FTZ R4, R9, R4, R152 ;  /* 0x0000000409047223 */ /* 0x004fc20000010098 */
[----:B------:R-:W-:Y:S01]  /*4790*/  FMUL.FTZ R37, R37, R9 ;  /* 0x0000000925257220 */ /* 0x000fe20000410000 */
[----:B------:R-:W-:Y:S01]  /*47a0*/  FMNMX.FTZ R160, R186, R161, !PT ;  /* 0x000000a1baa07209 */ /* 0x000fe20007810000 */
[-C--:B------:R-:W-:Y:S01]  /*47b0*/  FMUL.FTZ R40, R40, R9.reuse ;  /* 0x0000000928287220 */ /* 0x080fe20000410000 */
[-C--:B------:R-:W-:Y:S01]  /*47c0*/  FMUL.FTZ R41, R41, R9.reuse ;  /* 0x0000000929297220 */ /* 0x080fe20000410000 */
[----:B------:R-:W-:Y:S01]  /*47d0*/  MUFU.EX2 R161, R177 ;  /* 0x000000b100a17308 */ /* 0x000fe20000000800 */
[----:B------:R-:W-:Y:S01]  /*47e0*/  FMNMX.FTZ R165, R187, R160, !PT ;  /* 0x000000a0bba57209 */ /* 0x000fe20007810000 */
[-C--:B------:R-:W-:Y:S01]  /*47f0*/  FMUL.FTZ R44, R44, R9.reuse ;  /* 0x000000092c2c7220 */ /* 0x080fe20000410000 */
[-C--:B------:R-:W-:Y:S01]  /*4800*/  FMUL.FTZ R45, R45, R9.reuse ;  /* 0x000000092d2d7220 */ /* 0x080fe20000410000 */
[----:B------:R-:W-:Y:S01]  /*4810*/  FMUL.FTZ R48, R48, R9 ;  /* 0x0000000930307220 */ /* 0x000fe20000410000 */
[----:B------:R-:W-:Y:S01]  /*4820*/  FMNMX.FTZ R160, R190, R165, !PT ;  /* 0x000000a5bea07209 */ /* 0x000fe20007810000 */
[-C--:B------:R-:W-:Y:S01]  /*4830*/  FMUL.FTZ R49, R49, R9.reuse ;  /* 0x0000000931317220 */ /* 0x080fe20000410000 */
[-C--:B------:R-:W-:Y:S01]  /*4840*/  FMUL.FTZ R52, R52, R9.reuse ;  /* 0x0000000934347220 */ /* 0x080fe20000410000 */
[----:B------:R-:W1:Y:S01]  /*4850*/  MUFU.EX2 R10, R10 ;  /* 0x0000000a000a7308 */ /* 0x000e620000000800 */
[----:B------:R-:W-:Y:S01]  /*4860*/  FMNMX.FTZ R165, R191, R160, !PT ;  /* 0x000000a0bfa57209 */ /* 0x000fe20007810000 */
[-C--:B------:R-:W-:Y:S01]  /*4870*/  FMUL.FTZ R53, R53, R9.reuse ;  /* 0x0000000935357220 */ /* 0x080fe20000410000 */
[-C--:B------:R-:W-:Y:S01]  /*4880*/  FMUL.FTZ R56, R56, R9.reuse ;  /* 0x0000000938387220 */ /* 0x080fe20000410000 */
[----:B------:R-:W-:Y:S01]  /*4890*/  FMUL.FTZ R57, R57, R9 ;  /* 0x0000000939397220 */ /* 0x000fe20000410000 */
[----:B------:R-:W-:Y:S01]  /*48a0*/  FMNMX.FTZ R160, R194, R165, !PT ;  /* 0x000000a5c2a07209 */ /* 0x000fe20007810000 */
[-C--:B------:R-:W-:Y:S01]  /*48b0*/  FMUL.FTZ R60, R60, R9.reuse ;  /* 0x000000093c3c7220 */ /* 0x080fe20000410000 */
[----:B------:R-:W-:Y:S01]  /*48c0*/  FMUL.FTZ R61, R61, R9 ;  /* 0x000000093d3d7220 */ /* 0x000fe20000410000 */
[----:B------:R-:W2:Y:S01]  /*48d0*/  MUFU.EX2 R15, R15 ;  /* 0x0000000f000f7308 */ /* 0x000ea20000000800 */
[----:B------:R-:W-:Y:S01]  /*48e0*/  FMNMX.FTZ R165, R195, R160, !PT ;  /* 0x000000a0c3a57209 */ /* 0x000fe20007810000 */
[--C-:B------:R-:W-:Y:S01]  /*48f0*/  FFMA.FTZ R160, R184, UR39, -R6.reuse ;  /* 0x00000027b8a07c23 */ /* 0x100fe20008010806 */
[----:B------:R-:W-:-:S01]  /*4900*/  FFMA.FTZ R184, R188, UR39, -R6 ;  /* 0x00000027bcb87c23 */ /* 0x000fc20008010806 */
[--C-:B------:R-:W-:Y:S01]  /*4910*/  FFMA.FTZ R188, R196, UR39, -R6.reuse ;  /* 0x00000027c4bc7c23 */ /* 0x100fe20008010806 */
[----:B------:R-:W-:Y:S01]  /*4920*/  FMNMX.FTZ R164, R198, R165, !PT ;  /* 0x000000a5c6a47209 */ /* 0x000fe20007810000 */
[--C-:B------:R-:W-:Y:S01]  /*4930*/  FFMA.FTZ R196, R212, UR39, -R6.reuse ;  /* 0x00000027d4c47c23 */ /* 0x100fe20008010806 */
[-C--:B------:R-:W-:Y:S01]  /*4940*/  FMUL.FTZ R64, R64, R9.reuse ;  /* 0x0000000940407220 */ /* 0x080fe20000410000 */
[----:B------:R-:W4:Y:S01]  /*4950*/  MUFU.EX2 R8, R8 ;  /* 0x0000000800087308 */ /* 0x000f220000000800 */
[----:B------:R-:W-:Y:S01]  /*4960*/  FMNMX.FTZ R165, R199, R164, !PT ;  /* 0x000000a4c7a57209 */ /* 0x000fe20007810000 */
[-C--:B------:R-:W-:Y:S01]  /*4970*/  FMUL.FTZ R65, R65, R9.reuse ;  /* 0x0000000941417220 */ /* 0x080fe20000410000 */
[-C--:B------:R-:W-:Y:S01]  /*4980*/  FMUL.FTZ R68, R68, R9.reuse ;  /* 0x0000000944447220 */ /* 0x080fe20000410000 */
[----:B------:R-:W-:Y:S01]  /*4990*/  FMUL.FTZ R69, R69, R9 ;  /* 0x0000000945457220 */ /* 0x000fe20000410000 */
[----:B------:R-:W-:Y:S01]  /*49a0*/  FMNMX.FTZ R164, R202, R165, !PT ;  /* 0x000000a5caa47209 */ /* 0x000fe20007810000 */
[-C--:B------:R-:W-:Y:S01]  /*49b0*/  FMUL.FTZ R72, R72, R9.reuse ;  /* 0x0000000948487220 */ /* 0x080fe20000410000 */
[-C--:B------:R-:W-:Y:S01]  /*49c0*/  FMUL.FTZ R73, R73, R9.reuse ;  /* 0x0000000949497220 */ /* 0x080fe20000410000 */
[----:B------:R5:W-:Y:S01]  /*49d0*/  MUFU.EX2 R165, R168 ;  /* 0x000000a800a57308 */ /* 0x000be20000000800 */
[----:B------:R-:W-:Y:S01]  /*49e0*/  FMNMX.FTZ R169, R203, R164, !PT ;  /* 0x000000a4cba97209 */ /* 0x000fe20007810000 */
[-C--:B------:R-:W-:Y:S01]  /*49f0*/  FMUL.FTZ R76, R76, R9.reuse ;  /* 0x000000094c4c7220 */ /* 0x080fe20000410000 */
[-C--:B------:R-:W-:Y:S01]  /*4a00*/  FMUL.FTZ R77, R77, R9.reuse ;  /* 0x000000094d4d7220 */ /* 0x080fe20000410000 */
[----:B------:R-:W-:Y:S01]  /*4a10*/  FMUL.FTZ R80, R80, R9 ;  /* 0x0000000950507220 */ /* 0x000fe20000410000 */
[----:B------:R-:W-:Y:S01]  /*4a20*/  FMNMX.FTZ R164, R206, R169, !PT ;  /* 0x000000a9cea47209 */ /* 0x000fe20007810000 */
[-C--:B------:R-:W-:Y:S01]  /*4a30*/  FMUL.FTZ R81, R81, R9.reuse ;  /* 0x0000000951517220 */ /* 0x080fe20000410000 */
[-C--:B------:R-:W-:Y:S01]  /*4a40*/  FMUL.FTZ R84, R84, R9.reuse ;  /* 0x0000000954547220 */ /* 0x080fe20000410000 */
[----:B------:R-:W-:Y:S01]  /*4a50*/  MUFU.EX2 R13, R13 ;  /* 0x0000000d000d7308 */ /* 0x000fe20000000800 */
[----:B------:R-:W-:Y:S01]  /*4a60*/  FMNMX.FTZ R169, R207, R164, !PT ;  /* 0x000000a4cfa97209 */ /* 0x000fe20007810000 */
[--C-:B-----5:R-:W-:Y:S01]  /*4a70*/  FFMA.FTZ R168, R200, UR39, -R6.reuse ;  /* 0x00000027c8a87c23 */ /* 0x120fe20008010806 */
[-C--:B------:R-:W-:Y:S01]  /*4a80*/  FMUL.FTZ R85, R85, R9.reuse ;  /* 0x0000000955557220 */ /* 0x080fe20000410000 */
[----:B------:R-:W-:Y:S01]  /*4a90*/  FMUL.FTZ R88, R88, R9 ;  /* 0x0000000958587220 */ /* 0x000fe20000410000 */
[----:B------:R-:W-:Y:S01]  /*4aa0*/  FMNMX.FTZ R164, R210, R169, !PT ;  /* 0x000000a9d2a47209 */ /* 0x000fe20007810000 */
[-C--:B------:R-:W-:Y:S01]  /*4ab0*/  FMUL.FTZ R89, R89, R9.reuse ;  /* 0x0000000959597220 */ /* 0x080fe20000410000 */
[----:B------:R-:W-:Y:S01]  /*4ac0*/  FMUL.FTZ R92, R92, R9 ;  /* 0x000000095c5c7220 */ /* 0x000fe20000410000 */
[----:B------:R-:W-:Y:S01]  /*4ad0*/  MUFU.EX2 R12, R12 ;  /* 0x0000000c000c7308 */ /* 0x000fe20000000800 */
[----:B------:R-:W-:Y:S01]  /*4ae0*/  FMNMX.FTZ R169, R211, R164, !PT ;  /* 0x000000a4d3a97209 */ /* 0x000fe20007810000 */
[--C-:B------:R-:W-:Y:S01]  /*4af0*/  FFMA.FTZ R164, R192, UR39, -R6.reuse ;  /* 0x00000027c0a47c23 */ /* 0x100fe20008010806 */
[----:B------:R-:W-:-:S01]  /*4b00*/  FFMA.FTZ R192, R204, UR39, -R6 ;  /* 0x00000027ccc07c23 */ /* 0x000fc20008010806 */
[----:B------:R-:W-:Y:S01]  /*4b10*/  FMUL.FTZ R93, R93, R9 ;  /* 0x000000095d5d7220 */ /* 0x000fe20000410000 */
[----:B------:R-:W-:Y:S01]  /*4b20*/  FMNMX.FTZ R172, R214, R169, !PT ;  /* 0x000000a9d6ac7209 */ /* 0x000fe20007810000 */
[--C-:B------:R-:W-:Y:S01]  /*4b30*/  FFMA.FTZ R169, R193, UR39, -R6.reuse ;  /* 0x00000027c1a97c23 */ /* 0x100fe20008010806 */
[----:B------:R-:W-:-:S01]  /*4b40*/  FFMA.FTZ R193, R205, UR39, -R6 ;  /* 0x00000027cdc17c23 */ /* 0x000fc20008010806 */
[----:B------:R-:W-:Y:S01]  /*4b50*/  MUFU.EX2 R153, R153 ;  /* 0x0000009900997308 */ /* 0x000fe20000000800 */
[----:B------:R-:W-:Y:S01]  /*4b60*/  FMNMX.FTZ R172, R215, R172, !PT ;  /* 0x000000acd7ac7209 */ /* 0x000fe20007810000 */
[-C--:B------:R-:W-:Y:S01]  /*4b70*/  FMUL.FTZ R96, R96, R9.reuse ;  /* 0x0000000960607220 */ /* 0x080fe20000410000 */
[-C--:B------:R-:W-:Y:S01]  /*4b80*/  FMUL.FTZ R97, R97, R9.reuse ;  /* 0x0000000961617220 */ /* 0x080fe20000410000 */
[-C--:B------:R-:W-:Y:S01]  /*4b90*/  FMUL.FTZ R100, R100, R9.reuse ;  /* 0x0000000964647220 */ /* 0x080fe20000410000 */
[-C--:B------:R-:W-:Y:S01]  /*4ba0*/  FMUL.FTZ R101, R101, R9.reuse ;  /* 0x0000000965657220 */ /* 0x080fe20000410000 */
[----:B------:R-:W5:Y:S01]  /*4bb0*/  SHFL.BFLY PT, R177, R172, 0x2, 0x1f ;  /* 0x0c401f00acb17f89 */ /* 0x000f6200000e0000 */
        /* <DEDUP_REMOVED lines=22> */
[----:B------:R-:W-:Y:S01]  /*4d20*/  FMUL.FTZ R141, R141, R9 ;  /* 0x000000098d8d7220 */ /* 0x000fe20000410000 */
[----:B-----5:R-:W-:Y:S01]  /*4d30*/  FMNMX.FTZ R197, R172, R177, !PT ;  /* 0x000000b1acc57209 */ /* 0x020fe20007810000 */
[----:B------:R-:W-:-:S01]  /*4d40*/  FFMA.FTZ R177, R208, UR39, -R6 ;  /* 0x00000027d0b17c23 */ /* 0x000fc20008010806 */
[----:B------:R-:W-:Y:S01]  /*4d50*/  MUFU.EX2 R176, R176 ;  /* 0x000000b000b07308 */ /* 0x000fe20000000800 */
[-C--:B------:R-:W-:Y:S01]  /*4d60*/  FMUL.FTZ R144, R144, R9.reuse ;  /* 0x0000000990907220 */ /* 0x080fe20000410000 */
[-C--:B------:R-:W-:Y:S01]  /*4d70*/  FMUL.FTZ R145, R145, R9.reuse ;  /* 0x0000000991917220 */ /* 0x080fe20000410000 */
[----:B------:R-:W5:Y:S01]  /*4d80*/  SHFL.BFLY PT, R172, R197, 0x1, 0x1f ;  /* 0x0c201f00c5ac7f89 */ /* 0x000f6200000e0000 */
[-C--:B------:R-:W-:Y:S01]  /*4d90*/  FMUL.FTZ R148, R148, R9.reuse ;  /* 0x0000000994947220 */ /* 0x080fe20000410000 */
[----:B------:R-:W-:-:S03]  /*4da0*/  FMUL.FTZ R149, R149, R9 ;  /* 0x0000000995957220 */ /* 0x000fc60000410000 */
[----:B------:R-:W-:Y:S08]  /*4db0*/  MUFU.EX2 R181, R181 ;  /* 0x000000b500b57308 */ /* 0x000ff00000000800 */
[----:B------:R-:W-:Y:S08]  /*4dc0*/  MUFU.EX2 R160, R160 ;  /* 0x000000a000a07308 */ /* 0x000ff00000000800 */
[----:B------:R-:W-:Y:S01]  /*4dd0*/  MUFU.EX2 R184, R184 ;  /* 0x000000b800b87308 */ /* 0x000fe20000000800 */
[----:B-----5:R-:W-:-:S05]  /*4de0*/  FMNMX.FTZ R172, R197, R172, !PT ;  /* 0x000000acc5ac7209 */ /* 0x020fca0007810000 */
[----:B------:R-:W-:Y:S01]  /*4df0*/  FADD.FTZ R6, -R172, R7 ;  /* 0x00000007ac067221 */ /* 0x000fe20000010100 */
[----:B------:R-:W-:Y:S01]  /*4e00*/  IMAD.U32 R7, RZ, RZ, UR39 ;  /* 0x00000027ff077e24 */ /* 0x000fe2000f8e00ff */
[----:B------:R-:W-:Y:S02]  /*4e10*/  MUFU.EX2 R185, R185 ;  /* 0x000000b900b97308 */ /* 0x000fe40000000800 */
[----:B------:R-:W-:Y:S01]  /*4e20*/  FMUL.FTZ R200, R6, UR39 ;  /* 0x0000002706c87c20 */ /* 0x000fe20008410000 */
[----:B------:R-:W-:-:S04]  /*4e30*/  FFMA.FTZ R6, R172, R7, -8 ;  /* 0xc1000000ac067423 */ /* 0x000fc80000010007 */
[--C-:B------:R-:W-:Y:S01]  /*4e40*/  FFMA.FTZ R7, R154, UR39, -R6.reuse ;  /* 0x000000279a077c23 */ /* 0x100fe20008010806 */
[----:B------:R-:W-:-:S01]  /*4e50*/  FFMA.FTZ R154, R155, UR39, -R6 ;  /* 0x000000279b9a7c23 */ /* 0x000fc20008010806 */
        /* <DEDUP_REMOVED lines=8> */
[----:B------:R-:W5:Y:S01]  /*4ee0*/  MUFU.EX2 R7, R7 ;  /* 0x0000000700077308 */ /* 0x000f620000000800 */
[----:B---3--:R-:W-:-:S01]  /*4ef0*/  FADD.FTZ R183, R11, R4 ;  /* 0x000000040bb77221 */ /* 0x008fc20000010000 */
[--C-:B------:R-:W-:Y:S01]  /*4f00*/  FFMA.FTZ R204, R166, UR39, -R6.reuse ;  /* 0x00000027a6cc7c23 */ /* 0x100fe20008010806 */
[----:B------:R-:W-:-:S01]  /*4f10*/  FFMA.FTZ R167, R167, UR39, -R6 ;  /* 0x00000027a7a77c23 */ /* 0x000fc20008010806 */
[----:B------:R-:W-:Y:S01]  /*4f20*/  FFMA.FTZ R166, R171, UR39, -R6 ;  /* 0x00000027aba67c23 */ /* 0x000fe20008010806 */
[----:B-1----:R-:W-:-:S01]  /*4f30*/  FADD.FTZ R4, R10, R183 ;  /* 0x000000b70a047221 */ /* 0x002fc20000010000 */
[----:B--2---:R-:W-:Y:S01]  /*4f40*/  F2FP.SATFINITE.E4M3.F32.PACK_AB_MERGE_C R10, R15, R10, RZ ;  /* 0x0000000a0f0a723e */ /* 0x004fe200048070ff */
[----:B------:R-:W-:-:S01]  /*4f50*/  FFMA.FTZ R171, R174, UR39, -R6 ;  /* 0x00000027aeab7c23 */ /* 0x000fc20008010806 */
[----:B------:R-:W1:Y:S01]  /*4f60*/  MUFU.EX2 R154, R154 ;  /* 0x0000009a009a7308 */ /* 0x000e620000000800 */
        /* <DEDUP_REMOVED lines=8> */
[----:B-----5:R-:W-:-:S01]  /*4ff0*/  FFMA.FTZ R5, R200, R5, R7 ;  /* 0x00000005c8057223 */ /* 0x020fc20000010007 */
[----:B------:R-:W-:Y:S01]  /*5000*/  FADD.FTZ R15, R13, R186 ;  /* 0x000000ba0d0f7221 */ /* 0x000fe20000010000 */
[----:B------:R-:W-:-:S01]  /*5010*/  FFMA.FTZ R190, R190, UR39, -R6 ;  /* 0x00000027bebe7c23 */ /* 0x000fc20008010806 */
[--C-:B------:R-:W-:Y:S01]  /*5020*/  FFMA.FTZ R191, R191, UR39, -R6.reuse ;  /* 0x00000027bfbf7c23 */ /* 0x100fe20008010806 */
[----:B------:R-:W-:-:S01]  /*5030*/  FFMA.FTZ R194, R194, UR39, -R6 ;  /* 0x00000027c2c27c23 */ /* 0x000fc20008010806 */
[--C-:B------:R-:W-:Y:S01]  /*5040*/  FFMA.FTZ R195, R195, UR39, -R6.reuse ;  /* 0x00000027c3c37c23 */ /* 0x100fe20008010806 */
[----:B------:R-:W-:-:S01]  /*5050*/  FFMA.FTZ R198, R198, UR39, -R6 ;  /* 0x00000027c6c67c23 */ /* 0x000fc20008010806 */
[----:B------:R-:W3:Y:S01]  /*5060*/  MUFU.EX2 R201, R201 ;  /* 0x000000c900c97308 */ /* 0x000ee20000000800 */
[----:B-1----:R-:W-:-:S01]  /*5070*/  FADD.FTZ R5, R154, R5 ;  /* 0x000000059a057221 */ /* 0x002fc20000010000 */
[--C-:B------:R-:W-:Y:S01]  /*5080*/  FFMA.FTZ R199, R199, UR39, -R6.reuse ;  /* 0x00000027c7c77c23 */ /* 0x100fe20008010806 */
[----:B------:R-:W-:-:S01]  /*5090*/  FFMA.FTZ R202, R202, UR39, -R6 ;  /* 0x00000027caca7c23 */ /* 0x000fc20008010806 */
[--C-:B------:R-:W-:Y:S01]  /*50a0*/  FFMA.FTZ R203, R203, UR39, -R6.reuse ;  /* 0x00000027cbcb7c23 */ /* 0x100fe20008010806 */
[----:B------:R-:W-:-:S01]  /*50b0*/  FFMA.FTZ R206, R206, UR39, -R6 ;  /* 0x00000027cece7c23 */ /* 0x000fc20008010806 */
[--C-:B------:R-:W-:Y:S01]  /*50c0*/  FFMA.FTZ R207, R207, UR39, -R6.reuse ;  /* 0x00000027cfcf7c23 */ /* 0x100fe20008010806 */
[----:B------:R-:W-:-:S01]  /*50d0*/  FFMA.FTZ R210, R210, UR39, -R6 ;  /* 0x00000027d2d27c23 */ /* 0x000fc20008010806 */
[----:B------:R-:W1:Y:S01]  /*50e0*/  MUFU.EX2 R155, R155 ;  /* 0x0000009b009b7308 */ /* 0x000e620000000800 */
[----:B--2---:R-:W-:-:S01]  /*50f0*/  FADD.FTZ R4, R158, R5 ;  /* 0x000000059e047221 */ /* 0x004fc20000010000 */
[--C-:B------:R-:W-:Y:S01]  /*5100*/  FFMA.FTZ R211, R211, UR39, -R6.reuse ;  /* 0x00000027d3d37c23 */ /* 0x100fe20008010806 */
[----:B------:R-:W-:-:S01]  /*5110*/  FFMA.FTZ R214, R214, UR39, -R6 ;  /* 0x00000027d6d67c23 */ /* 0x000fc20008010806 */
[----:B------:R-:W-:Y:S01]  /*5120*/  FFMA.FTZ R6, R215, UR39, -R6 ;  /* 0x00000027d7067c23 */ /* 0x000fe20008010806 */
[-C--:B------:R-:W-:Y:S01]  /*5130*/  FMUL.FTZ R26, R26, R200.reuse ;  /* 0x000000c81a1a7220 */ /* 0x080fe20000410000 */
[-C--:B------:R-:W-:Y:S01]  /*5140*/  FMUL.FTZ R27, R27, R200.reuse ;  /* 0x000000c81b1b7220 */ /* 0x080fe20000410000 */
[----:B------:R-:W-:Y:S01]  /*5150*/  FMUL.FTZ R30, R30, R200 ;  /* 0x000000c81e1e7220 */ /* 0x000fe20000410000 */
[----:B------:R-:W2:Y:S01]  /*5160*/  MUFU.EX2 R162, R162 ;  /* 0x000000a200a27308 */ /* 0x000ea20000000800 */
[----:B---3--:R-:W-:-:S01]  /*5170*/  FADD.FTZ R4, R201, R4 ;  /* 0x00000004c9047221 */ /* 0x008fc20000010000 */
[----:B------:R-:W-:Y:S01]  /*5180*/  F2FP.SATFINITE.E4M3.F32.PACK_AB_MERGE_C R158, R201, R158, RZ ;  /* 0x0000009ec99e723e */ /* 0x000fe200048070ff */
[-C--:B------:R-:W-:Y:S01]  /*5190*/  FMUL.FTZ R31, R31, R200.reuse ;  /* 0x000000c81f1f7220 */ /* 0x080fe20000410000 */
[-C--:B------:R-:W-:Y:S01]  /*51a0*/  FMUL.FTZ R34, R34, R200.reuse ;  /* 0x000000c822227220 */ /* 0x080fe20000410000 */
[-C--:B------:R-:W-:Y:S01]  /*51b0*/  FMUL.FTZ R35, R35, R200.reuse ;  /* 0x000000c823237220 */ /* 0x080fe20000410000 */
[-C--:B------:R-:W-:Y:S01]  /*51c0*/  FMUL.FTZ R38, R38, R200.reuse ;  /* 0x000000c826267220 */ /* 0x080fe20000410000 */
[----:B------:R-:W-:Y:S01]  /*51d0*/  FMUL.FTZ R39, R39, R200 ;  /* 0x000000c827277220 */ /* 0x000fe20000410000 */
[----:B------:R-:W3:Y:S01]  /*51e0*/  MUFU.EX2 R204, R204 ;  /* 0x000000cc00cc7308 */ /* 0x000ee20000000800 */
[----:B-1----:R-:W-:-:S01]  /*51f0*/  FADD.FTZ R5, R155, R4 ;  /* 0x000000049b057221 */ /* 0x002fc20000010000 */
[----:B------:R-:W-:Y:S01]  /*5200*/  FADD.FTZ R4, R12, R15 ;  /* 0x0000000f0c047221 */ /* 0x000fe20000010000 */
[----:B------:R-:W-:Y:S01]  /*5210*/  F2FP.SATFINITE.E4M3.F32.PACK_AB_MERGE_C R12, R153, R12, RZ ;  /* 0x0000000c990c723e */ /* 0x000fe200048070ff */
[-C--:B------:R-:W-:Y:S01]  /*5220*/  FMUL.FTZ R42, R42, R200.reuse ;  /* 0x000000c82a2a7220 */ /* 0x080fe20000410000 */
[-C--:B------:R-:W-:Y:S01]  /*5230*/  FMUL.FTZ R43, R43, R200.reuse ;  /* 0x000000c82b2b7220 */ /* 0x080fe20000410000 */
[----:B------:R-:W-:Y:S01]  /*5240*/  FADD.FTZ R153, R153, R4 ;  /* 0x0000000499997221 */ /* 0x000fe20000010000 */
[----:B------:R-:W-:Y:S01]  /*5250*/  FMUL.FTZ R46, R46, R200 ;  /* 0x000000c82e2e7220 */ /* 0x000fe20000410000 */
[----:B------:R-:W1:Y:S01]  /*5260*/  MUFU.EX2 R167, R167 ;  /* 0x000000a700a77308 */ /* 0x000e620000000800 */
        /* <DEDUP_REMOVED lines=8> */
[----:B---3--:R-:W-:-:S01]  /*52f0*/  FADD.FTZ R4, R204, R5 ;  /* 0x00000005cc047221 */ /* 0x008fc20000010000 */
[----:B------:R-:W-:Y:S01]  /*5300*/  FADD.FTZ R186, R20, R15 ;  /* 0x0000000f14ba7221 */ /* 0x000fe20000010000 */
[----:B------:R-:W-:Y:S01]  /*5310*/  F2FP.SATFINITE.E4M3.F32.PACK_AB_MERGE_C R20, R157, R20, RZ ;  /* 0x000000149d14723e */ /* 0x000fe200048070ff */
[-C--:B------:R-:W-:Y:S01]  /*5320*/  FMUL.FTZ R55, R55, R200.reuse ;  /* 0x000000c837377220 */ /* 0x080fe20000410000 */
[-C--:B------:R-:W-:Y:S01]  /*5330*/  FMUL.FTZ R58, R58, R200.reuse ;  /* 0x000000c83a3a7220 */ /* 0x080fe20000410000 */
[----:B------:R-:W-:Y:S01]  /*5340*/  FADD.FTZ R15, R157, R186 ;  /* 0x000000ba9d0f7221 */ /* 0x000fe20000010000 */
[----:B------:R-:W-:Y:S01]  /*5350*/  FMUL.FTZ R59, R59, R200 ;  /* 0x000000c83b3b7220 */ /* 0x000fe20000410000 */
[----:B------:R-:W3:Y:S01]  /*5360*/  MUFU.EX2 R166, R166 ;  /* 0x000000a600a67308 */ /* 0x000ee20000000800 */
[----:B-1----:R-:W-:-:S01]  /*5370*/  FADD.FTZ R4, R167, R4 ;  /* 0x00000004a7047221 */ /* 0x002fc20000010000 */
[----:B------:R-:W-:Y:S01]  /*5380*/  F2FP.SATFINITE.E4M3.F32.PACK_AB_MERGE_C R167, R167, R204, RZ ;  /* 0x000000cca7a7723e */ /* 0x000fe200048070ff */
[-C--:B------:R-:W-:Y:S01]  /*5390*/  FMUL.FTZ R62, R62, R200.reuse ;  /* 0x000000c83e3e7220 */ /* 0x080fe20000410000 */
[-C--:B------:R-:W-:Y:S01]  /*53a0*/  FMUL.FTZ R63, R63, R200.reuse ;  /* 0x000000c83f3f7220 */ /* 0x080fe20000410000 */
[-C--:B------:R-:W-:Y:S01]  /*53b0*/  FMUL.FTZ R66, R66, R200.reuse ;  /* 0x000000c842427220 */ /* 0x080fe20000410000 */
[----:B------:R-:W-:Y:S01]  /*53c0*/  F2FP.SATFINITE.E4M3.F32.PACK_AB_MERGE_C R155, R162, R155, R167 ;  /* 0x0000009ba29b723e */ /* 0x000fe200048070a7 */
[----:B------:R-:W-:Y:S01]  /*53d0*/  FMUL.FTZ R67, R67, R200 ;  /* 0x000000c843437220 */ /* 0x000fe20000410000 */
[----:B------:R-:W1:Y:S01]  /*53e0*/  MUFU.EX2 R171, R171 ;  /* 0x000000ab00ab7308 */ /* 0x000e620000000800 */
        /* <DEDUP_REMOVED lines=24> */
[----:B--2---:R-:W-:-:S01]  /*5570*/  FADD.FTZ R4, R174, R5 ;  /* 0x00000005ae047221 */ /* 0x004fc20000010000 */
[----:B------:R-:W-:Y:S01]  /*5580*/  F2FP.SATFINITE.E4M3.F32.PACK_AB_MERGE_C R157, R174, R171, RZ ;  /* 0x000000abae9d723e */ /* 0x000fe200048070ff */
[----:B------:R-:W-:-:S01]  /*5590*/  FADD.FTZ R174, R14, R15 ;  /* 0x0000000f0eae7221 */ /* 0x000fc20000010000 */
[-C--:B------:R-:W-:Y:S01]  /*55a0*/  FMUL.FTZ R106, R106, R200.reuse ;  /* 0x000000c86a6a7220 */ /* 0x080fe20000410000 */
[----:B------:R-:W-:Y:S01]  /*55b0*/  FMUL.FTZ R107, R107, R200 ;  /* 0x000000c86b6b7220 */ /* 0x000fe20000410000 */
[----:B------:R-:W-:Y:S01]  /*55c0*/  F2FP.SATFINITE.E4M3.F32.PACK_AB_MERGE_C R157, R166, R159, R157 ;  /* 0x0000009fa69d723e */ /* 0x000fe2000480709d */
[----:B------:R-:W-:-:S01]  /*55d0*/  FADD.FTZ R15, R161, R174 ;  /* 0x000000aea10f7221 */ /* 0x000fc20000010000 */
[----:B------:R-:W2:Y:S01]  /*55e0*/  MUFU.EX2 R178, R178 ;  /* 0x000000b200b27308 */ /* 0x000ea20000000800 */
[----:B---3--:R-:W-:-:S01]  /*55f0*/  FADD.FTZ R5, R163, R4 ;  /* 0x00000004a3057221 */ /* 0x008fc20000010000 */
[----:B------:R-:W-:Y:S01]  /*5600*/  FMUL.FTZ R110, R110, R200 ;  /* 0x000000c86e6e7220 */ /* 0x000fe20000410000 */
[----:B------:R-:W-:-:S01]  /*5610*/  FADD.FTZ R4, R176, R15 ;  /* 0x0000000fb0047221 */ /* 0x000fc20000010000 */
[----:B------:R-:W-:Y:S01]  /*5620*/  F2FP.SATFINITE.E4M3.F32.PACK_AB_MERGE_C R176, R181, R176, RZ ;  /* 0x000000b0b5b0723e */ /* 0x000fe200048070ff */
        /* <DEDUP_REMOVED lines=24> */
[----:B------:R-:W-:Y:S01]  /*57b0*/  FMUL.FTZ R139, R139, R200 ;  /* 0x000000c88b8b7220 */ /* 0x000fe20000410000 */
[----:B------:R-:W-:Y:S01]  /*57c0*/  FADD.FTZ R4, R184, R15 ;  /* 0x0000000fb8047221 */ /* 0x000fe20000010000 */
[----:B------:R-:W-:Y:S01]  /*57d0*/  F2FP.SATFINITE.E4M3.F32.PACK_AB_MERGE_C R184, R185, R184, RZ ;  /* 0x000000b8b9b8723e */ /* 0x000fe200048070ff */
[----:B------:R-:W3:Y:S01]  /*57e0*/  MUFU.EX2 R190, R190 ;  /* 0x000000be00be7308 */ /* 0x000ee20000000800 */
[----:B-1----:R-:W-:-:S01]  /*57f0*/  FADD.FTZ R5, R175, R174 ;  /* 0x000000aeaf057221 */ /* 0x002fc20000010000 */
[----:B------:R-:W-:Y:S01]  /*5800*/  F2FP.SATFINITE.E4M3.F32.PACK_AB_MERGE_C R159, R170, R163, R178 ;  /* 0x000000a3aa9f723e */ /* 0x000fe200048070b2 */
[----:B------:R-:W-:Y:S01]  /*5810*/  FMUL.FTZ R142, R142, R200 ;  /* 0x000000c88e8e7220 */ /* 0x000fe20000410000 */
[----:B------:R-:W-:Y:S01]  /*5820*/  F2FP.SATFINITE.E4M3.F32.PACK_AB_MERGE_C R160, R165, R160, R184 ;  /* 0x000000a0a5a0723e */ /* 0x000fe200048070b8 */
[-C--:B------:R-:W-:Y:S01]  /*5830*/  FMUL.FTZ R143, R143, R200.reuse ;  /* 0x000000c88f8f7220 */ /* 0x080fe20000410000 */
[-C--:B------:R-:W-:Y:S01]  /*5840*/  FMUL.FTZ R146, R146, R200.reuse ;  /* 0x000000c892927220 */ /* 0x080fe20000410000 */
[----:B------:R-:W-:Y:S01]  /*5850*/  FMUL.FTZ R147, R147, R200 ;  /* 0x000000c893937220 */ /* 0x000fe20000410000 */
[----:B------:R-:W1:Y:S01]  /*5860*/  MUFU.EX2 R191, R191 ;  /* 0x000000bf00bf7308 */ /* 0x000e620000000800 */
[----:B--2---:R-:W-:-:S01]  /*5870*/  FADD.FTZ R5, R182, R5 ;  /* 0x00000005b6057221 */ /* 0x004fc20000010000 */
[-C--:B------:R-:W-:Y:S01]  /*5880*/  FMUL.FTZ R150, R150, R200.reuse ;  /* 0x000000c896967220 */ /* 0x080fe20000410000 */
[----:B------:R-:W-:Y:S01]  /*5890*/  FMUL.FTZ R151, R151, R200 ;  /* 0x000000c897977220 */ /* 0x000fe20000410000 */
[----:B------:R-:W-:-:S02]  /*58a0*/  F2FP.SATFINITE.E4M3.F32.PACK_AB_MERGE_C R152, R11, R152, R10 ;  /* 0x000000980b98723e */ /* 0x000fc4000480700a */
[----:B------:R-:W-:Y:S02]  /*58b0*/  F2FP.SATFINITE.E4M3.F32.PACK_AB_MERGE_C R156, R21, R156, R20 ;  /* 0x0000009c159c723e */ /* 0x000fe40004807014 */
[----:B------:R-:W2:Y:S01]  /*58c0*/  MUFU.EX2 R164, R164 ;  /* 0x000000a400a47308 */ /* 0x000ea20000000800 */
[----:B---3--:R-:W-:-:S01]  /*58d0*/  FADD.FTZ R174, R190, R5 ;  /* 0x00000005beae7221 */ /* 0x008fc20000010000 */
[----:B------:R-:W-:-:S06]  /*58e0*/  FADD.FTZ R5, R185, R4 ;  /* 0x00000004b9057221 */ /* 0x000fcc0000010000 */
[----:B------:R-:W3:Y:S01]  /*58f0*/  MUFU.EX2 R194, R194 ;  /* 0x000000c200c27308 */ /* 0x000ee20000000800 */
[----:B-1----:R-:W-:-:S01]  /*5900*/  FADD.FTZ R15, R191, R174 ;  /* 0x000000aebf0f7221 */ /* 0x002fc20000010000 */
[----:B------:R-:W-:-:S06]  /*5910*/  F2FP.SATFINITE.E4M3.F32.PACK_AB_MERGE_C R190, R191, R190, RZ ;  /* 0x000000bebfbe723e */ /* 0x000fcc00048070ff */
[----:B------:R-:W1:Y:S01]  /*5920*/  MUFU.EX2 R169, R169 ;  /* 0x000000a900a97308 */ /* 0x000e620000000800 */
[----:B--2---:R-:W-:-:S07]  /*5930*/  FADD.FTZ R4, R164, R5 ;  /* 0x00000005a4047221 */ /* 0x004fce0000010000 */
[----:B------:R-:W2:Y:S01]  /*5940*/  MUFU.EX2 R195, R195 ;  /* 0x000000c300c37308 */ /* 0x000ea20000000800 */
[----:B---3--:R-:W-:-:S07]  /*5950*/  FADD.FTZ R174, R194, R15 ;  /* 0x0000000fc2ae7221 */ /* 0x008fce0000010000 */
[----:B------:R-:W3:Y:S01]  /*5960*/  MUFU.EX2 R188, R188 ;  /* 0x000000bc00bc7308 */ /* 0x000ee20000000800 */
[----:B-1----:R-:W-:-:S07]  /*5970*/  FADD.FTZ R5, R169, R4 ;  /* 0x00000004a9057221 */ /* 0x002fce0000010000 */
[----:B------:R-:W1:Y:S01]  /*5980*/  MUFU.EX2 R198, R198 ;  /* 0x000000c600c67308 */ /* 0x000e620000000800 */
[----:B--2---:R-:W-:-:S07]  /*5990*/  FADD.FTZ R15, R195, R174 ;  /* 0x000000aec30f7221 */ /* 0x004fce0000010000 */
[----:B------:R-:W2:Y:S01]  /*59a0*/  MUFU.EX2 R189, R189 ;  /* 0x000000bd00bd7308 */ /* 0x000ea20000000800 */
[----:B---3--:R-:W-:-:S07]  /*59b0*/  FADD.FTZ R4, R188, R5 ;  /* 0x00000005bc047221 */ /* 0x008fce0000010000 */
[----:B------:R-:W3:Y:S01]  /*59c0*/  MUFU.EX2 R199, R199 ;  /* 0x000000c700c77308 */ /* 0x000ee20000000800 */
[----:B-1----:R-:W-:-:S07]  /*59d0*/  FADD.FTZ R174, R198, R15 ;  /* 0x0000000fc6ae7221 */ /* 0x002fce0000010000 */
[----:B------:R-:W1:Y:S01]  /*59e0*/  MUFU.EX2 R168, R168 ;  /* 0x000000a800a87308 */ /* 0x000e620000000800 */
        /* <DEDUP_REMOVED lines=20> */
[----:B-1----:R-:W-:-:S01]  /*5b30*/  FADD.FTZ R4, R193, R4 ;  /* 0x00000004c1047221 */ /* 0x002fc20000010000 */
[----:B------:R-:W-:-:S04]  /*5b40*/  F2FP.SATFINITE.E4M3.F32.PACK_AB_MERGE_C R192, R193, R192, RZ ;  /* 0x000000c0c1c0723e */ /* 0x000fc800048070ff */
[----:B------:R-:W-:Y:S02]  /*5b50*/  F2FP.SATFINITE.E4M3.F32.PACK_AB_MERGE_C R164, R173, R168, R192 ;  /* 0x000000a8ada4723e */ /* 0x000fe400048070c0 */
[----:B------:R-:W1:Y:S01]  /*5b60*/  MUFU.EX2 R210, R210 ;  /* 0x000000d200d27308 */ /* 0x000e620000000800 */
[----:B--2---:R-:W-:-:S01]  /*5b70*/  FADD.FTZ R15, R207, R174 ;  /* 0x000000aecf0f7221 */ /* 0x004fc20000010000 */
[----:B------:R-:W-:-:S04]  /*5b80*/  F2FP.SATFINITE.E4M3.F32.PACK_AB_MERGE_C R206, R207, R206, RZ ;  /* 0x000000cecfce723e */ /* 0x000fc800048070ff */
[----:B------:R-:W-:Y:S02]  /*5b90*/  F2FP.SATFINITE.E4M3.F32.PACK_AB_MERGE_C R165, R203, R202, R206 ;  /* 0x000000cacba5723e */ /* 0x000fe400048070ce */
        /* <DEDUP_REMOVED lines=10> */
[----:B------:R-:W-:Y:S02]  /*5c40*/  F2FP.SATFINITE.E4M3.F32.PACK_AB_MERGE_C R153, R154, R7, R158 ;  /* 0x000000079a99723e */ /* 0x000fe4000480709e */
[----:B------:R-:W-:Y:S02]  /*5c50*/  F2FP.SATFINITE.E4M3.F32.PACK_AB_MERGE_C R158, R161, R14, R176 ;  /* 0x0000000ea19e723e */ /* 0x000fe400048070b0 */
[----:B------:R-:W-:Y:S02]  /*5c60*/  F2FP.SATFINITE.E4M3.F32.PACK_AB_MERGE_C R154, R13, R8, R12 ;  /* 0x000000080d9a723e */ /* 0x000fe4000480700c */
[----:B------:R2:W1:Y:S01]  /*5c70*/  MUFU.EX2 R5, R6 ;  /* 0x0000000600057308 */ /* 0x0004620000000800 */
[----:B------:R-:W-:Y:S01]  /*5c80*/  F2FP.SATFINITE.E4M3.F32.PACK_AB_MERGE_C R161, R182, R175, R190 ;  /* 0x000000afb6a1723e */ /* 0x000fe200048070be */
[----:B--2---:R-:W-:Y:S01]  /*5c90*/  FADD.FTZ R6, R214, R15 ;  /* 0x0000000fd6067221 */ /* 0x004fe20000010000 */
[C---:B---3--:R-:W-:Y:S01]  /*5ca0*/  F2FP.SATFINITE.E4M3.F32.PACK_AB_MERGE_C R196, R197.reuse, R196, RZ ;  /* 0x000000c4c5c4723e */ /* 0x048fe200048070ff */
[----:B------:R-:W-:-:S03]  /*5cb0*/  FADD.FTZ R4, R197, R4 ;  /* 0x00000004c5047221 */ /* 0x000fc60000010000 */
[----:B------:R-:W-:Y:S02]  /*5cc0*/  F2FP.SATFINITE.E4M3.F32.PACK_AB_MERGE_C R166, R180, R177, R196 ;  /* 0x000000b1b4a6723e */ /* 0x000fe400048070c4 */
[C---:B-1----:R-:W-:Y:S01]  /*5cd0*/  F2FP.SATFINITE.E4M3.F32.PACK_AB_MERGE_C R214, R5.reuse, R214, RZ ;  /* 0x000000d605d6723e */ /* 0x042fe200048070ff */
[----:B------:R-:W-:-:S03]  /*5ce0*/  FADD.FTZ R5, R5, R6 ;  /* 0x0000000605057221 */ /* 0x000fc60000010000 */
[----:B------:R-:W-:Y:S01]  /*5cf0*/  F2FP.SATFINITE.E4M3.F32.PACK_AB_MERGE_C R167, R211, R210, R214 ;  /* 0x000000d2d3a7723e */ /* 0x000fe200048070d6 */
[----:B------:R-:W-:Y:S06]  /*5d00*/  @!P0 BRA `(.L_x_240) ;  /* 0x0000000000048947 */ /* 0x000fec0003800000 */
[----:B------:R-:W-:Y:S01]  /*5d10*/  BPT.TRAP 0x1 ;  /* 0x000000040000795c */ /* 0x000fe20000300000 */
.L_x_240:
[----:B------:R-:W-:-:S04]  /*5d20*/  IMAD.U32 R6, RZ, RZ, UR54 ;  /* 0x00000036ff067e24 */ /* 0x000fc8000f8e00ff */
[----:B------:R1:W2:Y:S01]  /*5d30*/  SYNCS.PHASECHK.TRANS64.TRYWAIT P2, [UR47+0x38850], R6 ;  /* 0x03885006ff0075a7 */ /* 0x0002a2000804016f */
[----:B------:R-:W-:Y:S05]  /*5d40*/  @!P0 BRA `(.L_x_241) ;  /* 0x0000000000048947 */ /* 0x000fea0003800000 */
[----:B------:R-:W-:Y:S01]  /*5d50*/  BPT.TRAP 0x1 ;  /* 0x000000040000795c */ /* 0x000fe20000300000 */
.L_x_241:
[----:B-1----:R-:W-:Y:S01]  /*5d60*/  VIADD R6, R226, 0x8 ;  /* 0x00000008e2067836 */ /* 0x002fe20000000000 */
[----:B--2---:R-:W-:Y:S06]  /*5d70*/  @P2 BRA `(.L_x_242) ;  /* 0x00000000000c2947 */ /* 0x004fec0003800000 */
[----:B------:R-:W-:-:S04]  /*5d80*/  IMAD.U32 R7, RZ, RZ, UR54 ;  /* 0x00000036ff077e24 */ /* 0x000fc8000f8e00ff */
[----:B------:R-:W1:Y:S02]  /*5d90*/  SYNCS.PHASECHK.TRANS64.TRYWAIT P2, [UR47+0x38850], R7 ;  /* 0x03885007ff0075a7 */ /* 0x000e64000804016f */
[----:B-1----:R-:W-:Y:S05]  /*5da0*/  @!P2 BRA `(.L_x_243) ;  /* 0x000000b00088a947 */ /* 0x002fea0003800000 */
.L_x_242:
        /* <DEDUP_REMOVED lines=27> */
.L_x_244:
[----:B------:R-:W-:Y:S01]  /*5f60*/  UIADD3 UR47, UR47, 0x38860, URZ ;  /* 0x000388602f2f7890 */ /* 0x000fe2000fffe03f */
[----:B-1----:R-:W-:Y:S02]  /*5f70*/  IMAD.MOV.U32 R7, RZ, RZ, R172 ;  /* 0x000000ffff077224 */ /* 0x002fe400078e00ac */
[----:B------:R-:W-:Y:S01]  /*5f80*/  IMAD.MOV.U32 R6, RZ, RZ, R3 ;  /* 0x000000ffff067224 */ /* 0x000fe200078e0003 */
[----:B------:R-:W-:-:S09]  /*5f90*/  UPRMT UR47, UR48, 0x654, UR47 ;  /* 0x00000654302f7896 */ /* 0x000fd2000800002f */
[----:B------:R-:W-:Y:S01]  /*5fa0*/  SYNCS.ARRIVE.TRANS64.RED.A1T0 RZ, [UR47], RZ ;  /* 0x000000ffffff79a7 */ /* 0x000fe2000810042f */
[----:B------:R-:W-:Y:S05]  /*5fb0*/  @P1 BRA `(.L_x_245) ;  /* 0xffffffdc00601947 */ /* 0x000fea000383ffff */
.L_x_234:
[----:B------:R-:W-:Y:S01]  /*5fc0*/  ULDC.64 UR8, c[0x0][0x9a0] ;  /* 0x0002680000087ab9 */ /* 0x000fe20000000a00 */
[----:B------:R-:W-:Y:S01]  /*5fd0*/  IMAD.MOV.U32 R11, RZ, RZ, 0x3f800000 ;  /* 0x3f800000ff0b7424 */ /* 0x000fe200078e00ff */
[----:B------:R-:W-:Y:S01]  /*5fe0*/  UISETP.NE.U32.AND UP0, UPT, UR8, URZ, UPT ;  /* 0x0000003f0800728c */ /* 0x000fe2000bf05070 */
[----:B------:R2:W-:Y:S06]  /*5ff0*/  BAR.ARV R0, 0x100 ;  /* 0x000400000000751d */ /* 0x0005ec0000002000 */
[----:B------:R-:W-:Y:S02]  /*6000*/  UISETP.NE.AND.EX UP0, UPT, UR9, URZ, UPT, UP0 ;  /* 0x0000003f0900728c */ /* 0x000fe4000bf05300 */
[----:B------:R-:W-:Y:S06]  /*6010*/  BAR.ARV 0x8, 0x180 ;  /* 0x0206000000007b1d */ /* 0x000fec0000002000 */
[----:B------:R-:W-:-:S03]  /*6020*/  PLOP3.LUT P0, PT, PT, PT, UP0, 0x80, 0x0 ;  /* 0x000000000000781c */ /* 0x000fc60003f0f008 */
        /* <DEDUP_REMOVED lines=11> */
[----:B------:R-:W-:-:S04]  /*60e0*/  @UP0 ULEA UR6, UP1, UR4, UR8, 0x2 ;  /* 0x0000000804060291 */ /* 0x000fc8000f82103f */
[----:B------:R-:W-:Y:S02]  /*60f0*/  @UP0 ULEA.HI.X UR7, UR4, UR9, UR5, 0x2, UP1 ;  /* 0x0000000904070291 */ /* 0x000fe400088f1405 */
[----:B------:R-:W-:-:S04]  /*6100*/  IMAD.U32 R6, RZ, RZ, UR6 ;  /* 0x00000006ff067e24 */ /* 0x000fc8000f8e00ff */
[----:B01----:R-:W-:-:S05]  /*6110*/  IMAD.U32 R7, RZ, RZ, UR7 ;  /* 0x00000007ff077e24 */ /* 0x003fca000f8e00ff */
[----:B------:R0:W3:Y:S01]  /*6120*/  @P0 LDG.E R11, desc[UR52][R6.64] ;  /* 0x00000034060b0981 */ /* 0x0000e2000c1e1900 */
[----:B------:R-:W-:Y:S01]  /*6130*/  IMAD.U32 R20, RZ, RZ, UR39 ;  /* 0x00000027ff147e24 */ /* 0x000fe2000f8e00ff */
[----:B------:R-:W-:Y:S01]  /*6140*/  UIADD3 UR42, UR42, 0x1, URZ ;  /* 0x000000012a2a7890 */ /* 0x000fe2000fffe03f */
[----:B--2---:R-:W-:Y:S01]  /*6150*/  IMAD.MOV.U32 R0, RZ, RZ, -0x800000 ;  /* 0xff800000ff007424 */ /* 0x004fe200078e00ff */
[----:B------:R-:W1:Y:S01]  /*6160*/  SHFL.BFLY PT, R9, R4, 0x2, 0x1f ;  /* 0x0c401f0004097f89 */ /* 0x000e6200000e0000 */
[----:B------:R-:W-:Y:S02]  /*6170*/  UIADD3 UR44, UR44, 0x1, URZ ;  /* 0x000000012c2c7890 */ /* 0x000fe4000fffe03f */
[----:B------:R-:W-:Y:S01]  /*6180*/  UISETP.NE.AND UP0, UPT, UR42, 0x2, UPT ;  /* 0x000000022a00788c */ /* 0x000fe2000bf05270 */
[----:B------:R-:W2:Y:S01]  /*6190*/  SHFL.BFLY PT, R10, R5, 0x2, 0x1f ;  /* 0x0c401f00050a7f89 */ /* 0x000ea200000e0000 */
[----:B0-----:R-:W-:Y:S02]  /*61a0*/  IMAD.MOV.U32 R6, RZ, RZ, RZ ;  /* 0x000000ffff067224 */ /* 0x001fe400078e00ff */
[----:B------:R-:W-:-:S02]  /*61b0*/  USEL UR4, URZ, 0x1, UP0 ;  /* 0x000000013f047887 */ /* 0x000fc40008000000 */
[----:B------:R-:W-:Y:S02]  /*61c0*/  USEL UR42, UR42, URZ, UP0 ;  /* 0x0000003f2a2a7287 */ /* 0x000fe40008000000 */
[----:B------:R-:W-:Y:S01]  /*61d0*/  ULOP3.LUT UR43, UR43, UR4, URZ, 0x3c, !UPT ;  /* 0x000000042b2b7292 */ /* 0x000fe2000f8e3c3f */
[----:B-1----:R-:W-:Y:S01]  /*61e0*/  FADD.FTZ R9, R9, R4 ;  /* 0x0000000409097221 */ /* 0x002fe20000010000 */
[----:B------:R-:W-:Y:S02]  /*61f0*/  IMAD.MOV.U32 R4, RZ, RZ, -0x800000 ;  /* 0xff800000ff047424 */ /* 0x000fe400078e00ff */
[----:B--2---:R-:W-:Y:S02]  /*6200*/  FADD.FTZ R10, R10, R5 ;  /* 0x000000050a0a7221 */ /* 0x004fe40000010000 */
[----:B------:R-:W0:Y:S04]  /*6210*/  SHFL.BFLY PT, R8, R9, 0x1, 0x1f ;  /* 0x0c201f0009087f89 */ /* 0x000e2800000e0000 */
[----:B------:R-:W1:Y:S01]  /*6220*/  SHFL.BFLY PT, R13, R10, 0x1, 0x1f ;  /* 0x0c201f000a0d7f89 */ /* 0x000e6200000e0000 */
[----:B0-----:R-:W-:Y:S01]  /*6230*/  FADD.FTZ R8, R9, R8 ;  /* 0x0000000809087221 */ /* 0x001fe20000010000 */
[----:B------:R-:W-:-:S02]  /*6240*/  IMAD.U32 R9, RZ, RZ, UR39 ;  /* 0x00000027ff097e24 */ /* 0x000fc4000f8e00ff */
[----:B-1----:R-:W-:Y:S02]  /*6250*/  FADD.FTZ R13, R10, R13 ;  /* 0x0000000d0a0d7221 */ /* 0x002fe40000010000 */
[C---:B------:R-:W-:Y:S01]  /*6260*/  FSETP.NE.FTZ.AND P0, PT, R8.reuse, RZ, PT ;  /* 0x000000ff0800720b */ /* 0x040fe20003f15000 */
[----:B------:R-:W-:Y:S01]  /*6270*/  FMUL.FTZ R12, R8, 0.00390625 ;  /* 0x3b800000080c7820 */ /* 0x000fe20000410000 */
[----:B------:R-:W-:Y:S02]  /*6280*/  IMAD.MOV.U32 R10, RZ, RZ, RZ ;  /* 0x000000ffff0a7224 */ /* 0x000fe400078e00ff */
[----:B------:R-:W-:Y:S02]  /*6290*/  FMUL.FTZ R14, R13, 0.00390625 ;  /* 0x3b8000000d0e7820 */ /* 0x000fe40000410000 */
[----:B------:R-:W-:-:S03]  /*62a0*/  FSETP.NE.FTZ.AND P1, PT, R12, RZ, PT ;  /* 0x000000ff0c00720b */ /* 0x000fc60003f35000 */
[----:B------:R-:W-:-:S04]  /*62b0*/  FSETP.NE.FTZ.AND P2, PT, R14, RZ, PT ;  /* 0x000000ff0e00720b */ /* 0x000fc80003f55000 */
[----:B------:R0:W-:Y:S01]  /*62c0*/  @P0 MUFU.RCP R6, R8 ;  /* 0x0000000800060308 */ /* 0x0001e20000001000 */
[----:B------:R-:W-:-:S07]  /*62d0*/  FSETP.NE.FTZ.AND P0, PT, R13, RZ, PT ;  /* 0x000000ff0d00720b */ /* 0x000fce0003f15000 */
[----:B------:R-:W1:Y:S01]  /*62e0*/  @P1 MUFU.LG2 R5, R12 ;  /* 0x0000000c00051308 */ /* 0x000e620000000c00 */
[----:B0-----:R-:W-:Y:S01]  /*62f0*/  @P1 FMUL.FTZ R8, R9, 0.69314718246459960938 ;  /* 0x3f31721809081820 */ /* 0x001fe20000410000 */
[----:B------:R-:W-:-:S06]  /*6300*/  @P2 FMUL.FTZ R20, R20, 0.69314718246459960938 ;  /* 0x3f31721814142820 */ /* 0x000fcc0000410000 */
[----:B------:R-:W0:Y:S08]  /*6310*/  @P2 MUFU.LG2 R7, R14 ;  /* 0x0000000e00072308 */ /* 0x000e300000000c00 */
[----:B------:R-:W2:Y:S01]  /*6320*/  @P0 MUFU.RCP R10, R13 ;  /* 0x0000000d000a0308 */ /* 0x000ea20000001000 */
[----:B-1----:R-:W-:Y:S01]  /*6330*/  @P1 FMUL.FTZ R5, R5, 0.69314718246459960938 ;  /* 0x3f31721805051820 */ /* 0x002fe20000410000 */
[----:B------:R-:W-:-:S03]  /*6340*/  PLOP3.LUT P0, PT, PT, PT, PT, 0x8, 0x0 ;  /* 0x000000000000781c */ /* 0x000fc60003f0e170 */
[----:B------:R-:W-:Y:S01]  /*6350*/  @P1 FFMA.FTZ R4, R8, R3, R5 ;  /* 0x0000000308041223 */ /* 0x000fe20000010005 */
[----:B0-----:R-:W-:-:S04]  /*6360*/  @P2 FMUL.FTZ R7, R7, 0.69314718246459960938 ;  /* 0x3f31721807072820 */ /* 0x001fc80000410000 */
[----:B------:R-:W-:Y:S01]  /*6370*/  @P2 FFMA.FTZ R0, R20, R172, R7 ;  /* 0x000000ac14002223 */ /* 0x000fe20000010007 */
[-C--:B---3--:R-:W-:Y:S01]  /*6380*/  FMUL.FTZ R152, R6, R11.reuse ;  /* 0x0000000b06987220 */ /* 0x088fe20000410000 */
[----:B--2---:R-:W-:-:S03]  /*6390*/  FMUL.FTZ R11, R10, R11 ;  /* 0x0000000b0a0b7220 */ /* 0x004fc60000410000 */
        /* <DEDUP_REMOVED lines=127> */
[----:B------:R-:W-:-:S07]  /*6b90*/  FMUL.FTZ R11, R151, R11 ;  /* 0x0000000b970b7220 */ /* 0x000fce0000410000 */
.L_x_221:
[----:B------:R-:W0:Y:S08]  /*6ba0*/  S2UR UR4, SR_CgaCtaId ;  /* 0x00000000000479c3 */ /* 0x000e300000008800 */
[----:B------:R-:W-:Y:S06]  /*6bb0*/  BAR.SYNC.DEFER_BLOCKING 0x5, 0x180 ;  /* 0x0146000000007b1d */ /* 0x000fec0000010000 */
[----:B------:R-:W-:Y:S01]  /*6bc0*/  UMOV UR7, 0x400 ;  /* 0x0000040000077882 */ /* 0x000fe20000000000 */
[----:B------:R-:W-:Y:S01]  /*6bd0*/  BSSY B0, `(.L_x_246) ;  /* 0x00003a7000007945 */ /* 0x000fe20003800000 */
[----:B0-----:R-:W-:-:S09]  /*6be0*/  ULEA UR7, UR4, UR7, 0x18 ;  /* 0x0000000704077291 */ /* 0x001fd2000f8ec03f */
[----:B------:R-:W0:Y:S02]  /*6bf0*/  LDS.128 R44, [UR7+0x388d0] ;  /* 0x0388d007ff2c7984 */ /* 0x000e240008000c00 */
[----:B0-----:R-:W-:Y:S02]  /*6c00*/  R2UR UR5, R45 ;  /* 0x000000002d0572ca */ /* 0x001fe400000e0000 */
[----:B------:R-:W-:Y:S02]  /*6c10*/  R2UR UR46, R46 ;  /* 0x000000002e2e72ca */ /* 0x000fe400000e0000 */
[----:B------:R-:W-:Y:S01]  /*6c20*/  R2UR UR6, R47 ;  /* 0x000000002f0672ca */ /* 0x000fe200000e0000 */
[----:B------:R-:W-:Y:S06]  /*6c30*/  BAR.ARV 0x4, 0x180 ;  /* 0x0106000000007b1d */ /* 0x000fec0000002000 */
[----:B------:R-:W-:Y:S08]  /*6c40*/  @P0 BRA `(.L_x_247) ;  /* 0x0000002c00140947 */ /* 0x000ff00003800000 */
[----:B------:R-:W0:Y:S01]  /*6c50*/  S2R R74, SR_TID.X ;  /* 0x00000000004a7919 */ /* 0x000e220000002100 */
[----:B------:R-:W-:Y:S01]  /*6c60*/  ULDC.64 UR8, c[0x4][0x38] ;  /* 0x01000e0000087ab9 */ /* 0x000fe20000000a00 */
[----:B------:R-:W1:Y:S01]  /*6c70*/  S2UR UR4, SR_SWINHI ;  /* 0x00000000000479c3 */ /* 0x000e620000002f00 */
        /* <DEDUP_REMOVED lines=14> */
[----:B------:R-:W-:Y:S01]  /*6d60*/  F2FP.BF16.F32.PACK_AB R117, R117, R124 ;  /* 0x0000007c7575723e */ /* 0x000fe200000010ff */
[----:B0-----:R-:W-:Y:S01]  /*6d70*/  IMAD.SHL.U32 R26, R74, 0x4, RZ ;  /* 0x000000044a1a7824 */ /* 0x001fe200078e00ff */
        /* <DEDUP_REMOVED lines=42> */
[----:B------:R-:W-:Y:S01]  /*7020*/  F2FP.BF16.F32.PACK_AB R29, R29, R80 ;  /* 0x000000501d1d723e */ /* 0x000fe200000010ff */
[----:B------:R-:W-:Y:S01]  /*7030*/  USHF.L.U32 UR12, UR37, 0x2, URZ ;  /* 0x00000002250c7899 */ /* 0x000fe2000800063f */
[----:B------:R-:W-:Y:S01]  /*7040*/  LOP3.LUT R26, R26, 0xc, RZ, 0xc0, !PT ;  /* 0x0000000c1a1a7812 */ /* 0x000fe200078ec0ff */
[----:B------:R-:W-:-:S03]  /*7050*/  ULDC.64 UR10, c[0x0][0xc00] ;  /* 0x00030000000a7ab9 */ /* 0x000fc60000000a00 */
[----:B------:R-:W-:-:S05]  /*7060*/  IADD3 R26, P0, R26, UR8, RZ ;  /* 0x000000081a1a7c10 */ /* 0x000fca000ff1e0ff */
[----:B------:R-:W-:-:S05]  /*7070*/  IMAD.X R27, RZ, RZ, UR9, P0 ;  /* 0x00000009ff1b7e24 */ /* 0x000fca00080e06ff */
[----:B------:R0:W2:Y:S01]  /*7080*/  LDG.E.CONSTANT R26, desc[UR52][R26.64] ;  /* 0x000000341a1a7981 */ /* 0x0000a2000c1e9900 */
[----:B------:R-:W-:Y:S01]  /*7090*/  LOP3.LUT P0, R10, R74, 0x3, RZ, 0xc0, !PT ;  /* 0x000000034a0a7812 */ /* 0x000fe2000780c0ff */
[----:B------:R-:W-:Y:S01]  /*70a0*/  UMOV UR8, UR7 ;  /* 0x0000000700087c82 */ /* 0x000fe20008000000 */
[----:B-1----:R-:W-:Y:S01]  /*70b0*/  UMOV UR9, UR4 ;  /* 0x0000000400097c82 */ /* 0x002fe20008000000 */
[----:B------:R-:W-:Y:S01]  /*70c0*/  F2FP.BF16.F32.PACK_AB R57, R95, R62 ;  /* 0x0000003e5f39723e */ /* 0x000fe200000010ff */
[----:B------:R-:W-:Y:S01]  /*70d0*/  USHF.L.U64.HI UR13, UR37, 0x2, UR38 ;  /* 0x00000002250d7899 */ /* 0x000fe20008010226 */
[----:B------:R-:W-:Y:S01]  /*70e0*/  ISETP.EQ.OR P0, PT, R10, 0x3, !P0 ;  /* 0x000000030a00780c */ /* 0x000fe20004702670 */
[----:B------:R-:W-:Y:S01]  /*70f0*/  UIADD3 UR4, UP1, UR12, UR10, URZ ;  /* 0x0000000a0c047290 */ /* 0x000fe2000ff3e03f */
[----:B------:R-:W-:Y:S01]  /*7100*/  F2FP.BF16.F32.PACK_AB R7, R159, R160 ;  /* 0x000000a09f07723e */ /* 0x000fe200000010ff */
[----:B------:R-:W-:Y:S01]  /*7110*/  UISETP.NE.U32.AND UP0, UPT, UR10, URZ, UPT ;  /* 0x0000003f0a00728c */ /* 0x000fe2000bf05070 */
[----:B------:R-:W-:Y:S01]  /*7120*/  SEL R95, R53, R60, P0 ;  /* 0x0000003c355f7207 */ /* 0x000fe20000000000 */
[----:B------:R-:W-:Y:S01]  /*7130*/  UIADD3.X UR10, UR13, UR11, URZ, UP1, !UPT ;  /* 0x0000000b0d0a7290 */ /* 0x000fe20008ffe43f */
[----:B------:R-:W-:Y:S01]  /*7140*/  SEL R45, R60, R53, P0 ;  /* 0x000000353c2d7207 */ /* 0x000fe20000000000 */
[----:B------:R-:W-:Y:S01]  /*7150*/  IMAD.MOV.U32 R53, RZ, RZ, 0x2 ;  /* 0x00000002ff357424 */ /* 0x000fe200078e00ff */
[----:B------:R-:W-:Y:S01]  /*7160*/  SEL R93, R33, R52, P0 ;  /* 0x00000034215d7207 */ /* 0x000fe20000000000 */
[----:B------:R-:W-:Y:S01]  /*7170*/  UISETP.NE.AND.EX UP0, UPT, UR11, URZ, UPT, UP0 ;  /* 0x0000003f0b00728c */ /* 0x000fe2000bf05300 */
[----:B------:R-:W-:Y:S01]  /*7180*/  SEL R39, R52, R33, P0 ;  /* 0x0000002134277207 */ /* 0x000fe20000000000 */
[----:B------:R-:W-:Y:S01]  /*7190*/  IMAD.WIDE R52, R220, R53, UR8 ;  /* 0x00000008dc347e25 */ /* 0x000fe2000f8e0235 */
[----:B------:R-:W-:-:S02]  /*71a0*/  F2FP.BF16.F32.PACK_AB R6, R157, R158 ;  /* 0x0000009e9d06723e */ /* 0x000fc400000010ff */
[----:B------:R-:W-:Y:S02]  /*71b0*/  SEL R83, R9, R12, P0 ;  /* 0x0000000c09537207 */ /* 0x000fe40000000000 */
[----:B------:R-:W-:Y:S02]  /*71c0*/  SEL R21, R12, R9, P0 ;  /* 0x000000090c157207 */ /* 0x000fe40000000000 */
[----:B------:R-:W-:Y:S02]  /*71d0*/  SEL R111, R7, R6, P0 ;  /* 0x00000006076f7207 */ /* 0x000fe40000000000 */
[----:B------:R-:W-:Y:S02]  /*71e0*/  SEL R63, R6, R7, P0 ;  /* 0x00000007063f7207 */ /* 0x000fe40000000000 */
[----:B------:R-:W-:Y:S02]  /*71f0*/  F2FP.BF16.F32.PACK_AB R3, R163, R164 ;  /* 0x000000a4a303723e */ /* 0x000fe400000010ff */
[----:B------:R-:W-:-:S02]  /*7200*/  F2FP.BF16.F32.PACK_AB R8, R161, R162 ;  /* 0x000000a2a108723e */ /* 0x000fc400000010ff */
[C---:B------:R-:W-:Y:S02]  /*7210*/  IADD3 R6, P2, R52.reuse, 0x20, RZ ;  /* 0x0000002034067810 */ /* 0x040fe40007f5e0ff */
[C---:B------:R-:W-:Y:S02]  /*7220*/  IADD3 R12, P3, R52.reuse, 0x40, RZ ;  /* 0x00000040340c7810 */ /* 0x040fe40007f7e0ff */
[----:B------:R-:W-:Y:S02]  /*7230*/  IADD3 R141, P4, R52, 0x60, RZ ;  /* 0x00000060348d7810 */ /* 0x000fe40007f9e0ff */
        /* <DEDUP_REMOVED lines=17> */
[----:B------:R-:W-:Y:S01]  /*7350*/  SEL R69, R57, R94, P0 ;  /* 0x0000005e39457207 */ /* 0x000fe20000000000 */
[--C-:B------:R-:W-:Y:S01]  /*7360*/  IMAD.X R57, RZ, RZ, R53.reuse, P3 ;  /* 0x000000ffff397224 */ /* 0x100fe200018e0635 */
[----:B------:R-:W-:Y:S02]  /*7370*/  SEL R127, R59, R58, P0 ;  /* 0x0000003a3b7f7207 */ /* 0x000fe40000000000 */
[----:B------:R-:W-:Y:S01]  /*7380*/  SEL R70, R58, R59, P0 ;  /* 0x0000003b3a467207 */ /* 0x000fe20000000000 */
[----:B------:R-:W-:Y:S01]  /*7390*/  IMAD.X R59, RZ, RZ, R53, P2 ;  /* 0x000000ffff3b7224 */ /* 0x000fe200010e0635 */
[----:B------:R-:W-:-:S02]  /*73a0*/  SEL R129, R110, R75, P0 ;  /* 0x0000004b6e817207 */ /* 0x000fc40000000000 */
[----:B------:R-:W-:Y:S02]  /*73b0*/  SEL R71, R75, R110, P0 ;  /* 0x0000006e4b477207 */ /* 0x000fe40000000000 */
[----:B------:R-:W-:Y:S02]  /*73c0*/  SEL R131, R51, R50, P0 ;  /* 0x0000003233837207 */ /* 0x000fe40000000000 */
[----:B------:R-:W-:Y:S01]  /*73d0*/  SEL R72, R50, R51, P0 ;  /* 0x0000003332487207 */ /* 0x000fe20000000000 */
[----:B------:R-:W-:Y:S01]  /*73e0*/  IMAD.X R51, RZ, RZ, R53, P4 ;  /* 0x000000ffff337224 */ /* 0x000fe200020e0635 */
[----:B------:R-:W-:Y:S02]  /*73f0*/  SEL R137, R134, R135, P0 ;  /* 0x0000008786897207 */ /* 0x000fe40000000000 */
[----:B------:R-:W-:Y:S02]  /*7400*/  SEL R74, R135, R134, P0 ;  /* 0x00000086874a7207 */ /* 0x000fe40000000000 */
[----:B------:R-:W-:-:S02]  /*7410*/  F2FP.BF16.F32.PACK_AB R5, R155, R156 ;  /* 0x0000009c9b05723e */ /* 0x000fc400000010ff */
        /* <DEDUP_REMOVED lines=8> */
[C---:B------:R-:W-:Y:S02]  /*74a0*/  LOP3.LUT R3, R52.reuse, 0x380, RZ, 0xc0, !PT ;  /* 0x0000038034037812 */ /* 0x040fe400078ec0ff */
[C---:B------:R-:W-:Y:S02]  /*74b0*/  IADD3 R24, P5, R52.reuse, 0x4000, RZ ;  /* 0x0000400034187810 */ /* 0x040fe40007fbe0ff */
[C---:B------:R-:W-:Y:S02]  /*74c0*/  IADD3 R28, P6, R52.reuse, 0x4020, RZ ;  /* 0x00004020341c7810 */ /* 0x040fe40007fde0ff */
[----:B------:R-:W-:-:S02]  /*74d0*/  IADD3 R143, P1, R52, 0x4040, RZ ;  /* 0x00004040348f7810 */ /* 0x000fc40007f3e0ff */
[C---:B------:R-:W-:Y:S02]  /*74e0*/  IADD3 R145, P2, R52.reuse, 0x4060, RZ ;  /* 0x0000406034917810 */ /* 0x040fe40007f5e0ff */
[C---:B------:R-:W-:Y:S02]  /*74f0*/  IADD3 R30, P3, R52.reuse, 0x8000, RZ ;  /* 0x00008000341e7810 */ /* 0x040fe40007f7e0ff */
[----:B------:R-:W-:Y:S02]  /*7500*/  IADD3 R78, P4, R52, 0x8020, RZ ;  /* 0x00008020344e7810 */ /* 0x000fe40007f9e0ff */
[----:B------:R-:W-:Y:S01]  /*7510*/  SEL R87, R15, R44, P0 ;  /* 0x0000002c0f577207 */ /* 0x000fe20000000000 */
[--C-:B------:R-:W-:Y:S01]  /*7520*/  IMAD.X R33, RZ, RZ, R53.reuse, P3 ;  /* 0x000000ffff217224 */ /* 0x100fe200018e0635 */
[----:B------:R-:W-:Y:S01]  /*7530*/  SEL R34, R44, R15, P0 ;  /* 0x0000000f2c227207 */ /* 0x000fe20000000000 */
[----:B------:R-:W-:Y:S01]  /*7540*/  IMAD.X R31, RZ, RZ, R53, P4 ;  /* 0x000000ffff1f7224 */ /* 0x000fe200020e0635 */
[----:B------:R-:W-:-:S02]  /*7550*/  SEL R97, R61, R68, P0 ;  /* 0x000000443d617207 */ /* 0x000fc40000000000 */
[----:B------:R-:W-:Y:S02]  /*7560*/  SEL R44, R68, R61, P0 ;  /* 0x0000003d442c7207 */ /* 0x000fe40000000000 */
[----:B------:R-:W-:Y:S02]  /*7570*/  SEL R113, R5, R154, P0 ;  /* 0x0000009a05717207 */ /* 0x000fe40000000000 */
[----:B------:R-:W-:Y:S02]  /*7580*/  SEL R61, R154, R5, P0 ;  /* 0x000000059a3d7207 */ /* 0x000fe40000000000 */
[----:B------:R-:W-:Y:S02]  /*7590*/  SEL R119, R133, R132, P0 ;  /* 0x0000008485777207 */ /* 0x000fe40000000000 */
[----:B------:R-:W-:Y:S02]  /*75a0*/  SEL R64, R132, R133, P0 ;  /* 0x0000008584407207 */ /* 0x000fe40000000000 */
[----:B------:R-:W-:-:S02]  /*75b0*/  SHF.R.U64 R3, R3, 0x3, RZ ;  /* 0x0000000303037819 */ /* 0x000fc400000012ff */
[----:B------:R-:W-:Y:S02]  /*75c0*/  SEL R79, R32, R37, P0 ;  /* 0x00000025204f7207 */ /* 0x000fe40000000000 */
[----:B------:R-:W-:Y:S01]  /*75d0*/  SEL R11, R37, R32, P0 ;  /* 0x00000020250b7207 */ /* 0x000fe20000000000 */
[--C-:B------:R-:W-:Y:S01]  /*75e0*/  IMAD.X R37, RZ, RZ, R53.reuse, P2 ;  /* 0x000000ffff257224 */ /* 0x100fe200010e0635 */
[----:B------:R-:W-:Y:S02]  /*75f0*/  SEL R81, R40, R41, P0 ;  /* 0x0000002928517207 */ /* 0x000fe40000000000 */
[----:B------:R-:W-:Y:S01]  /*7600*/  SEL R20, R41, R40, P0 ;  /* 0x0000002829147207 */ /* 0x000fe20000000000 */
[--C-:B------:R-:W-:Y:S01]  /*7610*/  IMAD.X R41, RZ, RZ, R53.reuse, P1 ;  /* 0x000000ffff297224 */ /* 0x100fe200008e0635 */
[----:B------:R-:W-:Y:S02]  /*7620*/  SEL R123, R86, R47, P0 ;  /* 0x0000002f567b7207 */ /* 0x000fe40000000000 */
[----:B------:R-:W-:Y:S01]  /*7630*/  SEL R68, R47, R86, P0 ;  /* 0x000000562f447207 */ /* 0x000fe20000000000 */
[----:B------:R-:W-:Y:S01]  /*7640*/  IMAD.X R47, RZ, RZ, R53, P5 ;  /* 0x000000ffff2f7224 */ /* 0x000fe200028e0635 */
[----:B------:R-:W-:-:S02]  /*7650*/  SEL R133, R43, R42, P0 ;  /* 0x0000002a2b857207 */ /* 0x000fc40000000000 */
[----:B------:R-:W-:Y:S01]  /*7660*/  SEL R73, R42, R43, P0 ;  /* 0x0000002b2a497207 */ /* 0x000fe20000000000 */
[----:B------:R-:W-:Y:S01]  /*7670*/  IMAD.X R43, RZ, RZ, R53, P6 ;  /* 0x000000ffff2b7224 */ /* 0x000fe200030e0635 */
[----:B------:R-:W-:Y:S02]  /*7680*/  LOP3.LUT R5, R6, 0x380, RZ, 0xc0, !PT ;  /* 0x0000038006057812 */ /* 0x000fe400078ec0ff */
[----:B------:R-:W-:Y:S02]  /*7690*/  SEL R115, R149, R148, P0 ;  /* 0x0000009495737207 */ /* 0x000fe40000000000 */
[----:B------:R-:W-:Y:S02]  /*76a0*/  SEL R62, R148, R149, P0 ;  /* 0x00000095943e7207 */ /* 0x000fe40000000000 */
[C---:B------:R-:W-:Y:S02]  /*76b0*/  IADD3 R147, P5, R52.reuse, 0x8040, RZ ;  /* 0x0000804034937810 */ /* 0x040fe40007fbe0ff */
[----:B------:R-:W-:-:S02]  /*76c0*/  IADD3 R149, P6, R52, 0x8060, RZ ;  /* 0x0000806034957810 */ /* 0x000fc40007fde0ff */
[C---:B------:R-:W-:Y:S02]  /*76d0*/  IADD3 R80, P1, R52.reuse, 0xc000, RZ ;  /* 0x0000c00034507810 */ /* 0x040fe40007f3e0ff */
[C---:B------:R-:W-:Y:S01]  /*76e0*/  IADD3 R82, P2, R52.reuse, 0xc020, RZ ;  /* 0x0000c02034527810 */ /* 0x040fe20007f5e0ff */
[--C-:B------:R-:W-:Y:S01]  /*76f0*/  IMAD.X R25, RZ, RZ, R53.reuse, P6 ;  /* 0x000000ffff197224 */ /* 0x100fe200030e0635 */
[C---:B------:R-:W-:Y:S01]  /*7700*/  IADD3 R151, P3, R52.reuse, 0xc040, RZ ;  /* 0x0000c04034977810 */ /* 0x040fe20007f7e0ff */
[--C-:B------:R-:W-:Y:S01]  /*7710*/  IMAD.X R15, RZ, RZ, R53.reuse, P1 ;  /* 0x000000ffff0f7224 */ /* 0x100fe200008e0635 */
[----:B------:R-:W-:Y:S02]  /*7720*/  IADD3 R153, P4, R52, 0xc060, RZ ;  /* 0x0000c06034997810 */ /* 0x000fe40007f9e0ff */
[----:B------:R-:W-:Y:S01]  /*7730*/  SEL R85, R13, R14, P0 ;  /* 0x0000000e0d557207 */ /* 0x000fe20000000000 */
[--C-:B------:R-:W-:Y:S01]  /*7740*/  IMAD.X R7, RZ, RZ, R53.reuse, P3 ;  /* 0x000000ffff077224 */ /* 0x100fe200018e0635 */
[----:B0-----:R-:W-:Y:S01]  /*7750*/  SEL R27, R14, R13, P0 ;  /* 0x0000000d0e1b7207 */ /* 0x001fe20000000000 */
[--C-:B------:R-:W-:Y:S01]  /*7760*/  IMAD.X R13, RZ, RZ, R53.reuse, P2 ;  /* 0x000000ffff0d7224 */ /* 0x100fe200010e0635 */
[----:B------:R-:W-:Y:S01]  /*7770*/  LOP3.LUT R8, R12, 0x380, RZ, 0xc0, !PT ;  /* 0x000003800c087812 */ /* 0x000fe200078ec0ff */
[----:B------:R-:W-:Y:S01]  /*7780*/  IMAD.X R9, RZ, RZ, R53, P4 ;  /* 0x000000ffff097224 */ /* 0x000fe200020e0635 */
[----:B------:R-:W-:-:S02]  /*7790*/  LOP3.LUT R52, R3, R52, RZ, 0x3c, !PT ;  /* 0x0000003403347212 */ /* 0x000fc400078e3cff */
[----:B------:R-:W-:Y:S02]  /*77a0*/  LOP3.LUT R14, R141, 0x380, RZ, 0xc0, !PT ;  /* 0x000003808d0e7812 */ /* 0x000fe400078ec0ff */
[----:B------:R-:W-:Y:S02]  /*77b0*/  SHF.R.U64 R3, R5, 0x3, RZ ;  /* 0x0000000305037819 */ /* 0x000fe400000012ff */
[----:B------:R-:W-:Y:S02]  /*77c0*/  SHF.R.U64 R5, R8, 0x3, RZ ;  /* 0x0000000308057819 */ /* 0x000fe400000012ff */
[----:B------:R-:W-:Y:S02]  /*77d0*/  SHF.R.U64 R8, R14, 0x3, RZ ;  /* 0x000000030e087819 */ /* 0x000fe400000012ff */
[----:B------:R-:W-:Y:S02]  /*77e0*/  LOP3.LUT R58, R3, R6, RZ, 0x3c, !PT ;  /* 0x00000006033a7212 */ /* 0x000fe400078e3cff */
[----:B------:R-:W-:-:S02]  /*77f0*/  LOP3.LUT R3, R24, 0x380, RZ, 0xc0, !PT ;  /* 0x0000038018037812 */ /* 0x000fc400078ec0ff */
[----:B------:R-:W-:Y:S02]  /*7800*/  LOP3.LUT R50, R8, R141, RZ, 0x3c, !PT ;  /* 0x0000008d08327212 */ /* 0x000fe400078e3cff */
[----:B------:R-:W-:Y:S02]  /*7810*/  LOP3.LUT R8, R145, 0x380, RZ, 0xc0, !PT ;  /* 0x0000038091087812 */ /* 0x000fe400078ec0ff */
[----:B------:R-:W-:Y:S02]  /*7820*/  SHF.R.U64 R3, R3, 0x3, RZ ;  /* 0x0000000303037819 */ /* 0x000fe400000012ff */
[----:B------:R-:W-:Y:S02]  /*7830*/  SHF.R.U64 R8, R8, 0x3, RZ ;  /* 0x0000000308087819 */ /* 0x000fe400000012ff */
[----:B------:R-:W-:Y:S02]  /*7840*/  LOP3.LUT R46, R3, R24, RZ, 0x3c, !PT ;  /* 0x00000018032e7212 */ /* 0x000fe400078e3cff */
[----:B------:R-:W-:-:S02]  /*7850*/  LOP3.LUT R3, R30, 0x380, RZ, 0xc0, !PT ;  /* 0x000003801e037812 */ /* 0x000fc400078ec0ff */
[----:B------:R-:W-:Y:S02]  /*7860*/  LOP3.LUT R56, R5, R12, RZ, 0x3c, !PT ;  /* 0x0000000c05387212 */ /* 0x000fe400078e3cff */
[----:B------:R-:W-:Y:S02]  /*7870*/  LOP3.LUT R6, R143, 0x380, RZ, 0xc0, !PT ;  /* 0x000003808f067812 */ /* 0x000fe400078ec0ff */
[----:B------:R-:W-:Y:S02]  /*7880*/  SEL R91, R29, R36, P0 ;  /* 0x000000241d5b7207 */ /* 0x000fe40000000000 */
[----:B------:R-:W-:Y:S01]  /*7890*/  SEL R38, R36, R29, P0 ;  /* 0x0000001d24267207 */ /* 0x000fe20000000000 */
[----:B------:R-:W-:Y:S01]  /*78a0*/  IMAD.X R29, RZ, RZ, R53, P5 ;  /* 0x000000ffff1d7224 */ /* 0x000fe200028e0635 */
[----:B------:R-:W-:Y:S02]  /*78b0*/  LOP3.LUT R5, R28, 0x380, RZ, 0xc0, !PT ;  /* 0x000003801c057812 */ /* 0x000fe400078ec0ff */
[----:B------:R-:W-:-:S02]  /*78c0*/  LOP3.LUT R36, R8, R145, RZ, 0x3c, !PT ;  /* 0x0000009108247212 */ /* 0x000fc400078e3cff */
[----:B------:R-:W-:Y:S02]  /*78d0*/  LOP3.LUT R8, R149, 0x380, RZ, 0xc0, !PT ;  /* 0x0000038095087812 */ /* 0x000fe400078ec0ff */
[----:B------:R-:W-:Y:S02]  /*78e0*/  SHF.R.U64 R3, R3, 0x3, RZ ;  /* 0x0000000303037819 */ /* 0x000fe400000012ff */
[----:B------:R-:W-:Y:S02]  /*78f0*/  SHF.R.U64 R6, R6, 0x3, RZ ;  /* 0x0000000306067819 */ /* 0x000fe400000012ff */
[----:B------:R-:W-:Y:S02]  /*7900*/  SHF.R.U64 R5, R5, 0x3, RZ ;  /* 0x0000000305057819 */ /* 0x000fe400000012ff */
[----:B------:R-:W-:Y:S02]  /*7910*/  SHF.R.U64 R8, R8, 0x3, RZ ;  /* 0x0000000308087819 */ /* 0x000fe400000012ff */
[----:B------:R-:W-:-:S02]  /*7920*/  LOP3.LUT R32, R3, R30, RZ, 0x3c, !PT ;  /* 0x0000001e03207212 */ /* 0x000fc400078e3cff */
[----:B------:R-:W-:Y:S02]  /*7930*/  LOP3.LUT R40, R6, R143, RZ, 0x3c, !PT ;  /* 0x0000008f06287212 */ /* 0x000fe400078e3cff */
[----:B------:R-:W-:Y:S02]  /*7940*/  LOP3.LUT R3, R80, 0x380, RZ, 0xc0, !PT ;  /* 0x0000038050037812 */ /* 0x000fe400078ec0ff */
[----:B------:R-:W-:Y:S02]  /*7950*/  LOP3.LUT R42, R5, R28, RZ, 0x3c, !PT ;  /* 0x0000001c052a7212 */ /* 0x000fe400078e3cff */
[----:B------:R-:W-:Y:S02]  /*7960*/  LOP3.LUT R6, R147, 0x380, RZ, 0xc0, !PT ;  /* 0x0000038093067812 */ /* 0x000fe400078ec0ff */
[----:B------:R-:W-:Y:S02]  /*7970*/  LOP3.LUT R5, R78, 0x380, RZ, 0xc0, !PT ;  /* 0x000003804e057812 */ /* 0x000fe400078ec0ff */
[----:B------:R-:W-:-:S02]  /*7980*/  LOP3.LUT R24, R8, R149, RZ, 0x3c, !PT ;  /* 0x0000009508187212 */ /* 0x000fc400078e3cff */
[----:B------:R-:W-:Y:S02]  /*7990*/  SHF.R.U64 R3, R3, 0x3, RZ ;  /* 0x0000000303037819 */ /* 0x000fe400000012ff */
[----:B------:R-:W-:Y:S02]  /*79a0*/  SHF.R.U64 R6, R6, 0x3, RZ ;  /* 0x0000000306067819 */ /* 0x000fe400000012ff */
[----:B------:R-:W-:Y:S02]  /*79b0*/  SHF.R.U64 R5, R5, 0x3, RZ ;  /* 0x0000000305057819 */ /* 0x000fe400000012ff */
[----:B------:R-:W-:Y:S02]  /*79c0*/  MOV R92, R46 ;  /* 0x0000002e005c7202 */ /* 0x000fe40000000f00 */
[----:B------:R-:W-:Y:S02]  /*79d0*/  MOV R47, R24 ;  /* 0x00000018002f7202 */ /* 0x000fe40000000f00 */
[----:B------:R-:W-:-:S02]  /*79e0*/  LOP3.LUT R14, R3, R80, RZ, 0x3c, !PT ;  /* 0x00000050030e7212 */ /* 0x000fc400078e3cff */
[----:B------:R-:W-:Y:S02]  /*79f0*/  LOP3.LUT R28, R6, R147, RZ, 0x3c, !PT ;  /* 0x00000093061c7212 */ /* 0x000fe400078e3cff */
[----:B------:R-:W-:Y:S02]  /*7a00*/  LOP3.LUT R30, R5, R78, RZ, 0x3c, !PT ;  /* 0x0000004e051e7212 */ /* 0x000fe400078e3cff */
[----:B------:R-:W-:Y:S02]  /*7a10*/  LOP3.LUT R5, R82, 0x380, RZ, 0xc0, !PT ;  /* 0x0000038052057812 */ /* 0x000fe400078ec0ff */
[----:B------:R-:W-:Y:S02]  /*7a20*/  MOV R94, R50 ;  /* 0x00000032005e7202 */ /* 0x000fe40000000f00 */
[----:B------:R-:W-:Y:S02]  /*7a30*/  MOV R3, R14 ;  /* 0x0000000e00037202 */ /* 0x000fe40000000f00 */
[----:B------:R-:W-:-:S02]  /*7a40*/  MOV R100, R52 ;  /* 0x0000003400647202 */ /* 0x000fc40000000f00 */
[----:B------:R-:W-:Y:S02]  /*7a50*/  MOV R51, R28 ;  /* 0x0000001c00337202 */ /* 0x000fe40000000f00 */
[----:B------:R-:W-:Y:S02]  /*7a60*/  MOV R53, R30 ;  /* 0x0000001e00357202 */ /* 0x000fe40000000f00 */
[----:B------:R-:W-:Y:S02]  /*7a70*/  MOV R98, R58 ;  /* 0x0000003a00627202 */ /* 0x000fe40000000f00 */
[----:B------:R-:W-:Y:S02]  /*7a80*/  SHF.R.U64 R5, R5, 0x3, RZ ;  /* 0x0000000305057819 */ /* 0x000fe400000012ff */
[----:B------:R-:W-:Y:S02]  /*7a90*/  MOV R59, R36 ;  /* 0x00000024003b7202 */ /* 0x000fe40000000f00 */
[----:B------:R-:W-:-:S02]  /*7aa0*/  MOV R90, R40 ;  /* 0x00000028005a7202 */ /* 0x000fc40000000f00 */
[----:B------:R-:W-:Y:S02]  /*7ab0*/  MOV R43, R42 ;  /* 0x0000002a002b7202 */ /* 0x000fe40000000f00 */
[----:B------:R-:W-:Y:S02]  /*7ac0*/  LOP3.LUT R12, R5, R82, RZ, 0x3c, !PT ;  /* 0x00000052050c7212 */ /* 0x000fe400078e3cff */
[----:B------:R-:W-:Y:S02]  /*7ad0*/  LOP3.LUT R6, R151, 0x380, RZ, 0xc0, !PT ;  /* 0x0000038097067812 */ /* 0x000fe400078ec0ff */
[----:B------:R-:W-:Y:S02]  /*7ae0*/  LOP3.LUT R8, R153, 0x380, RZ, 0xc0, !PT ;  /* 0x0000038099087812 */ /* 0x000fe400078ec0ff */
[----:B------:R-:W-:Y:S02]  /*7af0*/  SHF.R.U64 R6, R6, 0x3, RZ ;  /* 0x0000000306067819 */ /* 0x000fe400000012ff */
[----:B------:R-:W-:-:S02]  /*7b00*/  MOV R96, R56 ;  /* 0x0000003800607202 */ /* 0x000fc40000000f00 */
[----:B------:R-:W-:Y:S02]  /*7b10*/  SHF.R.U64 R8, R8, 0x3, RZ ;  /* 0x0000000308087819 */ /* 0x000fe400000012ff */
[----:B------:R-:W-:Y:S02]  /*7b20*/  LOP3.LUT R6, R6, R151, RZ, 0x3c, !PT ;  /* 0x0000009706067212 */ /* 0x000fe400078e3cff */
[----:B------:R-:W-:Y:S02]  /*7b30*/  LOP3.LUT R8, R8, R153, RZ, 0x3c, !PT ;  /* 0x0000009908087212 */ /* 0x000fe400078e3cff */
[----:B------:R-:W-:Y:S02]  /*7b40*/  MOV R6, R6 ;  /* 0x0000000600067202 */ /* 0x000fe40000000f00 */
[----:B------:R-:W-:Y:S02]  /*7b50*/  MOV R7, R8 ;  /* 0x0000000800077202 */ /* 0x000fe40000000f00 */
[----:B------:R-:W-:Y:S01]  /*7b60*/  MOV R5, R12 ;  /* 0x0000000c00057202 */ /* 0x000fe20000000f00 */
[----:B--2---:R-:W-:Y:S01]  /*7b70*/  SHFL.IDX PT, R77, R77, R26, 0x1c1f ;  /* 0x001c1f1a4d4d7589 */ /* 0x004fe200000e0000 */
[----:B------:R-:W-:-:S02]  /*7b80*/  LOP3.LUT R25, R26, 0x2, RZ, 0x3c, !PT ;  /* 0x000000021a197812 */ /* 0x000fc400078e3cff */
[----:B------:R-:W-:Y:S01]  /*7b90*/  MOV R57, R32 ;  /* 0x0000002000397202 */ /* 0x000fe20000000f00 */
[----:B------:R-:W-:Y:S01]  /*7ba0*/  SHFL.IDX PT, R79, R79, R26, 0x1c1f ;  /* 0x001c1f1a4f4f7589 */ /* 0x000fe200000e0000 */
[----:B------:R-:W-:-:S03]  /*7bb0*/  PLOP3.LUT P2, PT, PT, PT, UP0, 0x80, 0x0 ;  /* 0x000000000000781c */ /* 0x000fc60003f4f008 */
[----:B------:R-:W0:Y:S04]  /*7bc0*/  SHFL.IDX PT, R10, R10, R25, 0x1c1f ;  /* 0x001c1f190a0a7589 */ /* 0x000e2800000e0000 */
[----:B------:R-:W-:Y:S04]  /*7bd0*/  SHFL.IDX PT, R109, R109, R26, 0x1c1f ;  /* 0x001c1f1a6d6d7589 */ /* 0x000fe800000e0000 */
[----:B------:R-:W1:Y:S04]  /*7be0*/  SHFL.IDX PT, R14, R11, R25, 0x1c1f ;  /* 0x001c1f190b0e7589 */ /* 0x000e6800000e0000 */
[----:B------:R-:W2:Y:S04]  /*7bf0*/  SHFL.IDX PT, R66, R66, R25, 0x1c1f ;  /* 0x001c1f1942427589 */ /* 0x000ea800000e0000 */
[----:B------:R-:W-:Y:S04]  /*7c00*/  SHFL.IDX PT, R111, R111, R26, 0x1c1f ;  /* 0x001c1f1a6f6f7589 */ /* 0x000fe800000e0000 */
[----:B------:R-:W-:Y:S04]  /*7c10*/  SHFL.IDX PT, R113, R113, R26, 0x1c1f ;  /* 0x001c1f1a71717589 */ /* 0x000fe800000e0000 */
[----:B------:R-:W3:Y:S01]  /*7c20*/  SHFL.IDX PT, R24, R63, R25, 0x1c1f ;  /* 0x001c1f193f187589 */ /* 0x000ee200000e0000 */
[----:B0-----:R-:W-:-:S02]  /*7c30*/  SEL R8, R77, R10, P0 ;  /* 0x0000000a4d087207 */ /* 0x001fc40000000000 */
[----:B------:R-:W-:Y:S01]  /*7c40*/  SEL R10, R10, R77, P0 ;  /* 0x0000004d0a0a7207 */ /* 0x000fe20000000000 */
[----:B------:R-:W-:Y:S04]  /*7c50*/  SHFL.IDX PT, R28, R61, R25, 0x1c1f ;  /* 0x001c1f193d1c7589 */ /* 0x000fe800000e0000 */
[----:B------:R-:W-:Y:S01]  /*7c60*/  SHFL.IDX PT, R81, R81, R26, 0x1c1f ;  /* 0x001c1f1a51517589 */ /* 0x000fe200000e0000 */
[----:B-1----:R-:W-:Y:S02]  /*7c70*/  SEL R12, R79, R14, P0 ;  /* 0x0000000e4f0c7207 */ /* 0x002fe40000000000 */
[----:B------:R-:W-:Y:S01]  /*7c80*/  SEL R14, R14, R79, P0 ;  /* 0x0000004f0e0e7207 */ /* 0x000fe20000000000 */
[----:B------:R-:W-:Y:S01]  /*7c90*/  SHFL.IDX PT, R83, R83, R26, 0x1c1f ;  /* 0x001c1f1a53537589 */ /* 0x000fe200000e0000 */
[----:B--2---:R-:W-:-:S02]  /*7ca0*/  SEL R9, R109, R66, P0 ;  /* 0x000000426d097207 */ /* 0x004fc40000000000 */
[----:B------:R-:W-:Y:S01]  /*7cb0*/  SEL R11, R66, R109, P0 ;  /* 0x0000006d420b7207 */ /* 0x000fe20000000000 */
[----:B------:R-:W0:Y:S04]  /*7cc0*/  SHFL.IDX PT, R20, R20, R25, 0x1c1f ;  /* 0x001c1f1914147589 */ /* 0x000e2800000e0000 */
[----:B------:R-:W-:Y:S04]  /*7cd0*/  SHFL.IDX PT, R30, R21, R25, 0x1c1f ;  /* 0x001c1f19151e7589 */ /* 0x000fe800000e0000 */
[----:B------:R-:W-:Y:S01]  /*7ce0*/  SHFL.IDX PT, R115, R115, R26, 0x1c1f ;  /* 0x001c1f1a73737589 */ /* 0x000fe200000e0000 */
[----:B---3--:R-:W-:-:S02]  /*7cf0*/  SEL R13, R111, R24, P0 ;  /* 0x000000186f0d7207 */ /* 0x008fc40000000000 */
[----:B------:R-:W-:Y:S01]  /*7d00*/  SEL R15, R24, R111, P0 ;  /* 0x0000006f180f7207 */ /* 0x000fe20000000000 */
[----:B------:R-:W1:Y:S04]  /*7d10*/  SHFL.IDX PT, R62, R62, R25, 0x1c1f ;  /* 0x001c1f193e3e7589 */ /* 0x000e6800000e0000 */
[----:B------:R-:W-:Y:S04]  /*7d20*/  SHFL.IDX PT, R85, R85, R26, 0x1c1f ;  /* 0x001c1f1a55557589 */ /* 0x000fe800000e0000 */
[----:B------:R-:W-:Y:S04]  /*7d30*/  SHFL.IDX PT, R119, R119, R26, 0x1c1f ;  /* 0x001c1f1a77777589 */ /* 0x000fe800000e0000 */
[----:B------:R2:W3:Y:S01]  /*7d40*/  SHFL.IDX PT, R36, R27, R25, 0x1c1f ;  /* 0x001c1f191b247589 */ /* 0x0004e200000e0000 */
[----:B0-----:R-:W-:-:S03]  /*7d50*/  SEL R24, R81, R20, P0 ;  /* 0x0000001451187207 */ /* 0x001fc60000000000 */
[----:B------:R-:W0:Y:S04]  /*7d60*/  SHFL.IDX PT, R64, R64, R25, 0x1c1f ;  /* 0x001c1f1940407589 */ /* 0x000e2800000e0000 */
[----:B------:R-:W-:Y:S01]  /*7d70*/  SHFL.IDX PT, R87, R87, R26, 0x1c1f ;  /* 0x001c1f1a57577589 */ /* 0x000fe200000e0000 */
[----:B--2---:R-:W-:-:S03]  /*7d80*/  SEL R27, R28, R113, P0 ;  /* 0x000000711c1b7207 */ /* 0x004fc60000000000 */
[----:B------:R-:W-:Y:S01]  /*7d90*/  SHFL.IDX PT, R121, R121, R26, 0x1c1f ;  /* 0x001c1f1a79797589 */ /* 0x000fe200000e0000 */
[----:B-1----:R-:W-:Y:S02]  /*7da0*/  SEL R29, R115, R62, P0 ;  /* 0x0000003e731d7207 */ /* 0x002fe40000000000 */
[----:B------:R-:W-:Y:S01]  /*7db0*/  SEL R31, R62, R115, P0 ;  /* 0x000000733e1f7207 */ /* 0x000fe20000000000 */
[----:B------:R1:W2:Y:S04]  /*7dc0*/  SHFL.IDX PT, R40, R34, R25, 0x1c1f ;  /* 0x001c1f1922287589 */ /* 0x0002a800000e0000 */
[----:B------:R-:W4:Y:S01]  /*7dd0*/  SHFL.IDX PT, R78, R65, R25, 0x1c1f ;  /* 0x001c1f19414e7589 */ /* 0x000f2200000e0000 */
[----:B------:R-:W-:Y:S01]  /*7de0*/  BAR.SYNC.DEFER_BLOCKING 0x1, 0x100 ;  /* 0x0044000000007b1d */ /* 0x000fe20000010000 */
[----:B---3--:R-:W-:-:S02]  /*7df0*/  SEL R32, R85, R36, P0 ;  /* 0x0000002455207207 */ /* 0x008fc40000000000 */
[----:B-1----:R-:W-:Y:S02]  /*7e00*/  SEL R34, R36, R85, P0 ;  /* 0x0000005524227207 */ /* 0x002fe40000000000 */
[----:B0-----:R-:W-:Y:S01]  /*7e10*/  SEL R33, R119, R64, P0 ;  /* 0x0000004077217207 */ /* 0x001fe20000000000 */
[----:B------:R-:W-:Y:S04]  /*7e20*/  SHFL.IDX PT, R89, R89, R26, 0x1c1f ;  /* 0x001c1f1a59597589 */ /* 0x000fe800000e0000 */
[----:B------:R-:W-:Y:S04]  /*7e30*/  SHFL.IDX PT, R117, R117, R26, 0x1c1f ;  /* 0x001c1f1a75757589 */ /* 0x000fe800000e0000 */
[----:B------:R0:W-:Y:S01]  /*7e40*/  SHFL.IDX PT, R42, R35, R25, 0x1c1f ;  /* 0x001c1f19232a7589 */ /* 0x0001e200000e0000 */
[----:B--2---:R-:W-:-:S03]  /*7e50*/  SEL R36, R87, R40, P0 ;  /* 0x0000002857247207 */ /* 0x004fc60000000000 */
[----:B------:R-:W-:Y:S01]  /*7e60*/  SHFL.IDX PT, R80, R67, R25, 0x1c1f ;  /* 0x001c1f1943507589 */ /* 0x000fe200000e0000 */
[----:B----4-:R-:W-:-:S03]  /*7e70*/  SEL R37, R121, R78, P0 ;  /* 0x0000004e79257207 */ /* 0x010fc60000000000 */
[----:B------:R-:W-:Y:S01]  /*7e80*/  SHFL.IDX PT, R91, R91, R26, 0x1c1f ;  /* 0x001c1f1a5b5b7589 */ /* 0x000fe200000e0000 */
[----:B0-----:R-:W-:-:S03]  /*7e90*/  SEL R35, R64, R119, P0 ;  /* 0x0000007740237207 */ /* 0x001fc60000000000 */
[----:B------:R-:W-:Y:S04]  /*7ea0*/  SHFL.IDX PT, R123, R123, R26, 0x1c1f ;  /* 0x001c1f1a7b7b7589 */ /* 0x000fe800000e0000 */
[----:B------:R0:W-:Y:S04]  /*7eb0*/  SHFL.IDX PT, R46, R38, R25, 0x1c1f ;  /* 0x001c1f19262e7589 */ /* 0x0001e800000e0000 */
[----:B------:R-:W-:Y:S04]  /*7ec0*/  SHFL.IDX PT, R68, R68, R25, 0x1c1f ;  /* 0x001c1f1944447589 */ /* 0x000fe800000e0000 */
        /* <DEDUP_REMOVED lines=8> */
[----:B------:R-:W-:Y:S04]  /*7f50*/  SHFL.IDX PT, R52, R45, R25, 0x1c1f ;  /* 0x001c1f192d347589 */ /* 0x000fe800000e0000 */
[----:B------:R-:W-:Y:S04]  /*7f60*/  SHFL.IDX PT, R70, R70, R25, 0x1c1f ;  /* 0x001c1f1946467589 */ /* 0x000fe800000e0000 */
[----:B------:R-:W-:Y:S04]  /*7f70*/  SHFL.IDX PT, R97, R97, R26, 0x1c1f ;  /* 0x001c1f1a61617589 */ /* 0x000fe800000e0000 */
[----:B------:R-:W-:Y:S04]  /*7f80*/  SHFL.IDX PT, R129, R129, R26, 0x1c1f ;  /* 0x001c1f1a81817589 */ /* 0x000fe800000e0000 */
[----:B------:R-:W0:Y:S04]  /*7f90*/  SHFL.IDX PT, R44, R44, R25, 0x1c1f ;  /* 0x001c1f192c2c7589 */ /* 0x000e2800000e0000 */
[----:B------:R-:W1:Y:S04]  /*7fa0*/  SHFL.IDX PT, R84, R71, R25, 0x1c1f ;  /* 0x001c1f1947547589 */ /* 0x000e6800000e0000 */
[----:B------:R-:W-:Y:S04]  /*7fb0*/  SHFL.IDX PT, R99, R99, R26, 0x1c1f ;  /* 0x001c1f1a63637589 */ /* 0x000fe800000e0000 */
[----:B------:R-:W-:Y:S04]  /*7fc0*/  SHFL.IDX PT, R131, R131, R26, 0x1c1f ;  /* 0x001c1f1a83837589 */ /* 0x000fe800000e0000 */
[----:B------:R-:W-:Y:S04]  /*7fd0*/  SHFL.IDX PT, R48, R48, R25, 0x1c1f ;  /* 0x001c1f1930307589 */ /* 0x000fe800000e0000 */
[----:B------:R-:W-:Y:S04]  /*7fe0*/  SHFL.IDX PT, R72, R72, R25, 0x1c1f ;  /* 0x001c1f1948487589 */ /* 0x000fe800000e0000 */
[----:B------:R-:W-:Y:S01]  /*7ff0*/  SHFL.IDX PT, R101, R101, R26, 0x1c1f ;  /* 0x001c1f1a65657589 */ /* 0x000fe200000e0000 */
[----:B0-----:R-:W-:-:S03]  /*8000*/  SEL R40, R97, R44, P0 ;  /* 0x0000002c61287207 */ /* 0x001fc60000000000 */
[----:B------:R-:W-:Y:S01]  /*8010*/  SHFL.IDX PT, R103, R103, R26, 0x1c1f ;  /* 0x001c1f1a67677589 */ /* 0x000fe200000e0000 */
[----:B-1----:R-:W-:-:S03]  /*8020*/  SEL R41, R129, R84, P0 ;  /* 0x0000005481297207 */ /* 0x002fc60000000000 */
[----:B------:R-:W-:Y:S04]  /*8030*/  SHFL.IDX PT, R133, R133, R26, 0x1c1f ;  /* 0x001c1f1a85857589 */ /* 0x000fe800000e0000 */
[----:B------:R-:W-:Y:S04]  /*8040*/  SHFL.IDX PT, R56, R49, R25, 0x1c1f ;  /* 0x001c1f1931387589 */ /* 0x000fe800000e0000 */
[----:B------:R-:W-:Y:S04]  /*8050*/  SHFL.IDX PT, R54, R54, R25, 0x1c1f ;  /* 0x001c1f1936367589 */ /* 0x000fe800000e0000 */
[----:B------:R-:W-:Y:S04]  /*8060*/  SHFL.IDX PT, R86, R73, R25, 0x1c1f ;  /* 0x001c1f1949567589 */ /* 0x000fe800000e0000 */
[----:B------:R-:W-:Y:S04]  /*8070*/  SHFL.IDX PT, R105, R105, R26, 0x1c1f ;  /* 0x001c1f1a69697589 */ /* 0x000fe800000e0000 */
[----:B------:R-:W-:Y:S04]  /*8080*/  SHFL.IDX PT, R137, R137, R26, 0x1c1f ;  /* 0x001c1f1a89897589 */ /* 0x000fe800000e0000 */
[----:B------:R-:W-:Y:S04]  /*8090*/  SHFL.IDX PT, R58, R55, R25, 0x1c1f ;  /* 0x001c1f19373a7589 */ /* 0x000fe800000e0000 */
[----:B------:R-:W0:Y:S04]  /*80a0*/  SHFL.IDX PT, R74, R74, R25, 0x1c1f ;  /* 0x001c1f194a4a7589 */ /* 0x000e2800000e0000 */
[----:B------:R-:W-:Y:S04]  /*80b0*/  SHFL.IDX PT, R135, R135, R26, 0x1c1f ;  /* 0x001c1f1a87877589 */ /* 0x000fe800000e0000 */
[----:B------:R-:W1:Y:S04]  /*80c0*/  SHFL.IDX PT, R88, R75, R25, 0x1c1f ;  /* 0x001c1f194b587589 */ /* 0x000e6800000e0000 */
[----:B------:R-:W-:Y:S04]  /*80d0*/  SHFL.IDX PT, R107, R107, R26, 0x1c1f ;  /* 0x001c1f1a6b6b7589 */ /* 0x000fe800000e0000 */
[----:B------:R2:W-:Y:S04]  /*80e0*/  SHFL.IDX PT, R139, R139, R26, 0x1c1f ;  /* 0x001c1f1a8b8b7589 */ /* 0x0005e800000e0000 */
[----:B------:R-:W-:Y:S04]  /*80f0*/  SHFL.IDX PT, R60, R60, R25, 0x1c1f ;  /* 0x001c1f193c3c7589 */ /* 0x000fe800000e0000 */
[----:B------:R3:W4:Y:S01]  /*8100*/  SHFL.IDX PT, R76, R76, R25, 0x1c1f ;  /* 0x001c1f194c4c7589 */ /* 0x00072200000e0000 */
[----:B0-----:R-:W-:-:S02]  /*8110*/  SEL R55, R74, R137, P0 ;  /* 0x000000894a377207 */ /* 0x001fc40000000000 */
[----:B--2---:R-:W-:Y:S01]  /*8120*/  SEL R26, R20, R81, P0 ;  /* 0x00000051141a7207 */ /* 0x004fe20000000000 */
[----:B------:R0:W-:Y:S04]  /*8130*/  STSM.16.M88.4 [R100], R8 ;  /* 0x0000000864007844 */ /* 0x0001e80000000200 */
[----:B------:R2:W-:Y:S01]  /*8140*/  STSM.16.M88.4 [R98], R12 ;  /* 0x0000000c62007844 */ /* 0x0005e20000000200 */
[----:B---3--:R-:W-:Y:S02]  /*8150*/  SEL R25, R113, R28, P0 ;  /* 0x0000001c71197207 */ /* 0x008fe40000000000 */
[----:B------:R-:W-:Y:S02]  /*8160*/  SEL R28, R83, R30, P0 ;  /* 0x0000001e531c7207 */ /* 0x000fe40000000000 */
[----:B------:R-:W-:Y:S01]  /*8170*/  SEL R30, R30, R83, P0 ;  /* 0x000000531e1e7207 */ /* 0x000fe20000000000 */
[----:B------:R3:W-:Y:S04]  /*8180*/  STSM.16.M88.4 [R96], R24 ;  /* 0x0000001860007844 */ /* 0x0007e80000000200 */
[----:B------:R1:W-:Y:S01]  /*8190*/  STSM.16.M88.4 [R94], R28 ;  /* 0x0000001c5e007844 */ /* 0x0003e20000000200 */
[----:B0-----:R-:W-:-:S02]  /*81a0*/  SEL R8, R89, R42, P0 ;  /* 0x0000002a59087207 */ /* 0x001fc40000000000 */
[----:B------:R-:W-:Y:S01]  /*81b0*/  SEL R10, R42, R89, P0 ;  /* 0x000000592a0a7207 */ /* 0x000fe20000000000 */
[----:B------:R-:W-:Y:S01]  /*81c0*/  STSM.16.M88.4 [R92], R32 ;  /* 0x000000205c007844 */ /* 0x000fe20000000200 */
[----:B------:R-:W-:Y:S02]  /*81d0*/  SEL R9, R117, R80, P0 ;  /* 0x0000005075097207 */ /* 0x000fe40000000000 */
[----:B------:R-:W-:Y:S01]  /*81e0*/  SEL R11, R80, R117, P0 ;  /* 0x00000075500b7207 */ /* 0x000fe20000000000 */
[----:B------:R0:W-:Y:S01]  /*81f0*/  STSM.16.M88.4 [R43], R36 ;  /* 0x000000242b007844 */ /* 0x0001e20000000200 */
[----:B--2---:R-:W-:Y:S02]  /*8200*/  SEL R12, R91, R46, P0 ;  /* 0x0000002e5b0c7207 */ /* 0x004fe40000000000 */
[----:B------:R-:W-:Y:S01]  /*8210*/  SEL R14, R46, R91, P0 ;  /* 0x0000005b2e0e7207 */ /* 0x000fe20000000000 */
[----:B------:R2:W-:Y:S01]  /*8220*/  STSM.16.M88.4 [R90], R8 ;  /* 0x000000085a007844 */ /* 0x0005e20000000200 */
[----:B------:R-:W-:-:S02]  /*8230*/  SEL R13, R123, R68, P0 ;  /* 0x000000447b0d7207 */ /* 0x000fc40000000000 */
[----:B------:R-:W-:Y:S02]  /*8240*/  SEL R15, R68, R123, P0 ;  /* 0x0000007b440f7207 */ /* 0x000fe40000000000 */
[----:B---3--:R-:W-:Y:S02]  /*8250*/  SEL R24, R93, R50, P0 ;  /* 0x000000325d187207 */ /* 0x008fe40000000000 */
[----:B------:R-:W-:Y:S01]  /*8260*/  SEL R26, R50, R93, P0 ;  /* 0x0000005d321a7207 */ /* 0x000fe20000000000 */
[----:B------:R3:W-:Y:S01]  /*8270*/  STSM.16.M88.4 [R59], R12 ;  /* 0x0000000c3b007844 */ /* 0x0007e20000000200 */
[----:B------:R-:W-:Y:S02]  /*8280*/  SEL R25, R125, R82, P0 ;  /* 0x000000527d197207 */ /* 0x000fe40000000000 */
[----:B------:R-:W-:Y:S02]  /*8290*/  SEL R27, R82, R125, P0 ;  /* 0x0000007d521b7207 */ /* 0x000fe40000000000 */
[----:B-1----:R-:W-:-:S02]  /*82a0*/  SEL R28, R95, R52, P0 ;  /* 0x000000345f1c7207 */ /* 0x002fc40000000000 */
[----:B------:R-:W-:Y:S01]  /*82b0*/  SEL R30, R52, R95, P0 ;  /* 0x0000005f341e7207 */ /* 0x000fe20000000000 */
[----:B------:R-:W-:Y:S01]  /*82c0*/  STSM.16.M88.4 [R57], R24 ;  /* 0x0000001839007844 */ /* 0x000fe20000000200 */
[----:B------:R-:W-:Y:S02]  /*82d0*/  SEL R29, R127, R70, P0 ;  /* 0x000000467f1d7207 */ /* 0x000fe40000000000 */
[----:B------:R-:W-:Y:S02]  /*82e0*/  SEL R31, R70, R127, P0 ;  /* 0x0000007f461f7207 */ /* 0x000fe40000000000 */
[----:B------:R-:W-:Y:S02]  /*82f0*/  SEL R42, R44, R97, P0 ;  /* 0x000000612c2a7207 */ /* 0x000fe40000000000 */
[----:B0-----:R-:W-:Y:S01]  /*8300*/  SEL R43, R84, R129, P0 ;  /* 0x00000081542b7207 */ /* 0x001fe20000000000 */
[----:B------:R0:W-:Y:S01]  /*8310*/  STSM.16.M88.4 [R53], R28 ;  /* 0x0000001c35007844 */ /* 0x0001e20000000200 */
[----:B--2---:R-:W-:-:S02]  /*8320*/  SEL R8, R99, R48, P0 ;  /* 0x0000003063087207 */ /* 0x004fc40000000000 */
[----:B------:R-:W-:Y:S01]  /*8330*/  SEL R10, R48, R99, P0 ;  /* 0x00000063300a7207 */ /* 0x000fe20000000000 */
[----:B------:R-:W-:Y:S01]  /*8340*/  STSM.16.M88.4 [R51], R40 ;  /* 0x0000002833007844 */ /* 0x000fe20000000200 */
[----:B------:R-:W-:Y:S02]  /*8350*/  SEL R9, R131, R72, P0 ;  /* 0x0000004883097207 */ /* 0x000fe40000000000 */
[----:B------:R-:W-:Y:S02]  /*8360*/  SEL R11, R72, R131, P0 ;  /* 0x00000083480b7207 */ /* 0x000fe40000000000 */
[----:B---3--:R-:W-:Y:S02]  /*8370*/  SEL R12, R101, R56, P0 ;  /* 0x00000038650c7207 */ /* 0x008fe40000000000 */
[----:B------:R-:W-:Y:S01]  /*8380*/  SEL R14, R56, R101, P0 ;  /* 0x00000065380e7207 */ /* 0x000fe20000000000 */
[----:B------:R1:W-:Y:S01]  /*8390*/  STSM.16.M88.4 [R47], R8 ;  /* 0x000000082f007844 */ /* 0x0003e20000000200 */
[----:B------:R-:W-:-:S02]  /*83a0*/  SEL R13, R133, R86, P0 ;  /* 0x00000056850d7207 */ /* 0x000fc40000000000 */
[----:B------:R-:W-:Y:S02]  /*83b0*/  SEL R15, R86, R133, P0 ;  /* 0x00000085560f7207 */ /* 0x000fe40000000000 */
[----:B------:R-:W-:Y:S02]  /*83c0*/  SEL R52, R103, R54, P0 ;  /* 0x0000003667347207 */ /* 0x000fe40000000000 */
[----:B------:R-:W-:Y:S01]  /*83d0*/  SEL R54, R54, R103, P0 ;  /* 0x0000006736367207 */ /* 0x000fe20000000000 */
[----:B------:R-:W-:Y:S01]  /*83e0*/  STSM.16.M88.4 [R3], R12 ;  /* 0x0000000c03007844 */ /* 0x000fe20000000200 */
[----:B0-----:R-:W-:Y:S02]  /*83f0*/  SEL R53, R137, R74, P0 ;  /* 0x0000004a89357207 */ /* 0x001fe40000000000 */
[----:B------:R-:W-:Y:S02]  /*8400*/  SEL R56, R105, R58, P0 ;  /* 0x0000003a69387207 */ /* 0x000fe40000000000 */
[----:B------:R-:W-:Y:S01]  /*8410*/  SEL R58, R58, R105, P0 ;  /* 0x000000693a3a7207 */ /* 0x000fe20000000000 */
[----:B------:R-:W-:Y:S01]  /*8420*/  STSM.16.M88.4 [R5], R52 ;  /* 0x0000003405007844 */ /* 0x000fe20000000200 */
[----:B------:R-:W-:Y:S01]  /*8430*/  SEL R57, R135, R88, P0 ;  /* 0x0000005887397207 */ /* 0x000fe20000000000 */
[----:B-1----:R-:W-:Y:S01]  /*8440*/  IMAD.U32 R9, RZ, RZ, UR10 ;  /* 0x0000000aff097e24 */ /* 0x002fe2000f8e00ff */
[----:B------:R-:W-:Y:S01]  /*8450*/  SEL R59, R88, R135, P0 ;  /* 0x00000087583b7207 */ /* 0x000fe20000000000 */
[----:B------:R-:W-:Y:S01]  /*8460*/  ULDC.64 UR10, c[0x0][0xc08] ;  /* 0x00030200000a7ab9 */ /* 0x000fe20000000a00 */
[----:B----4-:R-:W-:Y:S01]  /*8470*/  SEL R25, R139, R76, P0 ;  /* 0x0000004c8b197207 */ /* 0x010fe20000000000 */
[----:B------:R-:W-:Y:S01]  /*8480*/  IMAD.U32 R8, RZ, RZ, UR4 ;  /* 0x00000004ff087e24 */ /* 0x000fe2000f8e00ff */
[----:B------:R-:W-:Y:S01]  /*8490*/  SEL R27, R76, R139, P0 ;  /* 0x0000008b4c1b7207 */ /* 0x000fe20000000000 */
[----:B------:R0:W-:Y:S01]  /*84a0*/  STSM.16.M88.4 [R6], R56 ;  /* 0x0000003806007844 */ /* 0x0001e20000000200 */
[----:B------:R-:W-:-:S02]  /*84b0*/  SEL R24, R107, R60, P0 ;  /* 0x0000003c6b187207 */ /* 0x000fc40000000000 */
[----:B------:R-:W-:Y:S01]  /*84c0*/  SEL R26, R60, R107, P0 ;  /* 0x0000006b3c1a7207 */ /* 0x000fe20000000000 */
[----:B------:R-:W-:Y:S01]  /*84d0*/  UISETP.NE.U32.AND UP1, UPT, UR10, URZ, UPT ;  /* 0x0000003f0a00728c */ /* 0x000fe2000bf25070 */
[----:B------:R-:W1:Y:S03]  /*84e0*/  LDC R76, c[0x0][0xbe8] ;  /* 0x0002fa00ff4c7b82 */ /* 0x000e660000000800 */
[----:B------:R2:W-:Y:S05]  /*84f0*/  STSM.16.M88.4 [R7], R24 ;  /* 0x0000001807007844 */ /* 0x0005ea0000000200 */
[----:B------:R-:W-:Y:S01]  /*8500*/  BAR.SYNC.DEFER_BLOCKING 0x1, 0x100 ;  /* 0x0044000000007b1d */ /* 0x000fe20000010000 */
[----:B------:R-:W-:-:S06]  /*8510*/  UISETP.NE.AND.EX UP1, UPT, UR11, URZ, UPT, UP1 ;  /* 0x0000003f0b00728c */ /* 0x000fcc000bf25310 */
[----:B------:R-:W-:-:S05]  /*8520*/  PLOP3.LUT P0, PT, PT, PT, UP1, 0x80, 0x0 ;  /* 0x000000000000781c */ /* 0x000fca0003f0f018 */
[----:B------:R-:W-:-:S04]  /*8530*/  @UP1 UIADD3 UR10, UP2, UR12, UR10, URZ ;  /* 0x0000000a0c0a1290 */ /* 0x000fc8000ff5e03f */
[----:B------:R-:W-:Y:S01]  /*8540*/  @UP1 UIADD3.X UR11, UR13, UR11, URZ, UP2, !UPT ;  /* 0x0000000b0d0b1290 */ /* 0x000fe200097fe43f */
[----:B------:R-:W-:Y:S01]  /*8550*/  ULDC UR12, c[0x0][0xa88] ;  /* 0x0002a200000c7ab9 */ /* 0x000fe20000000800 */
[----:B0-----:R-:W-:Y:S02]  /*8560*/  IMAD.U32 R6, RZ, RZ, UR10 ;  /* 0x0000000aff067e24 */ /* 0x001fe4000f8e00ff */
[----:B------:R-:W-:Y:S01]  /*8570*/  IMAD.U32 R3, RZ, RZ, UR12 ;  /* 0x0000000cff037e24 */ /* 0x000fe2000f8e00ff */
[----:B------:R-:W3:Y:S01]  /*8580*/  @P2 LDG.E R10, desc[UR52][R8.64] ;  /* 0x00000034080a2981 */ /* 0x000ee2000c1e1900 */
[----:B--2---:R-:W-:Y:S01]  /*8590*/  IMAD.U32 R7, RZ, RZ, UR11 ;  /* 0x0000000bff077e24 */ /* 0x004fe2000f8e00ff */
[----:B-1----:R-:W-:Y:S01]  /*85a0*/  ISETP.NE.AND P1, PT, R76, 0x1, PT ;  /* 0x000000014c00780c */ /* 0x002fe20003f25270 */
[----:B------:R-:W-:-:S03]  /*85b0*/  UMOV UR4, URZ ;  /* 0x0000003f00047c82 */ /* 0x000fc60008000000 */
[----:B------:R0:W5:Y:S09]  /*85c0*/  @P0 LDG.E R3, desc[UR52][R6.64] ;  /* 0x0000003406030981 */ /* 0x000172000c1e1900 */
[----:B------:R-:W1:Y:S08]  /*85d0*/  @P1 LDC R11, c[0x0][0xbec] ;  /* 0x0002fb00ff0b1b82 */ /* 0x000e700000000800 */
[----:B------:R-:W2:Y:S01]  /*85e0*/  @P1 LDC R12, c[0x0][0xbf0] ;  /* 0x0002fc00ff0c1b82 */ /* 0x000ea20000000800 */
[----:B---3--:R-:W-:Y:S01]  /*85f0*/  @P2 R2UR UR4, R10 ;  /* 0x000000000a0422ca */ /* 0x008fe200000e0000 */
[----:B012---:R-:W-:-:S14]  /*8600*/  @P0 BRA `(.L_x_248) ;  /* 0x0000000000100947 */ /* 0x007fdc0003800000 */
[----:B------:R-:W-:Y:S05]  /*8610*/  @!P2 BRA `(.L_x_248) ;  /* 0x00000000000ca947 */ /* 0x000fea0003800000 */
[----:B------:R-:W2:Y:S04]  /*8620*/  LDG.E R6, desc[UR52][R8.64] ;  /* 0x0000003408067981 */ /* 0x000ea8000c1e1900 */
[----:B-----5:R-:W2:Y:S02]  /*8630*/  LDG.E R3, desc[UR52][R8.64+0x4] ;  /* 0x0000043408037981 */ /* 0x020ea4000c1e1900 */
[----:B--2---:R-:W-:-:S07]  /*8640*/  IMAD.IADD R3, R3, 0x1, -R6 ;  /* 0x0000000103037824 */ /* 0x004fce00078e0a06 */
.L_x_248:
[----:B------:R-:W-:Y:S01]  /*8650*/  IMAD.U32 R10, RZ, RZ, UR40 ;  /* 0x00000028ff0a7e24 */ /* 0x000fe2000f8e00ff */
[----:B------:R-:W-:Y:S01]  /*8660*/  USHF.R.S32.HI UR15, URZ, 0x1f, UR41 ;  /* 0x0000001f3f0f7899 */ /* 0x000fe20008011429 */
[----:B------:R-:W-:Y:S01]  /*8670*/  IMAD R6, R22, 0x40, R2 ;  /* 0x0000004016067824 */ /* 0x000fe200078e0202 */
[----:B------:R-:W-:Y:S01]  /*8680*/  ULDC.64 UR16, c[0x0][0xb90] ;  /* 0x0002e40000107ab9 */ /* 0x000fe20000000a00 */
[----:B------:R-:W-:Y:S01]  /*8690*/  IMAD R10, R10, 0x80, R219 ;  /* 0x000000800a0a7824 */ /* 0x000fe200078e02db */
[----:B------:R-:W-:Y:S01]  /*86a0*/  USHF.R.S32.HI UR11, URZ, 0x1f, UR4 ;  /* 0x0000001f3f0b7899 */ /* 0x000fe20008011404 */
[----:B------:R-:W-:Y:S01]  /*86b0*/  IMAD.MOV.U32 R7, RZ, RZ, 0x2 ;  /* 0x00000002ff077424 */ /* 0x000fe200078e00ff */
[----:B------:R-:W-:Y:S01]  /*86c0*/  UIMAD UR14, UR15, UR16, URZ ;  /* 0x000000100f0e72a4 */ /* 0x000fe2000f8e023f */
[----:B------:R-:W-:Y:S01]  /*86d0*/  @P1 IMAD.HI.U32 R5, R10, R11, RZ ;  /* 0x0000000b0a051227 */ /* 0x000fe200078e00ff */
[----:B------:R-:W-:Y:S01]  /*86e0*/  UMOV UR10, UR4 ;  /* 0x00000004000a7c82 */ /* 0x000fe20008000000 */
[----:B------:R-:W-:Y:S01]  /*86f0*/  USEL UR38, UR38, URZ, !UP0 ;  /* 0x0000003f26267287 */ /* 0x000fe2000c000000 */
[----:B------:R-:W0:Y:S01]  /*8700*/  @P1 LDC R77, c[0x0][0xbec] ;  /* 0x0002fb00ff4d1b82 */ /* 0x000e220000000800 */
[----:B------:R-:W-:Y:S01]  /*8710*/  UIMAD.WIDE.U32 UR12, UR41, UR16, UR10 ;  /* 0x00000010290c72a5 */ /* 0x000fe2000f8e000a */
[----:B------:R-:W-:Y:S01]  /*8720*/  IMAD.MOV.U32 R8, RZ, RZ, R10 ;  /* 0x000000ffff087224 */ /* 0x000fe200078e000a */
[----:B------:R-:W-:Y:S01]  /*8730*/  UIMAD UR14, UR41, UR17, UR14 ;  /* 0x00000011290e72a4 */ /* 0x000fe2000f8e020e */
[----:B------:R-:W-:Y:S01]  /*8740*/  @P1 SHF.R.U32.HI R8, RZ, R12, R5 ;  /* 0x0000000cff081219 */ /* 0x000fe20000011605 */
[----:B------:R-:W-:Y:S01]  /*8750*/  USEL UR37, UR37, URZ, !UP0 ;  /* 0x0000003f25257287 */ /* 0x000fe2000c000000 */
[----:B------:R-:W-:Y:S01]  /*8760*/  IMAD.WIDE R6, R6, R7, UR8 ;  /* 0x0000000806067e25 */ /* 0x000fe2000f8e0207 */
[----:B------:R-:W-:Y:S01]  /*8770*/  ULDC.64 UR16, c[0x0][0xb98] ;  /* 0x0002e60000107ab9 */ /* 0x000fe20000000a00 */
[----:B------:R-:W-:Y:S01]  /*8780*/  UIADD3 UR13, UR13, UR14, URZ ;  /* 0x0000000e0d0d7290 */ /* 0x000fe2000fffe03f */
[--C-:B------:R-:W-:Y:S01]  /*8790*/  SHF.R.S32.HI R9, RZ, 0x1f, R8.reuse ;  /* 0x0000001fff097819 */ /* 0x100fe20000011408 */
[----:B------:R-:W-:Y:S01]  /*87a0*/  UIMAD UR10, UR38, UR16, URZ ;  /* 0x00000010260a72a4 */ /* 0x000fe2000f8e023f */
[----:B------:R-:W-:Y:S01]  /*87b0*/  IMAD.MOV R5, RZ, RZ, -R8 ;  /* 0x000000ffff057224 */ /* 0x000fe200078e0a08 */
[----:B------:R-:W-:Y:S01]  /*87c0*/  UIMAD.WIDE.U32 UR12, UR37, UR16, UR12 ;  /* 0x00000010250c72a5 */ /* 0x000fe2000f8e000c */
[----:B------:R-:W-:Y:S01]  /*87d0*/  IADD3 R33, P2, R6, 0x5000, RZ ;  /* 0x0000500006217810 */ /* 0x000fe20007f5e0ff */
[----:B------:R-:W-:Y:S01]  /*87e0*/  UIMAD UR10, UR37, UR17, UR10 ;  /* 0x00000011250a72a4 */ /* 0x000fe2000f8e020a */
[----:B------:R-:W-:Y:S01]  /*87f0*/  IMAD R5, R76, R5, R10 ;  /* 0x000000054c057224 */ /* 0x000fe200078e020a */
[----:B------:R-:W-:Y:S01]  /*8800*/  ULDC.64 UR8, c[0x0][0xb88] ;  /* 0x0002e20000087ab9 */ /* 0x000fe20000000a00 */
[----:B------:R-:W-:Y:S01]  /*8810*/  IADD3 R53, P3, R6, 0x4000, RZ ;  /* 0x0000400006357810 */ /* 0x000fe20007f7e0ff */
[----:B------:R-:W-:Y:S01]  /*8820*/  IMAD.U32 R14, RZ, RZ, UR40 ;  /* 0x00000028ff0e7e24 */ /* 0x000fe2000f8e00ff */
[----:B------:R-:W-:Y:S01]  /*8830*/  IADD3 R8, P0, R8, UR12, RZ ;  /* 0x0000000c08087c10 */ /* 0x000fe2000ff1e0ff */
[----:B------:R-:W-:Y:S01]  /*8840*/  IMAD.U32 R10, RZ, RZ, UR10 ;  /* 0x0000000aff0a7e24 */ /* 0x000fe2000f8e00ff */
[----:B------:R-:W-:Y:S01]  /*8850*/  LOP3.LUT R32, R33, 0x380, RZ, 0xc0, !PT ;  /* 0x0000038021207812 */ /* 0x000fe200078ec0ff */
[----:B------:R-:W-:Y:S01]  /*8860*/  IMAD R14, R14, 0x80, R217 ;  /* 0x000000800e0e7824 */ /* 0x000fe200078e02d9 */
[----:B------:R-:W-:Y:S01]  /*8870*/  LOP3.LUT R52, R53, 0x380, RZ, 0xc0, !PT ;  /* 0x0000038035347812 */ /* 0x000fe200078ec0ff */
[----:B-----5:R-:W-:Y:S01]  /*8880*/  IMAD R83, R3, R76, RZ ;  /* 0x0000004c03537224 */ /* 0x020fe200078e02ff */
[----:B------:R-:W-:Y:S01]  /*8890*/  IADD3.X R9, R9, UR13, R10, P0, !PT ;  /* 0x0000000d09097c10 */ /* 0x000fe200087fe40a */
[----:B------:R-:W1:Y:S01]  /*88a0*/  @P1 LDC R79, c[0x0][0xbf0] ;  /* 0x0002fc00ff4f1b82 */ /* 0x000e620000000800 */
[----:B------:R-:W-:Y:S01]  /*88b0*/  SHF.R.S32.HI R10, RZ, 0x1f, R5 ;  /* 0x0000001fff0a7819 */ /* 0x000fe20000011405 */
[----:B------:R-:W-:Y:S01]  /*88c0*/  ULDC.64 UR12, c[0x0][0xaa0] ;  /* 0x0002a800000c7ab9 */ /* 0x000fe20000000a00 */
[----:B------:R-:W-:Y:S01]  /*88d0*/  IADD3 R29, P0, R6, 0x3000, RZ ;  /* 0x00003000061d7810 */ /* 0x000fe20007f1e0ff */
[----:B------:R-:W-:Y:S01]  /*88e0*/  IMAD.WIDE.U32 R8, R5, UR8, R8 ;  /* 0x0000000805087c25 */ /* 0x000fe2000f8e0008 */
[----:B------:R-:W-:-:S02]  /*88f0*/  SHF.R.U64 R32, R32, 0x3, RZ ;  /* 0x0000000320207819 */ /* 0x000fc400000012ff */
[----:B------:R-:W-:Y:S01]  /*8900*/  LOP3.LUT R28, R29, 0x380, RZ, 0xc0, !PT ;  /* 0x000003801d1c7812 */ /* 0x000fe200078ec0ff */
[----:B------:R-:W-:Y:S01]  /*8910*/  IMAD R10, R10, UR8, RZ ;  /* 0x000000080a0a7c24 */ /* 0x000fe2000f8e02ff */
[----:B------:R-:W-:Y:S02]  /*8920*/  SHF.R.U64 R52, R52, 0x3, RZ ;  /* 0x0000000334347819 */ /* 0x000fe400000012ff */
[----:B------:R-:W-:Y:S01]  /*8930*/  SHF.R.U64 R28, R28, 0x3, RZ ;  /* 0x000000031c1c7819 */ /* 0x000fe200000012ff */
[----:B------:R-:W-:Y:S01]  /*8940*/  IMAD R11, R5, UR9, R10 ;  /* 0x00000009050b7c24 */ /* 0x000fe2000f8e020a */
[----:B------:R-:W-:Y:S01]  /*8950*/  ULDC.64 UR8, c[0x0][0xb50] ;  /* 0x0002d40000087ab9 */ /* 0x000fe20000000a00 */
[----:B------:R-:W-:Y:S01]  /*8960*/  LOP3.LUT R32, R32, R33, RZ, 0x3c, !PT ;  /* 0x0000002120207212 */ /* 0x000fe200078e3cff */
[----:B------:R-:W-:Y:S01]  /*8970*/  IMAD.X R33, RZ, RZ, R7, P2 ;  /* 0x000000ffff217224 */ /* 0x000fe200010e0607 */
[----:B------:R-:W-:Y:S01]  /*8980*/  LEA R10, P6, R8, UR8, 0x2 ;  /* 0x00000008080a7c11 */ /* 0x000fe2000f8c10ff */
[----:B------:R-:W-:Y:S01]  /*8990*/  IMAD.IADD R5, R9, 0x1, R11 ;  /* 0x0000000109057824 */ /* 0x000fe200078e020b */
[----:B------:R-:W-:Y:S01]  /*89a0*/  LOP3.LUT R28, R28, R29, RZ, 0x3c, !PT ;  /* 0x0000001d1c1c7212 */ /* 0x000fe200078e3cff */
[----:B------:R-:W-:Y:S01]  /*89b0*/  IMAD.X R29, RZ, RZ, R7, P0 ;  /* 0x000000ffff1d7224 */ /* 0x000fe200000e0607 */
[----:B------:R-:W-:Y:S01]  /*89c0*/  IADD3 R57, P0, R6, 0x9000, RZ ;  /* 0x0000900006397810 */ /* 0x000fe20007f1e0ff */
[----:B------:R-:W-:Y:S01]  /*89d0*/  SHFL.IDX PT, R46, R10, RZ, 0x1c1f ;  /* 0x001c1fff0a2e7589 */ /* 0x000fe200000e0000 */
[----:B------:R-:W-:Y:S01]  /*89e0*/  LEA.HI.X R11, R8, UR9, R5, 0x2, P6 ;  /* 0x00000009080b7c11 */ /* 0x000fe2000b0f1405 */
[----:B------:R-:W-:Y:S01]  /*89f0*/  VIADD R5, R14, 0x8 ;  /* 0x000000080e057836 */ /* 0x000fe20000000000 */
[----:B------:R-:W-:Y:S01]  /*8a00*/  LOP3.LUT R52, R52, R53, RZ, 0x3c, !PT ;  /* 0x0000003534347212 */ /* 0x000fe200078e3cff */
[----:B------:R-:W-:Y:S01]  /*8a10*/  IMAD.X R53, RZ, RZ, R7, P3 ;  /* 0x000000ffff357224 */ /* 0x000fe200018e0607 */
[----:B------:R-:W-:Y:S01]  /*8a20*/  LOP3.LUT R56, R57, 0x380, RZ, 0xc0, !PT ;  /* 0x0000038039387812 */ /* 0x000fe200078ec0ff */
[----:B------:R-:W2:Y:S01]  /*8a30*/  SHFL.IDX PT, R47, R11, RZ, 0x1c1f ;  /* 0x001c1fff0b2f7589 */ /* 0x000ea200000e0000 */
[----:B------:R-:W-:-:S02]  /*8a40*/  IADD3 R21, P2, R6, 0xb000, RZ ;  /* 0x0000b00006157810 */ /* 0x000fc40007f5e0ff */
[----:B------:R-:W-:Y:S01]  /*8a50*/  IADD3 R45, P3, R6, 0xa000, RZ ;  /* 0x0000a000062d7810 */ /* 0x000fe20007f7e0ff */
[----:B------:R-:W-:Y:S01]  /*8a60*/  SHFL.IDX PT, R50, R10, 0x1, 0x1c1f ;  /* 0x003c1f000a327f89 */ /* 0x000fe200000e0000 */
[----:B------:R-:W-:Y:S02]  /*8a70*/  SHF.R.U64 R56, R56, 0x3, RZ ;  /* 0x0000000338387819 */ /* 0x000fe400000012ff */
[----:B------:R-:W-:Y:S01]  /*8a80*/  LOP3.LUT R20, R21, 0x380, RZ, 0xc0, !PT ;  /* 0x0000038015147812 */ /* 0x000fe200078ec0ff */
[----:B------:R-:W3:Y:S01]  /*8a90*/  SHFL.IDX PT, R51, R11, 0x1, 0x1c1f ;  /* 0x003c1f000b337f89 */ /* 0x000ee200000e0000 */
[C---:B------:R-:W-:Y:S02]  /*8aa0*/  IADD3 R13, P5, R6.reuse, 0x1000, RZ ;  /* 0x00001000060d7810 */ /* 0x040fe40007fbe0ff */
[----:B------:R-:W-:Y:S02]  /*8ab0*/  IADD3 R25, P4, R6, 0x2000, RZ ;  /* 0x0000200006197810 */ /* 0x000fe40007f9e0ff */
[----:B------:R-:W-:-:S02]  /*8ac0*/  LOP3.LUT R44, R45, 0x380, RZ, 0xc0, !PT ;  /* 0x000003802d2c7812 */ /* 0x000fc400078ec0ff */
[----:B------:R-:W-:Y:S01]  /*8ad0*/  LOP3.LUT R56, R56, R57, RZ, 0x3c, !PT ;  /* 0x0000003938387212 */ /* 0x000fe200078e3cff */
[----:B------:R-:W-:Y:S01]  /*8ae0*/  IMAD.X R57, RZ, RZ, R7, P0 ;  /* 0x000000ffff397224 */ /* 0x000fe200000e0607 */
[----:B------:R-:W-:Y:S02]  /*8af0*/  SHF.R.U64 R20, R20, 0x3, RZ ;  /* 0x0000000314147819 */ /* 0x000fe400000012ff */
[----:B------:R-:W-:Y:S02]  /*8b00*/  LOP3.LUT R12, R13, 0x380, RZ, 0xc0, !PT ;  /* 0x000003800d0c7812 */ /* 0x000fe400078ec0ff */
[----:B------:R-:W-:Y:S02]  /*8b10*/  LOP3.LUT R24, R25, 0x380, RZ, 0xc0, !PT ;  /* 0x0000038019187812 */ /* 0x000fe400078ec0ff */
[----:B------:R-:W-:Y:S02]  /*8b20*/  SHF.R.U64 R44, R44, 0x3, RZ ;  /* 0x000000032c2c7819 */ /* 0x000fe400000012ff */
[----:B------:R-:W-:-:S02]  /*8b30*/  LOP3.LUT P0, RZ, R23, 0x3, RZ, 0xc0, !PT ;  /* 0x0000000317ff7812 */ /* 0x000fc4000780c0ff */
[----:B------:R-:W-:Y:S01]  /*8b40*/  LOP3.LUT R20, R20, R21, RZ, 0x3c, !PT ;  /* 0x0000001514147212 */ /* 0x000fe200078e3cff */
[--C-:B------:R-:W-:Y:S01]  /*8b50*/  IMAD.X R21, RZ, RZ, R7.reuse, P2 ;  /* 0x000000ffff157224 */ /* 0x100fe200010e0607 */
[----:B------:R-:W-:Y:S02]  /*8b60*/  SHF.R.U64 R12, R12, 0x3, RZ ;  /* 0x000000030c0c7819 */ /* 0x000fe400000012ff */
[----:B------:R-:W-:Y:S02]  /*8b70*/  SHF.R.U64 R24, R24, 0x3, RZ ;  /* 0x0000000318187819 */ /* 0x000fe400000012ff */
[----:B------:R-:W-:Y:S01]  /*8b80*/  LOP3.LUT R44, R44, R45, RZ, 0x3c, !PT ;  /* 0x0000002d2c2c7212 */ /* 0x000fe200078e3cff */
[----:B------:R-:W-:Y:S01]  /*8b90*/  IMAD.X R45, RZ, RZ, R7, P3 ;  /* 0x000000ffff2d7224 */ /* 0x000fe200018e0607 */
[-C--:B------:R-:W-:Y:S02]  /*8ba0*/  ISETP.GE.OR P2, PT, R14, R83.reuse, P0 ;  /* 0x000000530e00720c */ /* 0x080fe40000746670 */
[----:B------:R-:W-:-:S02]  /*8bb0*/  ISETP.GE.OR P0, PT, R5, R83, P0 ;  /* 0x000000530500720c */ /* 0x000fc40000706670 */
[----:B------:R-:W-:Y:S02]  /*8bc0*/  IADD3 R8, P3, R6, 0xf000, RZ ;  /* 0x0000f00006087810 */ /* 0x000fe40007f7e0ff */
[----:B------:R-:W-:Y:S01]  /*8bd0*/  LOP3.LUT R12, R12, R13, RZ, 0x3c, !PT ;  /* 0x0000000d0c0c7212 */ /* 0x000fe200078e3cff */
[--C-:B------:R-:W-:Y:S01]  /*8be0*/  IMAD.X R13, RZ, RZ, R7.reuse, P5 ;  /* 0x000000ffff0d7224 */ /* 0x100fe200028e0607 */
[----:B------:R-:W-:Y:S01]  /*8bf0*/  LOP3.LUT R24, R24, R25, RZ, 0x3c, !PT ;  /* 0x0000001918187212 */ /* 0x000fe200078e3cff */
[--C-:B------:R-:W-:Y:S01]  /*8c00*/  IMAD.X R25, RZ, RZ, R7.reuse, P4 ;  /* 0x000000ffff197224 */ /* 0x100fe200020e0607 */
[C---:B------:R-:W-:Y:S01]  /*8c10*/  IADD3 R37, P6, R6.reuse, 0x6000, RZ ;  /* 0x0000600006257810 */ /* 0x040fe20007fde0ff */
[----:B------:R-:W-:Y:S01]  /*8c20*/  UIMAD UR10, UR11, UR12, URZ ;  /* 0x0000000c0b0a72a4 */ /* 0x000fe2000f8e023f */
[C---:B------:R-:W-:Y:S01]  /*8c30*/  IADD3 R41, P5, R6.reuse, 0x7000, RZ ;  /* 0x0000700006297810 */ /* 0x040fe20007fbe0ff */
[----:B------:R-:W-:Y:S01]  /*8c40*/  UIMAD.WIDE.U32 UR8, UR4, UR12, URZ ;  /* 0x0000000c040872a5 */ /* 0x000fe2000f8e003f */
[----:B------:R-:W-:Y:S01]  /*8c50*/  IADD3 R65, P4, R6, 0x8000, RZ ;  /* 0x0000800006417810 */ /* 0x000fe20007f9e0ff */
[----:B--2---:R-:W-:Y:S01]  /*8c60*/  @!P2 ST.E desc[UR52][R46.64], R4 ;  /* 0x000000042e00a985 */ /* 0x004fe2000c101934 */
[----:B------:R-:W-:Y:S01]  /*8c70*/  LOP3.LUT R3, R8, 0x380, RZ, 0xc0, !PT ;  /* 0x0000038008037812 */ /* 0x000fe200078ec0ff */
[----:B------:R-:W-:Y:S01]  /*8c80*/  IMAD.X R49, RZ, RZ, R7, P3 ;  /* 0x000000ffff317224 */ /* 0x000fe200018e0607 */
[----:B------:R-:W-:Y:S01]  /*8c90*/  LOP3.LUT R36, R37, 0x380, RZ, 0xc0, !PT ;  /* 0x0000038025247812 */ /* 0x000fe200078ec0ff */
[----:B------:R-:W-:Y:S01]  /*8ca0*/  UIMAD UR10, UR4, UR13, UR10 ;  /* 0x0000000d040a72a4 */ /* 0x000fe2000f8e020a */
[----:B------:R-:W-:Y:S01]  /*8cb0*/  LOP3.LUT R40, R41, 0x380, RZ, 0xc0, !PT ;  /* 0x0000038029287812 */ /* 0x000fe200078ec0ff */
[----:B---3--:R2:W-:Y:S01]  /*8cc0*/  @!P0 ST.E desc[UR52][R50.64], R0 ;  /* 0x0000000032008985 */ /* 0x0085e2000c101934 */
[----:B------:R-:W-:Y:S01]  /*8cd0*/  LOP3.LUT R64, R65, 0x380, RZ, 0xc0, !PT ;  /* 0x0000038041407812 */ /* 0x000fe200078ec0ff */
[----:B------:R-:W-:Y:S01]  /*8ce0*/  ULDC.64 UR12, c[0x0][0xae8] ;  /* 0x0002ba00000c7ab9 */ /* 0x000fe20000000a00 */
[----:B------:R-:W-:-:S02]  /*8cf0*/  SHF.R.U64 R3, R3, 0x3, RZ ;  /* 0x0000000303037819 */ /* 0x000fc400000012ff */
[----:B------:R-:W-:Y:S01]  /*8d00*/  SHF.R.U64 R36, R36, 0x3, RZ ;  /* 0x0000000324247819 */ /* 0x000fe200000012ff */
[----:B------:R-:W-:Y:S01]  /*8d10*/  UIADD3 UR9, UR9, UR10, URZ ;  /* 0x0000000a09097290 */ /* 0x000fe2000fffe03f */
[----:B------:R-:W-:Y:S01]  /*8d20*/  SHF.R.U64 R40, R40, 0x3, RZ ;  /* 0x0000000328287819 */ /* 0x000fe200000012ff */
[----:B------:R-:W5:Y:S01]  /*8d30*/  LD.E.128 R12, desc[UR52][R12.64] ;  /* 0x000000340c0c7980 */ /* 0x000f62000c101d00 */
[----:B------:R-:W-:Y:S01]  /*8d40*/  SHF.R.U64 R64, R64, 0x3, RZ ;  /* 0x0000000340407819 */ /* 0x000fe200000012ff */
[----:B------:R-:W-:Y:S01]  /*8d50*/  UIMAD UR4, UR15, UR12, URZ ;  /* 0x0000000c0f0472a4 */ /* 0x000fe2000f8e023f */
[----:B------:R-:W-:Y:S01]  /*8d60*/  LOP3.LUT R48, R3, R8, RZ, 0x3c, !PT ;  /* 0x0000000803307212 */ /* 0x000fe200078e3cff */
[----:B--2---:R-:W-:Y:S01]  /*8d70*/  IMAD R0, R19, 0x20, R22 ;  /* 0x0000002013007824 */ /* 0x004fe200078e0216 */
[----:B------:R-:W-:Y:S01]  /*8d80*/  LOP3.LUT R36, R36, R37, RZ, 0x3c, !PT ;  /* 0x0000002524247212 */ /* 0x000fe200078e3cff */
[----:B------:R-:W-:Y:S01]  /*8d90*/  IMAD.U32 R3, RZ, RZ, UR40 ;  /* 0x00000028ff037e24 */ /* 0x000fe2000f8e00ff */
[----:B------:R-:W-:Y:S01]  /*8da0*/  LOP3.LUT R40, R40, R41, RZ, 0x3c, !PT ;  /* 0x0000002928287212 */ /* 0x000fe200078e3cff */
[--C-:B------:R-:W-:Y:S01]  /*8db0*/  IMAD.X R37, RZ, RZ, R7.reuse, P6 ;  /* 0x000000ffff257224 */ /* 0x100fe200030e0607 */
[----:B------:R-:W-:Y:S01]  /*8dc0*/  LOP3.LUT R64, R64, R65, RZ, 0x3c, !PT ;  /* 0x0000004140407212 */ /* 0x000fe200078e3cff */
[--C-:B------:R-:W-:Y:S01]  /*8dd0*/  IMAD.X R41, RZ, RZ, R7.reuse, P5 ;  /* 0x000000ffff297224 */ /* 0x100fe200028e0607 */
[C---:B------:R-:W-:Y:S01]  /*8de0*/  IADD3 R73, P6, R6.reuse, 0xc000, RZ ;  /* 0x0000c00006497810 */ /* 0x040fe20007fde0ff */
[--C-:B------:R-:W-:Y:S01]  /*8df0*/  IMAD.X R65, RZ, RZ, R7.reuse, P4 ;  /* 0x000000ffff417224 */ /* 0x100fe200020e0607 */
[C---:B------:R-:W-:Y:S01]  /*8e00*/  IADD3 R69, P5, R6.reuse, 0xd000, RZ ;  /* 0x0000d00006457810 */ /* 0x040fe20007fbe0ff */
[----:B------:R-:W-:Y:S01]  /*8e10*/  IMAD R78, R3, 0x80, R0 ;  /* 0x00000080034e7824 */ /* 0x000fe200078e0200 */
[C---:B------:R-:W-:Y:S01]  /*8e20*/  IADD3 R61, P4, R6.reuse, 0xe000, RZ ;  /* 0x0000e000063d7810 */ /* 0x040fe20007f9e0ff */
[----:B------:R-:W-:Y:S01]  /*8e30*/  UIMAD UR4, UR41, UR13, UR4 ;  /* 0x0000000d290472a4 */ /* 0x000fe2000f8e0204 */
[----:B------:R-:W-:Y:S01]  /*8e40*/  LOP3.LUT R9, R6, 0x380, RZ, 0xc0, !PT ;  /* 0x0000038006097812 */ /* 0x000fe200078ec0ff */
[----:B------:R-:W-:Y:S01]  /*8e50*/  UIMAD.WIDE.U32 UR8, UR41, UR12, UR8 ;  /* 0x0000000c290872a5 */ /* 0x000fe2000f8e0008 */
[----:B------:R-:W-:Y:S01]  /*8e60*/  LOP3.LUT R72, R73, 0x380, RZ, 0xc0, !PT ;  /* 0x0000038049487812 */ /* 0x000fe200078ec0ff */
[----:B------:R-:W-:Y:S01]  /*8e70*/  ULDC.64 UR10, c[0x0][0xaf0] ;  /* 0x0002bc00000a7ab9 */ /* 0x000fe20000000a00 */
[----:B------:R-:W-:Y:S01]  /*8e80*/  LOP3.LUT R68, R69, 0x380, RZ, 0xc0, !PT ;  /* 0x0000038045447812 */ /* 0x000fe200078ec0ff */
[----:B0-----:R-:W-:Y:S01]  /*8e90*/  @P1 IMAD.HI.U32 R0, R78, R77, RZ ;  /* 0x0000004d4e001227 */ /* 0x001fe200078e00ff */
[----:B------:R-:W-:Y:S01]  /*8ea0*/  LOP3.LUT R60, R61, 0x380, RZ, 0xc0, !PT ;  /* 0x000003803d3c7812 */ /* 0x000fe200078ec0ff */
[----:B------:R-:W-:Y:S01]  /*8eb0*/  UIADD3 UR9, UR9, UR4, URZ ;  /* 0x0000000409097290 */ /* 0x000fe2000fffe03f */
[----:B------:R-:W-:Y:S01]  /*8ec0*/  SHF.R.U64 R9, R9, 0x3, RZ ;  /* 0x0000000309097819 */ /* 0x000fe200000012ff */
[----:B------:R-:W-:Y:S01]  /*8ed0*/  UIMAD UR4, UR38, UR10, URZ ;  /* 0x0000000a260472a4 */ /* 0x000fe2000f8e023f */
[----:B------:R-:W-:Y:S01]  /*8ee0*/  SHF.R.U64 R72, R72, 0x3, RZ ;  /* 0x0000000348487819 */ /* 0x000fe200000012ff */
[----:B------:R-:W-:Y:S01]  /*8ef0*/  IMAD.MOV.U32 R3, RZ, RZ, R78 ;  /* 0x000000ffff037224 */ /* 0x000fe200078e004e */
[----:B------:R-:W-:Y:S01]  /*8f00*/  SHF.R.U64 R68, R68, 0x3, RZ ;  /* 0x0000000344447819 */ /* 0x000fe200000012ff */
[----:B------:R-:W-:Y:S01]  /*8f10*/  UIMAD.WIDE.U32 UR8, UR37, UR10, UR8 ;  /* 0x0000000a250872a5 */ /* 0x000fe2000f8e0008 */
[----:B------:R-:W-:Y:S01]  /*8f20*/  SHF.R.U64 R60, R60, 0x3, RZ ;  /* 0x000000033c3c7819 */ /* 0x000fe200000012ff */
[----:B------:R-:W5:Y:S01]  /*8f30*/  LD.E.128 R24, desc[UR52][R24.64] ;  /* 0x0000003418187980 */ /* 0x000f62000c101d00 */
[----:B------:R-:W-:Y:S01]  /*8f40*/  LOP3.LUT R6, R9, R6, RZ, 0x3c, !PT ;  /* 0x0000000609067212 */ /* 0x000fe200078e3cff */
[----:B------:R-:W-:Y:S01]  /*8f50*/  UIMAD UR4, UR37, UR11, UR4 ;  /* 0x0000000b250472a4 */ /* 0x000fe2000f8e0204 */
[----:B-1----:R-:W-:Y:S01]  /*8f60*/  @P1 SHF.R.U32.HI R3, RZ, R79, R0 ;  /* 0x0000004fff031219 */ /* 0x002fe20000011600 */
[----:B------:R-:W5:Y:S01]  /*8f70*/  LD.E.128 R28, desc[UR52][R28.64] ;  /* 0x000000341c1c7980 */ /* 0x000f62000c101d00 */
[----:B------:R-:W-:Y:S01]  /*8f80*/  LOP3.LUT R72, R72, R73, RZ, 0x3c, !PT ;  /* 0x0000004948487212 */ /* 0x000fe200078e3cff */
[--C-:B------:R-:W-:Y:S01]  /*8f90*/  IMAD.X R73, RZ, RZ, R7.reuse, P6 ;  /* 0x000000ffff497224 */ /* 0x100fe200030e0607 */
[----:B------:R-:W-:Y:S01]  /*8fa0*/  LOP3.LUT R68, R68, R69, RZ, 0x3c, !PT ;  /* 0x0000004544447212 */ /* 0x000fe200078e3cff */
[--C-:B------:R-:W-:Y:S01]  /*8fb0*/  IMAD.X R69, RZ, RZ, R7.reuse, P5 ;  /* 0x000000ffff457224 */ /* 0x100fe200028e0607 */
[----:B------:R-:W-:Y:S01]  /*8fc0*/  LOP3.LUT R60, R60, R61, RZ, 0x3c, !PT ;  /* 0x0000003d3c3c7212 */ /* 0x000fe200078e3cff */
[----:B------:R-:W-:Y:S01]  /*8fd0*/  IMAD.X R61, RZ, RZ, R7, P4 ;  /* 0x000000ffff3d7224 */ /* 0x000fe200020e0607 */
[----:B------:R-:W5:Y:S01]  /*8fe0*/  LD.E.128 R8, desc[UR52][R6.64] ;  /* 0x0000003406087980 */ /* 0x000f62000c101d00 */
[--C-:B------:R-:W-:Y:S01]  /*8ff0*/  SHF.R.S32.HI R0, RZ, 0x1f, R3.reuse ;  /* 0x0000001fff007819 */ /* 0x100fe20000011403 */
[----:B------:R-:W-:Y:S01]  /*9000*/  UIADD3 UR4, UR9, UR4, URZ ;  /* 0x0000000409047290 */ /* 0x000fe2000fffe03f */
[----:B------:R-:W-:Y:S01]  /*9010*/  IMAD.MOV R77, RZ, RZ, -R3 ;  /* 0x000000ffff4d7224 */ /* 0x000fe200078e0a03 */
[----:B------:R-:W5:Y:S04]  /*9020*/  LD.E.128 R52, desc[UR52][R52.64] ;  /* 0x0000003434347980 */ /* 0x000f68000c101d00 */
[----:B------:R-:W5:Y:S04]  /*9030*/  LD.E.128 R32, desc[UR52][R32.64] ;  /* 0x0000003420207980 */ /* 0x000f68000c101d00 */
[----:B------:R0:W5:Y:S01]  /*9040*/  LD.E.128 R4, desc[UR52][R20.64] ;  /* 0x0000003414047980 */ /* 0x000162000c101d00 */
[----:B------:R-:W-:-:S03]  /*9050*/  IMAD R77, R76, R77, R78 ;  /* 0x0000004d4c4d7224 */ /* 0x000fc600078e024e */
[----:B------:R-:W5:Y:S04]  /*9060*/  LD.E.128 R36, desc[UR52][R36.64] ;  /* 0x0000003424247980 */ /* 0x000f68000c101d00 */
[----:B------:R-:W5:Y:S01]  /*9070*/  LD.E.128 R40, desc[UR52][R40.64] ;  /* 0x0000003428287980 */ /* 0x000f62000c101d00 */
[----:B0-----:R-:W-:Y:S02]  /*9080*/  IMAD.U32 R20, RZ, RZ, UR8 ;  /* 0x00000008ff147e24 */ /* 0x001fe4000f8e00ff */
[----:B------:R-:W-:Y:S01]  /*9090*/  IMAD.U32 R21, RZ, RZ, UR9 ;  /* 0x00000009ff157e24 */ /* 0x000fe2000f8e00ff */
[----:B------:R-:W-:Y:S01]  /*90a0*/  ULDC.64 UR8, c[0x0][0xae0] ;  /* 0x0002b80000087ab9 */ /* 0x000fe20000000a00 */
[----:B------:R-:W5:Y:S01]  /*90b0*/  LD.E.128 R64, desc[UR52][R64.64] ;  /* 0x0000003440407980 */ /* 0x000f62000c101d00 */
[----:B------:R-:W-:-:S02]  /*90c0*/  IMAD R0, R0, UR8, RZ ;  /* 0x0000000800007c24 */ /* 0x000fc4000f8e02ff */
[----:B------:R-:W-:Y:S01]  /*90d0*/  IMAD.U32 R21, RZ, RZ, UR4 ;  /* 0x00000004ff157e24 */ /* 0x000fe2000f8e00ff */
[----:B------:R-:W5:Y:S01]  /*90e0*/  LD.E.128 R56, desc[UR52][R56.64] ;  /* 0x0000003438387980 */ /* 0x000f62000c101d00 */
[C---:B------:R-:W-:Y:S01]  /*90f0*/  IMAD R79, R3.reuse, UR9, R0 ;  /* 0x00000009034f7c24 */ /* 0x040fe2000f8e0200 */
[----:B------:R-:W-:Y:S02]  /*9100*/  SHF.R.S32.HI R0, RZ, 0x1f, R77 ;  /* 0x0000001fff007819 */ /* 0x000fe4000001144d */
[----:B------:R-:W5:Y:S01]  /*9110*/  LD.E.128 R44, desc[UR52][R44.64] ;  /* 0x000000342c2c7980 */ /* 0x000f62000c101d00 */
[----:B------:R-:W-:Y:S01]  /*9120*/  IMAD.WIDE.U32 R20, R3, UR8, R20 ;  /* 0x0000000803147c25 */ /* 0x000fe2000f8e0014 */
[----:B------:R-:W-:Y:S02]  /*9130*/  ULDC.64 UR8, c[0x0][0xad8] ;  /* 0x0002b60000087ab9 */ /* 0x000fe40000000a00 */
[----:B------:R-:W5:Y:S04]  /*9140*/  LD.E.128 R72, desc[UR52][R72.64] ;  /* 0x0000003448487980 */ /* 0x000f68000c101d00 */
[----:B------:R-:W5:Y:S04]  /*9150*/  LD.E.128 R68, desc[UR52][R68.64] ;  /* 0x0000003444447980 */ /* 0x000f68000c101d00 */
[----:B------:R-:W5:Y:S04]  /*9160*/  LD.E.128 R60, desc[UR52][R60.64] ;  /* 0x000000343c3c7980 */ /* 0x000f68000c101d00 */
[----:B------:R-:W5:Y:S01]  /*9170*/  LD.E.128 R48, desc[UR52][R48.64] ;  /* 0x0000003430307980 */ /* 0x000f62000c101d00 */
[----:B------:R-:W-:Y:S01]  /*9180*/  IMAD.U32 R81, RZ, RZ, UR40 ;  /* 0x00000028ff517e24 */ /* 0x000fe2000f8e00ff */
[----:B------:R-:W-:Y:S01]  /*9190*/  @!PT LDS RZ, [RZ] ;  /* 0x00000000fffff984 */ /* 0x000fe20000000800 */
[----:B------:R-:W-:Y:S01]  /*91a0*/  @!PT LDS RZ, [RZ] ;  /* 0x00000000fffff984 */ /* 0x000fe20000000800 */
[----:B------:R-:W-:Y:S01]  /*91b0*/  @!PT LDS RZ, [RZ] ;  /* 0x00000000fffff984 */ /* 0x000fe20000000800 */
[----:B------:R-:W-:Y:S01]  /*91c0*/  @!PT LDS RZ, [RZ] ;  /* 0x00000000fffff984 */ /* 0x000fe20000000800 */
[----:B------:R0:W-:Y:S06]  /*91d0*/  MEMBAR.ALL.CTA ;  /* 0x0000000000007992 */ /* 0x0001ec0000008000 */
[----:B0-----:R-:W0:Y:S01]  /*91e0*/  FENCE.VIEW.ASYNC.S ;  /* 0x00000000000073c6 */ /* 0x001e220000000000 */
[----:B------:R-:W-:-:S02]  /*91f0*/  IMAD.IADD R21, R21, 0x1, R79 ;  /* 0x0000000115157824 */ /* 0x000fc400078e024f */
[----:B------:R-:W-:Y:S02]  /*9200*/  IMAD R76, R0, UR8, RZ ;  /* 0x00000008004c7c24 */ /* 0x000fe4000f8e02ff */
[----:B------:R-:W-:Y:S01]  /*9210*/  IMAD R84, R81, 0x80, R22 ;  /* 0x0000008051547824 */ /* 0x000fe200078e0216 */
[----:B------:R-:W-:Y:S01]  /*9220*/  UIADD3 UR7, UR7, 0x38820, URZ ;  /* 0x0003882007077890 */ /* 0x000fe2000fffe03f */
[C---:B------:R-:W-:Y:S02]  /*9230*/  IMAD R3, R77.reuse, UR9, R76 ;  /* 0x000000094d037c24 */ /* 0x040fe4000f8e024c */
[----:B------:R-:W-:Y:S01]  /*9240*/  IMAD.WIDE.U32 R20, R77, UR8, R20 ;  /* 0x000000084d147c25 */ /* 0x000fe2000f8e0014 */
[----:B------:R-:W-:Y:S01]  /*9250*/  ISETP.GE.AND P2, PT, R84, R83, PT ;  /* 0x000000535400720c */ /* 0x000fe20003f46270 */
[----:B------:R-:W-:Y:S01]  /*9260*/  ULDC.64 UR8, c[0x0][0xa80] ;  /* 0x0002a00000087ab9 */ /* 0x000fe20000000a00 */
[----:B------:R-:W-:Y:S01]  /*9270*/  UPRMT UR7, URZ, 0x654, UR7 ;  /* 0x000006543f077896 */ /* 0x000fe20008000007 */
[----:B------:R-:W-:Y:S01]  /*9280*/  IMAD.IADD R3, R21, 0x1, R3 ;  /* 0x0000000115037824 */ /* 0x000fe200078e0203 */
[----:B------:R-:W-:Y:S01]  /*9290*/  LEA R82, P3, R20, UR8, 0x1 ;  /* 0x0000000814527c11 */ /* 0x000fe2000f8608ff */
[----:B------:R-:W-:-:S03]  /*92a0*/  VIADD R0, R84, 0x20 ;  /* 0x0000002054007836 */ /* 0x000fc60000000000 */
[----:B------:R-:W-:Y:S02]  /*92b0*/  LEA.HI.X R3, R20, UR9, R3, 0x1, P3 ;  /* 0x0000000914037c11 */ /* 0x000fe400098f0c03 */
[-C--:B------:R-:W-:Y:S01]  /*92c0*/  ISETP.GE.AND P1, PT, R0, R83.reuse, PT ;  /* 0x000000530000720c */ /* 0x080fe20003f26270 */
[----:B------:R-:W-:Y:S01]  /*92d0*/  VIADD R0, R84, 0x40 ;  /* 0x0000004054007836 */ /* 0x000fe20000000000 */
[----:B0-----:R0:W1:Y:S01]  /*92e0*/  SHFL.IDX PT, R85, R82, RZ, 0x181f ;  /* 0x00181fff52557589 */ /* 0x00106200000e0000 */
[----:B------:R-:W-:Y:S01]  /*92f0*/  BSSY B1, `(.L_x_249) ;  /* 0x0000016000017945 */ /* 0x000fe20003800000 */
[----:B------:R-:W-:Y:S02]  /*9300*/  SYNCS.ARRIVE.TRANS64.RED.A1T0 RZ, [UR7], RZ ;  /* 0x000000ffffff79a7 */ /* 0x000fe40008100407 */
[----:B------:R0:W2:Y:S01]  /*9310*/  SHFL.IDX PT, R81, R3, RZ, 0x181f ;  /* 0x00181fff03517589 */ /* 0x0000a200000e0000 */
[----:B------:R-:W-:Y:S01]  /*9320*/  ISETP.GE.AND P0, PT, R0, R83, PT ;  /* 0x000000530000720c */ /* 0x000fe20003f06270 */
[----:B------:R-:W-:-:S12]  /*9330*/  @P2 BRA `(.L_x_250) ;  /* 0x0000000000442947 */ /* 0x000fd80003800000 */
[----:B------:R-:W-:Y:S02]  /*9340*/  ULDC UR4, c[0x0][0xac8] ;  /* 0x0002b20000047ab9 */ /* 0x000fe40000000800 */
[----:B------:R-:W-:Y:S02]  /*9350*/  ISETP.GE.AND P5, PT, R2, UR4, PT ;  /* 0x0000000402007c0c */ /* 0x000fe4000bfa6270 */
[----:B------:R-:W-:Y:S02]  /*9360*/  ISETP.GE.AND P4, PT, R17, UR4, PT ;  /* 0x0000000411007c0c */ /* 0x000fe4000bf86270 */
[----:B------:R-:W-:Y:S02]  /*9370*/  ISETP.GE.AND P3, PT, R16, UR4, PT ;  /* 0x0000000410007c0c */ /* 0x000fe4000bf66270 */
[----:B------:R-:W-:-:S07]  /*9380*/  ISETP.GE.AND P2, PT, R18, UR4, PT ;  /* 0x0000000412007c0c */ /* 0x000fce000bf46270 */
[----:B-1----:R-:W-:-:S04]  /*9390*/  @!P5 LEA R20, P6, R2, R85, 0x1 ;  /* 0x000000550214d211 */ /* 0x002fc800078c08ff */
[----:B--2---:R-:W-:Y:S02]  /*93a0*/  @!P5 LEA.HI.X R21, R2, R81, R224, 0x1, P6 ;  /* 0x000000510215d211 */ /* 0x004fe400030f0ce0 */
[----:B------:R-:W-:-:S03]  /*93b0*/  @!P4 LEA R76, P6, R17, R85, 0x1 ;  /* 0x00000055114cc211 */ /* 0x000fc600078c08ff */
[----:B-----5:R3:W-:Y:S01]  /*93c0*/  @!P5 ST.E.128 desc[UR52][R20.64], R8 ;  /* 0x000000081400d985 */ /* 0x0207e2000c101d34 */
[----:B------:R-:W-:Y:S02]  /*93d0*/  @!P4 LEA.HI.X R77, R17, R81, R223, 0x1, P6 ;  /* 0x00000051114dc211 */ /* 0x000fe400030f0cdf */
[----:B------:R-:W-:-:S03]  /*93e0*/  @!P3 LEA R78, P6, R16, R85, 0x1 ;  /* 0x00000055104eb211 */ /* 0x000fc600078c08ff */
[----:B------:R3:W-:Y:S01]  /*93f0*/  @!P4 ST.E.128 desc[UR52][R76.64], R52 ;  /* 0x000000344c00c985 */ /* 0x0007e2000c101d34 */
[----:B------:R-:W-:Y:S02]  /*9400*/  @!P3 LEA.HI.X R79, R16, R81, R222, 0x1, P6 ;  /* 0x00000051104fb211 */ /* 0x000fe400030f0cde */
[----:B------:R-:W-:-:S03]  /*9410*/  @!P2 LEA R80, P6, R18, R85, 0x1 ;  /* 0x000000551250a211 */ /* 0x000fc600078c08ff */
[----:B------:R3:W-:Y:S01]  /*9420*/  @!P3 ST.E.128 desc[UR52][R78.64], R64 ;  /* 0x000000404e00b985 */ /* 0x0007e2000c101d34 */
[----:B------:R-:W-:-:S05]  /*9430*/  @!P2 LEA.HI.X R81, R18, R81, R221, 0x1, P6 ;  /* 0x000000511251a211 */ /* 0x000fca00030f0cdd */
[----:B------:R3:W-:Y:S04]  /*9440*/  @!P2 ST.E.128 desc[UR52][R80.64], R72 ;  /* 0x000000485000a985 */ /* 0x0007e8000c101d34 */
.L_x_250:
[----:B------:R-:W-:Y:S05]  /*9450*/  BSYNC B1 ;  /* 0x0000000000017941 */ /* 0x000fea0003800000 */
.L_x_249:
        /* <DEDUP_REMOVED lines=10> */
[C---:B------:R-:W-:Y:S02]  /*9500*/  @!P3 LEA R10, P5, R17.reuse, R21, 0x1 ;  /* 0x00000015110ab211 */ /* 0x040fe400078a08ff */
[----:B----4-:R-:W-:Y:S02]  /*9510*/  @!P4 LEA.HI.X R9, R2, R53, R224, 0x1, P6 ;  /* 0x000000350209c211 */ /* 0x010fe400030f0ce0 */
[----:B------:R-:W-:Y:S02]  /*9520*/  @!P2 LEA R20, P6, R16, R21, 0x1 ;  /* 0x000000151014a211 */ /* 0x000fe400078c08ff */
[----:B------:R-:W-:Y:S01]  /*9530*/  @!P3 LEA.HI.X R11, R17, R53, R223, 0x1, P5 ;  /* 0x00000035110bb211 */ /* 0x000fe200028f0cdf */
[----:B------:R0:W-:Y:S01]  /*9540*/  @!P4 ST.E.128 desc[UR52][R8.64], R12 ;  /* 0x0000000c0800c985 */ /* 0x0001e2000c101d34 */
[----:B------:R-:W-:-:S02]  /*9550*/  @!P1 LEA R52, P5, R18, R21, 0x1 ;  /* 0x0000001512349211 */ /* 0x000fc400078a08ff */
[-C--:B------:R-:W-:Y:S01]  /*9560*/  @!P2 LEA.HI.X R21, R16, R53.reuse, R222, 0x1, P6 ;  /* 0x000000351015a211 */ /* 0x080fe200030f0cde */
[----:B------:R0:W-:Y:S01]  /*9570*/  @!P3 ST.E.128 desc[UR52][R10.64], R32 ;  /* 0x000000200a00b985 */ /* 0x0001e2000c101d34 */
[----:B------:R-:W-:-:S03]  /*9580*/  @!P1 LEA.HI.X R53, R18, R53, R221, 0x1, P5 ;  /* 0x0000003512359211 */ /* 0x000fc600028f0cdd */
[----:B------:R0:W-:Y:S04]  /*9590*/  @!P2 ST.E.128 desc[UR52][R20.64], R56 ;  /* 0x000000381400a985 */ /* 0x0001e8000c101d34 */
[----:B------:R0:W-:Y:S02]  /*95a0*/  @!P1 ST.E.128 desc[UR52][R52.64], R68 ;  /* 0x0000004434009985 */ /* 0x0001e4000c101d34 */
.L_x_252:
[----:B------:R-:W-:Y:S05]  /*95b0*/  BSYNC B1 ;  /* 0x0000000000017941 */ /* 0x000fea0003800000 */
.L_x_251:
        /* <DEDUP_REMOVED lines=12> */
[----:B------:R-:W-:Y:S02]  /*9680*/  @!P3 LEA.HI.X R9, R2, R15, R224, 0x1, P6 ;  /* 0x0000000f0209b211 */ /* 0x000fe400030f0ce0 */
[----:B------:R-:W-:Y:S02]  /*9690*/  @!P0 LEA R14, P6, R18, R11, 0x1 ;  /* 0x0000000b120e8211 */ /* 0x000fe400078c08ff */
[-C--:B------:R-:W-:Y:S01]  /*96a0*/  @!P2 LEA.HI.X R11, R17, R15.reuse, R223, 0x1, P5 ;  /* 0x0000000f110ba211 */ /* 0x080fe200028f0cdf */
[----:B------:R0:W-:Y:S01]  /*96b0*/  @!P3 ST.E.128 desc[UR52][R8.64], R24 ;  /* 0x000000180800b985 */ /* 0x0001e2000c101d34 */
[----:B------:R-:W-:-:S02]  /*96c0*/  @!P1 LEA.HI.X R13, R16, R15, R222, 0x1, P4 ;  /* 0x0000000f100d9211 */ /* 0x000fc400020f0cde */
[----:B------:R-:W-:Y:S01]  /*96d0*/  @!P0 LEA.HI.X R15, R18, R15, R221, 0x1, P6 ;  /* 0x0000000f120f8211 */ /* 0x000fe200030f0cdd */
[----:B------:R0:W-:Y:S04]  /*96e0*/  @!P2 ST.E.128 desc[UR52][R10.64], R36 ;  /* 0x000000240a00a985 */ /* 0x0001e8000c101d34 */
[----:B------:R0:W-:Y:S04]  /*96f0*/  @!P1 ST.E.128 desc[UR52][R12.64], R44 ;  /* 0x0000002c0c009985 */ /* 0x0001e8000c101d34 */
[----:B------:R0:W-:Y:S02]  /*9700*/  @!P0 ST.E.128 desc[UR52][R14.64], R60 ;  /* 0x0000003c0e008985 */ /* 0x0001e4000c101d34 */
.L_x_254:
[----:B------:R-:W-:Y:S05]  /*9710*/  BSYNC B1 ;  /* 0x0000000000017941 */ /* 0x000fea0003800000 */
.L_x_253:
[----:B------:R-:W-:Y:S01]  /*9720*/  VIADD R0, R84, 0x60 ;  /* 0x0000006054007836 */ /* 0x000fe20000000000 */
[----:B0--3--:R-:W3:Y:S04]  /*9730*/  SHFL.IDX PT, R3, R3, 0x3, 0x181f ;  /* 0x00781f0003037f89 */ /* 0x009ee800000e0000 */
[----:B------:R-:W-:Y:S01]  /*9740*/  ISETP.GE.AND P0, PT, R0, R83, PT ;  /* 0x000000530000720c */ /* 0x000fe20003f06270 */
[----:B------:R0:W0:-:S12]  /*9750*/  SHFL.IDX PT, R15, R82, 0x3, 0x181f ;  /* 0x00781f00520f7f89 */ /* 0x00001800000e0000 */
[----:B------:R-:W-:Y:S05]  /*9760*/  @P0 BRA `(.L_x_255) ;  /* 0x0000000c00b40947 */ /* 0x000fea0003800000 */
[----:B------:R-:W-:Y:S02]  /*9770*/  ULDC UR4, c[0x0][0xac8] ;  /* 0x0002b20000047ab9 */ /* 0x000fe40000000800 */
[----:B------:R-:W-:Y:S02]  /*9780*/  ISETP.GE.AND P3, PT, R2, UR4, PT ;  /* 0x0000000402007c0c */ /* 0x000fe4000bf66270 */
[----:B------:R-:W-:Y:S02]  /*9790*/  ISETP.GE.AND P4, PT, R17, UR4, PT ;  /* 0x0000000411007c0c */ /* 0x000fe4000bf86270 */
[----:B------:R-:W-:-:S09]  /*97a0*/  ISETP.GE.AND P5, PT, R16, UR4, PT ;  /* 0x0000000410007c0c */ /* 0x000fd2000bfa6270 */
[-C--:B0-----:R-:W-:Y:S02]  /*97b0*/  @!P3 LEA R8, P0, R2, R15.reuse, 0x1 ;  /* 0x0000000f0208b211 */ /* 0x081fe400078008ff */
[CC--:B------:R-:W-:Y:S02]  /*97c0*/  @!P4 LEA R10, P1, R17.reuse, R15.reuse, 0x1 ;  /* 0x0000000f110ac211 */ /* 0x0c0fe400078208ff */
[----:B------:R-:W-:Y:S02]  /*97d0*/  @!P5 LEA R12, P2, R16, R15, 0x1 ;  /* 0x0000000f100cd211 */ /* 0x000fe400078408ff */
[-C--:B---3--:R-:W-:Y:S02]  /*97e0*/  @!P3 LEA.HI.X R9, R2, R3.reuse, R224, 0x1, P0 ;  /* 0x000000030209b211 */ /* 0x088fe400000f0ce0 */
[-C--:B------:R-:W-:Y:S02]  /*97f0*/  @!P4 LEA.HI.X R11, R17, R3.reuse, R223, 0x1, P1 ;  /* 0x00000003110bc211 */ /* 0x080fe400008f0cdf */
[----:B------:R-:W-:Y:S01]  /*9800*/  @!P5 LEA.HI.X R13, R16, R3, R222, 0x1, P2 ;  /* 0x00000003100dd211 */ /* 0x000fe200010f0cde */
[----:B------:R0:W-:Y:S01]  /*9810*/  @!P3 ST.E.128 desc[UR52][R8.64], R28 ;  /* 0x0000001c0800b985 */ /* 0x0001e2000c101d34 */
[----:B------:R-:W-:-:S03]  /*9820*/  ISETP.GE.AND P0, PT, R18, UR4, PT ;  /* 0x0000000412007c0c */ /* 0x000fc6000bf06270 */
[----:B------:R0:W-:Y:S04]  /*9830*/  @!P4 ST.E.128 desc[UR52][R10.64], R40 ;  /* 0x000000280a00c985 */ /* 0x0001e8000c101d34 */
[----:B------:R0:W-:Y:S06]  /*9840*/  @!P5 ST.E.128 desc[UR52][R12.64], R4 ;  /* 0x000000040c00d985 */ /* 0x0001ec000c101d34 */
[----:B------:R-:W-:Y:S05]  /*9850*/  @P0 BRA `(.L_x_255) ;  /* 0x0000000c00780947 */ /* 0x000fea0003800000 */
[----:B0-----:R-:W-:-:S04]  /*9860*/  LEA R4, P0, R18, R15, 0x1 ;  /* 0x0000000f12047211 */ /* 0x001fc800078008ff */
[----:B------:R-:W-:-:S05]  /*9870*/  LEA.HI.X R5, R18, R3, R221, 0x1, P0 ;  /* 0x0000000312057211 */ /* 0x000fca00000f0cdd */
[----:B------:R0:W-:Y:S01]  /*9880*/  ST.E.128 desc[UR52][R4.64], R48 ;  /* 0x0000003004007985 */ /* 0x0001e2000c101d34 */
[----:B------:R-:W-:Y:S05]  /*9890*/  BRA `(.L_x_255) ;  /* 0x0000000c00687947 */ /* 0x000fea0003800000 */
.L_x_247:
[----:B------:R-:W-:Y:S01]  /*98a0*/  ULDC.64 UR8, c[0x0][0xc00] ;  /* 0x0003000000087ab9 */ /* 0x000fe20000000a00 */
[----:B------:R-:W-:Y:S01]  /*98b0*/  ULDC UR4, c[0x0][0xa88] ;  /* 0x0002a20000047ab9 */ /* 0x000fe20000000800 */
[----:B------:R-:W-:Y:S01]  /*98c0*/  UISETP.NE.U32.AND UP0, UPT, UR8, URZ, UPT ;  /* 0x0000003f0800728c */ /* 0x000fe2000bf05070 */
[----:B------:R-:W0:Y:S03]  /*98d0*/  LDC R11, c[0x0][0xbe8] ;  /* 0x0002fa00ff0b7b82 */ /* 0x000e260000000800 */
[----:B------:R-:W-:-:S03]  /*98e0*/  UISETP.NE.AND.EX UP0, UPT, UR9, URZ, UPT, UP0 ;  /* 0x0000003f0900728c */ /* 0x000fc6000bf05300 */
[----:B------:R-:W-:Y:S02]  /*98f0*/  ULDC.64 UR8, c[0x0][0xc00] ;  /* 0x0003000000087ab9 */ /* 0x000fe40000000a00 */
[----:B------:R-:W-:Y:S01]  /*9900*/  UIMAD.WIDE UR8, UR37, 0x4, UR8 ;  /* 0x00000004250878a5 */ /* 0x000fe2000f8e0208 */
[----:B------:R-:W-:-:S05]  /*9910*/  PLOP3.LUT P2, PT, PT, PT, UP0, 0x80, 0x0 ;  /* 0x000000000000781c */ /* 0x000fca0003f4f008 */
[----:B------:R-:W-:Y:S02]  /*9920*/  IMAD.U32 R4, RZ, RZ, UR8 ;  /* 0x00000008ff047e24 */ /* 0x000fe4000f8e00ff */
[----:B------:R-:W-:Y:S01]  /*9930*/  IMAD.U32 R5, RZ, RZ, UR9 ;  /* 0x00000009ff057e24 */ /* 0x000fe2000f8e00ff */
[----:B------:R-:W-:Y:S02]  /*9940*/  ULDC.64 UR8, c[0x0][0xc08] ;  /* 0x0003020000087ab9 */ /* 0x000fe40000000a00 */
[----:B------:R-:W-:-:S03]  /*9950*/  UISETP.NE.U32.AND UP1, UPT, UR8, URZ, UPT ;  /* 0x0000003f0800728c */ /* 0x000fc6000bf25070 */
[----:B------:R-:W2:Y:S01]  /*9960*/  @P2 LDG.E R3, desc[UR52][R4.64] ;  /* 0x0000003404032981 */ /* 0x000ea2000c1e1900 */
[----:B------:R-:W-:Y:S01]  /*9970*/  UISETP.NE.AND.EX UP1, UPT, UR9, URZ, UPT, UP1 ;  /* 0x0000003f0900728c */ /* 0x000fe2000bf25310 */
[----:B------:R-:W-:-:S05]  /*9980*/  IMAD.U32 R0, RZ, RZ, UR4 ;  /* 0x00000004ff007e24 */ /* 0x000fca000f8e00ff */
[----:B------:R-:W-:-:S05]  /*9990*/  PLOP3.LUT P3, PT, PT, PT, UP1, 0x80, 0x0 ;  /* 0x000000000000781c */ /* 0x000fca0003f6f018 */
[----:B------:R-:W-:Y:S02]  /*99a0*/  @UP1 ULDC.64 UR8, c[0x0][0xc08] ;  /* 0x0003020000081ab9 */ /* 0x000fe40000000a00 */
[----:B------:R-:W-:-:S06]  /*99b0*/  @UP1 UIMAD.WIDE UR8, UR37, 0x4, UR8 ;  /* 0x00000004250818a5 */ /* 0x000fcc000f8e0208 */
[----:B------:R-:W-:Y:S02]  /*99c0*/  IMAD.U32 R6, RZ, RZ, UR8 ;  /* 0x00000008ff067e24 */ /* 0x000fe4000f8e00ff */
[----:B------:R-:W-:-:S05]  /*99d0*/  IMAD.U32 R7, RZ, RZ, UR9 ;  /* 0x00000009ff077e24 */ /* 0x000fca000f8e00ff */
[----:B------:R1:W5:Y:S01]  /*99e0*/  @P3 LDG.E R0, desc[UR52][R6.64] ;  /* 0x0000003406003981 */ /* 0x000362000c1e1900 */
[----:B0-----:R-:W-:Y:S01]  /*99f0*/  ISETP.NE.AND P0, PT, R11, 0x1, PT ;  /* 0x000000010b00780c */ /* 0x001fe20003f05270 */
[----:B------:R-:W-:Y:S01]  /*9a00*/  UMOV UR4, URZ ;  /* 0x0000003f00047c82 */ /* 0x000fe20008000000 */
[----:B------:R-:W-:Y:S01]  /*9a10*/  USHF.R.S32.HI UR11, URZ, 0x1f, UR41 ;  /* 0x0000001f3f0b7899 */ /* 0x000fe20008011429 */
[----:B------:R-:W-:-:S10]  /*9a20*/  ISETP.GE.AND P1, PT, R225, 0x80, PT ;  /* 0x00000080e100780c */ /* 0x000fd40003f26270 */
[----:B------:R-:W0:Y:S01]  /*9a30*/  @P0 LDC R9, c[0x0][0xbec] ;  /* 0x0002fb00ff090b82 */ /* 0x000e220000000800 */
[----:B--2---:R-:W-:-:S13]  /*9a40*/  @P2 R2UR UR4, R3 ;  /* 0x00000000030422ca */ /* 0x004fda00000e0000 */
[----:B------:R-:W-:Y:S01]  /*9a50*/  USHF.R.S32.HI UR10, URZ, 0x1f, UR4 ;  /* 0x0000001f3f0a7899 */ /* 0x000fe20008011404 */
[----:B01----:R-:W-:Y:S11]  /*9a60*/  @P3 BRA `(.L_x_256) ;  /* 0x0000000000103947 */ /* 0x003ff60003800000 */
[----:B------:R-:W-:Y:S05]  /*9a70*/  @!P2 BRA `(.L_x_256) ;  /* 0x00000000000ca947 */ /* 0x000fea0003800000 */
[----:B------:R-:W2:Y:S04]  /*9a80*/  LDG.E R3, desc[UR52][R4.64] ;  /* 0x0000003404037981 */ /* 0x000ea8000c1e1900 */
[----:B-----5:R-:W2:Y:S02]  /*9a90*/  LDG.E R0, desc[UR52][R4.64+0x4] ;  /* 0x0000043404007981 */ /* 0x020ea4000c1e1900 */
[----:B--2---:R-:W-:-:S07]  /*9aa0*/  IMAD.IADD R0, R0, 0x1, -R3 ;  /* 0x0000000100007824 */ /* 0x004fce00078e0a03 */
.L_x_256:
[----:B------:R-:W-:Y:S01]  /*9ab0*/  USEL UR37, UR37, URZ, !UP0 ;  /* 0x0000003f25257287 */ /* 0x000fe2000c000000 */
[----:B------:R-:W-:Y:S01]  /*9ac0*/  BSSY B1, `(.L_x_257) ;  /* 0x000002d000017945 */ /* 0x000fe20003800000 */
[----:B------:R-:W-:-:S03]  /*9ad0*/  USEL UR38, UR38, URZ, !UP0 ;  /* 0x0000003f26267287 */ /* 0x000fc6000c000000 */
[----:B------:R-:W-:Y:S09]  /*9ae0*/  @P1 BRA `(.L_x_258) ;  /* 0x0000000000a81947 */ /* 0x000ff20003800000 */
[----:B------:R-:W0:Y:S01]  /*9af0*/  S2R R4, SR_TID.X ;  /* 0x0000000000047919 */ /* 0x000e220000002100 */
[----:B------:R-:W1:Y:S01]  /*9b00*/  LDC R6, c[0x0][0xbe8] ;  /* 0x0002fa00ff067b82 */ /* 0x000e620000000800 */
[----:B------:R-:W-:-:S04]  /*9b10*/  IMAD.U32 R3, RZ, RZ, UR40 ;  /* 0x00000028ff037e24 */ /* 0x000fc8000f8e00ff */
[----:B0-----:R-:W-:Y:S02]  /*9b20*/  IMAD R3, R3, 0x80, R4 ;  /* 0x0000008003037824 */ /* 0x001fe400078e0204 */
[----:B-1---5:R-:W-:Y:S02]  /*9b30*/  IMAD R4, R0, R6, RZ ;  /* 0x0000000600047224 */ /* 0x022fe400078e02ff */
[----:B------:R-:W-:-:S05]  /*9b40*/  VIADD R5, R3, 0xffffff80 ;  /* 0xffffff8003057836 */ /* 0x000fca0000000000 */
[----:B------:R-:W-:-:S13]  /*9b50*/  ISETP.GE.AND P1, PT, R5, R4, PT ;  /* 0x000000040500720c */ /* 0x000fda0003f26270 */
[----:B------:R-:W-:Y:S05]  /*9b60*/  @P1 BRA `(.L_x_258) ;  /* 0x0000000000881947 */ /* 0x000fea0003800000 */
[----:B------:R-:W-:Y:S01]  /*9b70*/  ISETP.NE.AND P1, PT, R6, 0x1, PT ;  /* 0x000000010600780c */ /* 0x000fe20003f25270 */
[----:B------:R-:W-:Y:S01]  /*9b80*/  ULDC.64 UR12, c[0x0][0xb90] ;  /* 0x0002e400000c7ab9 */ /* 0x000fe20000000a00 */
[----:B------:R-:W-:Y:S01]  /*9b90*/  UMOV UR8, UR4 ;  /* 0x0000000400087c82 */ /* 0x000fe20008000000 */
[----:B------:R-:W-:Y:S01]  /*9ba0*/  UIMAD UR7, UR11, UR12, URZ ;  /* 0x0000000c0b0772a4 */ /* 0x000fe2000f8e023f */
[----:B------:R-:W-:Y:S02]  /*9bb0*/  UMOV UR9, UR10 ;  /* 0x0000000a00097c82 */ /* 0x000fe40008000000 */
[----:B------:R-:W-:Y:S02]  /*9bc0*/  UIMAD.WIDE.U32 UR8, UR41, UR12, UR8 ;  /* 0x0000000c290872a5 */ /* 0x000fe4000f8e0008 */
[----:B------:R-:W-:-:S03]  /*9bd0*/  UIMAD UR7, UR41, UR13, UR7 ;  /* 0x0000000d290772a4 */ /* 0x000fc6000f8e0207 */
[----:B------:R-:W-:Y:S02]  /*9be0*/  ULDC.64 UR12, c[0x0][0xb98] ;  /* 0x0002e600000c7ab9 */ /* 0x000fe40000000a00 */
[----:B------:R-:W0:Y:S01]  /*9bf0*/  @P1 LDC R4, c[0x0][0xbec] ;  /* 0x0002fb00ff041b82 */ /* 0x000e220000000800 */
[----:B------:R-:W-:Y:S02]  /*9c00*/  UIADD3 UR9, UR9, UR7, URZ ;  /* 0x0000000709097290 */ /* 0x000fe4000fffe03f */
[----:B------:R-:W-:Y:S02]  /*9c10*/  UIMAD UR7, UR38, UR12, URZ ;  /* 0x0000000c260772a4 */ /* 0x000fe4000f8e023f */
[----:B------:R-:W-:Y:S02]  /*9c20*/  UIMAD.WIDE.U32 UR8, UR37, UR12, UR8 ;  /* 0x0000000c250872a5 */ /* 0x000fe4000f8e0008 */
[----:B------:R-:W-:Y:S01]  /*9c30*/  UIMAD UR7, UR37, UR13, UR7 ;  /* 0x0000000d250772a4 */ /* 0x000fe2000f8e0207 */
[----:B------:R-:W1:Y:S02]  /*9c40*/  @P1 LDC R8, c[0x0][0xbf0] ;  /* 0x0002fc00ff081b82 */ /* 0x000e640000000800 */
[----:B------:R-:W-:Y:S01]  /*9c50*/  ULDC.64 UR12, c[0x0][0xb88] ;  /* 0x0002e200000c7ab9 */ /* 0x000fe20000000a00 */
[----:B0-----:R-:W-:-:S04]  /*9c60*/  @P1 IMAD.HI.U32 R3, R5, R4, RZ ;  /* 0x0000000405031227 */ /* 0x001fc800078e00ff */
[----:B------:R-:W-:Y:S01]  /*9c70*/  IMAD.MOV.U32 R4, RZ, RZ, R5 ;  /* 0x000000ffff047224 */ /* 0x000fe200078e0005 */
[----:B-1----:R-:W-:Y:S01]  /*9c80*/  @P1 SHF.R.U32.HI R4, RZ, R8, R3 ;  /* 0x00000008ff041219 */ /* 0x002fe20000011603 */
[----:B------:R-:W-:-:S04]  /*9c90*/  IMAD.U32 R8, RZ, RZ, UR7 ;  /* 0x00000007ff087e24 */ /* 0x000fc8000f8e00ff */
[----:B------:R-:W-:-:S04]  /*9ca0*/  IMAD.MOV R3, RZ, RZ, -R4 ;  /* 0x000000ffff037224 */ /* 0x000fc800078e0a04 */
[----:B------:R-:W-:Y:S01]  /*9cb0*/  IMAD R3, R6, R3, R5 ;  /* 0x0000000306037224 */ /* 0x000fe200078e0205 */
[----:B------:R-:W-:Y:S02]  /*9cc0*/  SHF.R.S32.HI R5, RZ, 0x1f, R4 ;  /* 0x0000001fff057819 */ /* 0x000fe40000011404 */
[----:B------:R-:W-:Y:S02]  /*9cd0*/  IADD3 R4, P1, R4, UR8, RZ ;  /* 0x0000000804047c10 */ /* 0x000fe4000ff3e0ff */
[----:B------:R-:W-:Y:S02]  /*9ce0*/  SHF.R.S32.HI R6, RZ, 0x1f, R3 ;  /* 0x0000001fff067819 */ /* 0x000fe40000011403 */
[----:B------:R-:W-:Y:S01]  /*9cf0*/  IADD3.X R5, R5, UR9, R8, P1, !PT ;  /* 0x0000000905057c10 */ /* 0x000fe20008ffe408 */
[----:B------:R-:W-:Y:S02]  /*9d00*/  ULDC.64 UR8, c[0x0][0xb50] ;  /* 0x0002d40000087ab9 */ /* 0x000fe40000000a00 */
[----:B------:R-:W-:-:S02]  /*9d10*/  IMAD R6, R6, UR12, RZ ;  /* 0x0000000c06067c24 */ /* 0x000fc4000f8e02ff */
[----:B------:R-:W-:-:S04]  /*9d20*/  IMAD.WIDE.U32 R4, R3, UR12, R4 ;  /* 0x0000000c03047c25 */ /* 0x000fc8000f8e0004 */
[----:B------:R-:W-:Y:S01]  /*9d30*/  IMAD R7, R3, UR13, R6 ;  /* 0x0000000d03077c24 */ /* 0x000fe2000f8e0206 */
[----:B------:R-:W-:-:S03]  /*9d40*/  LEA R6, P1, R4, UR8, 0x2 ;  /* 0x0000000804067c11 */ /* 0x000fc6000f8210ff */
[----:B------:R-:W-:-:S05]  /*9d50*/  IMAD.IADD R3, R5, 0x1, R7 ;  /* 0x0000000105037824 */ /* 0x000fca00078e0207 */
[----:B------:R-:W-:Y:S01]  /*9d60*/  LEA.HI.X R7, R4, UR9, R3, 0x2, P1 ;  /* 0x0000000904077c11 */ /* 0x000fe200088f1403 */
[----:B------:R-:W-:-:S05]  /*9d70*/  IMAD.MOV.U32 R3, RZ, RZ, -0x800000 ;  /* 0xff800000ff037424 */ /* 0x000fca00078e00ff */
[----:B------:R0:W-:Y:S02]  /*9d80*/  STG.E desc[UR52][R6.64], R3 ;  /* 0x0000000306007986 */ /* 0x0001e4000c101934 */
.L_x_258:
[----:B------:R-:W-:Y:S05]  /*9d90*/  BSYNC B1 ;  /* 0x0000000000017941 */ /* 0x000fea0003800000 */
.L_x_257:
[----:B------:R-:W1:Y:S01]  /*9da0*/  @P0 LDC R5, c[0x0][0xbf0] ;  /* 0x0002fc00ff050b82 */ /* 0x000e620000000800 */
[----:B------:R-:W-:Y:S01]  /*9db0*/  ULDC.64 UR12, c[0x0][0xaa0] ;  /* 0x0002a800000c7ab9 */ /* 0x000fe20000000a00 */
[----:B0-----:R-:W-:Y:S01]  /*9dc0*/  IMAD R3, R19, 0x20, R22 ;  /* 0x0000002013037824 */ /* 0x001fe200078e0216 */
[----:B------:R-:W-:Y:S01]  /*9dd0*/  UIMAD UR7, UR10, UR12, URZ ;  /* 0x0000000c0a0772a4 */ /* 0x000fe2000f8e023f */
[----:B------:R-:W-:Y:S01]  /*9de0*/  IMAD.U32 R8, RZ, RZ, UR40 ;  /* 0x00000028ff087e24 */ /* 0x000fe2000f8e00ff */
[----:B------:R-:W-:Y:S01]  /*9df0*/  UIMAD.WIDE.U32 UR8, UR4, UR12, URZ ;  /* 0x0000000c040872a5 */ /* 0x000fe2000f8e003f */
[----:B------:R-:W-:Y:S01]  /*9e00*/  IMAD.U32 R13, RZ, RZ, UR40 ;  /* 0x00000028ff0d7e24 */ /* 0x000fe2000f8e00ff */
[----:B------:R-:W-:Y:S01]  /*9e10*/  UIMAD UR7, UR4, UR13, UR7 ;  /* 0x0000000d040772a4 */ /* 0x000fe2000f8e0207 */
[----:B------:R-:W-:Y:S01]  /*9e20*/  IMAD R8, R8, 0x80, R3 ;  /* 0x0000008008087824 */ /* 0x000fe200078e0203 */
[----:B------:R-:W-:Y:S01]  /*9e30*/  BSSY B1, `(.L_x_259) ;  /* 0x000003e000017945 */ /* 0x000fe20003800000 */
[----:B------:R-:W-:Y:S01]  /*9e40*/  ULDC.64 UR12, c[0x0][0xae8] ;  /* 0x0002ba00000c7ab9 */ /* 0x000fe20000000a00 */
[----:B------:R-:W-:Y:S01]  /*9e50*/  UIADD3 UR9, UR9, UR7, URZ ;  /* 0x0000000709097290 */ /* 0x000fe2000fffe03f */
[----:B------:R-:W-:Y:S01]  /*9e60*/  @P0 IMAD.HI.U32 R4, R8, R9, RZ ;  /* 0x0000000908040227 */ /* 0x000fe200078e00ff */
[----:B------:R-:W-:-:S02]  /*9e70*/  UIMAD UR4, UR11, UR12, URZ ;  /* 0x0000000c0b0472a4 */ /* 0x000fc4000f8e023f */
[----:B------:R-:W-:Y:S01]  /*9e80*/  UIMAD.WIDE.U32 UR8, UR41, UR12, UR8 ;  /* 0x0000000c290872a5 */ /* 0x000fe2000f8e0008 */
[----:B------:R-:W-:Y:S01]  /*9e90*/  IMAD.MOV.U32 R3, RZ, RZ, R8 ;  /* 0x000000ffff037224 */ /* 0x000fe200078e0008 */
[----:B------:R-:W-:Y:S01]  /*9ea0*/  UIMAD UR4, UR41, UR13, UR4 ;  /* 0x0000000d290472a4 */ /* 0x000fe2000f8e0204 */
[----:B------:R-:W-:-:S03]  /*9eb0*/  ULDC.64 UR10, c[0x0][0xaf0] ;  /* 0x0002bc00000a7ab9 */ /* 0x000fc60000000a00 */
[----:B------:R-:W-:Y:S02]  /*9ec0*/  UIADD3 UR9, UR9, UR4, URZ ;  /* 0x0000000409097290 */ /* 0x000fe4000fffe03f */
[----:B------:R-:W-:Y:S01]  /*9ed0*/  UIMAD UR4, UR38, UR10, URZ ;  /* 0x0000000a260472a4 */ /* 0x000fe2000f8e023f */
[----:B-1----:R-:W-:Y:S01]  /*9ee0*/  @P0 SHF.R.U32.HI R3, RZ, R5, R4 ;  /* 0x00000005ff030219 */ /* 0x002fe20000011604 */
[----:B------:R-:W-:Y:S02]  /*9ef0*/  UIMAD.WIDE.U32 UR8, UR37, UR10, UR8 ;  /* 0x0000000a250872a5 */ /* 0x000fe4000f8e0008 */
[----:B------:R-:W-:Y:S01]  /*9f00*/  UIMAD UR4, UR37, UR11, UR4 ;  /* 0x0000000b250472a4 */ /* 0x000fe2000f8e0204 */
[--C-:B------:R-:W-:Y:S01]  /*9f10*/  SHF.R.S32.HI R4, RZ, 0x1f, R3.reuse ;  /* 0x0000001fff047819 */ /* 0x100fe20000011403 */
[----:B------:R-:W-:Y:S01]  /*9f20*/  IMAD.MOV R7, RZ, RZ, -R3 ;  /* 0x000000ffff077224 */ /* 0x000fe200078e0a03 */
[----:B------:R-:W-:Y:S01]  /*9f30*/  ULDC.64 UR10, c[0x0][0xae0] ;  /* 0x0002b800000a7ab9 */ /* 0x000fe20000000a00 */
[----:B------:R-:W-:-:S02]  /*9f40*/  UIADD3 UR4, UR9, UR4, URZ ;  /* 0x0000000409047290 */ /* 0x000fc4000fffe03f */
[----:B------:R-:W-:Y:S02]  /*9f50*/  IMAD.U32 R5, RZ, RZ, UR9 ;  /* 0x00000009ff057e24 */ /* 0x000fe4000f8e00ff */
[----:B------:R-:W-:Y:S02]  /*9f60*/  IMAD R6, R4, UR10, RZ ;  /* 0x0000000a04067c24 */ /* 0x000fe4000f8e02ff */
[----:B------:R-:W-:Y:S01]  /*9f70*/  IMAD.U32 R4, RZ, RZ, UR8 ;  /* 0x00000008ff047e24 */ /* 0x000fe2000f8e00ff */
[----:B------:R-:W-:Y:S01]  /*9f80*/  ULDC.64 UR8, c[0x0][0xad8] ;  /* 0x0002b60000087ab9 */ /* 0x000fe20000000a00 */
[----:B------:R-:W-:Y:S02]  /*9f90*/  IMAD.U32 R5, RZ, RZ, UR4 ;  /* 0x00000004ff057e24 */ /* 0x000fe4000f8e00ff */
[----:B------:R-:W-:Y:S02]  /*9fa0*/  IMAD R7, R11, R7, R8 ;  /* 0x000000070b077224 */ /* 0x000fe400078e0208 */
[----:B------:R-:W-:-:S02]  /*9fb0*/  IMAD R9, R3, UR11, R6 ;  /* 0x0000000b03097c24 */ /* 0x000fc4000f8e0206 */
[----:B------:R-:W-:Y:S01]  /*9fc0*/  IMAD.WIDE.U32 R4, R3, UR10, R4 ;  /* 0x0000000a03047c25 */ /* 0x000fe2000f8e0004 */
[----:B------:R-:W-:-:S03]  /*9fd0*/  SHF.R.S32.HI R3, RZ, 0x1f, R7 ;  /* 0x0000001fff037819 */ /* 0x000fc60000011407 */
[----:B------:R-:W-:Y:S02]  /*9fe0*/  IMAD.IADD R5, R5, 0x1, R9 ;  /* 0x0000000105057824 */ /* 0x000fe400078e0209 */
[----:B------:R-:W-:Y:S02]  /*9ff0*/  IMAD R6, R3, UR8, RZ ;  /* 0x0000000803067c24 */ /* 0x000fe4000f8e02ff */
[----:B------:R-:W-:Y:S02]  /*a000*/  IMAD R8, R13, 0x80, R22 ;  /* 0x000000800d087824 */ /* 0x000fe400078e0216 */
[----:B-----5:R-:W-:Y:S02]  /*a010*/  IMAD R11, R0, R11, RZ ;  /* 0x0000000b000b7224 */ /* 0x020fe400078e02ff */
[C---:B------:R-:W-:Y:S02]  /*a020*/  IMAD R3, R7.reuse, UR9, R6 ;  /* 0x0000000907037c24 */ /* 0x040fe4000f8e0206 */
[----:B------:R-:W-:Y:S01]  /*a030*/  IMAD.WIDE.U32 R4, R7, UR8, R4 ;  /* 0x0000000807047c25 */ /* 0x000fe2000f8e0004 */
[----:B------:R-:W-:Y:S01]  /*a040*/  ISETP.GE.AND P2, PT, R8, R11, PT ;  /* 0x0000000b0800720c */ /* 0x000fe20003f46270 */
[----:B------:R-:W-:-:S02]  /*a050*/  ULDC.64 UR8, c[0x0][0xa80] ;  /* 0x0002a00000087ab9 */ /* 0x000fc40000000a00 */
[----:B------:R-:W-:Y:S01]  /*a060*/  IMAD.IADD R3, R5, 0x1, R3 ;  /* 0x0000000105037824 */ /* 0x000fe200078e0203 */
[----:B------:R-:W-:Y:S01]  /*a070*/  LEA R6, P3, R4, UR8, 0x1 ;  /* 0x0000000804067c11 */ /* 0x000fe2000f8608ff */
[----:B------:R-:W-:-:S03]  /*a080*/  VIADD R0, R8, 0x20 ;  /* 0x0000002008007836 */ /* 0x000fc60000000000 */
[----:B------:R-:W-:Y:S01]  /*a090*/  LEA.HI.X R3, R4, UR9, R3, 0x1, P3 ;  /* 0x0000000904037c11 */ /* 0x000fe200098f0c03 */
[----:B------:R0:W1:Y:S01]  /*a0a0*/  SHFL.IDX PT, R7, R6, RZ, 0x181f ;  /* 0x00181fff06077589 */ /* 0x00006200000e0000 */
[-C--:B------:R-:W-:Y:S01]  /*a0b0*/  ISETP.GE.AND P1, PT, R0, R11.reuse, PT ;  /* 0x0000000b0000720c */ /* 0x080fe20003f26270 */
[----:B------:R-:W-:Y:S02]  /*a0c0*/  VIADD R0, R8, 0x40 ;  /* 0x0000004008007836 */ /* 0x000fe40000000000 */
[----:B------:R0:W2:Y:S03]  /*a0d0*/  SHFL.IDX PT, R5, R3, RZ, 0x181f ;  /* 0x00181fff03057589 */ /* 0x0000a600000e0000 */
        /* <DEDUP_REMOVED lines=10> */
[----:B------:R3:W-:Y:S01]  /*a180*/  @!P5 ST.E.128 desc[UR52][R12.64], RZ ;  /* 0x000000ff0c00d985 */ /* 0x0007e2000c101d34 */
[----:B------:R-:W-:Y:S02]  /*a190*/  @!P4 LEA.HI.X R15, R17, R5, R223, 0x1, P6 ;  /* 0x00000005110fc211 */ /* 0x000fe400030f0cdf */
[----:B------:R-:W-:-:S03]  /*a1a0*/  @!P3 LEA R20, P6, R16, R7, 0x1 ;  /* 0x000000071014b211 */ /* 0x000fc600078c08ff */
[----:B------:R3:W-:Y:S01]  /*a1b0*/  @!P4 ST.E.128 desc[UR52][R14.64], RZ ;  /* 0x000000ff0e00c985 */ /* 0x0007e2000c101d34 */
[----:B------:R-:W-:Y:S02]  /*a1c0*/  @!P3 LEA.HI.X R21, R16, R5, R222, 0x1, P6 ;  /* 0x000000051015b211 */ /* 0x000fe400030f0cde */
[----:B------:R-:W-:-:S03]  /*a1d0*/  @!P2 LEA R4, P6, R18, R7, 0x1 ;  /* 0x000000071204a211 */ /* 0x000fc600078c08ff */
[----:B------:R3:W-:Y:S01]  /*a1e0*/  @!P3 ST.E.128 desc[UR52][R20.64], RZ ;  /* 0x000000ff1400b985 */ /* 0x0007e2000c101d34 */
[----:B------:R-:W-:-:S05]  /*a1f0*/  @!P2 LEA.HI.X R5, R18, R5, R221, 0x1, P6 ;  /* 0x000000051205a211 */ /* 0x000fca00030f0cdd */
[----:B------:R3:W-:Y:S04]  /*a200*/  @!P2 ST.E.128 desc[UR52][R4.64], RZ ;  /* 0x000000ff0400a985 */ /* 0x0007e8000c101d34 */
.L_x_260:
[----:B------:R-:W-:Y:S05]  /*a210*/  BSYNC B1 ;  /* 0x0000000000017941 */ /* 0x000fea0003800000 */
.L_x_259:
[----:B--23--:R2:W3:Y:S01]  /*a220*/  SHFL.IDX PT, R5, R3, 0x1, 0x181f ;  /* 0x00381f0003057f89 */ /* 0x00c4e200000e0000 */
[----:B------:R-:W-:Y:S03]  /*a230*/  BSSY B1, `(.L_x_261) ;  /* 0x0000014000017945 */ /* 0x000fe60003800000 */
[----:B-1----:R2:W1:Y:S01]  /*a240*/  SHFL.IDX PT, R7, R6, 0x1, 0x181f ;  /* 0x00381f0006077f89 */ /* 0x00246200000e0000 */
[----:B------:R-:W-:Y:S05]  /*a250*/  @P1 BRA `(.L_x_262) ;  /* 0x0000000000441947 */ /* 0x000fea0003800000 */
[----:B------:R-:W-:Y:S02]  /*a260*/  ULDC UR4, c[0x0][0xac8] ;  /* 0x0002b20000047ab9 */ /* 0x000fe40000000800 */
[----:B------:R-:W-:Y:S02]  /*a270*/  ISETP.GE.AND P4, PT, R2, UR4, PT ;  /* 0x0000000402007c0c */ /* 0x000fe4000bf86270 */
[----:B------:R-:W-:Y:S02]  /*a280*/  ISETP.GE.AND P3, PT, R17, UR4, PT ;  /* 0x0000000411007c0c */ /* 0x000fe4000bf66270 */
[----:B------:R-:W-:Y:S02]  /*a290*/  ISETP.GE.AND P2, PT, R16, UR4, PT ;  /* 0x0000000410007c0c */ /* 0x000fe4000bf46270 */
[----:B------:R-:W-:-:S07]  /*a2a0*/  ISETP.GE.AND P1, PT, R18, UR4, PT ;  /* 0x0000000412007c0c */ /* 0x000fce000bf26270 */
[CC--:B-1----:R-:W-:Y:S02]  /*a2b0*/  @!P4 LEA R12, P6, R2.reuse, R7.reuse, 0x1 ;  /* 0x00000007020cc211 */ /* 0x0c2fe400078c08ff */
[C---:B------:R-:W-:Y:S02]  /*a2c0*/  @!P3 LEA R14, P5, R17.reuse, R7, 0x1 ;  /* 0x00000007110eb211 */ /* 0x040fe400078a08ff */
[----:B---3--:R-:W-:Y:S02]  /*a2d0*/  @!P4 LEA.HI.X R13, R2, R5, R224, 0x1, P6 ;  /* 0x00000005020dc211 */ /* 0x008fe400030f0ce0 */
[----:B------:R-:W-:Y:S02]  /*a2e0*/  @!P2 LEA R20, P6, R16, R7, 0x1 ;  /* 0x000000071014a211 */ /* 0x000fe400078c08ff */
[----:B------:R-:W-:Y:S01]  /*a2f0*/  @!P3 LEA.HI.X R15, R17, R5, R223, 0x1, P5 ;  /* 0x00000005110fb211 */ /* 0x000fe200028f0cdf */
[----:B------:R4:W-:Y:S01]  /*a300*/  @!P4 ST.E.128 desc[UR52][R12.64], RZ ;  /* 0x000000ff0c00c985 */ /* 0x0009e2000c101d34 */
[----:B------:R-:W-:-:S02]  /*a310*/  @!P1 LEA R4, P5, R18, R7, 0x1 ;  /* 0x0000000712049211 */ /* 0x000fc400078a08ff */
[-C--:B------:R-:W-:Y:S01]  /*a320*/  @!P2 LEA.HI.X R21, R16, R5.reuse, R222, 0x1, P6 ;  /* 0x000000051015a211 */ /* 0x080fe200030f0cde */
[----:B------:R4:W-:Y:S01]  /*a330*/  @!P3 ST.E.128 desc[UR52][R14.64], RZ ;  /* 0x000000ff0e00b985 */ /* 0x0009e2000c101d34 */
[----:B------:R-:W-:-:S03]  /*a340*/  @!P1 LEA.HI.X R5, R18, R5, R221, 0x1, P5 ;  /* 0x0000000512059211 */ /* 0x000fc600028f0cdd */
[----:B------:R4:W-:Y:S04]  /*a350*/  @!P2 ST.E.128 desc[UR52][R20.64], RZ ;  /* 0x000000ff1400a985 */ /* 0x0009e8000c101d34 */
[----:B------:R4:W-:Y:S02]  /*a360*/  @!P1 ST.E.128 desc[UR52][R4.64], RZ ;  /* 0x000000ff04009985 */ /* 0x0009e4000c101d34 */
.L_x_262:
[----:B------:R-:W-:Y:S05]  /*a370*/  BSYNC B1 ;  /* 0x0000000000017941 */ /* 0x000fea0003800000 */
.L_x_261:
[----:B---34-:R3:W4:Y:S01]  /*a380*/  SHFL.IDX PT, R5, R3, 0x2, 0x181f ;  /* 0x00581f0003057f89 */ /* 0x01872200000e0000 */
        /* <DEDUP_REMOVED lines=8> */
[-C--:B-1----:R-:W-:Y:S02]  /*a410*/  @!P3 LEA R12, P6, R2, R7.reuse, 0x1 ;  /* 0x00000007020cb211 */ /* 0x082fe400078c08ff */
[CC--:B------:R-:W-:Y:S02]  /*a420*/  @!P2 LEA R14, P5, R17.reuse, R7.reuse, 0x1 ;  /* 0x00000007110ea211 */ /* 0x0c0fe400078a08ff */
[----:B------:R-:W-:Y:S02]  /*a430*/  @!P1 LEA R20, P4, R16, R7, 0x1 ;  /* 0x0000000710149211 */ /* 0x000fe400078808ff */
[----:B----4-:R-:W-:Y:S02]  /*a440*/  @!P3 LEA.HI.X R13, R2, R5, R224, 0x1, P6 ;  /* 0x00000005020db211 */ /* 0x010fe400030f0ce0 */
[----:B------:R-:W-:Y:S02]  /*a450*/  @!P0 LEA R4, P6, R18, R7, 0x1 ;  /* 0x0000000712048211 */ /* 0x000fe400078c08ff */
[-C--:B------:R-:W-:Y:S01]  /*a460*/  @!P2 LEA.HI.X R15, R17, R5.reuse, R223, 0x1, P5 ;  /* 0x00000005110fa211 */ /* 0x080fe200028f0cdf */
[----:B------:R1:W-:Y:S01]  /*a470*/  @!P3 ST.E.128 desc[UR52][R12.64], RZ ;  /* 0x000000ff0c00b985 */ /* 0x0003e2000c101d34 */
[----:B------:R-:W-:-:S02]  /*a480*/  @!P1 LEA.HI.X R21, R16, R5, R222, 0x1, P4 ;  /* 0x0000000510159211 */ /* 0x000fc400020f0cde */
[----:B------:R-:W-:Y:S01]  /*a490*/  @!P0 LEA.HI.X R5, R18, R5, R221, 0x1, P6 ;  /* 0x0000000512058211 */ /* 0x000fe200030f0cdd */
[----:B------:R1:W-:Y:S04]  /*a4a0*/  @!P2 ST.E.128 desc[UR52][R14.64], RZ ;  /* 0x000000ff0e00a985 */ /* 0x0003e8000c101d34 */
[----:B------:R1:W-:Y:S04]  /*a4b0*/  @!P1 ST.E.128 desc[UR52][R20.64], RZ ;  /* 0x000000ff14009985 */ /* 0x0003e8000c101d34 */
[----:B------:R1:W-:Y:S02]  /*a4c0*/  @!P0 ST.E.128 desc[UR52][R4.64], RZ ;  /* 0x000000ff04008985 */ /* 0x0003e4000c101d34 */
.L_x_264:
[----:B------:R-:W-:Y:S05]  /*a4d0*/  BSYNC B1 ;  /* 0x0000000000017941 */ /* 0x000fea0003800000 */
.L_x_263:
[----:B------:R-:W-:Y:S01]  /*a4e0*/  VIADD R0, R8, 0x60 ;  /* 0x0000006008007836 */ /* 0x000fe20000000000 */
[----:B0-23--:R-:W0:Y:S04]  /*a4f0*/  SHFL.IDX PT, R3, R3, 0x3, 0x181f ;  /* 0x00781f0003037f89 */ /* 0x00de2800000e0000 */
[----:B------:R-:W-:Y:S01]  /*a500*/  ISETP.GE.AND P0, PT, R0, R11, PT ;  /* 0x0000000b0000720c */ /* 0x000fe20003f06270 */
[----:B-1--4-:R1:W2:-:S12]  /*a510*/  SHFL.IDX PT, R5, R6, 0x3, 0x181f ;  /* 0x00781f0006057f89 */ /* 0x01229800000e0000 */
[----:B-1----:R-:W-:Y:S05]  /*a520*/  @P0 BRA `(.L_x_255) ;  /* 0x0000000000440947 */ /* 0x002fea0003800000 */
[----:B------:R-:W-:Y:S02]  /*a530*/  ULDC UR4, c[0x0][0xac8] ;  /* 0x0002b20000047ab9 */ /* 0x000fe40000000800 */
[----:B------:R-:W-:Y:S02]  /*a540*/  ISETP.GE.AND P3, PT, R2, UR4, PT ;  /* 0x0000000402007c0c */ /* 0x000fe4000bf66270 */
[----:B------:R-:W-:Y:S02]  /*a550*/  ISETP.GE.AND P2, PT, R17, UR4, PT ;  /* 0x0000000411007c0c */ /* 0x000fe4000bf46270 */
[----:B------:R-:W-:Y:S02]  /*a560*/  ISETP.GE.AND P1, PT, R16, UR4, PT ;  /* 0x0000000410007c0c */ /* 0x000fe4000bf26270 */
[----:B------:R-:W-:-:S07]  /*a570*/  ISETP.GE.AND P0, PT, R18, UR4, PT ;  /* 0x0000000412007c0c */ /* 0x000fce000bf06270 */
[-C--:B--2---:R-:W-:Y:S02]  /*a580*/  @!P3 LEA R6, P6, R2, R5.reuse, 0x1 ;  /* 0x000000050206b211 */ /* 0x084fe400078c08ff */
[CC--:B------:R-:W-:Y:S02]  /*a590*/  @!P2 LEA R8, P5, R17.reuse, R5.reuse, 0x1 ;  /* 0x000000051108a211 */ /* 0x0c0fe400078a08ff */
[----:B------:R-:W-:Y:S02]  /*a5a0*/  @!P1 LEA R10, P4, R16, R5, 0x1 ;  /* 0x00000005100a9211 */ /* 0x000fe400078808ff */
[----:B0-----:R-:W-:Y:S02]  /*a5b0*/  @!P3 LEA.HI.X R7, R2, R3, R224, 0x1, P6 ;  /* 0x000000030207b211 */ /* 0x001fe400030f0ce0 */
        /* <DEDUP_REMOVED lines=8> */
.L_x_255:
[----:B------:R-:W-:Y:S05]  /*a640*/  BSYNC B0 ;  /* 0x0000000000007941 */ /* 0x000fea0003800000 */
.L_x_246:
[----:B------:R-:W-:Y:S02]  /*a650*/  ULDC UR4, c[0x0][0xc3c] ;  /* 0x00030f0000047ab9 */ /* 0x000fe40000000800 */
[----:B------:R-:W-:-:S06]  /*a660*/  UISETP.GE.AND UP0, UPT, UR6, UR4, UPT ;  /* 0x000000040600728c */ /* 0x000fcc000bf06270 */
[----:B------:R-:W-:-:S13]  /*a670*/  PLOP3.LUT P0, PT, PT, PT, UP0, 0x80, 0x0 ;  /* 0x000000000000781c */ /* 0x000fda0003f0f008 */
[----:B------:R-:W-:Y:S05]  /*a680*/  @!P0 BRA `(.L_x_265) ;  /* 0xffffff6400c48947 */ /* 0x000fea000383ffff */
[----:B------:R-:W-:Y:S05]  /*a690*/  EXIT ;  /* 0x000000000000794d */ /* 0x000fea0003800000 */
.L_x_218:
[----:B------:R-:W-:-:S08]  /*a6a0*/  NOP ;  /* 0x0000000000007918 */ /* 0x000fd00000000000 */
[----:B------:R-:W0:-:S00]  /*a6b0*/  USETMAXREG.DEALLOC.CTAPOOL 0x28 ;  /* 0x00000028000079c8 */ /* 0x000e0000080e0500 */
[----:B0-----:R-:W-:Y:S02]  /*a6c0*/  LOP3.LUT R0, R0, 0x3, RZ, 0xc0, !PT ;  /* 0x0000000300007812 */ /* 0x001fe400078ec0ff */
[----:B------:R-:W-:-:S04]  /*a6d0*/  LOP3.LUT R29, R29, 0xfffffeff, RZ, 0xc0, !PT ;  /* 0xfffffeff1d1d7812 */ /* 0x000fc800078ec0ff */
[----:B------:R-:W0:Y:S02]  /*a6e0*/  SHFL.IDX PT, R0, R0, RZ, 0x1f ;  /* 0x00001fff00007589 */ /* 0x000e2400000e0000 */
[----:B0-----:R-:W-:-:S13]  /*a6f0*/  ISETP.NE.AND P0, PT, R0, RZ, PT ;  /* 0x000000ff0000720c */ /* 0x001fda0003f05270 */
[----:B------:R-:W-:Y:S01]  /*a700*/  @P0 BAR.SYNC.DEFER_BLOCKING 0x5, 0x180 ;  /* 0x0146000000000b1d */ /* 0x000fe20000010000 */
[----:B------:R-:W-:Y:S02]  /*a710*/  @P0 MOV R3, 0x400 ;  /* 0x0000040000030802 */ /* 0x000fe40000000f00 */
[----:B------:R-:W-:Y:S02]  /*a720*/  @P0 LOP3.LUT R29, R29, 0x100, RZ, 0xfc, !PT ;  /* 0x000001001d1d0812 */ /* 0x000fe400078efcff */
[----:B------:R-:W-:-:S05]  /*a730*/  @P0 LEA R2, R2, R3, 0x18 ;  /* 0x0000000302020211 */ /* 0x000fca00078ec0ff */
[----:B------:R-:W0:Y:S02]  /*a740*/  @P0 LDS.128 R16, [R2+0x388d0] ;  /* 0x0388d00002100984 */ /* 0x000e240000000c00 */
[----:B0-----:R-:W-:Y:S01]  /*a750*/  @P0 R2UR UR40, R19 ;  /* 0x00000000132802ca */ /* 0x001fe200000e0000 */
[----:B------:R-:W-:Y:S06]  /*a760*/  @P0 BAR.ARV 0x4, 0x180 ;  /* 0x0106000000000b1d */ /* 0x000fec0000002000 */
[----:B------:R-:W-:Y:S08]  /*a770*/  @P0 BRA `(.L_x_266) ;  /* 0x00000008000c0947 */ /* 0x000ff00003800000 */
[----:B------:R-:W0:Y:S01]  /*a780*/  S2R R4, SR_TID.X ;  /* 0x0000000000047919 */ /* 0x000e220000002100 */
[----:B------:R-:W-:Y:S01]  /*a790*/  ULDC UR4, c[0x0][0xc3c] ;  /* 0x00030f0000047ab9 */ /* 0x000fe20000000800 */
[----:B------:R-:W-:Y:S01]  /*a7a0*/  IMAD.MOV.U32 R0, RZ, RZ, RZ ;  /* 0x000000ffff007224 */ /* 0x000fe200078e00ff */
[----:B------:R-:W1:Y:S01]  /*a7b0*/  LDC R11, c[0x0][0xc38] ;  /* 0x00030e00ff0b7b82 */ /* 0x000e620000000800 */
[----:B0-----:R-:W-:-:S04]  /*a7c0*/  LOP3.LUT R5, R4, 0x1f, RZ, 0xc0, !PT ;  /* 0x0000001f04057812 */ /* 0x001fc800078ec0ff */
[----:B------:R-:W-:-:S04]  /*a7d0*/  ISETP.NE.AND P0, PT, R5, 0x1f, PT ;  /* 0x0000001f0500780c */ /* 0x000fc80003f05270 */
[----:B------:R-:W-:-:S13]  /*a7e0*/  ISETP.GE.OR P1, PT, R5, UR4, !P0 ;  /* 0x0000000405007c0c */ /* 0x000fda000c726670 */
[----:B------:R-:W0:Y:S02]  /*a7f0*/  @!P1 LDC.64 R2, c[0x0][0xc80] ;  /* 0x00032000ff029b82 */ /* 0x000e240000000a00 */
[----:B0-----:R-:W-:-:S05]  /*a800*/  @!P1 IMAD.WIDE.U32 R2, R5, 0x4, R2 ;  /* 0x0000000405029825 */ /* 0x001fca00078e0002 */
[----:B------:R-:W2:Y:S01]  /*a810*/  @!P1 LDG.E R0, desc[UR52][R2.64] ;  /* 0x0000003402009981 */ /* 0x000ea2000c1e1900 */
[C---:B------:R-:W-:Y:S01]  /*a820*/  ISETP.NE.AND P1, PT, R5.reuse, RZ, PT ;  /* 0x000000ff0500720c */ /* 0x040fe20003f25270 */
[----:B------:R-:W-:Y:S01]  /*a830*/  UMOV UR4, URZ ;  /* 0x0000003f00047c82 */ /* 0x000fe20008000000 */
[C---:B------:R-:W-:Y:S01]  /*a840*/  ISETP.GE.U32.AND P2, PT, R5.reuse, 0x2, PT ;  /* 0x000000020500780c */ /* 0x040fe20003f46070 */
[----:B------:R-:W-:Y:S01]  /*a850*/  IMAD.MOV.U32 R16, RZ, RZ, RZ ;  /* 0x000000ffff107224 */ /* 0x000fe200078e00ff */
[C---:B------:R-:W-:Y:S02]  /*a860*/  ISETP.GE.U32.AND P3, PT, R5.reuse, 0x4, PT ;  /* 0x000000040500780c */ /* 0x040fe40003f66070 */
[C---:B------:R-:W-:Y:S02]  /*a870*/  ISETP.GE.U32.AND P4, PT, R5.reuse, 0x8, PT ;  /* 0x000000080500780c */ /* 0x040fe40003f86070 */
[----:B------:R-:W-:Y:S01]  /*a880*/  ISETP.GE.U32.AND P5, PT, R5, 0x10, PT ;  /* 0x000000100500780c */ /* 0x000fe20003fa6070 */
[----:B--2---:R-:W0:Y:S02]  /*a890*/  SHFL.UP PT, R4, R0, 0x1, RZ ;  /* 0x0420000000047989 */ /* 0x004e2400000e00ff */
[----:B0-----:R-:W-:-:S05]  /*a8a0*/  SEL R7, R4, RZ, P1 ;  /* 0x000000ff04077207 */ /* 0x001fca0000800000 */
[----:B------:R-:W-:-:S05]  /*a8b0*/  IMAD.IADD R7, R0, 0x1, R7 ;  /* 0x0000000100077824 */ /* 0x000fca00078e0207 */
[----:B------:R-:W0:Y:S02]  /*a8c0*/  SHFL.UP PT, R4, R7, 0x2, RZ ;  /* 0x0440000007047989 */ /* 0x000e2400000e00ff */
        /* <DEDUP_REMOVED lines=10> */
[----:B------:R-:W-:Y:S02]  /*a970*/  IMAD.IADD R6, R2, 0x1, R7 ;  /* 0x0000000102067824 */ /* 0x000fe400078e0207 */
[----:B------:R-:W0:Y:S03]  /*a980*/  S2R R7, SR_CTAID.X ;  /* 0x0000000000077919 */ /* 0x000e260000002500 */
[----:B------:R-:W1:Y:S02]  /*a990*/  SHFL.IDX PT, R4, R6, 0x1f, 0x1f ;  /* 0x03e01f0006047f89 */ /* 0x000e6400000e0000 */
[----:B-1----:R-:W-:-:S04]  /*a9a0*/  IMAD R4, R4, R11, RZ ;  /* 0x0000000b04047224 */ /* 0x002fc800078e02ff */
[----:B------:R-:W-:Y:S01]  /*a9b0*/  IMAD.MOV.U32 R3, RZ, RZ, R4 ;  /* 0x000000ffff037224 */ /* 0x000fe200078e0004 */
[----:B0-----:R-:W-:-:S13]  /*a9c0*/  ISETP.GT.AND P6, PT, R4, R7, PT ;  /* 0x000000070400720c */ /* 0x001fda0003fc4270 */
[----:B------:R-:W-:Y:S05]  /*a9d0*/  @P6 BRA `(.L_x_267) ;  /* 0x0000000000946947 */ /* 0x000fea0003800000 */
[----:B------:R-:W-:Y:S01]  /*a9e0*/  IMAD.MOV.U32 R4, RZ, RZ, R3 ;  /* 0x000000ffff047224 */ /* 0x000fe200078e0003 */
[----:B------:R-:W-:Y:S01]  /*a9f0*/  UMOV UR4, URZ ;  /* 0x0000003f00047c82 */ /* 0x000fe20008000000 */
[----:B------:R-:W-:-:S05]  /*aa00*/  ULDC UR5, c[0x0][0xc3c] ;  /* 0x00030f0000057ab9 */ /* 0x000fca0000000800 */
.L_x_271:
[----:B------:R-:W-:-:S04]  /*aa10*/  UIADD3 UR4, UR4, 0x1f, URZ ;  /* 0x0000001f04047890 */ /* 0x000fc8000fffe03f */
[----:B------:R-:W-:-:S06]  /*aa20*/  UISETP.GE.AND UP0, UPT, UR4, UR5, UPT ;  /* 0x000000050400728c */ /* 0x000fcc000bf06270 */
[----:B------:R-:W-:-:S13]  /*aa30*/  PLOP3.LUT P6, PT, PT, PT, UP0, 0x40, 0x0 ;  /* 0x000000000000781c */ /* 0x000fda0003fce808 */
[----:B------:R-:W-:Y:S05]  /*aa40*/  @!P6 BRA `(.L_x_268) ;  /* 0x00000004002ce947 */ /* 0x000fea0003800000 */
[----:B------:R-:W-:Y:S01]  /*aa50*/  VIADD R9, R5, UR4 ;  /* 0x0000000405097c36 */ /* 0x000fe20008000000 */
[----:B------:R-:W-:Y:S01]  /*aa60*/  BSSY B0, `(.L_x_269) ;  /* 0x0000007000007945 */ /* 0x000fe20003800000 */
[----:B------:R-:W-:-:S03]  /*aa70*/  IMAD.MOV.U32 R0, RZ, RZ, RZ ;  /* 0x000000ffff007224 */ /* 0x000fc600078e00ff */
[----:B------:R-:W-:-:S13]  /*aa80*/  ISETP.GE.OR P6, PT, R9, UR5, !P0 ;  /* 0x0000000509007c0c */ /* 0x000fda000c7c6670 */
[----:B------:R-:W-:Y:S05]  /*aa90*/  @P6 BRA `(.L_x_270) ;  /* 0x00000000000c6947 */ /* 0x000fea0003800000 */
[----:B------:R-:W0:Y:S02]  /*aaa0*/  LDC.64 R2, c[0x0][0xc80] ;  /* 0x00032000ff027b82 */ /* 0x000e240000000a00 */
[----:B0-----:R-:W-:-:S05]  /*aab0*/  IMAD.WIDE R2, R9, 0x4, R2 ;  /* 0x0000000409027825 */ /* 0x001fca00078e0202 */
[----:B------:R0:W5:Y:S02]  /*aac0*/  LDG.E R0, desc[UR52][R2.64] ;  /* 0x0000003402007981 */ /* 0x000164000c1e1900 */
.L_x_270:
[----:B------:R-:W-:Y:S05]  /*aad0*/  BSYNC B0 ;  /* 0x0000000000007941 */ /* 0x000fea0003800000 */
.L_x_269:
[----:B0----5:R-:W0:Y:S02]  /*aae0*/  SHFL.UP PT, R2, R0, 0x1, RZ ;  /* 0x0420000000027989 */ /* 0x021e2400000e00ff */
        /* <DEDUP_REMOVED lines=14> */
[----:B------:R-:W0:Y:S03]  /*abd0*/  LDC R11, c[0x0][0xc38] ;  /* 0x00030e00ff0b7b82 */ /* 0x000e260000000800 */
[----:B------:R-:W0:Y:S02]  /*abe0*/  SHFL.IDX PT, R3, R6, 0x1f, 0x1f ;  /* 0x03e01f0006037f89 */ /* 0x000e2400000e0000 */
[----:B0-----:R-:W-:-:S04]  /*abf0*/  IMAD R3, R3, R11, RZ ;  /* 0x0000000b03037224 */ /* 0x001fc800078e02ff */
[----:B------:R-:W-:-:S05]  /*ac00*/  IMAD.IADD R4, R3, 0x1, R4 ;  /* 0x0000000103047824 */ /* 0x000fca00078e0204 */
[----:B------:R-:W-:-:S13]  /*ac10*/  ISETP.GT.AND P6, PT, R4, R7, PT ;  /* 0x000000070400720c */ /* 0x000fda0003fc4270 */
[----:B------:R-:W-:Y:S05]  /*ac20*/  @!P6 BRA `(.L_x_271) ;  /* 0xfffffffc0078e947 */ /* 0x000fea000383ffff */
.L_x_267:
[----:B------:R-:W-:-:S04]  /*ac30*/  IMAD.IADD R8, R4, 0x1, -R3 ;  /* 0x0000000104087824 */ /* 0x000fc800078e0a03 */
[----:B------:R-:W-:-:S05]  /*ac40*/  IMAD R2, R6, R11, R8 ;  /* 0x0000000b06027224 */ /* 0x000fca00078e0208 */
[----:B------:R-:W-:-:S13]  /*ac50*/  ISETP.GT.AND P0, PT, R2, R7, PT ;  /* 0x000000070200720c */ /* 0x000fda0003f04270 */
[----:B------:R-:W-:Y:S02]  /*ac60*/  VOTEU.ANY UR5, UPT, !P0 ;  /* 0x0000000000057886 */ /* 0x000fe400040e0100 */
[----:B------:R-:W-:Y:S02]  /*ac70*/  UPOPC UR40, UR5 ;  /* 0x00000005002872bf */ /* 0x000fe40008000000 */
[----:B------:R-:W-:-:S04]  /*ac80*/  ISETP.NE.AND P0, PT, RZ, UR5, PT ;  /* 0x00000005ff007c0c */ /* 0x000fc8000bf05270 */
[----:B------:R-:W-:-:S05]  /*ac90*/  IMAD.U32 R13, RZ, RZ, UR40 ;  /* 0x00000028ff0d7e24 */ /* 0x000fca000f8e00ff */
[----:B------:R-:W0:Y:S02]  /*aca0*/  SHFL.IDX PT, R10, R0, R13, 0x1f ;  /* 0x00001f0d000a7589 */ /* 0x000e2400000e0000 */
[----:B0-----:R-:W-:-:S04]  /*acb0*/  IABS R9, R10 ;  /* 0x0000000a00097213 */ /* 0x001fc80000000000 */
[----:B------:R-:W0:Y:S08]  /*acc0*/  I2F.RP R4, R9 ;  /* 0x0000000900047306 */ /* 0x000e300000209400 */
[----:B0-----:R-:W0:Y:S02]  /*acd0*/  MUFU.RCP R4, R4 ;  /* 0x0000000400047308 */ /* 0x001e240000001000 */
[----:B0-----:R-:W-:-:S06]  /*ace0*/  VIADD R2, R4, 0xffffffe ;  /* 0x0ffffffe04027836 */ /* 0x001fcc0000000000 */
[----:B------:R0:W1:Y:S01]  /*acf0*/  F2I.FTZ.U32.TRUNC.NTZ R3, R2 ;  /* 0x0000000200037305 */ /* 0x000062000021f000 */
[----:B------:R-:W-:Y:S05]  /*ad00*/  @!P0 BRA `(.L_x_272) ;  /* 0x00000000000c8947 */ /* 0x000fea0003800000 */
[----:B------:R-:W-:-:S06]  /*ad10*/  UIADD3 UR5, UR40, -0x1, URZ ;  /* 0xffffffff28057890 */ /* 0x000fcc000fffe03f */
[----:B------:R-:W-:-:S05]  /*ad20*/  IMAD.U32 R13, RZ, RZ, UR5 ;  /* 0x00000005ff0d7e24 */ /* 0x000fca000f8e00ff */
[----:B------:R2:W3:Y:S02]  /*ad30*/  SHFL.IDX PT, R16, R6, R13, 0x1f ;  /* 0x00001f0d06107589 */ /* 0x0004e400000e0000 */
.L_x_272:
[----:B---3--:R-:W-:Y:S01]  /*ad40*/  IMAD R16, R16, R11, R8 ;  /* 0x0000000b10107224 */ /* 0x008fe200078e0208 */
[----:B0-----:R-:W-:Y:S01]  /*ad50*/  IABS R2, R10 ;  /* 0x0000000a00027213 */ /* 0x001fe20000000000 */
[----:B-1----:R-:W-:Y:S01]  /*ad60*/  IMAD.MOV R0, RZ, RZ, -R3 ;  /* 0x000000ffff007224 */ /* 0x002fe200078e0a03 */
[----:B------:R-:W-:Y:S01]  /*ad70*/  UIADD3 UR40, UR40, UR4, URZ ;  /* 0x0000000428287290 */ /* 0x000fe2000fffe03f */
[----:B------:R-:W-:Y:S02]  /*ad80*/  IMAD.IADD R11, R7, 0x1, -R16 ;  /* 0x00000001070b7824 */ /* 0x000fe400078e0a10 */
[----:B------:R-:W-:Y:S02]  /*ad90*/  IMAD.MOV R4, RZ, RZ, -R2 ;  /* 0x000000ffff047224 */ /* 0x000fe400078e0a02 */
[----:B------:R-:W-:Y:S01]  /*ada0*/  IMAD R7, R0, R9, RZ ;  /* 0x0000000900077224 */ /* 0x000fe200078e02ff */
[----:B------:R-:W-:Y:S01]  /*adb0*/  IABS R0, R11 ;  /* 0x0000000b00007213 */ /* 0x000fe20000000000 */
[----:B------:R-:W-:-:S04]  /*adc0*/  IMAD.MOV.U32 R2, RZ, RZ, RZ ;  /* 0x000000ffff027224 */ /* 0x000fc800078e00ff */
[----:B------:R-:W-:-:S04]  /*add0*/  IMAD.HI.U32 R2, R3, R7, R2 ;  /* 0x0000000703027227 */ /* 0x000fc800078e0002 */
[----:B------:R-:W-:Y:S02]  /*ade0*/  IMAD.MOV.U32 R3, RZ, RZ, R0 ;  /* 0x000000ffff037224 */ /* 0x000fe400078e0000 */
[----:B------:R-:W-:Y:S02]  /*adf0*/  IMAD.MOV.U32 R0, RZ, RZ, R4 ;  /* 0x000000ffff007224 */ /* 0x000fe400078e0004 */
[----:B------:R-:W-:-:S04]  /*ae00*/  IMAD.HI.U32 R2, R2, R3, RZ ;  /* 0x0000000302027227 */ /* 0x000fc800078e00ff */
[----:B------:R-:W-:-:S05]  /*ae10*/  IMAD R0, R2, R0, R3 ;  /* 0x0000000002007224 */ /* 0x000fca00078e0203 */
[----:B------:R-:W-:-:S13]  /*ae20*/  ISETP.GT.U32.AND P1, PT, R9, R0, PT ;  /* 0x000000000900720c */ /* 0x000fda0003f24070 */
[----:B------:R-:W-:Y:S02]  /*ae30*/  @!P1 IMAD.IADD R0, R0, 0x1, -R9 ;  /* 0x0000000100009824 */ /* 0x000fe400078e0a09 */
[----:B------:R-:W-:Y:S01]  /*ae40*/  @!P1 VIADD R2, R2, 0x1 ;  /* 0x0000000102029836 */ /* 0x000fe20000000000 */
[----:B------:R-:W-:Y:S02]  /*ae50*/  ISETP.NE.AND P1, PT, R10, RZ, PT ;  /* 0x000000ff0a00720c */ /* 0x000fe40003f25270 */
[----:B------:R-:W-:Y:S02]  /*ae60*/  ISETP.GE.U32.AND P0, PT, R0, R9, PT ;  /* 0x000000090000720c */ /* 0x000fe40003f06070 */
[----:B------:R-:W-:-:S04]  /*ae70*/  LOP3.LUT R0, R11, R10, RZ, 0x3c, !PT ;  /* 0x0000000a0b007212 */ /* 0x000fc800078e3cff */
[----:B------:R-:W-:-:S07]  /*ae80*/  ISETP.GE.AND P2, PT, R0, RZ, PT ;  /* 0x000000ff0000720c */ /* 0x000fce0003f46270 */
[----:B------:R-:W-:-:S06]  /*ae90*/  @P0 VIADD R2, R2, 0x1 ;  /* 0x0000000102020836 */ /* 0x000fcc0000000000 */
[----:B------:R-:W-:Y:S01]  /*aea0*/  @!P2 IMAD.MOV R2, RZ, RZ, -R2 ;  /* 0x000000ffff02a224 */ /* 0x000fe200078e0a02 */
[----:B------:R-:W-:-:S05]  /*aeb0*/  @!P1 LOP3.LUT R2, RZ, R10, RZ, 0x33, !PT ;  /* 0x0000000aff029212 */ /* 0x000fca00078e33ff */
[--C-:B------:R-:W-:Y:S02]  /*aec0*/  IMAD.MOV R17, RZ, RZ, -R2.reuse ;  /* 0x000000ffff117224 */ /* 0x100fe400078e0a02 */
[----:B------:R-:W-:Y:S02]  /*aed0*/  IMAD.MOV.U32 R18, RZ, RZ, R2 ;  /* 0x000000ffff127224 */ /* 0x000fe400078e0002 */
[----:B------:R-:W-:Y:S01]  /*aee0*/  IMAD R17, R10, R17, R11 ;  /* 0x000000110a117224 */ /* 0x000fe200078e020b */
[----:B------:R-:W-:Y:S06]  /*aef0*/  BRA `(.L_x_273) ;  /* 0x0000000000107947 */ /* 0x000fec0003800000 */
.L_x_268:
[----:B------:R-:W-:Y:S01]  /*af00*/  IMAD.MOV.U32 R16, RZ, RZ, R7 ;  /* 0x000000ffff107224 */ /* 0x000fe200078e0007 */
[----:B------:R-:W-:Y:S01]  /*af10*/  ULDC UR40, c[0x0][0xc3c] ;  /* 0x00030f0000287ab9 */ /* 0x000fe20000000800 */
[----:B------:R-:W-:Y:S02]  /*af20*/  IMAD.MOV.U32 R17, RZ, RZ, RZ ;  /* 0x000000ffff117224 */ /* 0x000fe400078e00ff */
[----:B------:R-:W-:-:S07]  /*af30*/  IMAD.MOV.U32 R18, RZ, RZ, RZ ;  /* 0x000000ffff127224 */ /* 0x000fce00078e00ff */
.L_x_273:
[----:B------:R-:W-:Y:S01]  /*af40*/  ISETP.NE.AND P0, PT, R5, RZ, PT ;  /* 0x000000ff0500720c */ /* 0x000fe20003f05270 */
[----:B------:R-:W-:-:S12]  /*af50*/  IMAD.U32 R19, RZ, RZ, UR40 ;  /* 0x00000028ff137e24 */ /* 0x000fd8000f8e00ff */
[----:B------:R-:W0:Y:S01]  /*af60*/  @!P0 S2R R3, SR_CgaCtaId ;  /* 0x0000000000038919 */ /* 0x000e220000008800 */
[----:B------:R-:W-:-:S04]  /*af70*/  @!P0 MOV R0, 0x400 ;  /* 0x0000040000008802 */ /* 0x000fc80000000f00 */
[----:B0-----:R-:W-:-:S05]  /*af80*/  @!P0 LEA R0, R3, R0, 0x18 ;  /* 0x0000000003008211 */ /* 0x001fca00078ec0ff */
[----:B------:R0:W-:Y:S01]  /*af90*/  @!P0 STS.128 [R0+0x388d0], R16 ;  /* 0x0388d01000008388 */ /* 0x0001e20000000c00 */
[----:B------:R-:W-:Y:S06]  /*afa0*/  BAR.ARV 0x5, 0x180 ;  /* 0x0146000000007b1d */ /* 0x000fec0000002000 */
.L_x_266:
[----:B------:R-:W-:Y:S01]  /*afb0*/  ULDC UR4, c[0x0][0xc3c] ;  /* 0x00030f0000047ab9 */ /* 0x000fe20000000800 */
[----:B------:R1:W-:Y:S01]  /*afc0*/  STL [R1+0xc], RZ ;  /* 0x00000cff01007387 */ /* 0x0003e20000100800 */
[----:B------:R-:W-:Y:S01]  /*afd0*/  UISETP.GE.AND UP0, UPT, UR40, UR4, UPT ;  /* 0x000000042800728c */ /* 0x000fe2000bf06270 */
[----:B------:R-:W-:Y:S02]  /*afe0*/  IMAD.MOV.U32 R30, RZ, RZ, 0x1 ;  /* 0x00000001ff1e7424 */ /* 0x000fe400078e00ff */
[----:B------:R-:W-:-:S03]  /*aff0*/  IMAD.MOV.U32 R23, RZ, RZ, RZ ;  /* 0x000000ffff177224 */ /* 0x000fc600078e00ff */
[----:B------:R-:W-:-:S13]  /*b000*/  PLOP3.LUT P0, PT, PT, PT, UP0, 0x80, 0x0 ;  /* 0x000000000000781c */ /* 0x000fda0003f0f008 */
[----:B-1----:R-:W-:Y:S05]  /*b010*/  @P0 BRA `(.L_x_274) ;  /* 0x0000005800800947 */ /* 0x002fea0003800000 */
[----:B------:R-:W1:Y:S01]  /*b020*/  S2R R10, SR_TID.X ;  /* 0x00000000000a7919 */ /* 0x000e620000002100 */
[----:B------:R-:W3:Y:S01]  /*b030*/  S2UR UR4, SR_CgaCtaId ;  /* 0x00000000000479c3 */ /* 0x000ee20000008800 */
[----:B------:R-:W-:Y:S01]  /*b040*/  IMAD.MOV.U32 R34, RZ, RZ, 0x40 ;  /* 0x00000040ff227424 */ /* 0x000fe200078e00ff */
[----:B------:R-:W-:Y:S01]  /*b050*/  ULOP3.LUT UR46, UR36, 0x2, URZ, 0xfc, !UPT ;  /* 0x00000002242e7892 */ /* 0x000fe2000f8efc3f */
[----:B------:R-:W-:Y:S01]  /*b060*/  IMAD.MOV.U32 R33, RZ, RZ, 0x20 ;  /* 0x00000020ff217424 */ /* 0x000fe200078e00ff */
[----:B------:R-:W-:Y:S01]  /*b070*/  ULOP3.LUT UR48, UR36, 0x1, URZ, 0xfc, !UPT ;  /* 0x0000000124307892 */ /* 0x000fe2000f8efc3f */
[----:B------:R-:W-:Y:S01]  /*b080*/  IMAD.MOV.U32 R30, RZ, RZ, 0x1 ;  /* 0x00000001ff1e7424 */ /* 0x000fe200078e00ff */
[----:B------:R-:W-:Y:S01]  /*b090*/  ULDC UR49, c[0x0][0xc] ;  /* 0x0000030000317ab9 */ /* 0x000fe20000000800 */
[----:B------:R-:W-:Y:S02]  /*b0a0*/  IMAD.MOV.U32 R23, RZ, RZ, RZ ;  /* 0x000000ffff177224 */ /* 0x000fe400078e00ff */
[----:B---3--:R-:W-:-:S02]  /*b0b0*/  IMAD.U32 R36, RZ, RZ, UR4 ;  /* 0x00000004ff247e24 */ /* 0x008fc4000f8e00ff */
[C---:B-1----:R-:W-:Y:S01]  /*b0c0*/  IMAD.SHL.U32 R2, R10.reuse, 0x80, RZ ;  /* 0x000000800a027824 */ /* 0x042fe200078e00ff */
[C---:B------:R-:W-:Y:S01]  /*b0d0*/  LOP3.LUT R8, R10.reuse, 0x7f, RZ, 0xc0, !PT ;  /* 0x0000007f0a087812 */ /* 0x040fe200078ec0ff */
[C---:B------:R-:W-:Y:S01]  /*b0e0*/  IMAD.SHL.U32 R5, R10.reuse, 0x10, RZ ;  /* 0x000000100a057824 */ /* 0x040fe200078e00ff */
[C---:B------:R-:W-:Y:S01]  /*b0f0*/  R2P PR, R10.reuse, 0x6 ;  /* 0x000000060a007804 */ /* 0x040fe20000000000 */
[----:B------:R-:W-:Y:S01]  /*b100*/  IMAD.SHL.U32 R9, R10, 0x2, RZ ;  /* 0x000000020a097824 */ /* 0x000fe200078e00ff */
[----:B0-----:R-:W-:Y:S02]  /*b110*/  SHF.R.U32.HI R0, RZ, 0x5, R8 ;  /* 0x00000005ff007819 */ /* 0x001fe40000011608 */
[C---:B------:R-:W-:Y:S02]  /*b120*/  LOP3.LUT R7, R2.reuse, 0x400, RZ, 0xc0, !PT ;  /* 0x0000040002077812 */ /* 0x040fe400078ec0ff */
[----:B------:R-:W-:Y:S02]  /*b130*/  LOP3.LUT R3, R2, 0x380, RZ, 0xc0, !PT ;  /* 0x0000038002037812 */ /* 0x000fe400078ec0ff */
[----:B--2---:R-:W-:Y:S01]  /*b140*/  LOP3.LUT R6, R5, 0x3f0, RZ, 0xc0, !PT ;  /* 0x000003f005067812 */ /* 0x004fe200078ec0ff */
[C---:B------:R-:W-:Y:S01]  /*b150*/  IMAD R7, R0.reuse, 0x800, R7 ;  /* 0x0000080000077824 */ /* 0x040fe200078e0207 */
[----:B------:R-:W-:Y:S01]  /*b160*/  LOP3.LUT R4, R3, 0x10, R10, 0xf8, !PT ;  /* 0x0000001003047812 */ /* 0x000fe200078ef80a */
[----:B------:R-:W-:Y:S01]  /*b170*/  IMAD R0, R0, 0x10, R3 ;  /* 0x0000001000007824 */ /* 0x000fe200078e0203 */
[----:B------:R-:W-:-:S02]  /*b180*/  LOP3.LUT R6, R6, 0x70, R9, 0x78, !PT ;  /* 0x0000007006067812 */ /* 0x000fc400078e7809 */
[--C-:B------:R-:W-:Y:S02]  /*b190*/  LOP3.LUT R4, R4, 0x70, R5.reuse, 0x78, !PT ;  /* 0x0000007004047812 */ /* 0x100fe400078e7805 */
[--C-:B------:R-:W-:Y:S02]  /*b1a0*/  LOP3.LUT R3, R0, 0x70, R5.reuse, 0x78, !PT ;  /* 0x0000007000037812 */ /* 0x100fe400078e7805 */
[----:B------:R-:W-:Y:S01]  /*b1b0*/  LOP3.LUT R37, R6, 0x400, R5, 0xf8, !PT ;  /* 0x0000040006257812 */ /* 0x000fe200078ef805 */
[----:B------:R-:W-:Y:S01]  /*b1c0*/  IMAD.IADD R0, R7, 0x1, R4 ;  /* 0x0000000107007824 */ /* 0x000fe200078e0204 */
[----:B------:R-:W-:Y:S02]  /*b1d0*/  LOP3.LUT R2, R3, 0xc00, R2, 0xf8, !PT ;  /* 0x00000c0003027812 */ /* 0x000fe400078ef802 */
[----:B------:R-:W-:Y:S02]  /*b1e0*/  MOV R3, 0x400 ;  /* 0x0000040000037802 */ /* 0x000fe40000000f00 */
[----:B------:R-:W-:Y:S01]  /*b1f0*/  LOP3.LUT R28, R5, 0x70, RZ, 0xc0, !PT ;  /* 0x00000070051c7812 */ /* 0x000fe200078ec0ff */
[----:B------:R0:W-:Y:S01]  /*b200*/  STL [R1+0x4], R2 ;  /* 0x0000040201007387 */ /* 0x0001e20000100800 */
[----:B------:R-:W-:-:S02]  /*b210*/  LEA R22, R36, R3, 0x18 ;  /* 0x0000000324167211 */ /* 0x000fc400078ec0ff */
[----:B------:R-:W-:Y:S01]  /*b220*/  SEL R34, R34, 0xffffffc0, !P2 ;  /* 0xffffffc022227807 */ /* 0x000fe20005000000 */
[----:B------:R1:W-:Y:S01]  /*b230*/  STL [R1], R0 ;  /* 0x0000000001007387 */ /* 0x0003e20000100800 */
[----:B------:R-:W-:-:S03]  /*b240*/  SEL R33, R33, 0xffffffe0, !P1 ;  /* 0xffffffe021217807 */ /* 0x000fc60004800000 */
[----:B------:R2:W-:Y:S01]  /*b250*/  STL [R1+0xc], RZ ;  /* 0x00000cff01007387 */ /* 0x0005e20000100800 */
[----:B0-----:R-:W-:Y:S02]  /*b260*/  LOP3.LUT R2, R28, 0x80, RZ, 0xfc, !PT ;  /* 0x000000801c027812 */ /* 0x001fe400078efcff */
[----:B-1----:R-:W-:-:S04]  /*b270*/  SHF.R.U32.HI R0, RZ, 0x3, R8 ;  /* 0x00000003ff007819 */ /* 0x002fc80000011608 */
[----:B------:R-:W-:Y:S01]  /*b280*/  LOP3.LUT R3, R0, 0x70, R5, 0xf8, !PT ;  /* 0x0000007000037812 */ /* 0x000fe200078ef805 */
[----:B------:R-:W-:-:S05]  /*b290*/  IMAD.IADD R0, R22, 0x1, R37 ;  /* 0x0000000116007824 */ /* 0x000fca00078e0225 */
[----:B------:R2:W-:Y:S02]  /*b2a0*/  STL [R1+0x8], R0 ;  /* 0x0000080001007387 */ /* 0x0005e40000100800 */
.L_x_349:
[----:B------:R-:W-:Y:S01]  /*b2b0*/  ULDC.64 UR4, c[0x0][0xc88] ;  /* 0x0003220000047ab9 */ /* 0x000fe20000000a00 */
[----:B------:R-:W-:Y:S01]  /*b2c0*/  ULDC.64 UR6, c[0x0][0xa18] ;  /* 0x0002860000067ab9 */ /* 0x000fe20000000a00 */
[----:B------:R-:W-:Y:S01]  /*b2d0*/  UIMAD.WIDE UR4, UR40, 0x4, UR4 ;  /* 0x00000004280478a5 */ /* 0x000fe2000f8e0204 */
[----:B------:R-:W-:-:S05]  /*b2e0*/  ULDC.64 UR8, c[0x0][0xa00] ;  /* 0x0002800000087ab9 */ /* 0x000fca0000000a00 */
[----:B------:R-:W-:Y:S02]  /*b2f0*/  IMAD.U32 R2, RZ, RZ, UR4 ;  /* 0x00000004ff027e24 */ /* 0x000fe4000f8e00ff */
[----:B------:R-:W-:Y:S01]  /*b300*/  IMAD.U32 R3, RZ, RZ, UR5 ;  /* 0x00000005ff037e24 */ /* 0x000fe2000f8e00ff */
[----:B------:R-:W-:-:S04]  /*b310*/  ULDC.64 UR4, c[0x0][0xa28] ;  /* 0x00028a0000047ab9 */ /* 0x000fc80000000a00 */
[----:B------:R-:W3:Y:S01]  /*b320*/  LDG.E R2, desc[UR52][R2.64] ;  /* 0x0000003402027981 */ /* 0x000ee2000c1e1900 */
[----:B------:R-:W-:Y:S02]  /*b330*/  UISETP.NE.U32.AND UP1, UPT, UR4, URZ, UPT ;  /* 0x0000003f0400728c */ /* 0x000fe4000bf25070 */
[----:B------:R-:W-:Y:S02]  /*b340*/  UISETP.NE.U32.AND UP0, UPT, UR6, URZ, UPT ;  /* 0x0000003f0600728c */ /* 0x000fe4000bf05070 */
[----:B------:R-:W-:Y:S02]  /*b350*/  UISETP.NE.AND.EX UP2, UPT, UR5, URZ, UPT, UP1 ;  /* 0x0000003f0500728c */ /* 0x000fe4000bf45310 */
[----:B------:R-:W-:Y:S02]  /*b360*/  UISETP.NE.AND.EX UP0, UPT, UR7, URZ, UPT, UP0 ;  /* 0x0000003f0700728c */ /* 0x000fe4000bf05300 */
[----:B------:R-:W-:Y:S02]  /*b370*/  UISETP.NE.U32.AND UP1, UPT, UR8, URZ, UPT ;  /* 0x0000003f0800728c */ /* 0x000fe4000bf25070 */
[----:B------:R-:W-:-:S02]  /*b380*/  PLOP3.LUT P0, PT, PT, PT, UP2, 0x80, 0x0 ;  /* 0x000000000000781c */ /* 0x000fc40003f0f028 */
[----:B------:R-:W-:Y:S01]  /*b390*/  PLOP3.LUT P1, PT, PT, PT, UP0, 0x80, 0x0 ;  /* 0x000000000000781c */ /* 0x000fe20003f2f008 */
[----:B------:R-:W-:Y:S01]  /*b3a0*/  UISETP.NE.AND.EX UP5, UPT, UR9, URZ, UPT, UP1 ;  /* 0x0000003f0900728c */ /* 0x000fe2000bfa5310 */
[----:B-1----:R-:W-:-:S03]  /*b3b0*/  IMAD.MOV.U32 R19, RZ, RZ, RZ ;  /* 0x000000ffff137224 */ /* 0x002fc600078e00ff */
[----:B------:R-:W-:Y:S02]  /*b3c0*/  UP2UR UR47, UPR, URZ, 0x20 ;  /* 0x000000203f2f7883 */ /* 0x000fe40008000000 */
[----:B------:R-:W-:Y:S02]  /*b3d0*/  PLOP3.LUT P2, PT, PT, PT, UP5, 0x80, 0x0 ;  /* 0x000000000000781c */ /* 0x000fe40003f4f058 */
[----:B---3--:R-:W-:-:S13]  /*b3e0*/  R2UR UR44, R2 ;  /* 0x00000000022c72ca */ /* 0x008fda00000e0000 */
[----:B------:R-:W-:Y:S02]  /*b3f0*/  USHF.R.S32.HI UR45, URZ, 0x1f, UR44 ;  /* 0x0000001f3f2d7899 */ /* 0x000fe4000801142c */
[----:B------:R-:W-:Y:S02]  /*b400*/  @UP2 ULEA UR4, UP3, UR44, UR4, 0x2 ;  /* 0x000000042c042291 */ /* 0x000fe4000f86103f */
[----:B------:R-:W-:Y:S02]  /*b410*/  USHF.L.U32 UR38, UR44, 0x2, URZ ;  /* 0x000000022c267899 */ /* 0x000fe4000800063f */
[----:B------:R-:W-:Y:S02]  /*b420*/  @UP2 ULEA.HI.X UR5, UR44, UR5, UR45, 0x2, UP3 ;  /* 0x000000052c052291 */ /* 0x000fe400098f142d */
[----:B------:R-:W-:Y:S01]  /*b430*/  USHF.L.U64.HI UR39, UR44, 0x2, UR45 ;  /* 0x000000022c277899 */ /* 0x000fe2000801022d */
[----:B------:R-:W-:Y:S01]  /*b440*/  IMAD.U32 R2, RZ, RZ, UR4 ;  /* 0x00000004ff027e24 */ /* 0x000fe2000f8e00ff */
[----:B------:R-:W-:-:S02]  /*b450*/  @UP0 UIADD3 UR6, UP4, UR38, UR6, URZ ;  /* 0x0000000626060290 */ /* 0x000fc4000ff9e03f */
[----:B------:R-:W-:Y:S02]  /*b460*/  IMAD.U32 R3, RZ, RZ, UR5 ;  /* 0x00000005ff037e24 */ /* 0x000fe4000f8e00ff */
[----:B------:R-:W-:Y:S02]  /*b470*/  @UP0 UIADD3.X UR7, UR39, UR7, URZ, UP4, !UPT ;  /* 0x0000000727070290 */ /* 0x000fe4000a7fe43f */
[----:B------:R-:W-:Y:S01]  /*b480*/  UIADD3 UR8, UP0, UR38, UR8, URZ ;  /* 0x0000000826087290 */ /* 0x000fe2000ff1e03f */
[----:B0-2---:R0:W5:Y:S03]  /*b490*/  @P0 LDG.E R0, desc[UR52][R2.64] ;  /* 0x0000003402000981 */ /* 0x005166000c1e1900 */
[----:B------:R-:W-:Y:S01]  /*b4a0*/  UIADD3.X UR4, UR39, UR9, URZ, UP0, !UPT ;  /* 0x0000000927047290 */ /* 0x000fe200087fe43f */
[----:B0-----:R-:W-:Y:S02]  /*b4b0*/  IMAD.U32 R2, RZ, RZ, UR6 ;  /* 0x00000006ff027e24 */ /* 0x001fe4000f8e00ff */
[----:B------:R-:W-:-:S05]  /*b4c0*/  IMAD.U32 R3, RZ, RZ, UR7 ;  /* 0x00000007ff037e24 */ /* 0x000fca000f8e00ff */
[----:B------:R0:W2:Y:S02]  /*b4d0*/  @P1 LDG.E R4, desc[UR52][R2.64] ;  /* 0x0000003402041981 */ /* 0x0000a4000c1e1900 */
[----:B0-----:R-:W-:Y:S02]  /*b4e0*/  IMAD.U32 R2, RZ, RZ, UR8 ;  /* 0x00000008ff027e24 */ /* 0x001fe4000f8e00ff */
[----:B------:R-:W-:-:S05]  /*b4f0*/  IMAD.U32 R3, RZ, RZ, UR4 ;  /* 0x00000004ff037e24 */ /* 0x000fca000f8e00ff */
[----:B------:R0:W5:Y:S01]  /*b500*/  @P2 LDG.E R19, desc[UR52][R2.64] ;  /* 0x0000003402132981 */ /* 0x000162000c1e1900 */
[----:B--2---:R-:W-:Y:S01]  /*b510*/  @P1 R2UR UR41, R4 ;  /* 0x00000000042912ca */ /* 0x004fe200000e0000 */
[----:B0-----:R-:W-:-:S14]  /*b520*/  @P1 BRA `(.L_x_275) ;  /* 0x0000000000241947 */ /* 0x001fdc0003800000 */
[----:B------:R-:W-:Y:S01]  /*b530*/  UISETP.NE.AND UP0, UPT, UR47, URZ, UPT ;  /* 0x0000003f2f00728c */ /* 0x000fe2000bf05270 */
[----:B------:R-:W-:-:S05]  /*b540*/  ULDC UR41, c[0x0][0x288] ;  /* 0x0000a20000297ab9 */ /* 0x000fca0000000800 */
[----:B------:R-:W-:-:S13]  /*b550*/  PLOP3.LUT P1, PT, PT, PT, UP0, 0x40, 0x0 ;  /* 0x000000000000781c */ /* 0x000fda0003f2e808 */
[----:B------:R-:W-:Y:S05]  /*b560*/  @P1 BRA `(.L_x_275) ;  /* 0x0000000000141947 */ /* 0x000fea0003800000 */
[----:B------:R-:W2:Y:S04]  /*b570*/  LDG.E R5, desc[UR52][R2.64] ;  /* 0x0000003402057981 */ /* 0x000ea8000c1e1900 */
[----:B------:R-:W3:Y:S01]  /*b580*/  LDG.E R4, desc[UR52][R2.64+0x4] ;  /* 0x0000043402047981 */ /* 0x000ee2000c1e1900 */
[----:B--2---:R-:W-:Y:S02]  /*b590*/  R2UR UR4, R5 ;  /* 0x00000000050472ca */ /* 0x004fe400000e0000 */
[----:B---3--:R-:W-:-:S13]  /*b5a0*/  R2UR UR41, R4 ;  /* 0x00000000042972ca */ /* 0x008fda00000e0000 */
[----:B------:R-:W-:-:S12]  /*b5b0*/  UIADD3 UR41, -UR4, UR41, URZ ;  /* 0x0000002904297290 */ /* 0x000fd8000fffe13f */
.L_x_275:
[----:B------:R-:W-:Y:S01]  /*b5c0*/  UMOV UR37, URZ ;  /* 0x0000003f00257c82 */ /* 0x000fe20008000000 */
[----:B------:R-:W-:Y:S01]  /*b5d0*/  ULDC.64 UR6, c[0x0][0xa20] ;  /* 0x0002880000067ab9 */ /* 0x000fe20000000a00 */
[----:B-----5:R-:W-:Y:S01]  /*b5e0*/  @P0 R2UR UR37, R0 ;  /* 0x00000000002502ca */ /* 0x020fe200000e0000 */
[----:B------:R-:W-:Y:S01]  /*b5f0*/  ULDC.64 UR4, c[0x0][0x418] ;  /* 0x0001060000047ab9 */ /* 0x000fe20000000a00 */
[----:B------:R-:W-:Y:S01]  /*b600*/  ISETP.NE.U32.AND P0, PT, RZ, UR6, PT ;  /* 0x00000006ff007c0c */ /* 0x000fe2000bf05070 */
[----:B------:R-:W-:Y:S01]  /*b610*/  UISETP.NE.U32.AND UP0, UPT, UR4, URZ, UPT ;  /* 0x0000003f0400728c */ /* 0x000fe2000bf05070 */
[----:B------:R-:W-:Y:S01]  /*b620*/  IMAD.U32 R31, RZ, RZ, UR44 ;  /* 0x0000002cff1f7e24 */ /* 0x000fe2000f8e00ff */
[----:B------:R-:W-:Y:S01]  /*b630*/  ULDC UR42, c[0x0][0x2f0] ;  /* 0x0000bc00002a7ab9 */ /* 0x000fe20000000800 */
[----:B------:R-:W-:Y:S01]  /*b640*/  ISETP.NE.AND.EX P0, PT, RZ, UR7, PT, P0 ;  /* 0x00000007ff007c0c */ /* 0x000fe2000bf05300 */
[----:B------:R-:W-:Y:S01]  /*b650*/  UISETP.NE.AND.EX UP0, UPT, UR5, URZ, UPT, UP0 ;  /* 0x0000003f0500728c */ /* 0x000fe2000bf05300 */
[----:B------:R-:W-:-:S03]  /*b660*/  ULDC UR4, c[0x0][0x424] ;  /* 0x0001090000047ab9 */ /* 0x000fc60000000800 */
[----:B------:R-:W-:-:S04]  /*b670*/  USEL UR4, UR4, 0x1, UP0 ;  /* 0x0000000104047887 */ /* 0x000fc80008000000 */
[----:B------:R-:W-:-:S04]  /*b680*/  UIMAD UR42, UR4, UR42, URZ ;  /* 0x0000002a042a72a4 */ /* 0x000fc8000f8e023f */
[----:B------:R-:W-:Y:S08]  /*b690*/  @!P0 BRA `(.L_x_276) ;  /* 0x00000000001c8947 */ /* 0x000ff00003800000 */
[----:B------:R-:W-:-:S04]  /*b6a0*/  UIADD3 UR4, UP0, UR38, UR6, URZ ;  /* 0x0000000626047290 */ /* 0x000fc8000ff1e03f */
[----:B------:R-:W-:Y:S02]  /*b6b0*/  UIADD3.X UR5, UR39, UR7, URZ, UP0, !UPT ;  /* 0x0000000727057290 */ /* 0x000fe400087fe43f */
[----:B------:R-:W-:-:S04]  /*b6c0*/  IMAD.U32 R2, RZ, RZ, UR4 ;  /* 0x00000004ff027e24 */ /* 0x000fc8000f8e00ff */
[----:B------:R-:W-:-:S05]  /*b6d0*/  IMAD.U32 R3, RZ, RZ, UR5 ;  /* 0x00000005ff037e24 */ /* 0x000fca000f8e00ff */
[----:B------:R-:W2:Y:S02]  /*b6e0*/  LDG.E R2, desc[UR52][R2.64] ;  /* 0x0000003402027981 */ /* 0x000ea4000c1e1900 */
[----:B--2---:R-:W-:Y:S01]  /*b6f0*/  R2UR UR42, R2 ;  /* 0x00000000022a72ca */ /* 0x004fe200000e0000 */
[----:B------:R-:W-:-:S14]  /*b700*/  BRA `(.L_x_277) ;  /* 0x00000000002c7947 */ /* 0x000fdc0003800000 */
.L_x_276:
[----:B------:R-:W-:Y:S02]  /*b710*/  ULDC.64 UR4, c[0x0][0xa08] ;  /* 0x0002820000047ab9 */ /* 0x000fe40000000a00 */
[----:B------:R-:W-:-:S04]  /*b720*/  ISETP.NE.U32.AND P0, PT, RZ, UR4, PT ;  /* 0x00000004ff007c0c */ /* 0x000fc8000bf05070 */
[----:B------:R-:W-:-:S13]  /*b730*/  ISETP.NE.AND.EX P0, PT, RZ, UR5, PT, P0 ;  /* 0x00000005ff007c0c */ /* 0x000fda000bf05300 */
[----:B------:R-:W-:Y:S05]  /*b740*/  @!P0 BRA `(.L_x_277) ;  /* 0x00000000001c8947 */ /* 0x000fea0003800000 */
[----:B------:R-:W0:Y:S02]  /*b750*/  LDC.64 R2, c[0x0][0xa08] ;  /* 0x00028200ff027b82 */ /* 0x000e240000000a00 */
[----:B0-----:R-:W-:-:S05]  /*b760*/  IMAD.WIDE R2, R31, 0x4, R2 ;  /* 0x000000041f027825 */ /* 0x001fca00078e0202 */
[----:B------:R-:W2:Y:S04]  /*b770*/  LDG.E R4, desc[UR52][R2.64] ;  /* 0x0000003402047981 */ /* 0x000ea8000c1e1900 */
[----:B------:R-:W3:Y:S01]  /*b780*/  LDG.E R0, desc[UR52][R2.64+0x4] ;  /* 0x0000043402007981 */ /* 0x000ee2000c1e1900 */
[----:B--2---:R-:W-:Y:S02]  /*b790*/  R2UR UR42, R4 ;  /* 0x00000000042a72ca */ /* 0x004fe400000e0000 */
[----:B---3--:R-:W-:-:S13]  /*b7a0*/  R2UR UR4, R0 ;  /* 0x00000000000472ca */ /* 0x008fda00000e0000 */
[----:B------:R-:W-:-:S12]  /*b7b0*/  UIADD3 UR42, -UR42, UR4, URZ ;  /* 0x000000042a2a7290 */ /* 0x000fd8000fffe13f */
.L_x_277:
[----:B------:R-:W-:Y:S01]  /*b7c0*/  UIADD3 UR42, -UR37, UR42, URZ ;  /* 0x0000002a252a7290 */ /* 0x000fe2000fffe13f */
[----:B------:R-:W-:Y:S03]  /*b7d0*/  BSSY B7, `(.L_x_278) ;  /* 0x000048f000077945 */ /* 0x000fe60003800000 */
[----:B------:R-:W-:Y:S02]  /*b7e0*/  UIADD3 UR4, UR42, 0x7f, URZ ;  /* 0x0000007f2a047890 */ /* 0x000fe4000fffe03f */
[----:B------:R-:W-:Y:S02]  /*b7f0*/  ISETP.LT.AND P0, PT, RZ, UR42, PT ;  /* 0x0000002aff007c0c */ /* 0x000fe4000bf01270 */
[----:B------:R-:W-:-:S04]  /*b800*/  USHF.R.S32.HI UR5, URZ, 0x1f, UR4 ;  /* 0x0000001f3f057899 */ /* 0x000fc80008011404 */
[----:B------:R-:W-:-:S04]  /*b810*/  ULEA.HI UR5, UR5, UR4, URZ, 0x7 ;  /* 0x0000000405057291 */ /* 0x000fc8000f8f383f */
[----:B------:R-:W-:-:S03]  /*b820*/  USHF.R.S32.HI UR43, URZ, 0x7, UR5 ;  /* 0x000000073f2b7899 */ /* 0x000fc60008011405 */
[----:B------:R-:W-:Y:S09]  /*b830*/  @P0 BRA `(.L_x_279) ;  /* 0x0000000000440947 */ /* 0x000ff20003800000 */
[----:B------:R-:W0:Y:S02]  /*b840*/  S2R R0, SR_TID.X ;  /* 0x0000000000007919 */ /* 0x000e240000002100 */
[----:B0-----:R-:W-:-:S04]  /*b850*/  LOP3.LUT R0, R0, 0x7f, RZ, 0xc0, !PT ;  /* 0x0000007f00007812 */ /* 0x001fc800078ec0ff */
[----:B------:R-:W-:-:S13]  /*b860*/  ISETP.NE.AND P0, PT, R0, RZ, PT ;  /* 0x000000ff0000720c */ /* 0x000fda0003f05270 */
[----:B------:R-:W-:Y:S05]  /*b870*/  @P0 BRA `(.L_x_280) ;  /* 0x0000004800100947 */ /* 0x000fea0003800000 */
[----:B------:R-:W0:Y:S01]  /*b880*/  S2R R5, SR_LANEID ;  /* 0x0000000000057919 */ /* 0x000e220000000000 */
[----:B------:R-:W-:Y:S01]  /*b890*/  VOTEU.ANY UR4, UPT, PT ;  /* 0x0000000000047886 */ /* 0x000fe200038e0100 */
[----:B------:R-:W1:Y:S01]  /*b8a0*/  LDC.64 R2, c[0x0][0xc60] ;  /* 0x00031800ff027b82 */ /* 0x000e620000000a00 */
[----:B------:R-:W0:Y:S02]  /*b8b0*/  FLO.U32 R0, UR4 ;  /* 0x0000000400007d00 */ /* 0x000e2400080e0000 */
[----:B0-----:R-:W-:-:S06]  /*b8c0*/  ISETP.EQ.U32.AND P0, PT, R0, R5, PT ;  /* 0x000000050000720c */ /* 0x001fcc0003f02070 */
[----:B------:R-:W1:Y:S07]  /*b8d0*/  POPC R5, UR4 ;  /* 0x0000000400057d09 */ /* 0x000e6e0008000000 */
[----:B-1----:R-:W2:Y:S01]  /*b8e0*/  @P0 ATOMG.E.ADD.STRONG.GPU PT, R3, desc[UR52][R2.64], R5 ;  /* 0x00000005020309a8 */ /* 0x002ea200081ee1f4 */
[----:B------:R-:W0:Y:S02]  /*b8f0*/  S2R R4, SR_LTMASK ;  /* 0x0000000000047919 */ /* 0x000e240000003900 */
[----:B0-----:R-:W-:-:S04]  /*b900*/  LOP3.LUT R4, R4, UR4, RZ, 0xc0, !PT ;  /* 0x0000000404047c12 */ /* 0x001fc8000f8ec0ff */
[----:B------:R-:W0:Y:S01]  /*b910*/  POPC R7, R4 ;  /* 0x0000000400077309 */ /* 0x000e220000000000 */
[----:B--2---:R-:W0:Y:S02]  /*b920*/  SHFL.IDX PT, R0, R3, R0, 0x1f ;  /* 0x00001f0003007589 */ /* 0x004e2400000e0000 */
[----:B0-----:R-:W-:Y:S01]  /*b930*/  IADD3 R16, R0, UR49, R7 ;  /* 0x0000003100107c10 */ /* 0x001fe2000fffe007 */
[----:B------:R-:W-:Y:S06]  /*b940*/  BRA `(.L_x_280) ;  /* 0x0000004400dc7947 */ /* 0x000fec0003800000 */
.L_x_279:
[----:B------:R-:W-:Y:S01]  /*b950*/  VIADD R0, R22, 0x28400 ;  /* 0x0002840016007836 */ /* 0x000fe20000000000 */
[----:B------:R-:W-:Y:S04]  /*b960*/  BSSY B6, `(.L_x_281) ;  /* 0x0000013000067945 */ /* 0x000fe80003800000 */
[----:B------:R-:W-:-:S13]  /*b970*/  LOP3.LUT P0, RZ, R0, 0x3ff, RZ, 0xc0, !PT ;  /* 0x000003ff00ff7812 */ /* 0x000fda000780c0ff */
[----:B------:R-:W-:Y:S05]  /*b980*/  @!P0 BRA `(.L_x_282) ;  /* 0x0000000000408947 */ /* 0x000fea0003800000 */
[----:B------:R-:W-:Y:S01]  /*b990*/  MOV R2, 0x0 ;  /* 0x0000000000027802 */ /* 0x000fe20000000f00 */
[----:B------:R-:W-:Y:S01]  /*b9a0*/  ULDC.64 UR6, c[0x4][0xc0] ;  /* 0x0100300000067ab9 */ /* 0x000fe20000000a00 */
[----:B------:R-:W-:Y:S01]  /*b9b0*/  ULDC.64 UR8, c[0x4][0xc8] ;  /* 0x0100320000087ab9 */ /* 0x000fe20000000a00 */
[----:B------:R-:W-:Y:S01]  /*b9c0*/  ULDC.64 UR4, c[0x4][0x8] ;  /* 0x0100020000047ab9 */ /* 0x000fe20000000a00 */
[----:B------:R-:W-:Y:S02]  /*b9d0*/  IMAD.U32 R4, RZ, RZ, UR6 ;  /* 0x00000006ff047e24 */ /* 0x000fe4000f8e00ff */
[----:B------:R-:W0:Y:S01]  /*b9e0*/  LDC.64 R2, c[0x4][R2] ;  /* 0x0100000002027b82 */ /* 0x000e220000000a00 */
[----:B------:R-:W-:Y:S02]  /*b9f0*/  IMAD.U32 R5, RZ, RZ, UR7 ;  /* 0x00000007ff057e24 */ /* 0x000fe4000f8e00ff */
        /* <DEDUP_REMOVED lines=8> */
[----:B0-----:R-:W-:Y:S05]  /*ba80*/  CALL.ABS.NOINC R2 ;  /* 0x0000000002007343 */ /* 0x001fea0003c00000 */
.L_x_282:
[----:B------:R-:W-:Y:S05]  /*ba90*/  BSYNC B6 ;  /* 0x0000000000067941 */ /* 0x000fea0003800000 */
.L_x_281:
[----:B------:R-:W-:Y:S01]  /*baa0*/  VIADD R0, R22, 0x10400 ;  /* 0x0001040016007836 */ /* 0x000fe20000000000 */
[----:B------:R-:W-:Y:S01]  /*bab0*/  LOP3.LUT R29, R29, 0xfffffffe, RZ, 0xc0, !PT ;  /* 0xfffffffe1d1d7812 */ /* 0x000fe200078ec0ff */
[----:B------:R-:W-:Y:S03]  /*bac0*/  BSSY B6, `(.L_x_283) ;  /* 0x0000014000067945 */ /* 0x000fe60003800000 */
[----:B------:R-:W-:-:S13]  /*bad0*/  LOP3.LUT P0, RZ, R0, 0x3ff, RZ, 0xc0, !PT ;  /* 0x000003ff00ff7812 */ /* 0x000fda000780c0ff */
[----:B------:R-:W-:Y:S01]  /*bae0*/  @P0 LOP3.LUT R29, R29, 0x1, RZ, 0xfc, !PT ;  /* 0x000000011d1d0812 */ /* 0x000fe200078efcff */
[----:B------:R-:W-:Y:S06]  /*baf0*/  @!P0 BRA `(.L_x_284) ;  /* 0x0000000000408947 */ /* 0x000fec0003800000 */
        /* <DEDUP_REMOVED lines=16> */
.L_x_284:
[----:B------:R-:W-:Y:S05]  /*bc00*/  BSYNC B6 ;  /* 0x0000000000067941 */ /* 0x000fea0003800000 */
.L_x_283:
        /* <DEDUP_REMOVED lines=20> */
.L_x_286:
[----:B------:R-:W-:Y:S05]  /*bd50*/  BSYNC B6 ;  /* 0x0000000000067941 */ /* 0x000fea0003800000 */
.L_x_285:
[----:B------:R-:W-:Y:S01]  /*bd60*/  LOP3.LUT P6, RZ, R29, 0x1, RZ, 0xc0, !PT ;  /* 0x000000011dff7812 */ /* 0x000fe200078cc0ff */
[----:B------:R-:W-:-:S12]  /*bd70*/  BSSY B6, `(.L_x_287) ;  /* 0x0000012000067945 */ /* 0x000fd80003800000 */
        /* <DEDUP_REMOVED lines=17> */
.L_x_288:
[----:B------:R-:W-:Y:S05]  /*be90*/  BSYNC B6 ;  /* 0x0000000000067941 */ /* 0x000fea0003800000 */
.L_x_287:
[----:B------:R-:W-:Y:S01]  /*bea0*/  ULDC.64 UR4, c[0x0][0x9f8] ;  /* 0x00027e0000047ab9 */ /* 0x000fe20000000a00 */
[----:B------:R-:W0:Y:S01]  /*beb0*/  LDC R10, c[0x0][0x430] ;  /* 0x00010c00ff0a7b82 */ /* 0x000e220000000800 */
[----:B------:R-:W-:Y:S01]  /*bec0*/  UISETP.NE.U32.AND UP0, UPT, UR4, URZ, UPT ;  /* 0x0000003f0400728c */ /* 0x000fe2000bf05070 */
[----:B------:R-:W1:Y:S03]  /*bed0*/  S2R R20, SR_TID.X ;  /* 0x0000000000147919 */ /* 0x000e660000002100 */
[----:B------:R-:W-:Y:S01]  /*bee0*/  UISETP.NE.AND.EX UP0, UPT, UR5, URZ, UPT, UP0 ;  /* 0x0000003f0500728c */ /* 0x000fe2000bf05300 */
[----:B------:R-:W-:Y:S02]  /*bef0*/  IMAD.U32 R8, RZ, RZ, UR43 ;  /* 0x0000002bff087e24 */ /* 0x000fe4000f8e00ff */
[----:B------:R-:W2:Y:S03]  /*bf00*/  LDC R11, c[0x0][0x2f4] ;  /* 0x0000bd00ff0b7b82 */ /* 0x000ea60000000800 */
[----:B------:R-:W-:-:S05]  /*bf10*/  PLOP3.LUT P0, PT, PT, PT, UP0, 0x80, 0x0 ;  /* 0x000000000000781c */ /* 0x000fca0003f0f008 */
[----:B------:R-:W-:-:S04]  /*bf20*/  @UP0 UIADD3 UR4, UP1, UR38, UR4, URZ ;  /* 0x0000000426040290 */ /* 0x000fc8000ff3e03f */
[----:B------:R-:W-:Y:S02]  /*bf30*/  @UP0 UIADD3.X UR5, UR39, UR5, URZ, UP1, !UPT ;  /* 0x0000000527050290 */ /* 0x000fe40008ffe43f */
[----:B------:R-:W-:-:S04]  /*bf40*/  IMAD.U32 R2, RZ, RZ, UR4 ;  /* 0x00000004ff027e24 */ /* 0x000fc8000f8e00ff */
[----:B------:R-:W-:-:S05]  /*bf50*/  IMAD.U32 R3, RZ, RZ, UR5 ;  /* 0x00000005ff037e24 */ /* 0x000fca000f8e00ff */
[----:B------:R3:W4:Y:S01]  /*bf60*/  @P0 LDG.E R31, desc[UR52][R2.64] ;  /* 0x00000034021f0981 */ /* 0x000722000c1e1900 */
[----:B0-----:R-:W-:Y:S02]  /*bf70*/  ISETP.NE.AND P1, PT, R10, 0x1, PT ;  /* 0x000000010a00780c */ /* 0x001fe40003f25270 */
[C---:B-1----:R-:W-:Y:S01]  /*bf80*/  LOP3.LUT R21, R20.reuse, 0x7f, RZ, 0xc0, !PT ;  /* 0x0000007f14157812 */ /* 0x042fe200078ec0ff */
[----:B------:R-:W-:Y:S01]  /*bf90*/  IMAD.SHL.U32 R20, R20, 0x10, RZ ;  /* 0x0000001014147824 */ /* 0x000fe200078e00ff */
[----:B------:R-:W-:Y:S02]  /*bfa0*/  LEA R8, R8, 0xffffff80, 0x7 ;  /* 0xffffff8008087811 */ /* 0x000fe400078e38ff */
[----:B------:R-:W-:Y:S02]  /*bfb0*/  SHF.R.U32.HI R21, RZ, 0x3, R21 ;  /* 0x00000003ff157819 */ /* 0x000fe40000011615 */
[----:B------:R-:W-:Y:S02]  /*bfc0*/  LOP3.LUT R29, R29, 0xfffffff7, RZ, 0xc0, !PT ;  /* 0xfffffff71d1d7812 */ /* 0x000fe400078ec0ff */
[----:B------:R-:W-:-:S03]  /*bfd0*/  LOP3.LUT R20, R21, 0x70, R20, 0xf8, !PT ;  /* 0x0000007015147812 */ /* 0x000fc600078ef814 */
[----:B------:R-:W0:Y:S01]  /*bfe0*/  @P1 LDC R5, c[0x0][0x434] ;  /* 0x00010d00ff051b82 */ /* 0x000e220000000800 */
[----:B------:R-:W-:Y:S02]  /*bff0*/  LOP3.LUT R0, R20, R8, RZ, 0xfc, !PT ;  /* 0x0000000814007212 */ /* 0x000fe400078efcff */
[----:B------:R-:W-:Y:S02]  /*c000*/  @P1 LOP3.LUT R29, R29, 0x8, RZ, 0xfc, !PT ;  /* 0x000000081d1d1812 */ /* 0x000fe400078efcff */
[C---:B------:R-:W-:Y:S01]  /*c010*/  ISETP.GE.AND P0, PT, R0.reuse, UR42, PT ;  /* 0x0000002a00007c0c */ /* 0x040fe2000bf06270 */
[----:B------:R-:W-:Y:S02]  /*c020*/  VIADD R0, R0, UR37 ;  /* 0x0000002500007c36 */ /* 0x000fe40008000000 */
[----:B------:R-:W1:Y:S02]  /*c030*/  @P1 LDC R7, c[0x0][0x438] ;  /* 0x00010e00ff071b82 */ /* 0x000e640000000800 */
[----:B------:R-:W-:-:S08]  /*c040*/  IMAD.MOV.U32 R9, RZ, RZ, R0 ;  /* 0x000000ffff097224 */ /* 0x000fd000078e0000 */
[----:B---3--:R-:W3:Y:S01]  /*c050*/  @!P0 LDC.64 R2, c[0x0][0x418] ;  /* 0x00010600ff028b82 */ /* 0x008ee20000000a00 */
[----:B0-----:R-:W-:-:S05]  /*c060*/  @P1 IMAD.HI.U32 R4, R0, R5, RZ ;  /* 0x0000000500041227 */ /* 0x001fca00078e00ff */
[----:B-1----:R-:W-:Y:S02]  /*c070*/  @P1 SHF.R.U32.HI R9, RZ, R7, R4 ;  /* 0x00000007ff091219 */ /* 0x002fe40000011604 */
[----:B------:R-:W0:Y:S02]  /*c080*/  @!P0 LDC.64 R4, c[0x0][0x428] ;  /* 0x00010a00ff048b82 */ /* 0x000e240000000a00 */
[--C-:B------:R-:W-:Y:S01]  /*c090*/  @!P0 SHF.R.S32.HI R7, RZ, 0x1f, R9.reuse ;  /* 0x0000001fff078819 */ /* 0x100fe20000011409 */
[----:B------:R-:W-:Y:S01]  /*c0a0*/  @!P0 IMAD.MOV.U32 R6, RZ, RZ, R9 ;  /* 0x000000ffff068224 */ /* 0x000fe200078e0009 */
[----:B------:R-:W-:Y:S02]  /*c0b0*/  LOP3.LUT R20, R28, 0x80, RZ, 0xfc, !PT ;  /* 0x000000801c147812 */ /* 0x000fe400078efcff */
[----:B------:R-:W-:Y:S01]  /*c0c0*/  LOP3.LUT R29, R29, 0xfffffffd, RZ, 0xc0, !PT ;  /* 0xfffffffd1d1d7812 */ /* 0x000fe200078ec0ff */
[----:B------:R-:W-:-:S05]  /*c0d0*/  IMAD.U32 R12, RZ, RZ, UR46 ;  /* 0x0000002eff0c7e24 */ /* 0x000fca000f8e00ff */
[----:B------:R-:W-:Y:S01]  /*c0e0*/  ISETP.NE.AND P2, PT, R12, 0x3, PT ;  /* 0x000000030c00780c */ /* 0x000fe20003f45270 */
[----:B------:R-:W-:Y:S01]  /*c0f0*/  UMOV UR4, 0xffffffff ;  /* 0xffffffff00047882 */ /* 0x000fe20000000000 */
[----:B----4-:R-:W-:Y:S01]  /*c100*/  SHF.R.S32.HI R35, RZ, 0x1f, R31 ;  /* 0x0000001fff237819 */ /* 0x010fe2000001141f */
[----:B0-----:R-:W-:-:S04]  /*c110*/  @!P0 IMAD.WIDE.U32 R6, R31, R4, R6 ;  /* 0x000000041f068225 */ /* 0x001fc800078e0006 */
[----:B------:R-:W-:Y:S01]  /*c120*/  @!P0 IMAD R4, R35, R4, RZ ;  /* 0x0000000423048224 */ /* 0x000fe200078e02ff */
[----:B---3--:R-:W-:-:S03]  /*c130*/  @!P0 LEA R2, P1, R6, R2, 0x2 ;  /* 0x0000000206028211 */ /* 0x008fc600078210ff */
[----:B------:R-:W-:-:S04]  /*c140*/  @!P0 IMAD R5, R31, R5, R4 ;  /* 0x000000051f058224 */ /* 0x000fc800078e0204 */
[----:B------:R-:W-:-:S05]  /*c150*/  @!P0 IMAD.IADD R4, R7, 0x1, R5 ;  /* 0x0000000107048824 */ /* 0x000fca00078e0205 */
[----:B------:R-:W-:Y:S01]  /*c160*/  @!P0 LEA.HI.X R3, R6, R3, R4, 0x2, P1 ;  /* 0x0000000306038211 */ /* 0x000fe200008f1404 */
[----:B------:R-:W-:Y:S01]  /*c170*/  IMAD.MOV.U32 R4, RZ, RZ, RZ ;  /* 0x000000ffff047224 */ /* 0x000fe200078e00ff */
[----:B--2---:R-:W-:-:S05]  /*c180*/  ISETP.GE.AND P1, PT, R28, R11, PT ;  /* 0x0000000b1c00720c */ /* 0x004fca0003f26270 */
[----:B------:R0:W5:Y:S01]  /*c190*/  @!P0 LDG.E R4, desc[UR52][R2.64] ;  /* 0x0000003402048981 */ /* 0x000162000c1e1900 */
[----:B------:R-:W-:Y:S01]  /*c1a0*/  ISETP.GE.AND P0, PT, R20, R11, PT ;  /* 0x0000000b1400720c */ /* 0x000fe20003f06270 */
[----:B------:R-:W-:-:S04]  /*c1b0*/  IMAD.MOV R5, RZ, RZ, -R9 ;  /* 0x000000ffff057224 */ /* 0x000fc800078e0a09 */
[----:B------:R-:W-:Y:S02]  /*c1c0*/  IMAD R5, R10, R5, R0 ;  /* 0x000000050a057224 */ /* 0x000fe400078e0200 */
[----:B------:R-:W-:-:S04]  /*c1d0*/  @P1 LOP3.LUT R29, R29, 0x2, RZ, 0xfc, !PT ;  /* 0x000000021d1d1812 */ /* 0x000fc800078efcff */
[----:B------:R-:W-:-:S04]  /*c1e0*/  LOP3.LUT R29, R29, 0xfffffffb, RZ, 0xc0, !PT ;  /* 0xfffffffb1d1d7812 */ /* 0x000fc800078ec0ff */
[----:B------:R-:W-:-:S04]  /*c1f0*/  LOP3.LUT R29, R29, 0xfffffffe, RZ, 0xc0, !PT ;  /* 0xfffffffe1d1d7812 */ /* 0x000fc800078ec0ff */
[----:B------:R-:W-:-:S04]  /*c200*/  @P0 LOP3.LUT R29, R29, 0x1, RZ, 0xfc, !PT ;  /* 0x000000011d1d0812 */ /* 0x000fc800078efcff */
[----:B------:R-:W-:Y:S01]  /*c210*/  @P2 LOP3.LUT R29, R29, 0x4, RZ, 0xfc, !PT ;  /* 0x000000041d1d2812 */ /* 0x000fe200078efcff */
[----:B0-----:R-:W-:Y:S06]  /*c220*/  BRA.DIV UR4, `(.L_x_289) ;  /* 0x0000004e04847947 */ /* 0x001fec000b800000 */
.L_x_369:
[----:B------:R-:W-:Y:S01]  /*c230*/  SHF.R.S32.HI R32, RZ, 0x1f, R18 ;  /* 0x0000001fff207819 */ /* 0x000fe20000011412 */
[----:B------:R-:W-:Y:S06]  /*c240*/  @!P2 BRA `(.L_x_290) ;  /* 0x000000000004a947 */ /* 0x000fec0003800000 */
[----:B------:R-:W-:Y:S01]  /*c250*/  BPT.TRAP 0x1 ;  /* 0x000000040000795c */ /* 0x000fe20000300000 */
.L_x_290:
[----:B------:R-:W-:Y:S01]  /*c260*/  IMAD R6, R23, 0x8, R22 ;  /* 0x0000000817067824 */ /* 0x000fe200078e0216 */
[----:B------:R-:W-:Y:S01]  /*c270*/  SHF.L.U32 R24, R30, 0x1f, RZ ;  /* 0x0000001f1e187819 */ /* 0x000fe200000006ff */
[----:B------:R-:W-:Y:S01]  /*c280*/  BSSY B0, `(.L_x_291) ;  /* 0x0000004000007945 */ /* 0x000fe20003800000 */
[----:B------:R-:W-:Y:S02]  /*c290*/  SHF.R.S32.HI R10, RZ, 0x1f, R5 ;  /* 0x0000001fff0a7819 */ /* 0x000fe40000011405 */
[----:B------:R-:W0:Y:S02]  /*c2a0*/  SYNCS.PHASECHK.TRANS64.TRYWAIT P0, [R6+URZ+0x38880], R24 ;  /* 0x03888018060075a7 */ /* 0x000e24000800017f */
[----:B0-----:R-:W-:Y:S05]  /*c2b0*/  @!P0 BRA `(.L_x_292) ;  /* 0x0000004c008c8947 */ /* 0x001fea0003800000 */
.L_x_370:
[----:B------:R-:W-:Y:S05]  /*c2c0*/  BSYNC B0 ;  /* 0x0000000000007941 */ /* 0x000fea0003800000 */
.L_x_291:
[----:B------:R-:W1:Y:S01]  /*c2d0*/  S2R R7, SR_TID.X ;  /* 0x0000000000077919 */ /* 0x000e620000002100 */
[----:B------:R-:W-:Y:S01]  /*c2e0*/  ULDC.64 UR4, c[0x0][0x328] ;  /* 0x0000ca0000047ab9 */ /* 0x000fe20000000a00 */
[----:B-----5:R-:W-:Y:S01]  /*c2f0*/  SHF.R.S32.HI R21, RZ, 0x1f, R4 ;  /* 0x0000001fff157819 */ /* 0x020fe20000011404 */
[----:B------:R-:W-:Y:S01]  /*c300*/  IMAD R0, R10, UR4, RZ ;  /* 0x000000040a007c24 */ /* 0x000fe2000f8e02ff */
[----:B------:R-:W-:Y:S01]  /*c310*/  ULDC.64 UR6, c[0x0][0x318] ;  /* 0x0000c60000067ab9 */ /* 0x000fe20000000a00 */
[----:B------:R-:W-:Y:S01]  /*c320*/  IMAD.WIDE.U32 R2, R5, UR4, RZ ;  /* 0x0000000405027c25 */ /* 0x000fe2000f8e00ff */
[----:B------:R-:W-:-:S03]  /*c330*/  LOP3.LUT R29, R29, 0xffffff7f, RZ, 0xc0, !PT ;  /* 0xffffff7f1d1d7812 */ /* 0x000fc600078ec0ff */
[----:B------:R-:W-:Y:S01]  /*c340*/  IMAD R0, R5, UR5, R0 ;  /* 0x0000000505007c24 */ /* 0x000fe2000f8e0200 */
[----:B------:R-:W-:Y:S01]  /*c350*/  ULDC.64 UR4, c[0x0][0x338] ;  /* 0x0000ce0000047ab9 */ /* 0x000fe20000000a00 */
[----:B------:R-:W-:Y:S02]  /*c360*/  IMAD R20, R23, 0x8000, R37 ;  /* 0x0000800017147824 */ /* 0x000fe400078e0225 */
        /* <DEDUP_REMOVED lines=9> */
[----:B------:R-:W-:Y:S01]  /*c400*/  UMOV UR4, 0xffffffff ;  /* 0xffffffff00047882 */ /* 0x000fe20000000000 */
[----:B-1----:R-:W-:-:S04]  /*c410*/  LOP3.LUT R7, R7, 0x7f, RZ, 0xc0, !PT ;  /* 0x0000007f07077812 */ /* 0x002fc800078ec0ff */
[----:B------:R-:W-:Y:S02]  /*c420*/  SHF.R.U32.HI R11, RZ, 0x3, R7 ;  /* 0x00000003ff0b7819 */ /* 0x000fe40000011607 */
[----:B------:R-:W-:Y:S02]  /*c430*/  IADD3 R7, P0, R2, UR6, RZ ;  /* 0x0000000602077c10 */ /* 0x000fe4000ff1e0ff */
[----:B------:R-:W-:Y:S02]  /*c440*/  IADD3 R8, -R11, UR42, -R8 ;  /* 0x0000002a0b087c10 */ /* 0x000fe4000fffe908 */
[----:B------:R-:W-:Y:S02]  /*c450*/  IADD3.X R9, R3, UR7, R9, P0, !PT ;  /* 0x0000000703097c10 */ /* 0x000fe400087fe409 */
[----:B------:R-:W-:-:S13]  /*c460*/  ISETP.GE.AND P0, PT, R8, 0x1, PT ;  /* 0x000000010800780c */ /* 0x000fda0003f06270 */
[----:B------:R-:W-:Y:S01]  /*c470*/  @P0 LOP3.LUT R29, R29, 0x80, RZ, 0xfc, !PT ;  /* 0x000000801d1d0812 */ /* 0x000fe200078efcff */
[----:B------:R-:W-:Y:S06]  /*c480*/  BRA.DIV UR4, `(.L_x_293) ;  /* 0x0000004e042c7947 */ /* 0x000fec000b800000 */
[----:B------:R-:W1:Y:S01]  /*c490*/  LDC R12, c[0x0][0x2f4] ;  /* 0x0000bd00ff0c7b82 */ /* 0x000e620000000800 */
[----:B------:R-:W2:Y:S01]  /*c4a0*/  SHFL.IDX PT, R2, R7, RZ, 0x181f ;  /* 0x00181fff07027589 */ /* 0x000ea200000e0000 */
[----:B------:R-:W-:Y:S02]  /*c4b0*/  LOP3.LUT R11, R28, 0x80, RZ, 0xfc, !PT ;  /* 0x000000801c0b7812 */ /* 0x000fe400078efcff */
[C---:B------:R-:W-:Y:S01]  /*c4c0*/  ISETP.GE.AND P3, PT, R8.reuse, 0x11, PT ;  /* 0x000000110800780c */ /* 0x040fe20003f66270 */
[----:B------:R-:W3:Y:S01]  /*c4d0*/  SHFL.IDX PT, R0, R9, RZ, 0x181f ;  /* 0x00181fff09007589 */ /* 0x000ee200000e0000 */
[----:B------:R-:W-:Y:S02]  /*c4e0*/  LOP3.LUT R29, R29, 0xffffffdf, RZ, 0xc0, !PT ;  /* 0xffffffdf1d1d7812 */ /* 0x000fe400078ec0ff */
[C---:B------:R-:W-:Y:S02]  /*c4f0*/  ISETP.GE.AND P6, PT, R8.reuse, 0x71, PT ;  /* 0x000000710800780c */ /* 0x040fe40003fc6270 */
[----:B------:R-:W-:-:S02]  /*c500*/  ISETP.GE.AND P5, PT, R8, 0x31, PT ;  /* 0x000000310800780c */ /* 0x000fc40003fa6270 */
[----:B------:R-:W-:-:S05]  /*c510*/  ISETP.GE.AND P4, PT, R8, 0x41, PT ;  /* 0x000000410800780c */ /* 0x000fca0003f86270 */
[----:B------:R-:W-:Y:S02]  /*c520*/  @P3 LOP3.LUT R29, R29, 0x20, RZ, 0xfc, !PT ;  /* 0x000000201d1d3812 */ /* 0x000fe400078efcff */
[----:B------:R-:W-:Y:S02]  /*c530*/  ISETP.GE.AND P3, PT, R8, 0x51, PT ;  /* 0x000000510800780c */ /* 0x000fe40003f66270 */
[----:B------:R-:W-:Y:S02]  /*c540*/  LOP3.LUT R29, R29, 0xffffffef, RZ, 0xc0, !PT ;  /* 0xffffffef1d1d7812 */ /* 0x000fe400078ec0ff */
[C---:B-1----:R-:W-:Y:S02]  /*c550*/  ISETP.GE.AND P1, PT, R28.reuse, R12, PT ;  /* 0x0000000c1c00720c */ /* 0x042fe40003f26270 */
[----:B--2---:R-:W-:Y:S02]  /*c560*/  IADD3 R2, P0, R28, R2, RZ ;  /* 0x000000021c027210 */ /* 0x004fe40007f1e0ff */
[----:B------:R-:W-:-:S03]  /*c570*/  ISETP.LT.OR P2, PT, R8, 0x1, P1 ;  /* 0x000000010800780c */ /* 0x000fc60000f41670 */
[----:B---3--:R-:W-:Y:S01]  /*c580*/  IMAD.X R3, RZ, RZ, R0, P0 ;  /* 0x000000ffff037224 */ /* 0x008fe200000e0600 */
[----:B------:R-:W-:Y:S01]  /*c590*/  ISETP.GE.AND P0, PT, R11, R12, PT ;  /* 0x0000000c0b00720c */ /* 0x000fe20003f06270 */
[----:B------:R-:W-:-:S08]  /*c5a0*/  IMAD.IADD R0, R22, 0x1, R20 ;  /* 0x0000000116007824 */ /* 0x000fd000078e0214 */
[----:B------:R-:W-:Y:S01]  /*c5b0*/  @!PT LDS RZ, [RZ] ;  /* 0x00000000fffff984 */ /* 0x000fe20000000800 */
[----:B------:R-:W-:Y:S01]  /*c5c0*/  LDGSTS.E.BYPASS.LTC128B.128 [R0+0x10400], desc[UR52][R2.64], !P2 ;  /* 0x1040000002007fae */ /* 0x000fe2000d101d74 */
[----:B------:R-:W-:-:S13]  /*c5d0*/  ISETP.LT.OR P2, PT, R8, 0x1, P0 ;  /* 0x000000010800780c */ /* 0x000fda0000741670 */
[----:B------:R1:W-:Y:S04]  /*c5e0*/  LDGSTS.E.BYPASS.LTC128B.128 [R0+0x14400], desc[UR52][R2.64+0x80], !P2 ;  /* 0x1440008002007fae */ /* 0x0003e8000d101d74 */
[----:B-1----:R-:W1:Y:S04]  /*c5f0*/  SHFL.IDX PT, R2, R7, 0x1, 0x181f ;  /* 0x00381f0007027f89 */ /* 0x002e6800000e0000 */
[----:B------:R-:W2:Y:S01]  /*c600*/  SHFL.IDX PT, R3, R9, 0x1, 0x181f ;  /* 0x00381f0009037f89 */ /* 0x000ea200000e0000 */
[----:B-1----:R-:W-:-:S05]  /*c610*/  IADD3 R2, P2, R28, R2, RZ ;  /* 0x000000021c027210 */ /* 0x002fca0007f5e0ff */
[----:B--2---:R-:W-:Y:S01]  /*c620*/  IMAD.X R3, RZ, RZ, R3, P2 ;  /* 0x000000ffff037224 */ /* 0x004fe200010e0603 */
[----:B------:R-:W-:-:S13]  /*c630*/  ISETP.LT.OR P2, PT, R8, 0x11, P1 ;  /* 0x000000110800780c */ /* 0x000fda0000f41670 */
        /* <DEDUP_REMOVED lines=36> */
[----:B------:R-:W2:Y:S04]  /*c880*/  SHFL.IDX PT, R3, R9, 0x6, 0x181f ;  /* 0x00d81f0009037f89 */ /* 0x000ea800000e0000 */
[----:B------:R-:W3:Y:S01]  /*c890*/  SHFL.IDX PT, R9, R9, 0x7, 0x181f ;  /* 0x00f81f0009097f89 */ /* 0x000ee200000e0000 */
[----:B-1----:R-:W-:-:S05]  /*c8a0*/  IADD3 R2, P2, R28, R2, RZ ;  /* 0x000000021c027210 */ /* 0x002fca0007f5e0ff */
[----:B--2---:R-:W-:Y:S01]  /*c8b0*/  IMAD.X R3, RZ, RZ, R3, P2 ;  /* 0x000000ffff037224 */ /* 0x004fe200010e0603 */
[----:B------:R-:W-:-:S13]  /*c8c0*/  ISETP.LT.OR P2, PT, R8, 0x61, P1 ;  /* 0x000000610800780c */ /* 0x000fda0000f41670 */
[----:B------:R-:W-:Y:S01]  /*c8d0*/  LDGSTS.E.BYPASS.LTC128B.128 [R0+0x13400], desc[UR52][R2.64], !P2 ;  /* 0x1340000002007fae */ /* 0x000fe2000d101d74 */
[----:B------:R-:W-:-:S13]  /*c8e0*/  ISETP.LT.OR P2, PT, R8, 0x61, P0 ;  /* 0x000000610800780c */ /* 0x000fda0000741670 */
[----:B------:R1:W-:Y:S01]  /*c8f0*/  LDGSTS.E.BYPASS.LTC128B.128 [R0+0x17400], desc[UR52][R2.64+0x80], !P2 ;  /* 0x1740008002007fae */ /* 0x0003e2000d101d74 */
[----:B------:R-:W-:-:S03]  /*c900*/  ISETP.GE.AND P2, PT, R8, 0x21, PT ;  /* 0x000000210800780c */ /* 0x000fc60003f46270 */
[----:B-1----:R1:W2:Y:S10]  /*c910*/  SHFL.IDX PT, R2, R7, 0x7, 0x181f ;  /* 0x00f81f0007027f89 */ /* 0x0022b400000e0000 */
[----:B------:R-:W-:-:S02]  /*c920*/  @P2 LOP3.LUT R29, R29, 0x10, RZ, 0xfc, !PT ;  /* 0x000000101d1d2812 */ /* 0x000fc400078efcff */
[----:B------:R-:W-:Y:S02]  /*c930*/  ISETP.GE.AND P2, PT, R8, 0x61, PT ;  /* 0x000000610800780c */ /* 0x000fe40003f46270 */
[----:B------:R-:W-:-:S04]  /*c940*/  LOP3.LUT R29, R29, 0xffffffbf, RZ, 0xc0, !PT ;  /* 0xffffffbf1d1d7812 */ /* 0x000fc800078ec0ff */
[----:B-1-3--:R-:W-:-:S07]  /*c950*/  @P6 LOP3.LUT R29, R29, 0x40, RZ, 0xfc, !PT ;  /* 0x000000401d1d6812 */ /* 0x00afce00078efcff */
.L_x_388:
[C---:B------:R-:W-:Y:S02]  /*c960*/  ISETP.LT.OR P1, PT, R8.reuse, 0x71, P1 ;  /* 0x000000710800780c */ /* 0x040fe40000f21670 */
[----:B------:R-:W-:Y:S02]  /*c970*/  ISETP.LT.OR P0, PT, R8, 0x71, P0 ;  /* 0x000000710800780c */ /* 0x000fe40000701670 */
[----:B--2---:R-:W-:-:S05]  /*c980*/  IADD3 R2, P6, R28, R2, RZ ;  /* 0x000000021c027210 */ /* 0x004fca0007fde0ff */
[----:B------:R-:W-:-:S05]  /*c990*/  IMAD.X R3, RZ, RZ, R9, P6 ;  /* 0x000000ffff037224 */ /* 0x000fca00030e0609 */
[----:B------:R-:W-:Y:S01]  /*c9a0*/  @!PT LDS RZ, [RZ] ;  /* 0x00000000fffff984 */ /* 0x000fe20000000800 */
[----:B------:R-:W-:Y:S01]  /*c9b0*/  @!PT LDS RZ, [RZ] ;  /* 0x00000000fffff984 */ /* 0x000fe20000000800 */
[----:B------:R-:W-:Y:S01]  /*c9c0*/  @!PT LDS RZ, [RZ] ;  /* 0x00000000fffff984 */ /* 0x000fe20000000800 */
[----:B------:R1:W-:Y:S04]  /*c9d0*/  LDGSTS.E.BYPASS.LTC128B.128 [R0+0x13c00], desc[UR52][R2.64], !P1 ;  /* 0x13c0000002007fae */ /* 0x0003e8000c901d74 */
[----:B------:R1:W-:Y:S01]  /*c9e0*/  LDGSTS.E.BYPASS.LTC128B.128 [R0+0x17c00], desc[UR52][R2.64+0x80], !P0 ;  /* 0x17c0008002007fae */ /* 0x0003e2000c101d74 */
[----:B------:R-:W-:Y:S01]  /*c9f0*/  PLOP3.LUT P0, PT, PT, PT, PT, 0x80, 0x0 ;  /* 0x000000000000781c */ /* 0x000fe20003f0f070 */
[----:B------:R-:W-:-:S12]  /*ca00*/  NOP ;  /* 0x0000000000007918 */ /* 0x000fd80000000000 */
.L_x_294:
        /* <DEDUP_REMOVED lines=11> */
.L_x_295:
[----:B------:R1:W-:Y:S01]  /*cac0*/  SYNCS.ARRIVE.TRANS64.A1T0 RZ, [R6+URZ+0x38870], RZ ;  /* 0x038870ff06ff79a7 */ /* 0x0003e2000810003f */
[----:B------:R-:W-:Y:S05]  /*cad0*/  @!P6 BRA `(.L_x_296) ;  /* 0x000000000004e947 */ /* 0x000fea0003800000 */
[----:B------:R-:W-:Y:S01]  /*cae0*/  BPT.TRAP 0x1 ;  /* 0x000000040000795c */ /* 0x000fe20000300000 */
.L_x_296:
[----:B------:R-:W2:Y:S01]  /*caf0*/  SYNCS.PHASECHK.TRANS64.TRYWAIT P0, [R6+URZ+0x38840], R24 ;  /* 0x03884018060075a7 */ /* 0x000ea2000800017f */
[----:B------:R-:W-:Y:S04]  /*cb00*/  BSSY B0, `(.L_x_297) ;  /* 0x0000002000007945 */ /* 0x000fe80003800000 */
[----:B--2---:R-:W-:Y:S05]  /*cb10*/  @!P0 BRA `(.L_x_298) ;  /* 0x0000005000588947 */ /* 0x004fea0003800000 */
.L_x_389:
[----:B------:R-:W-:Y:S05]  /*cb20*/  BSYNC B0 ;  /* 0x0000000000007941 */ /* 0x000fea0003800000 */
.L_x_297:
[----:B------:R-:W-:Y:S01]  /*cb30*/  ULDC.64 UR4, c[0x0][0x300] ;  /* 0x0000c00000047ab9 */ /* 0x000fe20000000a00 */
[----:B------:R-:W3:Y:S01]  /*cb40*/  LDC R20, c[0x0][0x2f4] ;  /* 0x0000bd00ff147b82 */ /* 0x000ee20000000800 */
[----:B------:R-:W-:Y:S01]  /*cb50*/  IMAD R10, R10, UR4, RZ ;  /* 0x000000040a0a7c24 */ /* 0x000fe2000f8e02ff */
[----:B------:R-:W-:Y:S01]  /*cb60*/  ULDC.64 UR6, c[0x0][0x2e8] ;  /* 0x0000ba0000067ab9 */ /* 0x000fe20000000a00 */
[----:B------:R-:W-:Y:S01]  /*cb70*/  IMAD.WIDE.U32 R2, R5, UR4, RZ ;  /* 0x0000000405027c25 */ /* 0x000fe2000f8e00ff */
[----:B------:R-:W-:-:S03]  /*cb80*/  LOP3.LUT R8, R28, 0x80, RZ, 0xfc, !PT ;  /* 0x000000801c087812 */ /* 0x000fc600078efcff */
        /* <DEDUP_REMOVED lines=10> */
[----:B------:R-:W-:Y:S01]  /*cc30*/  UMOV UR4, 0xffffffff ;  /* 0xffffffff00047882 */ /* 0x000fe20000000000 */
[----:B---3--:R-:W-:Y:S02]  /*cc40*/  ISETP.GE.AND P1, PT, R8, R20, PT ;  /* 0x000000140800720c */ /* 0x008fe40003f26270 */
[----:B------:R-:W-:Y:S01]  /*cc50*/  IMAD R5, R18, UR5, R5 ;  /* 0x0000000512057c24 */ /* 0x000fe2000f8e0205 */
[----:B------:R-:W-:-:S04]  /*cc60*/  IADD3 R4, P0, R2, UR6, RZ ;  /* 0x0000000602047c10 */ /* 0x000fc8000ff1e0ff */
[----:B------:R-:W-:Y:S01]  /*cc70*/  IADD3.X R5, R3, UR7, R5, P0, !PT ;  /* 0x0000000703057c10 */ /* 0x000fe200087fe405 */
[----:B------:R-:W-:Y:S08]  /*cc80*/  BRA.DIV UR4, `(.L_x_299) ;  /* 0x0000005204107947 */ /* 0x000ff0000b800000 */
[----:B------:R-:W3:Y:S01]  /*cc90*/  SHFL.IDX PT, R3, R4, RZ, 0x181f ;  /* 0x00181fff04037589 */ /* 0x000ee200000e0000 */
[----:B------:R-:W-:Y:S02]  /*cca0*/  P2R R9, PR, RZ, 0x10 ;  /* 0x00000010ff097803 */ /* 0x000fe40000000000 */
[C---:B------:R-:W-:Y:S01]  /*ccb0*/  LOP3.LUT P4, RZ, R29.reuse, 0x80, RZ, 0xc0, !PT ;  /* 0x000000801dff7812 */ /* 0x040fe2000788c0ff */
[----:B------:R-:W4:Y:S01]  /*ccc0*/  SHFL.IDX PT, R2, R5, RZ, 0x181f ;  /* 0x00181fff05027589 */ /* 0x000f2200000e0000 */
[----:B------:R-:W-:Y:S02]  /*ccd0*/  ISETP.GE.AND P6, PT, R28, R20, PT ;  /* 0x000000141c00720c */ /* 0x000fe40003fc6270 */
[----:B------:R-:W-:Y:S01]  /*cce0*/  P2R R8, PR, RZ, 0x8 ;  /* 0x00000008ff087803 */ /* 0x000fe20000000000 */
[----:B------:R-:W5:Y:S01]  /*ccf0*/  SHFL.IDX PT, R14, R4, 0x1, 0x181f ;  /* 0x00381f00040e7f89 */ /* 0x000f6200000e0000 */
[----:B------:R-:W-:Y:S02]  /*cd00*/  LOP3.LUT P3, RZ, R29, 0x20, RZ, 0xc0, !PT ;  /* 0x000000201dff7812 */ /* 0x000fe4000786c0ff */
[----:B------:R-:W-:-:S02]  /*cd10*/  P2R R7, PR, RZ, 0x4 ;  /* 0x00000004ff077803 */ /* 0x000fc40000000000 */
[----:B------:R-:W-:-:S03]  /*cd20*/  LOP3.LUT P2, RZ, R29, 0x10, RZ, 0xc0, !PT ;  /* 0x000000101dff7812 */ /* 0x000fc6000784c0ff */
[----:B---3--:R-:W-:-:S05]  /*cd30*/  @P4 IADD3 R3, P0, R28, R3, RZ ;  /* 0x000000031c034210 */ /* 0x008fca0007f1e0ff */
[----:B----4-:R-:W-:-:S05]  /*cd40*/  @P4 IMAD.X R2, RZ, RZ, R2, P0 ;  /* 0x000000ffff024224 */ /* 0x010fca00000e0602 */
[----:B------:R-:W-:-:S04]  /*cd50*/  @P4 LOP3.LUT R3, R3, R2, RZ, 0x3c, !PT ;  /* 0x0000000203034212 */ /* 0x000fc800078e3cff */
[----:B------:R-:W-:-:S04]  /*cd60*/  @P4 LOP3.LUT R2, R3, R2, RZ, 0x3c, !PT ;  /* 0x0000000203024212 */ /* 0x000fc800078e3cff */
[----:B------:R-:W-:-:S05]  /*cd70*/  @P4 LOP3.LUT R3, R3, R2, RZ, 0x3c, !PT ;  /* 0x0000000203034212 */ /* 0x000fca00078e3cff */
[----:B------:R-:W-:Y:S04]  /*cd80*/  @P4 LDGSTS.E.BYPASS.LTC128B.128 [R0+0x28400], desc[UR52][R2.64], !P6 ;  /* 0x2840000002004fae */ /* 0x000fe8000f101d74 */
[----:B------:R3:W-:Y:S01]  /*cd90*/  @P4 LDGSTS.E.BYPASS.LTC128B.128 [R0+0x2c400], desc[UR52][R2.64+0x80], !P1 ;  /* 0x2c40008002004fae */ /* 0x0007e2000c901d74 */
[----:B------:R-:W-:Y:S02]  /*cda0*/  ISETP.NE.AND P4, PT, R9, RZ, PT ;  /* 0x000000ff0900720c */ /* 0x000fe40003f85270 */
[C---:B-----5:R-:W-:Y:S02]  /*cdb0*/  @P3 IADD3 R9, P0, R28.reuse, R14, RZ ;  /* 0x0000000e1c093210 */ /* 0x060fe40007f1e0ff */
[----:B------:R-:W-:Y:S04]  /*cdc0*/  SHFL.IDX PT, R14, R4, 0x2, 0x181f ;  /* 0x00581f00040e7f89 */ /* 0x000fe800000e0000 */
[----:B---3--:R-:W3:Y:S02]  /*cdd0*/  SHFL.IDX PT, R2, R5, 0x1, 0x181f ;  /* 0x00381f0005027f89 */ /* 0x008ee400000e0000 */
[----:B---3--:R-:W-:Y:S01]  /*cde0*/  @P3 IMAD.X R10, RZ, RZ, R2, P0 ;  /* 0x000000ffff0a3224 */ /* 0x008fe200000e0602 */
[----:B------:R-:W-:Y:S01]  /*cdf0*/  @P2 IADD3 R14, P0, R28, R14, RZ ;  /* 0x0000000e1c0e2210 */ /* 0x000fe20007f1e0ff */
[----:B------:R-:W-:-:S02]  /*ce00*/  @P3 IMAD.MOV.U32 R2, RZ, RZ, R9 ;  /* 0x000000ffff023224 */ /* 0x000fc400078e0009 */
[----:B------:R-:W-:-:S05]  /*ce10*/  @P3 IMAD.MOV.U32 R3, RZ, RZ, R10 ;  /* 0x000000ffff033224 */ /* 0x000fca00078e000a */
[----:B------:R-:W-:Y:S04]  /*ce20*/  @P3 LDGSTS.E.BYPASS.LTC128B.128 [R0+0x28c00], desc[UR52][R2.64], !P6 ;  /* 0x28c0000002003fae */ /* 0x000fe8000f101d74 */
[----:B------:R3:W-:Y:S01]  /*ce30*/  @P3 LDGSTS.E.BYPASS.LTC128B.128 [R0+0x2cc00], desc[UR52][R2.64+0x80], !P1 ;  /* 0x2cc0008002003fae */ /* 0x0007e2000c901d74 */
[----:B------:R-:W-:-:S03]  /*ce40*/  ISETP.NE.AND P3, PT, R8, RZ, PT ;  /* 0x000000ff0800720c */ /* 0x000fc60003f65270 */
[----:B---3--:R-:W3:Y:S02]  /*ce50*/  SHFL.IDX PT, R2, R5, 0x2, 0x181f ;  /* 0x00581f0005027f89 */ /* 0x008ee400000e0000 */
[----:B---3--:R-:W-:Y:S02]  /*ce60*/  @P2 IMAD.X R9, RZ, RZ, R2, P0 ;  /* 0x000000ffff092224 */ /* 0x008fe400000e0602 */
[----:B------:R-:W-:Y:S02]  /*ce70*/  @P2 IMAD.MOV.U32 R2, RZ, RZ, R14 ;  /* 0x000000ffff022224 */ /* 0x000fe400078e000e */
[----:B------:R-:W-:Y:S01]  /*ce80*/  @P2 IMAD.MOV.U32 R3, RZ, RZ, R9 ;  /* 0x000000ffff032224 */ /* 0x000fe200078e0009 */
[----:B------:R-:W3:Y:S04]  /*ce90*/  SHFL.IDX PT, R14, R4, 0x3, 0x181f ;  /* 0x00781f00040e7f89 */ /* 0x000ee800000e0000 */
[----:B------:R-:W-:Y:S04]  /*cea0*/  @P2 LDGSTS.E.BYPASS.LTC128B.128 [R0+0x29400], desc[UR52][R2.64], !P6 ;  /* 0x2940000002002fae */ /* 0x000fe8000f101d74 */
[----:B------:R4:W-:Y:S01]  /*ceb0*/  @P2 LDGSTS.E.BYPASS.LTC128B.128 [R0+0x2d400], desc[UR52][R2.64+0x80], !P1 ;  /* 0x2d40008002002fae */ /* 0x0009e2000c901d74 */
[----:B------:R-:W-:-:S03]  /*cec0*/  ISETP.NE.AND P2, PT, R7, RZ, PT ;  /* 0x000000ff0700720c */ /* 0x000fc60003f45270 */
[----:B----4-:R-:W4:Y:S01]  /*ced0*/  SHFL.IDX PT, R2, R5, 0x3, 0x181f ;  /* 0x00781f0005027f89 */ /* 0x010f2200000e0000 */
[----:B---3--:R-:W-:-:S05]  /*cee0*/  @P5 IADD3 R14, P0, R28, R14, RZ ;  /* 0x0000000e1c0e5210 */ /* 0x008fca0007f1e0ff */
[----:B----4-:R-:W-:Y:S02]  /*cef0*/  @P5 IMAD.X R7, RZ, RZ, R2, P0 ;  /* 0x000000ffff075224 */ /* 0x010fe400000e0602 */
[----:B------:R-:W-:Y:S02]  /*cf00*/  @P5 IMAD.MOV.U32 R2, RZ, RZ, R14 ;  /* 0x000000ffff025224 */ /* 0x000fe400078e000e */
[----:B------:R-:W-:Y:S01]  /*cf10*/  @P5 IMAD.MOV.U32 R3, RZ, RZ, R7 ;  /* 0x000000ffff035224 */ /* 0x000fe200078e0007 */
[----:B------:R-:W3:Y:S04]  /*cf20*/  SHFL.IDX PT, R14, R4, 0x4, 0x181f ;  /* 0x00981f00040e7f89 */ /* 0x000ee800000e0000 */
[----:B------:R-:W-:Y:S04]  /*cf30*/  @P5 LDGSTS.E.BYPASS.LTC128B.128 [R0+0x29c00], desc[UR52][R2.64], !P6 ;  /* 0x29c0000002005fae */ /* 0x000fe8000f101d74 */
[----:B------:R4:W-:Y:S04]  /*cf40*/  @P5 LDGSTS.E.BYPASS.LTC128B.128 [R0+0x2dc00], desc[UR52][R2.64+0x80], !P1 ;  /* 0x2dc0008002005fae */ /* 0x0009e8000c901d74 */
        /* <DEDUP_REMOVED lines=17> */
[----:B---3--:R-:W-:-:S03]  /*d060*/  @P2 IADD3 R14, P0, R28, R14, RZ ;  /* 0x0000000e1c0e2210 */ /* 0x008fc60007f1e0ff */
[----:B------:R-:W3:Y:S02]  /*d070*/  SHFL.IDX PT, R5, R5, 0x7, 0x181f ;  /* 0x00f81f0005057f89 */ /* 0x000ee400000e0000 */
[----:B----4-:R-:W-:Y:S02]  /*d080*/  @P2 IMAD.X R7, RZ, RZ, R2, P0 ;  /* 0x000000ffff072224 */ /* 0x010fe400000e0602 */
[----:B------:R-:W-:Y:S02]  /*d090*/  @P2 IMAD.MOV.U32 R2, RZ, RZ, R14 ;  /* 0x000000ffff022224 */ /* 0x000fe400078e000e */
[----:B------:R-:W-:Y:S01]  /*d0a0*/  @P2 IMAD.MOV.U32 R3, RZ, RZ, R7 ;  /* 0x000000ffff032224 */ /* 0x000fe200078e0007 */
[----:B------:R4:W0:Y:S04]  /*d0b0*/  SHFL.IDX PT, R14, R4, 0x7, 0x181f ;  /* 0x00f81f00040e7f89 */ /* 0x00082800000e0000 */
[----:B------:R4:W-:Y:S04]  /*d0c0*/  @P2 LDGSTS.E.BYPASS.LTC128B.128 [R0+0x2b400], desc[UR52][R2.64], !P6 ;  /* 0x2b40000002002fae */ /* 0x0009e8000f101d74 */
[----:B---3--:R4:W-:Y:S02]  /*d0d0*/  @P2 LDGSTS.E.BYPASS.LTC128B.128 [R0+0x2f400], desc[UR52][R2.64+0x80], !P1 ;  /* 0x2f40008002002fae */ /* 0x0089e4000c901d74 */
.L_x_407:
[----:B------:R-:W-:Y:S02]  /*d0e0*/  LOP3.LUT P2, RZ, R29, 0x40, RZ, 0xc0, !PT ;  /* 0x000000401dff7812 */ /* 0x000fe4000784c0ff */
[----:B------:R-:W-:-:S11]  /*d0f0*/  ISETP.GE.AND P3, PT, R28, R20, PT ;  /* 0x000000141c00720c */ /* 0x000fd60003f66270 */
[----:B0---4-:R-:W-:-:S05]  /*d100*/  @P2 IADD3 R2, P0, R28, R14, RZ ;  /* 0x0000000e1c022210 */ /* 0x011fca0007f1e0ff */
        /* <DEDUP_REMOVED lines=8> */
.L_x_300:
        /* <DEDUP_REMOVED lines=11> */
.L_x_301:
[----:B------:R0:W-:Y:S02]  /*d240*/  SYNCS.ARRIVE.TRANS64.A1T0 RZ, [R6+URZ+0x38830], RZ ;  /* 0x038830ff06ff79a7 */ /* 0x0001e4000810003f */
[----:B------:R-:W-:Y:S05]  /*d250*/  WARPSYNC.ALL ;  /* 0x0000000000007948 */ /* 0x000fea0003800000 */
[C---:B------:R-:W-:Y:S01]  /*d260*/  R2UR UR5, R19.reuse ;  /* 0x00000000130572ca */ /* 0x040fe200000e0000 */
[----:B------:R-:W-:Y:S01]  /*d270*/  VIADD R0, R22, 0x20400 ;  /* 0x0002040016007836 */ /* 0x000fe20000000000 */
[----:B------:R-:W-:Y:S01]  /*d280*/  R2UR UR38, R19 ;  /* 0x00000000132672ca */ /* 0x000fe200000e0000 */
[----:B------:R-:W-:Y:S01]  /*d290*/  ULDC.64 UR6, c[0x0][0x298] ;  /* 0x0000a60000067ab9 */ /* 0x000fe20000000a00 */
[----:B------:R-:W-:Y:S01]  /*d2a0*/  UISETP.NE.AND UP0, UPT, UR47, URZ, UPT ;  /* 0x0000003f2f00728c */ /* 0x000fe2000bf05270 */
[----:B------:R-:W-:Y:S01]  /*d2b0*/  BSSY B6, `(.L_x_302) ;  /* 0x000001b000067945 */ /* 0x000fe20003800000 */
[----:B------:R-:W-:Y:S01]  /*d2c0*/  BAR.SYNC.DEFER_BLOCKING 0x8, 0x180 ;  /* 0x0206000000007b1d */ /* 0x000fe20000010000 */
[----:B------:R-:W-:Y:S01]  /*d2d0*/  LOP3.LUT P0, RZ, R0, 0x3ff, RZ, 0xc0, !PT ;  /* 0x000003ff00ff7812 */ /* 0x000fe2000780c0ff */
[----:B------:R-:W-:-:S02]  /*d2e0*/  USEL UR44, UR44, URZ, !UP0 ;  /* 0x0000003f2c2c7287 */ /* 0x000fc4000c000000 */
[----:B------:R-:W-:-:S03]  /*d2f0*/  USEL UR45, UR45, URZ, !UP0 ;  /* 0x0000003f2d2d7287 */ /* 0x000fc6000c000000 */
[----:B------:R-:W-:Y:S02]  /*d300*/  USHF.R.S32.HI UR4, URZ, 0x1f, UR5 ;  /* 0x0000001f3f047899 */ /* 0x000fe40008011405 */
[----:B------:R-:W-:Y:S02]  /*d310*/  UIMAD.WIDE.U32 UR38, UR38, UR6, URZ ;  /* 0x00000006262672a5 */ /* 0x000fe4000f8e003f */
[----:B------:R-:W-:-:S04]  /*d320*/  UIMAD UR4, UR4, UR6, URZ ;  /* 0x00000006040472a4 */ /* 0x000fc8000f8e023f */
[----:B------:R-:W-:-:S04]  /*d330*/  UIMAD UR4, UR5, UR7, UR4 ;  /* 0x00000007050472a4 */ /* 0x000fc8000f8e0204 */
[----:B------:R-:W-:Y:S01]  /*d340*/  UIADD3 UR47, UR39, UR4, URZ ;  /* 0x00000004272f7290 */ /* 0x000fe2000fffe03f */
[----:B------:R-:W-:Y:S11]  /*d350*/  @!P0 BRA `(.L_x_303) ;  /* 0x0000000000408947 */ /* 0x000ff60003800000 */
        /* <DEDUP_REMOVED lines=16> */
.L_x_303:
[----:B------:R-:W-:Y:S05]  /*d460*/  BSYNC B6 ;  /* 0x0000000000067941 */ /* 0x000fea0003800000 */
.L_x_302:
[----:B------:R3:W5:Y:S01]  /*d470*/  LDL R10, [R1+0x8] ;  /* 0x00000800010a7983 */ /* 0x0007620000100800 */
[----:B------:R-:W4:Y:S01]  /*d480*/  LDC R5, c[0x0][0x448] ;  /* 0x00011200ff057b82 */ /* 0x000f220000000800 */
[----:B------:R-:W-:Y:S01]  /*d490*/  R2UR UR6, R32 ;  /* 0x00000000200672ca */ /* 0x000fe200000e0000 */
[----:B------:R-:W-:Y:S01]  /*d4a0*/  IMAD.SHL.U32 R4, R17, 0x80, RZ ;  /* 0x0000008011047824 */ /* 0x000fe200078e00ff */
[----:B------:R-:W0:Y:S01]  /*d4b0*/  S2R R2, SR_TID.X ;  /* 0x0000000000027919 */ /* 0x000e220000002100 */
[C---:B------:R-:W-:Y:S01]  /*d4c0*/  R2UR UR7, R18.reuse ;  /* 0x00000000120772ca */ /* 0x040fe200000e0000 */
[----:B------:R-:W-:Y:S01]  /*d4d0*/  ULDC.64 UR8, c[0x0][0x2d8] ;  /* 0x0000b60000087ab9 */ /* 0x000fe20000000a00 */
[----:B----4-:R-:W-:Y:S02]  /*d4e0*/  ISETP.NE.AND P0, PT, R5, 0x1, PT ;  /* 0x000000010500780c */ /* 0x010fe40003f05270 */
[----:B------:R-:W-:Y:S02]  /*d4f0*/  R2UR UR10, R18 ;  /* 0x00000000120a72ca */ /* 0x000fe400000e0000 */
[C---:B0-----:R-:W-:Y:S01]  /*d500*/  LOP3.LUT R19, R2.reuse, 0x7f, RZ, 0xc0, !PT ;  /* 0x0000007f02137812 */ /* 0x041fe200078ec0ff */
[----:B------:R-:W-:-:S08]  /*d510*/  IMAD.SHL.U32 R2, R2, 0x10, RZ ;  /* 0x0000001002027824 */ /* 0x000fd000078e00ff */
[----:B------:R-:W0:Y:S01]  /*d520*/  @P0 LDC R3, c[0x0][0x44c] ;  /* 0x00011300ff030b82 */ /* 0x000e220000000800 */
[----:B------:R-:W-:-:S04]  /*d530*/  SHF.R.U32.HI R19, RZ, 0x3, R19 ;  /* 0x00000003ff137819 */ /* 0x000fc80000011613 */
[----:B------:R-:W-:-:S03]  /*d540*/  LOP3.LUT R2, R19, 0x70, R2, 0xf8, !PT ;  /* 0x0000007013027812 */ /* 0x000fc600078ef802 */
[----:B-12---:R-:W1:Y:S01]  /*d550*/  @P0 LDC R6, c[0x0][0x450] ;  /* 0x00011400ff060b82 */ /* 0x006e620000000800 */
[----:B------:R-:W-:Y:S01]  /*d560*/  UIMAD UR6, UR6, UR8, URZ ;  /* 0x00000008060672a4 */ /* 0x000fe2000f8e023f */
[----:B------:R-:W-:Y:S01]  /*d570*/  LOP3.LUT R0, R2, R4, RZ, 0xfc, !PT ;  /* 0x0000000402007212 */ /* 0x000fe200078efcff */
[----:B------:R-:W-:Y:S01]  /*d580*/  UMOV UR4, UR38 ;  /* 0x0000002600047c82 */ /* 0x000fe20008000000 */
[----:B------:R-:W-:Y:S01]  /*d590*/  UMOV UR5, UR47 ;  /* 0x0000002f00057c82 */ /* 0x000fe20008000000 */
[----:B------:R-:W-:Y:S02]  /*d5a0*/  UIMAD UR6, UR10, UR9, UR6 ;  /* 0x000000090a0672a4 */ /* 0x000fe4000f8e0206 */
[----:B------:R-:W-:Y:S01]  /*d5b0*/  UIMAD.WIDE.U32 UR4, UR7, UR8, UR4 ;  /* 0x00000008070472a5 */ /* 0x000fe2000f8e0004 */
[----:B------:R-:W-:Y:S02]  /*d5c0*/  IMAD.MOV.U32 R2, RZ, RZ, R0 ;  /* 0x000000ffff027224 */ /* 0x000fe400078e0000 */
[----:B------:R-:W-:Y:S01]  /*d5d0*/  ULDC.64 UR8, c[0x0][0x2e0] ;  /* 0x0000b80000087ab9 */ /* 0x000fe20000000a00 */
[----:B------:R-:W-:Y:S01]  /*d5e0*/  UIADD3 UR5, UR5, UR6, URZ ;  /* 0x0000000605057290 */ /* 0x000fe2000fffe03f */
[----:B0-----:R-:W-:Y:S01]  /*d5f0*/  @P0 IMAD.HI.U32 R3, R0, R3, RZ ;  /* 0x0000000300030227 */ /* 0x001fe200078e00ff */
[----:B------:R-:W-:Y:S01]  /*d600*/  UIMAD UR6, UR45, UR8, URZ ;  /* 0x000000082d0672a4 */ /* 0x000fe2000f8e023f */
[----:B------:R-:W0:Y:S01]  /*d610*/  S2R R8, SR_TID.X ;  /* 0x0000000000087919 */ /* 0x000e220000002100 */
[----:B------:R-:W-:-:S02]  /*d620*/  UIMAD.WIDE.U32 UR4, UR44, UR8, UR4 ;  /* 0x000000082c0472a5 */ /* 0x000fc4000f8e0004 */
        /* <DEDUP_REMOVED lines=17> */
[----:B------:R-:W-:Y:S01]  /*d740*/  ULDC.64 UR4, c[0x0][0x280] ;  /* 0x0000a00000047ab9 */ /* 0x000fe20000000a00 */
[----:B------:R-:W-:Y:S02]  /*d750*/  LOP3.LUT R12, R28, 0x80, RZ, 0xfc, !PT ;  /* 0x000000801c0c7812 */ /* 0x000fe400078efcff */
[----:B------:R-:W-:Y:S01]  /*d760*/  IADD3 R0, P0, R2, UR4, RZ ;  /* 0x0000000402007c10 */ /* 0x000fe2000ff1e0ff */
[----:B------:R-:W-:Y:S02]  /*d770*/  ULDC UR4, c[0x0][0x2b8] ;  /* 0x0000ae0000047ab9 */ /* 0x000fe40000000800 */
[----:B------:R-:W-:Y:S02]  /*d780*/  ISETP.GE.AND P1, PT, R12, UR4, PT ;  /* 0x000000040c007c0c */ /* 0x000fe4000bf26270 */
[----:B------:R-:W-:Y:S02]  /*d790*/  IADD3.X R6, R3, UR5, R7, P0, !PT ;  /* 0x0000000503067c10 */ /* 0x000fe400087fe407 */
[----:B------:R-:W-:Y:S01]  /*d7a0*/  ISETP.GE.AND P0, PT, R28, UR4, PT ;  /* 0x000000041c007c0c */ /* 0x000fe2000bf06270 */
[----:B------:R-:W-:Y:S01]  /*d7b0*/  UMOV UR4, 0xffffffff ;  /* 0xffffffff00047882 */ /* 0x000fe20000000000 */
[----:B0-----:R-:W-:-:S04]  /*d7c0*/  LOP3.LUT R19, R8, 0x7f, RZ, 0xc0, !PT ;  /* 0x0000007f08137812 */ /* 0x001fc800078ec0ff */
[----:B------:R-:W-:Y:S01]  /*d7d0*/  SHF.R.U32.HI R17, RZ, 0x3, R19 ;  /* 0x00000003ff117819 */ /* 0x000fe20000011613 */
[----:B---3--:R-:W-:Y:S06]  /*d7e0*/  BRA.DIV UR4, `(.L_x_304) ;  /* 0x0000004e04c87947 */ /* 0x008fec000b800000 */
[----:B------:R-:W0:Y:S01]  /*d7f0*/  SHFL.IDX PT, R14, R0, RZ, 0x181f ;  /* 0x00181fff000e7589 */ /* 0x000e2200000e0000 */
[----:B------:R-:W-:Y:S02]  /*d800*/  IMAD R5, R5, UR41, RZ ;  /* 0x0000002905057c24 */ /* 0x000fe4000f8e02ff */
[----:B------:R-:W-:Y:S01]  /*d810*/  IMAD.IADD R4, R17, 0x1, R4 ;  /* 0x0000000111047824 */ /* 0x000fe200078e0204 */
[----:B------:R-:W1:Y:S03]  /*d820*/  SHFL.IDX PT, R2, R6, RZ, 0x181f ;  /* 0x00181fff06027589 */ /* 0x000e6600000e0000 */
[C---:B------:R-:W-:Y:S01]  /*d830*/  VIADD R8, R4.reuse, 0x10 ;  /* 0x0000001004087836 */ /* 0x040fe20000000000 */
[----:B------:R-:W-:Y:S01]  /*d840*/  ISETP.GE.AND P2, PT, R4, R5, PT ;  /* 0x000000050400720c */ /* 0x000fe20003f46270 */
[----:B------:R-:W-:-:S12]  /*d850*/  SHFL.IDX PT, R7, R6, 0x1, 0x181f ;  /* 0x00381f0006077f89 */ /* 0x000fd800000e0000 */
[----:B0-----:R-:W-:-:S05]  /*d860*/  @!P2 IADD3 R14, P3, R28, R14, RZ ;  /* 0x0000000e1c0ea210 */ /* 0x001fca0007f7e0ff */
[----:B-1----:R-:W-:Y:S02]  /*d870*/  @!P2 IMAD.X R3, RZ, RZ, R2, P3 ;  /* 0x000000ffff03a224 */ /* 0x002fe400018e0602 */
[----:B------:R-:W-:Y:S02]  /*d880*/  @!P2 IMAD.MOV.U32 R2, RZ, RZ, R14 ;  /* 0x000000ffff02a224 */ /* 0x000fe400078e000e */
[----:B------:R-:W0:Y:S04]  /*d890*/  SHFL.IDX PT, R14, R0, 0x1, 0x181f ;  /* 0x00381f00000e7f89 */ /* 0x000e2800000e0000 */
[----:B-----5:R-:W-:Y:S04]  /*d8a0*/  @!P2 LDGSTS.E.BYPASS.LTC128B.128 [R10+0x20400], desc[UR52][R2.64], !P0 ;  /* 0x20400000020aafae */ /* 0x020fe8000c101d74 */
[----:B------:R1:W-:Y:S01]  /*d8b0*/  @!P2 LDGSTS.E.BYPASS.LTC128B.128 [R10+0x24400], desc[UR52][R2.64+0x80], !P1 ;  /* 0x24400080020aafae */ /* 0x0003e2000c901d74 */
[----:B------:R-:W-:Y:S01]  /*d8c0*/  ISETP.GE.AND P2, PT, R8, R5, PT ;  /* 0x000000050800720c */ /* 0x000fe20003f46270 */
[----:B------:R-:W-:-:S12]  /*d8d0*/  VIADD R8, R4, 0x20 ;  /* 0x0000002004087836 */ /* 0x000fd80000000000 */
[----:B0-----:R-:W-:-:S05]  /*d8e0*/  @!P2 IADD3 R14, P3, R28, R14, RZ ;  /* 0x0000000e1c0ea210 */ /* 0x001fca0007f7e0ff */
[----:B------:R-:W-:Y:S02]  /*d8f0*/  @!P2 IMAD.X R7, RZ, RZ, R7, P3 ;  /* 0x000000ffff07a224 */ /* 0x000fe400018e0607 */
[----:B-1----:R-:W-:Y:S02]  /*d900*/  @!P2 IMAD.MOV.U32 R2, RZ, RZ, R14 ;  /* 0x000000ffff02a224 */ /* 0x002fe400078e000e */
[----:B------:R-:W0:Y:S01]  /*d910*/  SHFL.IDX PT, R14, R0, 0x2, 0x181f ;  /* 0x00581f00000e7f89 */ /* 0x000e2200000e0000 */
[----:B------:R-:W-:-:S03]  /*d920*/  @!P2 IMAD.MOV.U32 R3, RZ, RZ, R7 ;  /* 0x000000ffff03a224 */ /* 0x000fc600078e0007 */
[----:B------:R-:W1:Y:S04]  /*d930*/  SHFL.IDX PT, R7, R6, 0x2, 0x181f ;  /* 0x00581f0006077f89 */ /* 0x000e6800000e0000 */
[----:B------:R-:W-:Y:S04]  /*d940*/  @!P2 LDGSTS.E.BYPASS.LTC128B.128 [R10+0x20c00], desc[UR52][R2.64], !P0 ;  /* 0x20c00000020aafae */ /* 0x000fe8000c101d74 */
[----:B------:R2:W-:Y:S01]  /*d950*/  @!P2 LDGSTS.E.BYPASS.LTC128B.128 [R10+0x24c00], desc[UR52][R2.64+0x80], !P1 ;  /* 0x24c00080020aafae */ /* 0x0005e2000c901d74 */
[----:B------:R-:W-:Y:S01]  /*d960*/  ISETP.GE.AND P2, PT, R8, R5, PT ;  /* 0x000000050800720c */ /* 0x000fe20003f46270 */
[----:B------:R-:W-:-:S12]  /*d970*/  VIADD R8, R4, 0x30 ;  /* 0x0000003004087836 */ /* 0x000fd80000000000 */
[----:B0-----:R-:W-:-:S05]  /*d980*/  @!P2 IADD3 R14, P3, R28, R14, RZ ;  /* 0x0000000e1c0ea210 */ /* 0x001fca0007f7e0ff */
[----:B-1----:R-:W-:Y:S02]  /*d990*/  @!P2 IMAD.X R7, RZ, RZ, R7, P3 ;  /* 0x000000ffff07a224 */ /* 0x002fe400018e0607 */
[----:B--2---:R-:W-:Y:S02]  /*d9a0*/  @!P2 IMAD.MOV.U32 R2, RZ, RZ, R14 ;  /* 0x000000ffff02a224 */ /* 0x004fe400078e000e */
        /* <DEDUP_REMOVED lines=35> */
[----:B------:R-:W-:-:S03]  /*dbe0*/  ISETP.GE.AND P2, PT, R8, R5, PT ;  /* 0x000000050800720c */ /* 0x000fc60003f46270 */
[----:B------:R-:W3:Y:S10]  /*dbf0*/  SHFL.IDX PT, R6, R6, 0x7, 0x181f ;  /* 0x00f81f0006067f89 */ /* 0x000ef400000e0000 */
[----:B0-----:R-:W-:-:S05]  /*dc00*/  @!P2 IADD3 R14, P3, R28, R14, RZ ;  /* 0x0000000e1c0ea210 */ /* 0x001fca0007f7e0ff */
[----:B-1----:R-:W-:Y:S02]  /*dc10*/  @!P2 IMAD.X R7, RZ, RZ, R7, P3 ;  /* 0x000000ffff07a224 */ /* 0x002fe400018e0607 */
[----:B--2---:R-:W-:Y:S02]  /*dc20*/  @!P2 IMAD.MOV.U32 R2, RZ, RZ, R14 ;  /* 0x000000ffff02a224 */ /* 0x004fe400078e000e */
[----:B------:R-:W-:Y:S01]  /*dc30*/  @!P2 IMAD.MOV.U32 R3, RZ, RZ, R7 ;  /* 0x000000ffff03a224 */ /* 0x000fe200078e0007 */
[----:B------:R0:W1:Y:S04]  /*dc40*/  SHFL.IDX PT, R14, R0, 0x7, 0x181f ;  /* 0x00f81f00000e7f89 */ /* 0x00006800000e0000 */
[----:B------:R0:W-:Y:S04]  /*dc50*/  @!P2 LDGSTS.E.BYPASS.LTC128B.128 [R10+0x23400], desc[UR52][R2.64], !P0 ;  /* 0x23400000020aafae */ /* 0x0001e8000c101d74 */
[----:B---3--:R0:W-:Y:S02]  /*dc60*/  @!P2 LDGSTS.E.BYPASS.LTC128B.128 [R10+0x27400], desc[UR52][R2.64+0x80], !P1 ;  /* 0x27400080020aafae */ /* 0x0081e4000c901d74 */
.L_x_424:
[----:B------:R-:W-:Y:S01]  /*dc70*/  VIADD R4, R4, 0x70 ;  /* 0x0000007004047836 */ /* 0x000fe20000000000 */
[----:B------:R-:W-:Y:S04]  /*dc80*/  BSSY B0, `(.L_x_305) ;  /* 0x000000a000007945 */ /* 0x000fe80003800000 */
[----:B------:R-:W-:-:S13]  /*dc90*/  ISETP.GE.AND P2, PT, R4, R5, PT ;  /* 0x000000050400720c */ /* 0x000fda0003f46270 */
[----:B------:R-:W-:Y:S05]  /*dca0*/  @P2 BRA `(.L_x_306) ;  /* 0x00000000001c2947 */ /* 0x000fea0003800000 */
[----:B01----:R-:W-:-:S05]  /*dcb0*/  IADD3 R2, P2, R28, R14, RZ ;  /* 0x0000000e1c027210 */ /* 0x003fca0007f5e0ff */
[----:B------:R-:W-:-:S05]  /*dcc0*/  IMAD.X R3, RZ, RZ, R6, P2 ;  /* 0x000000ffff037224 */ /* 0x000fca00010e0606 */
[----:B------:R-:W-:Y:S01]  /*dcd0*/  @!PT LDS RZ, [RZ] ;  /* 0x00000000fffff984 */ /* 0x000fe20000000800 */
[----:B------:R-:W-:Y:S01]  /*dce0*/  @!PT LDS RZ, [RZ] ;  /* 0x00000000fffff984 */ /* 0x000fe20000000800 */
[----:B------:R-:W-:Y:S01]  /*dcf0*/  @!PT LDS RZ, [RZ] ;  /* 0x00000000fffff984 */ /* 0x000fe20000000800 */
[----:B------:R2:W-:Y:S04]  /*dd00*/  LDGSTS.E.BYPASS.LTC128B.128 [R10+0x23c00], desc[UR52][R2.64], !P0 ;  /* 0x23c00000020a7fae */ /* 0x0005e8000c101d74 */
[----:B------:R2:W-:Y:S02]  /*dd10*/  LDGSTS.E.BYPASS.LTC128B.128 [R10+0x27c00], desc[UR52][R2.64+0x80], !P1 ;  /* 0x27c00080020a7fae */ /* 0x0005e4000c901d74 */
.L_x_306:
[----:B------:R-:W-:Y:S05]  /*dd20*/  BSYNC B0 ;  /* 0x0000000000007941 */ /* 0x000fea0003800000 */
.L_x_305:
[----:B------:R-:W-:Y:S01]  /*dd30*/  NOP ;  /* 0x0000000000007918 */ /* 0x000fe20000000000 */
[----:B------:R-:W-:-:S13]  /*dd40*/  PLOP3.LUT P0, PT, PT, PT, PT, 0x80, 0x0 ;  /* 0x000000000000781c */ /* 0x000fda0003f0f070 */
.L_x_307:
[----:B------:R-:W-:Y:S02]  /*dd50*/  PLOP3.LUT P1, PT, P1, P0, PT, 0xa2, 0x0 ;  /* 0x000000000000781c */ /* 0x000fe40000f21472 */
[----:B------:R-:W-:-:S08]  /*dd60*/  @P0 R2UR P1, UR4, R22 ;  /* 0x00000000160402ca */ /* 0x000fd00000020000 */
[----:B------:R-:W-:-:S05]  /*dd70*/  @P0 PLOP3.LUT P0, PT, P1, PT, PT, 0x80, 0x0 ;  /* 0x000000000000081c */ /* 0x000fca0000f0f070 */
[----:B------:R-:W-:Y:S01]  /*dd80*/  @!P1 SYNCS.ARRIVE.TRANS64.RED.A0T1 RZ, [UR4+0x38800], RZ ;  /* 0x038800ffffff99a7 */ /* 0x000fe20008200404 */
[----:B------:R-:W-:Y:S07]  /*dd90*/  @!P1 ARRIVES.LDGSTSBAR.64.TRANSCNT [UR4+0x38800] ;  /* 0x03880000ff0099b0 */ /* 0x000fee0008000a84 */
[----:B------:R-:W-:Y:S05]  /*dda0*/  @P0 BRA.U.ANY `(.L_x_307) ;  /* 0xfffffffd00e80947 */ /* 0x000fea000393ffff */
[----:B0-2---:R-:W2:Y:S02]  /*ddb0*/  LDL.LU R2, [R1+0xc] ;  /* 0x00000c0001027983 */ /* 0x005ea40000300800 */
[----:B--2---:R-:W-:-:S05]  /*ddc0*/  VIADD R2, R2, 0x1 ;  /* 0x0000000102027836 */ /* 0x004fca0000000000 */
[----:B------:R0:W-:Y:S01]  /*ddd0*/  STL [R1+0xc], R2 ;  /* 0x00000c0201007387 */ /* 0x0001e20000100800 */
[----:B------:R-:W-:-:S04]  /*dde0*/  LEA.HI R0, R2, R2, RZ, 0x1 ;  /* 0x0000000202007211 */ /* 0x000fc800078f08ff */
[----:B------:R-:W-:-:S05]  /*ddf0*/  LOP3.LUT R0, R0, 0xfffffffe, RZ, 0xc0, !PT ;  /* 0xfffffffe00007812 */ /* 0x000fca00078ec0ff */
[----:B------:R-:W-:-:S05]  /*de00*/  IMAD.IADD R0, R2, 0x1, -R0 ;  /* 0x0000000102007824 */ /* 0x000fca00078e0a00 */
[----:B------:R-:W-:Y:S01]  /*de10*/  SHF.L.U32 R3, R0, 0x1f, RZ ;  /* 0x0000001f00037819 */ /* 0x000fe200000006ff */
[----:B------:R-:W-:Y:S01]  /*de20*/  NOP ;  /* 0x0000000000007918 */ /* 0x000fe20000000000 */
[----:B------:R0:W-:Y:S01]  /*de30*/  SYNCS.ARRIVE.TRANS64.A1T0 RZ, [R22+URZ+0x38800], RZ ;  /* 0x038800ff16ff79a7 */ /* 0x0001e2000810003f */
[----:B------:R-:W-:Y:S01]  /*de40*/  BSSY B0, `(.L_x_308) ;  /* 0x0000003000007945 */ /* 0x000fe20003800000 */
[----:B------:R-:W2:Y:S03]  /*de50*/  SYNCS.PHASECHK.TRANS64.TRYWAIT P0, [R22+URZ+0x38820], R3 ;  /* 0x03882003160075a7 */ /* 0x000ea6000800017f */
[----:B0-2---:R-:W-:Y:S05]  /*de60*/  @!P0 BRA `(.L_x_309) ;  /* 0x0000005000a88947 */ /* 0x005fea0003800000 */
.L_x_425:
[----:B------:R-:W-:Y:S05]  /*de70*/  BSYNC B0 ;  /* 0x0000000000007941 */ /* 0x000fea0003800000 */
.L_x_308:
[----:B------:R-:W-:-:S06]  /*de80*/  UISETP.GE.AND UP0, UPT, UR42, 0x81, UPT ;  /* 0x000000812a00788c */ /* 0x000fcc000bf06270 */
[----:B------:R-:W-:-:S13]  /*de90*/  PLOP3.LUT P0, PT, PT, PT, UP0, 0x80, 0x0 ;  /* 0x000000000000781c */ /* 0x000fda0003f0f008 */
[----:B------:R-:W-:Y:S05]  /*dea0*/  @!P0 BRA `(.L_x_310) ;  /* 0x0000001400f08947 */ /* 0x000fea0003800000 */
[----:B------:R-:W-:Y:S01]  /*deb0*/  UIADD3 UR4, UR43, -0x2, URZ ;  /* 0xfffffffe2b047890 */ /* 0x000fe2000fffe03f */
[----:B------:R-:W-:Y:S02]  /*dec0*/  IMAD.MOV.U32 R10, RZ, RZ, R30 ;  /* 0x000000ffff0a7224 */ /* 0x000fe400078e001e */
[----:B------:R-:W-:-:S03]  /*ded0*/  IMAD.MOV.U32 R9, RZ, RZ, R23 ;  /* 0x000000ffff097224 */ /* 0x000fc600078e0017 */
[----:B------:R-:W-:-:S07]  /*dee0*/  IMAD.U32 R21, RZ, RZ, UR4 ;  /* 0x00000004ff157e24 */ /* 0x000fce000f8e00ff */
.L_x_330:
[----:B0-----:R-:W0:Y:S01]  /*def0*/  LDC R3, c[0x0][0x430] ;  /* 0x00010c00ff037b82 */ /* 0x001e220000000800 */
[----:B--2---:R-:W2:Y:S01]  /*df00*/  S2R R0, SR_TID.X ;  /* 0x0000000000007919 */ /* 0x004ea20000002100 */
[----:B------:R-:W-:Y:S05]  /*df10*/  YIELD ;  /* 0x0000000000007946 */ /* 0x000fea0003800000 */
[----:B------:R-:W-:Y:S01]  /*df20*/  ULDC.64 UR4, c[0x0][0x428] ;  /* 0x00010a0000047ab9 */ /* 0x000fe20000000a00 */
[----:B0-----:R-:W-:Y:S02]  /*df30*/  ISETP.NE.AND P0, PT, R3, 0x1, PT ;  /* 0x000000010300780c */ /* 0x001fe40003f05270 */
[----:B--2---:R-:W-:-:S11]  /*df40*/  LOP3.LUT R0, R0, 0x7f, RZ, 0xc0, !PT ;  /* 0x0000007f00007812 */ /* 0x004fd600078ec0ff */
[----:B------:R-:W0:Y:S01]  /*df50*/  @P0 LDC R5, c[0x0][0x434] ;  /* 0x00010d00ff050b82 */ /* 0x000e220000000800 */
[----:B------:R-:W-:-:S05]  /*df60*/  SHF.R.U32.HI R0, RZ, 0x3, R0 ;  /* 0x00000003ff007819 */ /* 0x000fca0000011600 */
[----:B------:R-:W-:Y:S02]  /*df70*/  IMAD R3, R21, 0x80, R0 ;  /* 0x0000008015037824 */ /* 0x000fe400078e0200 */
[----:B------:R-:W2:Y:S03]  /*df80*/  @P0 LDC R11, c[0x0][0x438] ;  /* 0x00010e00ff0b0b82 */ /* 0x000ea60000000800 */
[----:B------:R-:W-:-:S05]  /*df90*/  IADD3 R6, R28, UR37, R3 ;  /* 0x000000251c067c10 */ /* 0x000fca000fffe003 */
[----:B------:R-:W-:Y:S02]  /*dfa0*/  IMAD.MOV.U32 R7, RZ, RZ, R6 ;  /* 0x000000ffff077224 */ /* 0x000fe400078e0006 */
[----:B0-----:R-:W-:-:S05]  /*dfb0*/  @P0 IMAD.HI.U32 R0, R6, R5, RZ ;  /* 0x0000000506000227 */ /* 0x001fca00078e00ff */
[----:B--2---:R-:W-:Y:S01]  /*dfc0*/  @P0 SHF.R.U32.HI R7, RZ, R11, R0 ;  /* 0x0000000bff070219 */ /* 0x004fe20000011600 */
        /* <DEDUP_REMOVED lines=13> */
[----:B------:R-:W-:Y:S01]  /*e0a0*/  VIADD R23, R9, 0x1 ;  /* 0x0000000109177836 */ /* 0x000fe20000000000 */
[C---:B------:R-:W-:Y:S01]  /*e0b0*/  ISETP.GT.AND P1, PT, R21.reuse, RZ, PT ;  /* 0x000000ff1500720c */ /* 0x040fe20003f24270 */
[----:B------:R-:W-:Y:S02]  /*e0c0*/  IMAD.MOV R3, RZ, RZ, -R7 ;  /* 0x000000ffff037224 */ /* 0x000fe400078e0a07 */
[----:B------:R-:W-:Y:S01]  /*e0d0*/  VIADD R21, R21, 0xffffffff ;  /* 0xffffffff15157836 */ /* 0x000fe20000000000 */
[----:B------:R-:W-:Y:S01]  /*e0e0*/  ISETP.NE.AND P0, PT, R23, 0x2, PT ;  /* 0x000000021700780c */ /* 0x000fe20003f05270 */
[----:B------:R-:W-:-:S03]  /*e0f0*/  IMAD R6, R3, UR4, R6 ;  /* 0x0000000403067c24 */ /* 0x000fc6000f8e0206 */
[----:B------:R-:W-:Y:S02]  /*e100*/  SEL R3, RZ, 0x1, P0 ;  /* 0x00000001ff037807 */ /* 0x000fe40000000000 */
[----:B------:R-:W-:Y:S02]  /*e110*/  SEL R23, R23, RZ, P0 ;  /* 0x000000ff17177207 */ /* 0x000fe40000000000 */
[----:B------:R-:W-:Y:S02]  /*e120*/  LOP3.LUT R30, R10, R3, RZ, 0x3c, !PT ;  /* 0x000000030a1e7212 */ /* 0x000fe400078e3cff */
[----:B--2---:R-:W-:Y:S01]  /*e130*/  SHF.R.S32.HI R19, RZ, 0x1f, R5 ;  /* 0x0000001fff137819 */ /* 0x004fe20000011405 */
[----:B------:R-:W-:Y:S06]  /*e140*/  @!P2 BRA `(.L_x_311) ;  /* 0x000000000004a947 */ /* 0x000fec0003800000 */
[----:B------:R-:W-:Y:S01]  /*e150*/  BPT.TRAP 0x1 ;  /* 0x000000040000795c */ /* 0x000fe20000300000 */
.L_x_311:
[----:B------:R-:W-:Y:S01]  /*e160*/  IMAD R0, R23, 0x8, R22 ;  /* 0x0000000817007824 */ /* 0x000fe200078e0216 */
[----:B------:R-:W-:Y:S01]  /*e170*/  SHF.L.U32 R20, R30, 0x1f, RZ ;  /* 0x0000001f1e147819 */ /* 0x000fe200000006ff */
[----:B------:R-:W-:Y:S01]  /*e180*/  BSSY B0, `(.L_x_312) ;  /* 0x0000004000007945 */ /* 0x000fe20003800000 */
[----:B------:R-:W-:Y:S02]  /*e190*/  SHF.R.S32.HI R17, RZ, 0x1f, R6 ;  /* 0x0000001fff117819 */ /* 0x000fe40000011406 */
[----:B------:R-:W0:Y:S02]  /*e1a0*/  SYNCS.PHASECHK.TRANS64.TRYWAIT P0, [R0+URZ+0x38880], R20 ;  /* 0x03888014000075a7 */ /* 0x000e24000800017f */
[----:B0-----:R-:W-:Y:S05]  /*e1b0*/  @!P0 BRA `(.L_x_313) ;  /* 0x0000004c00e88947 */ /* 0x001fea0003800000 */
.L_x_426:
[----:B------:R-:W-:Y:S05]  /*e1c0*/  BSYNC B0 ;  /* 0x0000000000007941 */ /* 0x000fea0003800000 */
.L_x_312:
[----:B------:R-:W-:Y:S01]  /*e1d0*/  ULDC.64 UR4, c[0x0][0x328] ;  /* 0x0000ca0000047ab9 */ /* 0x000fe20000000a00 */
[----:B------:R-:W2:Y:S01]  /*e1e0*/  LDC R11, c[0x0][0x2f4] ;  /* 0x0000bd00ff0b7b82 */ /* 0x000ea20000000800 */
[----:B------:R-:W-:Y:S01]  /*e1f0*/  IMAD R3, R17, UR4, RZ ;  /* 0x0000000411037c24 */ /* 0x000fe2000f8e02ff */
[----:B------:R-:W-:Y:S01]  /*e200*/  ULDC.64 UR6, c[0x0][0x318] ;  /* 0x0000c60000067ab9 */ /* 0x000fe20000000a00 */
[----:B------:R-:W-:Y:S02]  /*e210*/  LOP3.LUT R12, R28, 0x80, RZ, 0xfc, !PT ;  /* 0x000000801c0c7812 */ /* 0x000fe400078efcff */
        /* <DEDUP_REMOVED lines=9> */
[----:B------:R-:W-:Y:S01]  /*e2b0*/  IMAD.IADD R3, R3, 0x1, R4 ;  /* 0x0000000103037824 */ /* 0x000fe200078e0204 */
[-C--:B--2---:R-:W-:Y:S01]  /*e2c0*/  ISETP.GE.AND P2, PT, R12, R11.reuse, PT ;  /* 0x0000000b0c00720c */ /* 0x084fe20003f46270 */
[----:B------:R-:W-:Y:S01]  /*e2d0*/  IMAD R7, R18, UR5, R7 ;  /* 0x0000000512077c24 */ /* 0x000fe2000f8e0207 */
[----:B------:R-:W-:Y:S01]  /*e2e0*/  ISETP.GE.AND P3, PT, R28, R11, PT ;  /* 0x0000000b1c00720c */ /* 0x000fe20003f66270 */
[----:B------:R-:W-:Y:S01]  /*e2f0*/  IMAD.WIDE.U32 R2, R18, UR4, R2 ;  /* 0x0000000412027c25 */ /* 0x000fe2000f8e0002 */
[----:B------:R-:W-:-:S03]  /*e300*/  UMOV UR4, 0xffffffff ;  /* 0xffffffff00047882 */ /* 0x000fc60000000000 */
[----:B------:R-:W-:Y:S01]  /*e310*/  IMAD R4, R23, 0x8000, R37 ;  /* 0x0000800017047824 */ /* 0x000fe200078e0225 */
[----:B------:R-:W-:-:S04]  /*e320*/  IADD3 R8, P0, R2, UR6, RZ ;  /* 0x0000000602087c10 */ /* 0x000fc8000ff1e0ff */
[----:B------:R-:W-:Y:S01]  /*e330*/  IADD3.X R7, R7, UR7, R3, P0, !PT ;  /* 0x0000000707077c10 */ /* 0x000fe200087fe403 */
[----:B------:R-:W-:Y:S08]  /*e340*/  BRA.DIV UR4, `(.L_x_314) ;  /* 0x0000004e04987947 */ /* 0x000ff0000b800000 */
[----:B------:R-:W2:Y:S01]  /*e350*/  SHFL.IDX PT, R2, R8, RZ, 0x181f ;  /* 0x00181fff08027589 */ /* 0x000ea200000e0000 */
[----:B------:R-:W-:-:S03]  /*e360*/  IMAD.IADD R4, R22, 0x1, R4 ;  /* 0x0000000116047824 */ /* 0x000fc600078e0204 */
[----:B------:R-:W3:Y:S01]  /*e370*/  SHFL.IDX PT, R3, R7, RZ, 0x181f ;  /* 0x00181fff07037589 */ /* 0x000ee200000e0000 */
[----:B--2---:R-:W-:-:S05]  /*e380*/  IADD3 R2, P0, R28, R2, RZ ;  /* 0x000000021c027210 */ /* 0x004fca0007f1e0ff */
[----:B---3--:R-:W-:-:S05]  /*e390*/  IMAD.X R3, RZ, RZ, R3, P0 ;  /* 0x000000ffff037224 */ /* 0x008fca00000e0603 */
[----:B------:R-:W-:Y:S01]  /*e3a0*/  @!PT LDS RZ, [RZ] ;  /* 0x00000000fffff984 */ /* 0x000fe20000000800 */
[----:B------:R-:W-:Y:S04]  /*e3b0*/  LDGSTS.E.BYPASS.LTC128B.128 [R4+0x10400], desc[UR52][R2.64], !P3 ;  /* 0x1040000002047fae */ /* 0x000fe8000d901d74 */
[----:B------:R2:W-:Y:S04]  /*e3c0*/  LDGSTS.E.BYPASS.LTC128B.128 [R4+0x14400], desc[UR52][R2.64+0x80], !P2 ;  /* 0x1440008002047fae */ /* 0x0005e8000d101d74 */
[----:B--2---:R-:W2:Y:S04]  /*e3d0*/  SHFL.IDX PT, R2, R8, 0x1, 0x181f ;  /* 0x00381f0008027f89 */ /* 0x004ea800000e0000 */
[----:B------:R-:W3:Y:S01]  /*e3e0*/  SHFL.IDX PT, R3, R7, 0x1, 0x181f ;  /* 0x00381f0007037f89 */ /* 0x000ee200000e0000 */
[----:B--2---:R-:W-:-:S05]  /*e3f0*/  IADD3 R2, P0, R28, R2, RZ ;  /* 0x000000021c027210 */ /* 0x004fca0007f1e0ff */
[----:B---3--:R-:W-:-:S05]  /*e400*/  IMAD.X R3, RZ, RZ, R3, P0 ;  /* 0x000000ffff037224 */ /* 0x008fca00000e0603 */
        /* <DEDUP_REMOVED lines=27> */
[----:B------:R-:W3:Y:S04]  /*e5c0*/  SHFL.IDX PT, R3, R7, 0x6, 0x181f ;  /* 0x00d81f0007037f89 */ /* 0x000ee800000e0000 */
[----:B------:R-:W4:Y:S01]  /*e5d0*/  SHFL.IDX PT, R7, R7, 0x7, 0x181f ;  /* 0x00f81f0007077f89 */ /* 0x000f2200000e0000 */
[----:B--2---:R-:W-:-:S05]  /*e5e0*/  IADD3 R2, P0, R28, R2, RZ ;  /* 0x000000021c027210 */ /* 0x004fca0007f1e0ff */
[----:B---3--:R-:W-:-:S05]  /*e5f0*/  IMAD.X R3, RZ, RZ, R3, P0 ;  /* 0x000000ffff037224 */ /* 0x008fca00000e0603 */
[----:B------:R-:W-:Y:S04]  /*e600*/  LDGSTS.E.BYPASS.LTC128B.128 [R4+0x13400], desc[UR52][R2.64], !P3 ;  /* 0x1340000002047fae */ /* 0x000fe8000d901d74 */
[----:B------:R2:W-:Y:S04]  /*e610*/  LDGSTS.E.BYPASS.LTC128B.128 [R4+0x17400], desc[UR52][R2.64+0x80], !P2 ;  /* 0x1740008002047fae */ /* 0x0005e8000d101d74 */
[----:B--2-4-:R2:W3:Y:S02]  /*e620*/  SHFL.IDX PT, R2, R8, 0x7, 0x181f ;  /* 0x00f81f0008027f89 */ /* 0x0144e400000e0000 */
.L_x_444:
[----:B---3--:R-:W-:-:S05]  /*e630*/  IADD3 R2, P0, R28, R2, RZ ;  /* 0x000000021c027210 */ /* 0x008fca0007f1e0ff */
        /* <DEDUP_REMOVED lines=8> */
.L_x_315:
[----:B------:R-:W-:Y:S02]  /*e6c0*/  PLOP3.LUT P2, PT, P2, P0, PT, 0xa2, 0x0 ;  /* 0x000000000000781c */ /* 0x000fe40001741472 */
[----:B------:R-:W-:-:S08]  /*e6d0*/  @P0 R2UR P2, UR4, R0 ;  /* 0x00000000000402ca */ /* 0x000fd00000040000 */
[----:B------:R-:W-:-:S05]  /*e6e0*/  @P0 PLOP3.LUT P0, PT, P2, PT, PT, 0x80, 0x0 ;  /* 0x000000000000081c */ /* 0x000fca000170f070 */
[----:B------:R-:W-:Y:S01]  /*e6f0*/  @!P2 SYNCS.ARRIVE.TRANS64.RED.A0T1 RZ, [UR4+0x38870], RZ ;  /* 0x038870ffffffa9a7 */ /* 0x000fe20008200404 */
[----:B------:R-:W-:Y:S07]  /*e700*/  @!P2 ARRIVES.LDGSTSBAR.64.TRANSCNT [UR4+0x38870] ;  /* 0x03887000ff00a9b0 */ /* 0x000fee0008000a84 */
[----:B------:R-:W-:Y:S05]  /*e710*/  @P0 BRA.U.ANY `(.L_x_315) ;  /* 0xfffffffd00e80947 */ /* 0x000fea000393ffff */
[----:B------:R-:W-:Y:S01]  /*e720*/  NOP ;  /* 0x0000000000007918 */ /* 0x000fe20000000000 */
[----:B---3--:R-:W-:-:S05]  /*e730*/  IMAD.U32 R2, RZ, RZ, UR46 ;  /* 0x0000002eff027e24 */ /* 0x008fca000f8e00ff */
[----:B------:R-:W-:-:S13]  /*e740*/  ISETP.NE.AND P3, PT, R2, 0x3, PT ;  /* 0x000000030200780c */ /* 0x000fda0003f65270 */
[----:B------:R-:W-:Y:S05]  /*e750*/  @!P3 BRA `(.L_x_316) ;  /* 0x000000000004b947 */ /* 0x000fea0003800000 */
[----:B------:R-:W-:Y:S01]  /*e760*/  BPT.TRAP 0x1 ;  /* 0x000000040000795c */ /* 0x000fe20000300000 */
.L_x_316:
[----:B------:R3:W-:Y:S01]  /*e770*/  SYNCS.ARRIVE.TRANS64.A1T0 RZ, [R0+URZ+0x38870], RZ ;  /* 0x038870ff00ff79a7 */ /* 0x0007e2000810003f */
[----:B------:R-:W-:Y:S05]  /*e780*/  @!P3 BRA `(.L_x_317) ;  /* 0x000000000004b947 */ /* 0x000fea0003800000 */
[----:B------:R-:W-:Y:S01]  /*e790*/  BPT.TRAP 0x1 ;  /* 0x000000040000795c */ /* 0x000fe20000300000 */
.L_x_317:
[----:B------:R-:W4:Y:S01]  /*e7a0*/  SYNCS.PHASECHK.TRANS64.TRYWAIT P0, [R0+URZ+0x38840], R20 ;  /* 0x03884014000075a7 */ /* 0x000f22000800017f */
[----:B------:R-:W-:Y:S04]  /*e7b0*/  BSSY B0, `(.L_x_318) ;  /* 0x0000002000007945 */ /* 0x000fe80003800000 */
[----:B----4-:R-:W-:Y:S05]  /*e7c0*/  @!P0 BRA `(.L_x_319) ;  /* 0x0000005000c08947 */ /* 0x010fea0003800000 */
.L_x_445:
[----:B------:R-:W-:Y:S05]  /*e7d0*/  BSYNC B0 ;  /* 0x0000000000007941 */ /* 0x000fea0003800000 */
.L_x_318:
[----:B------:R-:W-:Y:S01]  /*e7e0*/  ULDC.64 UR4, c[0x0][0x300] ;  /* 0x0000c00000047ab9 */ /* 0x000fe20000000a00 */
[----:B------:R-:W5:Y:S01]  /*e7f0*/  LDC R11, c[0x0][0x2f4] ;  /* 0x0000bd00ff0b7b82 */ /* 0x000f620000000800 */
        /* <DEDUP_REMOVED lines=15> */
[-C--:B-----5:R-:W-:Y:S02]  /*e8f0*/  ISETP.GE.AND P2, PT, R12, R11.reuse, PT ;  /* 0x0000000b0c00720c */ /* 0x0a0fe40003f46270 */
[----:B------:R-:W-:Y:S01]  /*e900*/  IMAD R5, R18, UR5, R5 ;  /* 0x0000000512057c24 */ /* 0x000fe2000f8e0205 */
[----:B--2---:R-:W-:Y:S02]  /*e910*/  IADD3 R8, P0, R2, UR6, RZ ;  /* 0x0000000602087c10 */ /* 0x004fe4000ff1e0ff */
[----:B------:R-:W-:-:S02]  /*e920*/  ISETP.GE.AND P3, PT, R28, R11, PT ;  /* 0x0000000b1c00720c */ /* 0x000fc40003f66270 */
[----:B------:R-:W-:Y:S01]  /*e930*/  IADD3.X R5, R5, UR7, R3, P0, !PT ;  /* 0x0000000705057c10 */ /* 0x000fe200087fe403 */
[----:B------:R-:W-:Y:S10]  /*e940*/  BRA.DIV UR4, `(.L_x_320) ;  /* 0x0000005204747947 */ /* 0x000ff4000b800000 */
[----:B-1----:R-:W1:Y:S04]  /*e950*/  SHFL.IDX PT, R14, R8, RZ, 0x181f ;  /* 0x00181fff080e7589 */ /* 0x002e6800000e0000 */
[----:B------:R-:W2:Y:S04]  /*e960*/  SHFL.IDX PT, R3, R5, RZ, 0x181f ;  /* 0x00181fff05037589 */ /* 0x000ea800000e0000 */
[----:B------:R-:W5:Y:S04]  /*e970*/  SHFL.IDX PT, R2, R8, 0x1, 0x181f ;  /* 0x00381f0008027f89 */ /* 0x000f6800000e0000 */
[----:B------:R-:W-:Y:S04]  /*e980*/  SHFL.IDX PT, R11, R8, 0x3, 0x181f ;  /* 0x00781f00080b7f89 */ /* 0x000fe800000e0000 */
[----:B------:R-:W-:Y:S01]  /*e990*/  SHFL.IDX PT, R12, R8, 0x4, 0x181f ;  /* 0x00981f00080c7f89 */ /* 0x000fe200000e0000 */
[----:B-1----:R-:W-:-:S03]  /*e9a0*/  IADD3 R6, P0, R28, R14, RZ ;  /* 0x0000000e1c067210 */ /* 0x002fc60007f1e0ff */
[----:B------:R-:W-:Y:S02]  /*e9b0*/  SHFL.IDX PT, R14, R8, 0x7, 0x181f ;  /* 0x00f81f00080e7f89 */ /* 0x000fe400000e0000 */
[----:B--2---:R-:W-:Y:S02]  /*e9c0*/  IMAD.X R7, RZ, RZ, R3, P0 ;  /* 0x000000ffff077224 */ /* 0x004fe400000e0603 */
[----:B------:R-:W1:Y:S01]  /*e9d0*/  SHFL.IDX PT, R3, R5, 0x1, 0x181f ;  /* 0x00381f0005037f89 */ /* 0x000e6200000e0000 */
[----:B-----5:R-:W-:-:S03]  /*e9e0*/  IADD3 R2, P0, R28, R2, RZ ;  /* 0x000000021c027210 */ /* 0x020fc60007f1e0ff */
[----:B------:R-:W-:Y:S04]  /*e9f0*/  LDGSTS.E.BYPASS.LTC128B.128 [R4+0x28400], desc[UR52][R6.64], !P3 ;  /* 0x2840000006047fae */ /* 0x000fe8000d901d74 */
[----:B------:R2:W-:Y:S04]  /*ea00*/  LDGSTS.E.BYPASS.LTC128B.128 [R4+0x2c400], desc[UR52][R6.64+0x80], !P2 ;  /* 0x2c40008006047fae */ /* 0x0005e8000d101d74 */
[----:B--2---:R-:W2:Y:S04]  /*ea10*/  SHFL.IDX PT, R7, R8, 0x2, 0x181f ;  /* 0x00581f0008077f89 */ /* 0x004ea800000e0000 */
[----:B------:R-:W5:Y:S01]  /*ea20*/  SHFL.IDX PT, R6, R5, 0x2, 0x181f ;  /* 0x00581f0005067f89 */ /* 0x000f6200000e0000 */
[----:B-1----:R-:W-:-:S05]  /*ea30*/  IMAD.X R3, RZ, RZ, R3, P0 ;  /* 0x000000ffff037224 */ /* 0x002fca00000e0603 */
[----:B------:R-:W-:Y:S04]  /*ea40*/  LDGSTS.E.BYPASS.LTC128B.128 [R4+0x28c00], desc[UR52][R2.64], !P3 ;  /* 0x28c0000002047fae */ /* 0x000fe8000d901d74 */
[----:B------:R2:W-:Y:S02]  /*ea50*/  LDGSTS.E.BYPASS.LTC128B.128 [R4+0x2cc00], desc[UR52][R2.64+0x80], !P2 ;  /* 0x2cc0008002047fae */ /* 0x0005e4000d101d74 */
[----:B--2---:R-:W-:Y:S02]  /*ea60*/  IADD3 R2, P0, R28, R7, RZ ;  /* 0x000000071c027210 */ /* 0x004fe40007f1e0ff */
[----:B------:R-:W-:Y:S03]  /*ea70*/  SHFL.IDX PT, R7, R5, 0x4, 0x181f ;  /* 0x00981f0005077f89 */ /* 0x000fe600000e0000 */
[----:B-----5:R-:W-:-:S02]  /*ea80*/  IMAD.X R3, RZ, RZ, R6, P0 ;  /* 0x000000ffff037224 */ /* 0x020fc400000e0606 */
[----:B------:R-:W1:Y:S04]  /*ea90*/  SHFL.IDX PT, R6, R5, 0x3, 0x181f ;  /* 0x00781f0005067f89 */ /* 0x000e6800000e0000 */
[----:B------:R-:W-:Y:S04]  /*eaa0*/  LDGSTS.E.BYPASS.LTC128B.128 [R4+0x29400], desc[UR52][R2.64], !P3 ;  /* 0x2940000002047fae */ /* 0x000fe8000d901d74 */
[----:B------:R2:W-:Y:S02]  /*eab0*/  LDGSTS.E.BYPASS.LTC128B.128 [R4+0x2d400], desc[UR52][R2.64+0x80], !P2 ;  /* 0x2d40008002047fae */ /* 0x0005e4000d101d74 */
[----:B--2---:R-:W-:-:S05]  /*eac0*/  IADD3 R2, P0, R28, R11, RZ ;  /* 0x0000000b1c027210 */ /* 0x004fca0007f1e0ff */
[----:B-1----:R-:W-:Y:S01]  /*ead0*/  IMAD.X R3, RZ, RZ, R6, P0 ;  /* 0x000000ffff037224 */ /* 0x002fe200000e0606 */
[----:B------:R-:W-:-:S04]  /*eae0*/  IADD3 R6, P0, R28, R12, RZ ;  /* 0x0000000c1c067210 */ /* 0x000fc80007f1e0ff */
[----:B------:R-:W-:Y:S01]  /*eaf0*/  LDGSTS.E.BYPASS.LTC128B.128 [R4+0x29c00], desc[UR52][R2.64], !P3 ;  /* 0x29c0000002047fae */ /* 0x000fe2000d901d74 */
[----:B------:R-:W-:-:S03]  /*eb00*/  IMAD.X R7, RZ, RZ, R7, P0 ;  /* 0x000000ffff077224 */ /* 0x000fc600000e0607 */
[----:B------:R1:W-:Y:S04]  /*eb10*/  LDGSTS.E.BYPASS.LTC128B.128 [R4+0x2dc00], desc[UR52][R2.64+0x80], !P2 ;  /* 0x2dc0008002047fae */ /* 0x0003e8000d101d74 */
[----:B------:R-:W-:Y:S04]  /*eb20*/  LDGSTS.E.BYPASS.LTC128B.128 [R4+0x2a400], desc[UR52][R6.64], !P3 ;  /* 0x2a40000006047fae */ /* 0x000fe8000d901d74 */
[----:B------:R2:W-:Y:S04]  /*eb30*/  LDGSTS.E.BYPASS.LTC128B.128 [R4+0x2e400], desc[UR52][R6.64+0x80], !P2 ;  /* 0x2e40008006047fae */ /* 0x0005e8000d101d74 */
[----:B-1----:R-:W1:Y:S04]  /*eb40*/  SHFL.IDX PT, R2, R8, 0x5, 0x181f ;  /* 0x00b81f0008027f89 */ /* 0x002e6800000e0000 */
[----:B------:R-:W5:Y:S04]  /*eb50*/  SHFL.IDX PT, R3, R5, 0x5, 0x181f ;  /* 0x00b81f0005037f89 */ /* 0x000f6800000e0000 */
[----:B--2---:R-:W2:Y:S04]  /*eb60*/  SHFL.IDX PT, R7, R8, 0x6, 0x181f ;  /* 0x00d81f0008077f89 */ /* 0x004ea800000e0000 */
[----:B------:R-:W0:Y:S04]  /*eb70*/  SHFL.IDX PT, R6, R5, 0x6, 0x181f ;  /* 0x00d81f0005067f89 */ /* 0x000e2800000e0000 */
[----:B------:R-:W0:Y:S01]  /*eb80*/  SHFL.IDX PT, R5, R5, 0x7, 0x181f ;  /* 0x00f81f0005057f89 */ /* 0x000e2200000e0000 */
[----:B-1----:R-:W-:-:S05]  /*eb90*/  IADD3 R2, P0, R28, R2, RZ ;  /* 0x000000021c027210 */ /* 0x002fca0007f1e0ff */
[----:B-----5:R-:W-:-:S05]  /*eba0*/  IMAD.X R3, RZ, RZ, R3, P0 ;  /* 0x000000ffff037224 */ /* 0x020fca00000e0603 */
[----:B------:R-:W-:Y:S04]  /*ebb0*/  LDGSTS.E.BYPASS.LTC128B.128 [R4+0x2ac00], desc[UR52][R2.64], !P3 ;  /* 0x2ac0000002047fae */ /* 0x000fe8000d901d74 */
[----:B------:R2:W-:Y:S02]  /*ebc0*/  LDGSTS.E.BYPASS.LTC128B.128 [R4+0x2ec00], desc[UR52][R2.64+0x80], !P2 ;  /* 0x2ec0008002047fae */ /* 0x0005e4000d101d74 */
[----:B--2---:R-:W-:-:S05]  /*ebd0*/  IADD3 R2, P0, R28, R7, RZ ;  /* 0x000000071c027210 */ /* 0x004fca0007f1e0ff */
[----:B0-----:R-:W-:-:S05]  /*ebe0*/  IMAD.X R3, RZ, RZ, R6, P0 ;  /* 0x000000ffff037224 */ /* 0x001fca00000e0606 */
[----:B------:R0:W-:Y:S04]  /*ebf0*/  LDGSTS.E.BYPASS.LTC128B.128 [R4+0x2b400], desc[UR52][R2.64], !P3 ;  /* 0x2b40000002047fae */ /* 0x0001e8000d901d74 */
[----:B------:R0:W-:Y:S02]  /*ec00*/  LDGSTS.E.BYPASS.LTC128B.128 [R4+0x2f400], desc[UR52][R2.64+0x80], !P2 ;  /* 0x2f40008002047fae */ /* 0x0001e4000d101d74 */
.L_x_463:
[----:B0-----:R-:W-:-:S05]  /*ec10*/  IADD3 R2, P0, R28, R14, RZ ;  /* 0x0000000e1c027210 */ /* 0x001fca0007f1e0ff */
        /* <DEDUP_REMOVED lines=8> */
.L_x_321:
        /* <DEDUP_REMOVED lines=11> */
.L_x_322:
[----:B------:R3:W-:Y:S02]  /*ed50*/  SYNCS.ARRIVE.TRANS64.A1T0 RZ, [R0+URZ+0x38830], RZ ;  /* 0x038830ff00ff79a7 */ /* 0x0007e4000810003f */
[----:B---34-:R-:W-:-:S05]  /*ed60*/  IMAD.U32 R0, RZ, RZ, UR48 ;  /* 0x00000030ff007e24 */ /* 0x018fca000f8e00ff */
[----:B------:R-:W-:-:S13]  /*ed70*/  ISETP.NE.AND P0, PT, R0, 0x3, PT ;  /* 0x000000030000780c */ /* 0x000fda0003f05270 */
[----:B------:R-:W-:Y:S05]  /*ed80*/  @!P0 BRA `(.L_x_323) ;  /* 0x0000000000048947 */ /* 0x000fea0003800000 */
[----:B------:R-:W-:Y:S01]  /*ed90*/  BPT.TRAP 0x1 ;  /* 0x000000040000795c */ /* 0x000fe20000300000 */
.L_x_323:
[----:B------:R-:W-:Y:S01]  /*eda0*/  LOP3.LUT R0, R10, 0x1, RZ, 0x3c, !PT ;  /* 0x000000010a007812 */ /* 0x000fe200078e3cff */
[----:B------:R-:W-:Y:S01]  /*edb0*/  IMAD R17, R9, 0x8, R22 ;  /* 0x0000000809117824 */ /* 0x000fe200078e0216 */
[----:B------:R-:W-:Y:S02]  /*edc0*/  BSSY B0, `(.L_x_324) ;  /* 0x0000004000007945 */ /* 0x000fe40003800000 */
[----:B------:R-:W-:-:S04]  /*edd0*/  SHF.L.U32 R0, R0, 0x1f, RZ ;  /* 0x0000001f00007819 */ /* 0x000fc800000006ff */
[----:B------:R-:W0:Y:S02]  /*ede0*/  SYNCS.PHASECHK.TRANS64.TRYWAIT P2, [R17+URZ+0x38870], R0 ;  /* 0x03887000110075a7 */ /* 0x000e24000804017f */
[----:B0-----:R-:W-:Y:S05]  /*edf0*/  @!P2 BRA `(.L_x_325) ;  /* 0x000000540088a947 */ /* 0x001fea0003800000 */
.L_x_464:
[----:B------:R-:W-:Y:S05]  /*ee00*/  BSYNC B0 ;  /* 0x0000000000007941 */ /* 0x000fea0003800000 */
.L_x_324:
[----:B------:R-:W-:-:S05]  /*ee10*/  IMAD.U32 R2, RZ, RZ, UR46 ;  /* 0x0000002eff027e24 */ /* 0x000fca000f8e00ff */
[----:B------:R-:W-:-:S13]  /*ee20*/  ISETP.NE.AND P2, PT, R2, 0x3, PT ;  /* 0x000000030200780c */ /* 0x000fda0003f45270 */
[----:B------:R-:W-:Y:S05]  /*ee30*/  @!P2 BRA `(.L_x_326) ;  /* 0x000000000004a947 */ /* 0x000fea0003800000 */
[----:B------:R-:W-:Y:S01]  /*ee40*/  BPT.TRAP 0x1 ;  /* 0x000000040000795c */ /* 0x000fe20000300000 */
.L_x_326:
[----:B0-----:R-:W-:Y:S01]  /*ee50*/  SHF.L.U32 R0, R10, 0x1f, RZ ;  /* 0x0000001f0a007819 */ /* 0x001fe200000006ff */
[----:B------:R-:W-:-:S03]  /*ee60*/  IMAD.SHL.U32 R3, R9, 0x8000, RZ ;  /* 0x0000800009037824 */ /* 0x000fc600078e00ff */
[----:B------:R-:W0:Y:S02]  /*ee70*/  SYNCS.PHASECHK.TRANS64.TRYWAIT P2, [R17+URZ+0x38860], R0 ;  /* 0x03886000110075a7 */ /* 0x000e24000804017f */
[----:B0-----:R-:W-:Y:S05]  /*ee80*/  @!P2 BRA `(.L_x_327) ;  /* 0x000000540078a947 */ /* 0x001fea0003800000 */
.L_x_465:
[----:B------:R-:W2:Y:S04]  /*ee90*/  LDL R2, [R1+0x4] ;  /* 0x0000040001027983 */ /* 0x000ea80000100800 */
[----:B------:R-:W3:Y:S01]  /*eea0*/  LDL R12, [R1] ;  /* 0x00000000010c7983 */ /* 0x000ee20000100800 */
[----:B------:R-:W-:Y:S05]  /*eeb0*/  WARPSYNC.ALL ;  /* 0x0000000000007948 */ /* 0x000fea0003800000 */
[----:B------:R-:W-:-:S05]  /*eec0*/  IMAD.U32 R20, RZ, RZ, UR46 ;  /* 0x0000002eff147e24 */ /* 0x000fca000f8e00ff */
[----:B------:R-:W-:Y:S02]  /*eed0*/  ISETP.NE.AND P2, PT, R20, 0x3, PT ;  /* 0x000000031400780c */ /* 0x000fe40003f45270 */
[----:B--2---:R-:W-:Y:S02]  /*eee0*/  LOP3.LUT R5, R3, R2, RZ, 0xfc, !PT ;  /* 0x0000000203057212 */ /* 0x004fe400078efcff */
[----:B---3--:R-:W-:-:S03]  /*eef0*/  IADD3 R3, R22, R3, R12 ;  /* 0x0000000316037210 */ /* 0x008fc60007ffe00c */
[----:B------:R-:W-:Y:S01]  /*ef00*/  IMAD.IADD R2, R22, 0x1, R5 ;  /* 0x0000000116027824 */ /* 0x000fe200078e0205 */
[----:B------:R-:W-:-:S03]  /*ef10*/  IADD3 R19, R33, 0x400, R3 ;  /* 0x0000040021137810 */ /* 0x000fc60007ffe003 */
[----:B0-----:R-:W-:Y:S01]  /*ef20*/  IMAD.IADD R0, R34, 0x1, R2 ;  /* 0x0000000122007824 */ /* 0x001fe200078e0202 */
[----:B------:R-:W0:Y:S02]  /*ef30*/  LDSM.16.MT88.4 R4, [R2+0x10400] ;  /* 0x010400000204783b */ /* 0x000e240000004200 */
[C-C-:B0-----:R-:W-:Y:S02]  /*ef40*/  PRMT R8, R4.reuse, 0x6420, R5.reuse ;  /* 0x0000642004087816 */ /* 0x141fe40000000005 */
[----:B------:R-:W-:Y:S02]  /*ef50*/  PRMT R9, R4, 0x7531, R5 ;  /* 0x0000753104097816 */ /* 0x000fe40000000005 */
[C-C-:B------:R-:W-:Y:S02]  /*ef60*/  PRMT R10, R6.reuse, 0x6420, R7.reuse ;  /* 0x00006420060a7816 */ /* 0x140fe40000000007 */
[----:B------:R-:W-:Y:S02]  /*ef70*/  PRMT R11, R6, 0x7531, R7 ;  /* 0x00007531060b7816 */ /* 0x000fe40000000007 */
[----:B------:R-:W0:Y:S04]  /*ef80*/  LDSM.16.MT88.4 R4, [R0+0x10400] ;  /* 0x010400000004783b */ /* 0x000e280000004200 */
[----:B------:R-:W-:Y:S01]  /*ef90*/  STSM.16.M88.4 [R3+0x400], R8 ;  /* 0x0004000803007844 */ /* 0x000fe20000000200 */
[----:B0-----:R-:W-:-:S02]  /*efa0*/  PRMT R12, R4, 0x6420, R5 ;  /* 0x00006420040c7816 */ /* 0x001fc40000000005 */
[----:B------:R-:W-:Y:S02]  /*efb0*/  PRMT R13, R4, 0x7531, R5 ;  /* 0x00007531040d7816 */ /* 0x000fe40000000005 */
[C-C-:B------:R-:W-:Y:S02]  /*efc0*/  PRMT R14, R6.reuse, 0x6420, R7.reuse ;  /* 0x00006420060e7816 */ /* 0x140fe40000000007 */
[----:B------:R-:W-:-:S05]  /*efd0*/  PRMT R15, R6, 0x7531, R7 ;  /* 0x00007531060f7816 */ /* 0x000fca0000000007 */
[----:B------:R-:W-:Y:S04]  /*efe0*/  STSM.16.M88.4 [R3+0x2400], R12 ;  /* 0x0024000c03007844 */ /* 0x000fe80000000200 */
[----:B------:R-:W0:Y:S02]  /*eff0*/  LDSM.16.MT88.4 R8, [R2+0x14400] ;  /* 0x014400000208783b */ /* 0x000e240000004200 */
[C-C-:B0-----:R-:W-:Y:S02]  /*f000*/  PRMT R4, R8.reuse, 0x6420, R9.reuse ;  /* 0x0000642008047816 */ /* 0x141fe40000000009 */
[----:B------:R-:W-:Y:S02]  /*f010*/  PRMT R5, R8, 0x7531, R9 ;  /* 0x0000753108057816 */ /* 0x000fe40000000009 */
[----:B------:R-:W-:-:S02]  /*f020*/  PRMT R6, R10, 0x6420, R11 ;  /* 0x000064200a067816 */ /* 0x000fc4000000000b */
[----:B------:R-:W-:Y:S02]  /*f030*/  PRMT R7, R10, 0x7531, R11 ;  /* 0x000075310a077816 */ /* 0x000fe4000000000b */
[----:B------:R-:W0:Y:S04]  /*f040*/  LDSM.16.MT88.4 R8, [R0+0x14400] ;  /* 0x014400000008783b */ /* 0x000e280000004200 */
[----:B------:R-:W-:Y:S01]  /*f050*/  STSM.16.M88.4 [R3+0x4400], R4 ;  /* 0x0044000403007844 */ /* 0x000fe20000000200 */
[C-C-:B0-----:R-:W-:Y:S02]  /*f060*/  PRMT R24, R8.reuse, 0x6420, R9.reuse ;  /* 0x0000642008187816 */ /* 0x141fe40000000009 */
[----:B------:R-:W-:Y:S02]  /*f070*/  PRMT R25, R8, 0x7531, R9 ;  /* 0x0000753108197816 */ /* 0x000fe40000000009 */
[----:B------:R-:W-:-:S02]  /*f080*/  PRMT R26, R10, 0x6420, R11 ;  /* 0x000064200a1a7816 */ /* 0x000fc4000000000b */
[----:B------:R-:W-:-:S05]  /*f090*/  PRMT R27, R10, 0x7531, R11 ;  /* 0x000075310a1b7816 */ /* 0x000fca000000000b */
[----:B------:R0:W-:Y:S04]  /*f0a0*/  STSM.16.M88.4 [R3+0x6400], R24 ;  /* 0x0064001803007844 */ /* 0x0001e80000000200 */
[----:B------:R-:W1:Y:S01]  /*f0b0*/  LDSM.16.MT88.4 R8, [R2+0x11400] ;  /* 0x011400000208783b */ /* 0x000e620000004200 */
[----:B0-----:R-:W-:Y:S02]  /*f0c0*/  IADD3 R3, R34, 0x400, R3 ;  /* 0x0000040022037810 */ /* 0x001fe40007ffe003 */
[C-C-:B-1----:R-:W-:Y:S02]  /*f0d0*/  PRMT R4, R8.reuse, 0x6420, R9.reuse ;  /* 0x0000642008047816 */ /* 0x142fe40000000009 */
[----:B------:R-:W-:Y:S02]  /*f0e0*/  PRMT R5, R8, 0x7531, R9 ;  /* 0x0000753108057816 */ /* 0x000fe40000000009 */
[----:B------:R-:W-:-:S02]  /*f0f0*/  PRMT R6, R10, 0x6420, R11 ;  /* 0x000064200a067816 */ /* 0x000fc4000000000b */
[----:B------:R-:W-:Y:S02]  /*f100*/  PRMT R7, R10, 0x7531, R11 ;  /* 0x000075310a077816 */ /* 0x000fe4000000000b */
[----:B------:R-:W0:Y:S04]  /*f110*/  LDSM.16.MT88.4 R8, [R0+0x11400] ;  /* 0x011400000008783b */ /* 0x000e280000004200 */
[----:B------:R-:W-:Y:S01]  /*f120*/  STSM.16.M88.4 [R19], R4 ;  /* 0x0000000413007844 */ /* 0x000fe20000000200 */
[C-C-:B0-----:R-:W-:Y:S02]  /*f130*/  PRMT R12, R8.reuse, 0x6420, R9.reuse ;  /* 0x00006420080c7816 */ /* 0x141fe40000000009 */
[----:B------:R-:W-:Y:S02]  /*f140*/  PRMT R13, R8, 0x7531, R9 ;  /* 0x00007531080d7816 */ /* 0x000fe40000000009 */
[----:B------:R-:W-:-:S02]  /*f150*/  PRMT R14, R10, 0x6420, R11 ;  /* 0x000064200a0e7816 */ /* 0x000fc4000000000b */
        /* <DEDUP_REMOVED lines=32> */
[----:B------:R0:W-:Y:S02]  /*f360*/  STSM.16.M88.4 [R3+0x4000], R4 ;  /* 0x0040000403007844 */ /* 0x0001e40000000200 */
[C-C-:B0-----:R-:W-:Y:S02]  /*f370*/  PRMT R4, R8.reuse, 0x6420, R9.reuse ;  /* 0x0000642008047816 */ /* 0x141fe40000000009 */
[----:B------:R-:W-:-:S02]  /*f380*/  PRMT R5, R8, 0x7531, R9 ;  /* 0x0000753108057816 */ /* 0x000fc40000000009 */
[C-C-:B------:R-:W-:Y:S02]  /*f390*/  PRMT R6, R10.reuse, 0x6420, R11.reuse ;  /* 0x000064200a067816 */ /* 0x140fe4000000000b */
[----:B------:R-:W-:-:S05]  /*f3a0*/  PRMT R7, R10, 0x7531, R11 ;  /* 0x000075310a077816 */ /* 0x000fca000000000b */
[----:B------:R0:W-:Y:S04]  /*f3b0*/  STSM.16.M88.4 [R3+0x6000], R4 ;  /* 0x0060000403007844 */ /* 0x0001e80000000200 */
[----:B------:R-:W1:Y:S04]  /*f3c0*/  LDSM.16.MT88.4 R12, [R2+0x13400] ;  /* 0x01340000020c783b */ /* 0x000e680000004200 */
[----:B------:R-:W2:Y:S01]  /*f3d0*/  LDSM.16.MT88.4 R4, [R0+0x13400] ;  /* 0x013400000004783b */ /* 0x000ea20000004200 */
[----:B0-----:R-:W-:Y:S01]  /*f3e0*/  IMAD.IADD R3, R33, 0x1, R3 ;  /* 0x0000000121037824 */ /* 0x001fe200078e0203 */
[----:B-1----:R-:W-:-:S02]  /*f3f0*/  PRMT R8, R12, 0x6420, R13 ;  /* 0x000064200c087816 */ /* 0x002fc4000000000d */
[----:B------:R-:W-:Y:S02]  /*f400*/  PRMT R9, R12, 0x7531, R13 ;  /* 0x000075310c097816 */ /* 0x000fe4000000000d */
[C-C-:B------:R-:W-:Y:S02]  /*f410*/  PRMT R10, R14.reuse, 0x6420, R15.reuse ;  /* 0x000064200e0a7816 */ /* 0x140fe4000000000f */
[----:B------:R-:W-:-:S05]  /*f420*/  PRMT R11, R14, 0x7531, R15 ;  /* 0x000075310e0b7816 */ /* 0x000fca000000000f */
[----:B------:R2:W-:Y:S02]  /*f430*/  STSM.16.M88.4 [R3], R8 ;  /* 0x0000000803007844 */ /* 0x0005e40000000200 */
[C-C-:B--2---:R-:W-:Y:S02]  /*f440*/  PRMT R8, R4.reuse, 0x6420, R5.reuse ;  /* 0x0000642004087816 */ /* 0x144fe40000000005 */
        /* <DEDUP_REMOVED lines=10> */
[----:B------:R1:W-:Y:S01]  /*f4f0*/  STSM.16.M88.4 [R3+0x4000], R12 ;  /* 0x0040000c03007844 */ /* 0x0003e20000000200 */
[C-C-:B0-----:R-:W-:Y:S02]  /*f500*/  PRMT R8, R4.reuse, 0x6420, R5.reuse ;  /* 0x0000642004087816 */ /* 0x141fe40000000005 */
[----:B------:R-:W-:Y:S02]  /*f510*/  PRMT R9, R4, 0x7531, R5 ;  /* 0x0000753104097816 */ /* 0x000fe40000000005 */
[----:B------:R-:W-:-:S02]  /*f520*/  PRMT R10, R6, 0x6420, R7 ;  /* 0x00006420060a7816 */ /* 0x000fc40000000007 */
[----:B------:R-:W-:-:S05]  /*f530*/  PRMT R11, R6, 0x7531, R7 ;  /* 0x00007531060b7816 */ /* 0x000fca0000000007 */
[----:B------:R1:W-:Y:S01]  /*f540*/  STSM.16.M88.4 [R3+0x6000], R8 ;  /* 0x0060000803007844 */ /* 0x0003e20000000200 */
[----:B------:R-:W-:Y:S01]  /*f550*/  @!PT LDS RZ, [RZ] ;  /* 0x00000000fffff984 */ /* 0x000fe20000000800 */
[----:B------:R-:W-:Y:S01]  /*f560*/  @!PT LDS RZ, [RZ] ;  /* 0x00000000fffff984 */ /* 0x000fe20000000800 */
[----:B------:R-:W-:Y:S01]  /*f570*/  @!PT LDS RZ, [RZ] ;  /* 0x00000000fffff984 */ /* 0x000fe20000000800 */
[----:B------:R-:W-:Y:S01]  /*f580*/  @!PT LDS RZ, [RZ] ;  /* 0x00000000fffff984 */ /* 0x000fe20000000800 */
[----:B------:R0:W-:Y:S06]  /*f590*/  MEMBAR.ALL.CTA ;  /* 0x0000000000007992 */ /* 0x0001ec0000008000 */
[----:B0-----:R-:W0:Y:S01]  /*f5a0*/  FENCE.VIEW.ASYNC.S ;  /* 0x00000000000073c6 */ /* 0x001e220000000000 */
[----:B------:R-:W-:Y:S05]  /*f5b0*/  @!P2 BRA `(.L_x_328) ;  /* 0x000000000004a947 */ /* 0x000fea0003800000 */
[----:B------:R-:W-:Y:S01]  /*f5c0*/  BPT.TRAP 0x1 ;  /* 0x000000040000795c */ /* 0x000fe20000300000 */
.L_x_328:
[----:B0-----:R0:W-:Y:S01]  /*f5d0*/  SYNCS.ARRIVE.TRANS64.A1T0 RZ, [R17+URZ+0x38850], RZ ;  /* 0x038850ff11ff79a7 */ /* 0x0011e2000810003f */
[----:B------:R-:W-:Y:S06]  /*f5e0*/  BAR.SYNC.DEFER_BLOCKING 0x2, 0x80 ;  /* 0x0082000000007b1d */ /* 0x000fec0000010000 */
[----:B------:R-:W-:Y:S05]  /*f5f0*/  @!P0 BRA `(.L_x_329) ;  /* 0x0000000000048947 */ /* 0x000fea0003800000 */
[----:B------:R-:W-:Y:S01]  /*f600*/  BPT.TRAP 0x1 ;  /* 0x000000040000795c */ /* 0x000fe20000300000 */
.L_x_329:
[----:B0-----:R-:W-:Y:S02]  /*f610*/  VIADD R17, R17, 0x38880 ;  /* 0x0003888011117836 */ /* 0x001fe40000000000 */
[----:B-1----:R-:W-:Y:S02]  /*f620*/  IMAD.MOV.U32 R10, RZ, RZ, R30 ;  /* 0x000000ffff0a7224 */ /* 0x002fe400078e001e */
[----:B------:R-:W-:Y:S01]  /*f630*/  IMAD.MOV.U32 R9, RZ, RZ, R23 ;  /* 0x000000ffff097224 */ /* 0x000fe200078e0017 */
[----:B------:R-:W-:-:S04]  /*f640*/  PRMT R17, R36, 0x654, R17 ;  /* 0x0000065424117816 */ /* 0x000fc80000000011 */
[----:B------:R2:W-:Y:S01]  /*f650*/  SYNCS.ARRIVE.TRANS64.RED.A1T0 RZ, [R17+URZ], RZ ;  /* 0x000000ff11ff79a7 */ /* 0x0005e2000810043f */
[----:B------:R-:W-:Y:S05]  /*f660*/  @P1 BRA `(.L_x_330) ;  /* 0xffffffe800201947 */ /* 0x000fea000383ffff */
.L_x_310:
[----:B------:R-:W3:Y:S01]  /*f670*/  S2R R0, SR_TID.X ;  /* 0x0000000000007919 */ /* 0x000ee20000002100 */
[----:B------:R-:W-:Y:S01]  /*f680*/  BSSY B0, `(.L_x_331) ;  /* 0x0000012000007945 */ /* 0x000fe20003800000 */
[----:B---3--:R-:W-:Y:S01]  /*f690*/  LOP3.LUT R2, R0, 0x7f, RZ, 0xc0, !PT ;  /* 0x0000007f00027812 */ /* 0x008fe200078ec0ff */
[----:B------:R-:W-:-:S03]  /*f6a0*/  IMAD.U32 R0, RZ, RZ, UR48 ;  /* 0x00000030ff007e24 */ /* 0x000fc6000f8e00ff */
[----:B------:R-:W-:Y:S02]  /*f6b0*/  ISETP.NE.AND P1, PT, R2, RZ, PT ;  /* 0x000000ff0200720c */ /* 0x000fe40003f25270 */
[----:B------:R-:W-:-:S11]  /*f6c0*/  ISETP.NE.AND P0, PT, R0, 0x3, PT ;  /* 0x000000030000780c */ /* 0x000fd60003f05270 */
[----:B------:R-:W-:Y:S05]  /*f6d0*/  @P1 BRA `(.L_x_332) ;  /* 0x0000000000301947 */ /* 0x000fea0003800000 */
[----:B------:R-:W3:Y:S01]  /*f6e0*/  S2R R5, SR_LANEID ;  /* 0x0000000000057919 */ /* 0x000ee20000000000 */
[----:B------:R-:W-:Y:S01]  /*f6f0*/  VOTEU.ANY UR4, UPT, PT ;  /* 0x0000000000047886 */ /* 0x000fe200038e0100 */
[----:B0-----:R-:W0:Y:S01]  /*f700*/  LDC.64 R2, c[0x0][0xc60] ;  /* 0x00031800ff027b82 */ /* 0x001e220000000a00 */
[----:B------:R-:W3:Y:S02]  /*f710*/  FLO.U32 R0, UR4 ;  /* 0x0000000400007d00 */ /* 0x000ee400080e0000 */
[----:B---3--:R-:W-:-:S06]  /*f720*/  ISETP.EQ.U32.AND P1, PT, R0, R5, PT ;  /* 0x000000050000720c */ /* 0x008fcc0003f22070 */
[----:B------:R-:W0:Y:S07]  /*f730*/  POPC R5, UR4 ;  /* 0x0000000400057d09 */ /* 0x000e2e0008000000 */
[----:B0-----:R-:W3:Y:S01]  /*f740*/  @P1 ATOMG.E.ADD.STRONG.GPU PT, R3, desc[UR52][R2.64], R5 ;  /* 0x00000005020319a8 */ /* 0x001ee200081ee1f4 */
[----:B------:R-:W0:Y:S02]  /*f750*/  S2R R4, SR_LTMASK ;  /* 0x0000000000047919 */ /* 0x000e240000003900 */
[----:B0-----:R-:W-:-:S04]  /*f760*/  LOP3.LUT R4, R4, UR4, RZ, 0xc0, !PT ;  /* 0x0000000404047c12 */ /* 0x001fc8000f8ec0ff */
[----:B------:R-:W0:Y:S01]  /*f770*/  POPC R7, R4 ;  /* 0x0000000400077309 */ /* 0x000e220000000000 */
[----:B---3--:R-:W0:Y:S02]  /*f780*/  SHFL.IDX PT, R0, R3, R0, 0x1f ;  /* 0x00001f0003007589 */ /* 0x008e2400000e0000 */
[----:B0-----:R-:W-:-:S07]  /*f790*/  IADD3 R16, R0, UR49, R7 ;  /* 0x0000003100107c10 */ /* 0x001fce000fffe007 */
.L_x_332:
[----:B------:R-:W-:Y:S05]  /*f7a0*/  BSYNC B0 ;  /* 0x0000000000007941 */ /* 0x000fea0003800000 */
.L_x_331:
[----:B------:R-:W-:Y:S05]  /*f7b0*/  @!P0 BRA `(.L_x_333) ;  /* 0x0000000000048947 */ /* 0x000fea0003800000 */
[----:B------:R-:W-:Y:S01]  /*f7c0*/  BPT.TRAP 0x1 ;  /* 0x000000040000795c */ /* 0x000fe20000300000 */
.L_x_333:
[----:B0-----:R-:W-:Y:S01]  /*f7d0*/  LOP3.LUT R3, R30, 0x1, RZ, 0x3c, !PT ;  /* 0x000000011e037812 */ /* 0x001fe200078e3cff */
[----:B------:R-:W-:Y:S01]  /*f7e0*/  IMAD R18, R23, 0x8, R22 ;  /* 0x0000000817127824 */ /* 0x000fe200078e0216 */
[----:B------:R-:W-:Y:S02]  /*f7f0*/  BSSY B0, `(.L_x_334) ;  /* 0x0000004000007945 */ /* 0x000fe40003800000 */
[----:B------:R-:W-:-:S04]  /*f800*/  SHF.L.U32 R3, R3, 0x1f, RZ ;  /* 0x0000001f03037819 */ /* 0x000fc800000006ff */
[----:B------:R-:W0:Y:S02]  /*f810*/  SYNCS.PHASECHK.TRANS64.TRYWAIT P1, [R18+URZ+0x38870], R3 ;  /* 0x03887003120075a7 */ /* 0x000e24000802017f */
[----:B0-----:R-:W-:Y:S05]  /*f820*/  @!P1 BRA `(.L_x_335) ;  /* 0x0000004c00249947 */ /* 0x001fea0003800000 */
.L_x_466:
[----:B------:R-:W-:Y:S05]  /*f830*/  BSYNC B0 ;  /* 0x0000000000007941 */ /* 0x000fea0003800000 */
.L_x_334:
[----:B------:R-:W-:-:S05]  /*f840*/  IMAD.U32 R0, RZ, RZ, UR46 ;  /* 0x0000002eff007e24 */ /* 0x000fca000f8e00ff */
[----:B------:R-:W-:-:S13]  /*f850*/  ISETP.NE.AND P1, PT, R0, 0x3, PT ;  /* 0x000000030000780c */ /* 0x000fda0003f25270 */
[----:B------:R-:W-:Y:S05]  /*f860*/  @!P1 BRA `(.L_x_336) ;  /* 0x0000000000049947 */ /* 0x000fea0003800000 */
[----:B------:R-:W-:Y:S01]  /*f870*/  BPT.TRAP 0x1 ;  /* 0x000000040000795c */ /* 0x000fe20000300000 */
.L_x_336:
[----:B0-----:R-:W-:-:S04]  /*f880*/  SHF.L.U32 R3, R30, 0x1f, RZ ;  /* 0x0000001f1e037819 */ /* 0x001fc800000006ff */
[----:B------:R-:W0:Y:S02]  /*f890*/  SYNCS.PHASECHK.TRANS64.TRYWAIT P1, [R18+URZ+0x38860], R3 ;  /* 0x03886003120075a7 */ /* 0x000e24000802017f */
[----:B0-----:R-:W-:Y:S05]  /*f8a0*/  @!P1 BRA `(.L_x_337) ;  /* 0x0000004c00189947 */ /* 0x001fea0003800000 */
.L_x_467:
[----:B------:R-:W3:Y:S04]  /*f8b0*/  LDL R0, [R1+0x4] ;  /* 0x0000040001007983 */ /* 0x000ee80000100800 */
[----:B--2---:R-:W2:Y:S01]  /*f8c0*/  LDL R17, [R1] ;  /* 0x0000000001117983 */ /* 0x004ea20000100800 */
[----:B0-----:R-:W-:Y:S01]  /*f8d0*/  IMAD.SHL.U32 R3, R23, 0x8000, RZ ;  /* 0x0000800017037824 */ /* 0x001fe200078e00ff */
[----:B------:R-:W-:Y:S05]  /*f8e0*/  WARPSYNC.ALL ;  /* 0x0000000000007948 */ /* 0x000fea0003800000 */
[----:B------:R-:W-:-:S05]  /*f8f0*/  IMAD.U32 R19, RZ, RZ, UR46 ;  /* 0x0000002eff137e24 */ /* 0x000fca000f8e00ff */
[----:B------:R-:W-:Y:S02]  /*f900*/  ISETP.NE.AND P1, PT, R19, 0x3, PT ;  /* 0x000000031300780c */ /* 0x000fe40003f25270 */
[----:B---3--:R-:W-:Y:S02]  /*f910*/  LOP3.LUT R5, R3, R0, RZ, 0xfc, !PT ;  /* 0x0000000003057212 */ /* 0x008fe400078efcff */
[----:B--2---:R-:W-:-:S03]  /*f920*/  IADD3 R3, R22, R3, R17 ;  /* 0x0000000316037210 */ /* 0x004fc60007ffe011 */
[----:B------:R-:W-:Y:S01]  /*f930*/  IMAD.IADD R0, R22, 0x1, R5 ;  /* 0x0000000116007824 */ /* 0x000fe200078e0205 */
[----:B------:R-:W-:-:S03]  /*f940*/  IADD3 R17, R33, 0x400, R3 ;  /* 0x0000040021117810 */ /* 0x000fc60007ffe003 */
[----:B------:R-:W-:Y:S01]  /*f950*/  IMAD.IADD R2, R34, 0x1, R0 ;  /* 0x0000000122027824 */ /* 0x000fe200078e0200 */
[----:B------:R-:W0:Y:S04]  /*f960*/  LDSM.16.MT88.4 R4, [R0+0x10400] ;  /* 0x010400000004783b */ /* 0x000e280000004200 */
[----:B------:R-:W2:Y:S01]  /*f970*/  LDSM.16.MT88.4 R8, [R2+0x10400] ;  /* 0x010400000208783b */ /* 0x000ea20000004200 */
[C-C-:B0-----:R-:W-:Y:S02]  /*f980*/  PRMT R12, R4.reuse, 0x6420, R5.reuse ;  /* 0x00006420040c7816 */ /* 0x141fe40000000005 */
[----:B------:R-:W-:Y:S02]  /*f990*/  PRMT R13, R4, 0x7531, R5 ;  /* 0x00007531040d7816 */ /* 0x000fe40000000005 */
[----:B-1----:R-:W-:-:S02]  /*f9a0*/  PRMT R14, R6, 0x6420, R7 ;  /* 0x00006420060e7816 */ /* 0x002fc40000000007 */
[----:B------:R-:W-:Y:S02]  /*f9b0*/  PRMT R15, R6, 0x7531, R7 ;  /* 0x00007531060f7816 */ /* 0x000fe40000000007 */
[C-C-:B--2---:R-:W-:Y:S02]  /*f9c0*/  PRMT R4, R8.reuse, 0x6420, R9.reuse ;  /* 0x0000642008047816 */ /* 0x144fe40000000009 */
[----:B------:R-:W-:Y:S01]  /*f9d0*/  PRMT R5, R8, 0x7531, R9 ;  /* 0x0000753108057816 */ /* 0x000fe20000000009 */
[----:B------:R-:W-:Y:S01]  /*f9e0*/  STSM.16.M88.4 [R3+0x400], R12 ;  /* 0x0004000c03007844 */ /* 0x000fe20000000200 */
[C-C-:B------:R-:W-:Y:S02]  /*f9f0*/  PRMT R6, R10.reuse, 0x6420, R11.reuse ;  /* 0x000064200a067816 */ /* 0x140fe4000000000b */
[----:B------:R-:W-:-:S05]  /*fa00*/  PRMT R7, R10, 0x7531, R11 ;  /* 0x000075310a077816 */ /* 0x000fca000000000b */
[----:B------:R-:W-:Y:S04]  /*fa10*/  STSM.16.M88.4 [R3+0x2400], R4 ;  /* 0x0024000403007844 */ /* 0x000fe80000000200 */
[----:B------:R-:W0:Y:S04]  /*fa20*/  LDSM.16.MT88.4 R4, [R0+0x14400] ;  /* 0x014400000004783b */ /* 0x000e280000004200 */
        /* <DEDUP_REMOVED lines=11> */
[----:B------:R-:W1:Y:S04]  /*fae0*/  LDSM.16.MT88.4 R4, [R0+0x11400] ;  /* 0x011400000004783b */ /* 0x000e680000004200 */
        /* <DEDUP_REMOVED lines=81> */
.L_x_338:
[----:B-1----:R1:W-:Y:S01]  /*10000*/  SYNCS.ARRIVE.TRANS64.A1T0 RZ, [R18+URZ+0x38850], RZ ;  /* 0x038850ff12ff79a7 */ /* 0x0023e2000810003f */
[----:B------:R-:W-:Y:S06]  /*10010*/  BAR.SYNC.DEFER_BLOCKING 0x2, 0x80 ;  /* 0x0082000000007b1d */ /* 0x000fec0000010000 */
[----:B------:R-:W-:Y:S05]  /*10020*/  @!P0 BRA `(.L_x_339) ;  /* 0x0000000000048947 */ /* 0x000fea0003800000 */
[----:B------:R-:W-:Y:S01]  /*10030*/  BPT.TRAP 0x1 ;  /* 0x000000040000795c */ /* 0x000fe20000300000 */
.L_x_339:
[----:B0-----:R-:W-:Y:S02]  /*10040*/  VIADD R3, R18, 0x38880 ;  /* 0x0003888012037836 */ /* 0x001fe40000000000 */
[----:B------:R-:W-:-:S03]  /*10050*/  VIADD R23, R23, 0x1 ;  /* 0x0000000117177836 */ /* 0x000fc60000000000 */
[----:B------:R-:W-:Y:S02]  /*10060*/  PRMT R3, R36, 0x654, R3 ;  /* 0x0000065424037816 */ /* 0x000fe40000000003 */
[C---:B------:R-:W-:Y:S02]  /*10070*/  ISETP.NE.AND P0, PT, R23.reuse, 0x2, PT ;  /* 0x000000021700780c */ /* 0x040fe40003f05270 */
[----:B------:R0:W-:Y:S02]  /*10080*/  SYNCS.ARRIVE.TRANS64.RED.A1T0 RZ, [R3+URZ], RZ ;  /* 0x000000ff03ff79a7 */ /* 0x0001e4000810043f */
[----:B------:R-:W-:Y:S02]  /*10090*/  SEL R23, R23, RZ, P0 ;  /* 0x000000ff17177207 */ /* 0x000fe40000000000 */
[----:B0-----:R-:W-:-:S04]  /*100a0*/  SEL R3, RZ, 0x1, P0 ;  /* 0x00000001ff037807 */ /* 0x001fc80000000000 */
[----:B------:R-:W-:-:S07]  /*100b0*/  LOP3.LUT R30, R30, R3, RZ, 0x3c, !PT ;  /* 0x000000031e1e7212 */ /* 0x000fce00078e3cff */
.L_x_280:
[----:B------:R-:W-:Y:S05]  /*100c0*/  BSYNC B7 ;  /* 0x0000000000077941 */ /* 0x000fea0003800000 */
.L_x_278:
[----:B------:R-:W-:-:S13]  /*100d0*/  LOP3.LUT P0, RZ, R29, 0x100, RZ, 0xc0, !PT ;  /* 0x000001001dff7812 */ /* 0x000fda000780c0ff */
[----:B------:R-:W-:Y:S05]  /*100e0*/  @!P0 BRA `(.L_x_340) ;  /* 0x0000000000248947 */ /* 0x000fea0003800000 */
[----:B------:R-:W0:Y:S08]  /*100f0*/  S2UR UR4, SR_CgaCtaId ;  /* 0x00000000000479c3 */ /* 0x000e300000008800 */
[----:B------:R-:W-:Y:S01]  /*10100*/  BAR.SYNC.DEFER_BLOCKING 0x5, 0x180 ;  /* 0x0146000000007b1d */ /* 0x000fe20000010000 */
[----:B------:R-:W-:Y:S01]  /*10110*/  MOV R3, 0x400 ;  /* 0x0000040000037802 */ /* 0x000fe20000000f00 */
[----:B0-----:R-:W-:-:S05]  /*10120*/  IMAD.U32 R36, RZ, RZ, UR4 ;  /* 0x00000004ff247e24 */ /* 0x001fca000f8e00ff */
[----:B------:R-:W-:-:S05]  /*10130*/  LEA R22, R36, R3, 0x18 ;  /* 0x0000000324167211 */ /* 0x000fca00078ec0ff */
[----:B-1----:R-:W0:Y:S02]  /*10140*/  LDS.128 R16, [R22+0x388d0] ;  /* 0x0388d00016107984 */ /* 0x002e240000000c00 */
[----:B0-----:R-:W-:Y:S01]  /*10150*/  R2UR UR40, R19 ;  /* 0x00000000132872ca */ /* 0x001fe200000e0000 */
[----:B------:R-:W-:Y:S06]  /*10160*/  BAR.ARV 0x4, 0x180 ;  /* 0x0106000000007b1d */ /* 0x000fec0000002000 */
[----:B------:R-:W-:Y:S08]  /*10170*/  BRA `(.L_x_341) ;  /* 0x0000000800187947 */ /* 0x000ff00003800000 */
.L_x_340:
[----:B------:R-:W0:Y:S01]  /*10180*/  S2R R0, SR_TID.X ;  /* 0x0000000000007919 */ /* 0x000e220000002100 */
[----:B------:R-:W-:Y:S01]  /*10190*/  ULDC UR4, c[0x0][0xc3c] ;  /* 0x00030f0000047ab9 */ /* 0x000fe20000000800 */
[----:B0-----:R-:W-:Y:S01]  /*101a0*/  LOP3.LUT R8, R0, 0x1f, RZ, 0xc0, !PT ;  /* 0x0000001f00087812 */ /* 0x001fe200078ec0ff */
[----:B------:R-:W-:-:S03]  /*101b0*/  IMAD.MOV.U32 R0, RZ, RZ, RZ ;  /* 0x000000ffff007224 */ /* 0x000fc600078e00ff */
[C---:B------:R-:W-:Y:S01]  /*101c0*/  ISETP.NE.AND P0, PT, R8.reuse, 0x1f, PT ;  /* 0x0000001f0800780c */ /* 0x040fe20003f05270 */
[----:B------:R-:W-:-:S05]  /*101d0*/  VIADD R5, R8, UR40 ;  /* 0x0000002808057c36 */ /* 0x000fca0008000000 */
[----:B------:R-:W-:Y:S01]  /*101e0*/  ISETP.GE.OR P1, PT, R5, UR4, !P0 ;  /* 0x0000000405007c0c */ /* 0x000fe2000c726670 */
[----:B------:R-:W-:-:S12]  /*101f0*/  ULDC UR4, c[0x0][0xc3c] ;  /* 0x00030f0000047ab9 */ /* 0x000fd80000000800 */
[----:B------:R-:W0:Y:S02]  /*10200*/  @!P1 LDC.64 R2, c[0x0][0xc80] ;  /* 0x00032000ff029b82 */ /* 0x000e240000000a00 */
[----:B0-----:R-:W-:-:S05]  /*10210*/  @!P1 IMAD.WIDE R2, R5, 0x4, R2 ;  /* 0x0000000405029825 */ /* 0x001fca00078e0202 */
[----:B------:R-:W2:Y:S01]  /*10220*/  @!P1 LDG.E R0, desc[UR52][R2.64] ;  /* 0x0000003402009981 */ /* 0x000ea2000c1e1900 */
[C---:B------:R-:W-:Y:S02]  /*10230*/  ISETP.NE.AND P1, PT, R8.reuse, RZ, PT ;  /* 0x000000ff0800720c */ /* 0x040fe40003f25270 */
[C---:B------:R-:W-:Y:S02]  /*10240*/  ISETP.GE.U32.AND P2, PT, R8.reuse, 0x2, PT ;  /* 0x000000020800780c */ /* 0x040fe40003f46070 */
        /* <DEDUP_REMOVED lines=8> */
[----:B------:R-:W-:Y:S02]  /*102d0*/  IMAD.IADD R4, R5, 0x1, R4 ;  /* 0x0000000105047824 */ /* 0x000fe400078e0204 */
[----:B------:R-:W-:Y:S04]  /*102e0*/  SHFL.IDX PT, R5, R16, RZ, 0x1f ;  /* 0x00001fff10057589 */ /* 0x000fe800000e0000 */
[----:B------:R-:W0:Y:S02]  /*102f0*/  SHFL.UP PT, R6, R4, 0x4, RZ ;  /* 0x0480000004067989 */ /* 0x000e2400000e00ff */
[----:B0-----:R-:W-:-:S05]  /*10300*/  SEL R3, R6, RZ, P3 ;  /* 0x000000ff06037207 */ /* 0x001fca0001800000 */
[----:B------:R-:W-:Y:S02]  /*10310*/  IMAD.IADD R6, R4, 0x1, R3 ;  /* 0x0000000104067824 */ /* 0x000fe400078e0203 */
[----:B------:R-:W-:Y:S04]  /*10320*/  SHFL.IDX PT, R4, R16, 0x1, 0x1f ;  /* 0x00201f0010047f89 */ /* 0x000fe800000e0000 */
        /* <DEDUP_REMOVED lines=11> */
[----:B------:R-:W-:Y:S05]  /*103e0*/  @P6 BRA `(.L_x_342) ;  /* 0x0000000000906947 */ /* 0x000fea0003800000 */
.L_x_346:
[----:B------:R-:W-:-:S04]  /*103f0*/  UIADD3 UR40, UR40, 0x1f, URZ ;  /* 0x0000001f28287890 */ /* 0x000fc8000fffe03f */
[----:B------:R-:W-:-:S06]  /*10400*/  UISETP.GE.AND UP0, UPT, UR40, UR4, UPT ;  /* 0x000000042800728c */ /* 0x000fcc000bf06270 */
[----:B------:R-:W-:-:S13]  /*10410*/  PLOP3.LUT P6, PT, PT, PT, UP0, 0x40, 0x0 ;  /* 0x000000000000781c */ /* 0x000fda0003fce808 */
[----:B------:R-:W-:Y:S05]  /*10420*/  @!P6 BRA `(.L_x_343) ;  /* 0x000000040034e947 */ /* 0x000fea0003800000 */
[----:B------:R-:W0:Y:S01]  /*10430*/  S2R R0, SR_TID.X ;  /* 0x0000000000007919 */ /* 0x000e220000002100 */
[----:B------:R-:W-:Y:S01]  /*10440*/  BSSY B0, `(.L_x_344) ;  /* 0x0000009000007945 */ /* 0x000fe20003800000 */
[----:B0-----:R-:W-:-:S05]  /*10450*/  LOP3.LUT R0, R0, 0x1f, RZ, 0xc0, !PT ;  /* 0x0000001f00007812 */ /* 0x001fca00078ec0ff */
[----:B------:R-:W-:Y:S02]  /*10460*/  VIADD R7, R0, UR40 ;  /* 0x0000002800077c36 */ /* 0x000fe40008000000 */
[----:B------:R-:W-:-:S03]  /*10470*/  IMAD.MOV.U32 R0, RZ, RZ, RZ ;  /* 0x000000ffff007224 */ /* 0x000fc600078e00ff */
[----:B------:R-:W-:-:S13]  /*10480*/  ISETP.GE.OR P6, PT, R7, UR4, !P0 ;  /* 0x0000000407007c0c */ /* 0x000fda000c7c6670 */
[----:B------:R-:W-:Y:S05]  /*10490*/  @P6 BRA `(.L_x_345) ;  /* 0x00000000000c6947 */ /* 0x000fea0003800000 */
[----:B------:R-:W0:Y:S02]  /*104a0*/  LDC.64 R2, c[0x0][0xc80] ;  /* 0x00032000ff027b82 */ /* 0x000e240000000a00 */
[----:B0-----:R-:W-:-:S05]  /*104b0*/  IMAD.WIDE R2, R7, 0x4, R2 ;  /* 0x0000000407027825 */ /* 0x001fca00078e0202 */
[----:B------:R0:W5:Y:S02]  /*104c0*/  LDG.E R0, desc[UR52][R2.64] ;  /* 0x0000003402007981 */ /* 0x000164000c1e1900 */
.L_x_345:
[----:B------:R-:W-:Y:S05]  /*104d0*/  BSYNC B0 ;  /* 0x0000000000007941 */ /* 0x000fea0003800000 */
.L_x_344:
        /* <DEDUP_REMOVED lines=13> */
[----:B0-----:R-:W-:Y:S02]  /*105b0*/  SEL R9, R2, RZ, P5 ;  /* 0x000000ff02097207 */ /* 0x001fe40002800000 */
[----:B------:R-:W0:Y:S03]  /*105c0*/  LDC R2, c[0x0][0xc38] ;  /* 0x00030e00ff027b82 */ /* 0x000e260000000800 */
[----:B------:R-:W-:-:S05]  /*105d0*/  IMAD.IADD R3, R8, 0x1, R9 ;  /* 0x0000000108037824 */ /* 0x000fca00078e0209 */
[----:B------:R-:W0:Y:S02]  /*105e0*/  SHFL.IDX PT, R9, R3, 0x1f, 0x1f ;  /* 0x03e01f0003097f89 */ /* 0x000e2400000e0000 */
[----:B0-----:R-:W-:-:S04]  /*105f0*/  IMAD R9, R9, R2, RZ ;  /* 0x0000000209097224 */ /* 0x001fc800078e02ff */
[----:B------:R-:W-:-:S05]  /*10600*/  IMAD.IADD R4, R9, 0x1, R4 ;  /* 0x0000000109047824 */ /* 0x000fca00078e0204 */
[----:B------:R-:W-:-:S13]  /*10610*/  ISETP.GT.AND P6, PT, R4, R5, PT ;  /* 0x000000050400720c */ /* 0x000fda0003fc4270 */
[----:B------:R-:W-:Y:S05]  /*10620*/  @!P6 BRA `(.L_x_346) ;  /* 0xfffffffc0070e947 */ /* 0x000fea000383ffff */
.L_x_342:
[----:B------:R-:W-:Y:S02]  /*10630*/  IMAD.IADD R16, R4, 0x1, -R9 ;  /* 0x0000000104107824 */ /* 0x000fe400078e0a09 */
[----:B------:R-:W-:Y:S02]  /*10640*/  IMAD.MOV.U32 R7, RZ, RZ, RZ ;  /* 0x000000ffff077224 */ /* 0x000fe400078e00ff */
        /* <DEDUP_REMOVED lines=11> */
[----:B------:R0:W2:Y:S01]  /*10700*/  F2I.FTZ.U32.TRUNC.NTZ R9, R8 ;  /* 0x0000000800097305 */ /* 0x0000a2000021f000 */
[----:B------:R-:W-:Y:S05]  /*10710*/  @!P0 BRA `(.L_x_347) ;  /* 0x00000000000c8947 */ /* 0x000fea0003800000 */
[----:B------:R-:W-:-:S06]  /*10720*/  UIADD3 UR5, UR4, -0x1, URZ ;  /* 0xffffffff04057890 */ /* 0x000fcc000fffe03f */
[----:B------:R-:W-:-:S05]  /*10730*/  IMAD.U32 R6, RZ, RZ, UR5 ;  /* 0x00000005ff067e24 */ /* 0x000fca000f8e00ff */
[----:B------:R3:W4:Y:S02]  /*10740*/  SHFL.IDX PT, R7, R3, R6, 0x1f ;  /* 0x00001f0603077589 */ /* 0x00072400000e0000 */
.L_x_347:
[--C-:B--23--:R-:W-:Y:S01]  /*10750*/  IMAD.MOV R3, RZ, RZ, -R9.reuse ;  /* 0x000000ffff037224 */ /* 0x10cfe200078e0a09 */
[----:B------:R-:W-:Y:S01]  /*10760*/  UIADD3 UR40, UR4, UR40, URZ ;  /* 0x0000002804287290 */ /* 0x000fe2000fffe03f */
[----:B----4-:R-:W-:Y:S02]  /*10770*/  IMAD R16, R7, R2, R16 ;  /* 0x0000000207107224 */ /* 0x010fe400078e0210 */
[----:B------:R-:W-:Y:S02]  /*10780*/  IMAD R6, R3, R4, RZ ;  /* 0x0000000403067224 */ /* 0x000fe400078e02ff */
[----:B------:R-:W-:Y:S02]  /*10790*/  IMAD.MOV.U32 R2, RZ, RZ, RZ ;  /* 0x000000ffff027224 */ /* 0x000fe400078e00ff */
[----:B------:R-:W-:Y:S02]  /*107a0*/  IMAD.MOV.U32 R3, RZ, RZ, R9 ;  /* 0x000000ffff037224 */ /* 0x000fe400078e0009 */
[----:B------:R-:W-:-:S02]  /*107b0*/  IMAD.IADD R5, R5, 0x1, -R16 ;  /* 0x0000000105057824 */ /* 0x000fc400078e0a10 */
[----:B------:R-:W-:Y:S01]  /*107c0*/  IMAD.HI.U32 R9, R9, R6, R2 ;  /* 0x0000000609097227 */ /* 0x000fe200078e0002 */
[----:B------:R-:W-:Y:S02]  /*107d0*/  IABS R3, R0 ;  /* 0x0000000000037213 */ /* 0x000fe40000000000 */
[----:B------:R-:W-:-:S03]  /*107e0*/  IABS R2, R5 ;  /* 0x0000000500027213 */ /* 0x000fc60000000000 */
[----:B------:R-:W-:Y:S02]  /*107f0*/  IMAD.MOV R3, RZ, RZ, -R3 ;  /* 0x000000ffff037224 */ /* 0x000fe400078e0a03 */
[----:B------:R-:W-:-:S04]  /*10800*/  IMAD.HI.U32 R9, R9, R2, RZ ;  /* 0x0000000209097227 */ /* 0x000fc800078e00ff */
[----:B------:R-:W-:Y:S01]  /*10810*/  IMAD R3, R9, R3, R2 ;  /* 0x0000000309037224 */ /* 0x000fe200078e0202 */
[----:B------:R-:W-:-:S04]  /*10820*/  LOP3.LUT R2, R5, R0, RZ, 0x3c, !PT ;  /* 0x0000000005027212 */ /* 0x000fc800078e3cff */
[----:B------:R-:W-:Y:S02]  /*10830*/  ISETP.GT.U32.AND P1, PT, R4, R3, PT ;  /* 0x000000030400720c */ /* 0x000fe40003f24070 */
[----:B------:R-:W-:-:S11]  /*10840*/  ISETP.GE.AND P2, PT, R2, RZ, PT ;  /* 0x000000ff0200720c */ /* 0x000fd60003f46270 */
[----:B------:R-:W-:Y:S02]  /*10850*/  @!P1 IMAD.IADD R3, R3, 0x1, -R4 ;  /* 0x0000000103039824 */ /* 0x000fe400078e0a04 */
[----:B------:R-:W-:Y:S01]  /*10860*/  @!P1 VIADD R9, R9, 0x1 ;  /* 0x0000000109099836 */ /* 0x000fe20000000000 */
[----:B------:R-:W-:Y:S02]  /*10870*/  ISETP.NE.AND P1, PT, R0, RZ, PT ;  /* 0x000000ff0000720c */ /* 0x000fe40003f25270 */
[----:B------:R-:W-:-:S13]  /*10880*/  ISETP.GE.U32.AND P0, PT, R3, R4, PT ;  /* 0x000000040300720c */ /* 0x000fda0003f06070 */
[----:B------:R-:W-:-:S04]  /*10890*/  @P0 VIADD R9, R9, 0x1 ;  /* 0x0000000109090836 */ /* 0x000fc80000000000 */
[----:B------:R-:W-:Y:S01]  /*108a0*/  @!P2 IMAD.MOV R9, RZ, RZ, -R9 ;  /* 0x000000ffff09a224 */ /* 0x000fe200078e0a09 */
[----:B------:R-:W-:-:S05]  /*108b0*/  @!P1 LOP3.LUT R9, RZ, R0, RZ, 0x33, !PT ;  /* 0x00000000ff099212 */ /* 0x000fca00078e33ff */
[--C-:B------:R-:W-:Y:S02]  /*108c0*/  IMAD.MOV R17, RZ, RZ, -R9.reuse ;  /* 0x000000ffff117224 */ /* 0x100fe400078e0a09 */
[----:B-1----:R-:W-:Y:S02]  /*108d0*/  IMAD.MOV.U32 R18, RZ, RZ, R9 ;  /* 0x000000ffff127224 */ /* 0x002fe400078e0009 */
[----:B------:R-:W-:Y:S01]  /*108e0*/  IMAD R17, R0, R17, R5 ;  /* 0x0000001100117224 */ /* 0x000fe200078e0205 */
[----:B------:R-:W-:Y:S06]  /*108f0*/  BRA `(.L_x_348) ;  /* 0x0000000000107947 */ /* 0x000fec0003800000 */
.L_x_343:
[----:B------:R-:W-:Y:S01]  /*10900*/  IMAD.MOV.U32 R16, RZ, RZ, R5 ;  /* 0x000000ffff107224 */ /* 0x000fe200078e0005 */
[----:B------:R-:W-:Y:S01]  /*10910*/  ULDC UR40, c[0x0][0xc3c] ;  /* 0x00030f0000287ab9 */ /* 0x000fe20000000800 */
[----:B------:R-:W-:Y:S02]  /*10920*/  IMAD.MOV.U32 R17, RZ, RZ, RZ ;  /* 0x000000ffff117224 */ /* 0x000fe400078e00ff */
[----:B-1----:R-:W-:-:S07]  /*10930*/  IMAD.MOV.U32 R18, RZ, RZ, RZ ;  /* 0x000000ffff127224 */ /* 0x002fce00078e00ff */
.L_x_348:
[----:B------:R-:W1:Y:S01]  /*10940*/  S2R R0, SR_TID.X ;  /* 0x0000000000007919 */ /* 0x000e620000002100 */
[----:B------:R-:W-:Y:S01]  /*10950*/  IMAD.U32 R19, RZ, RZ, UR40 ;  /* 0x00000028ff137e24 */ /* 0x000fe2000f8e00ff */
[----:B------:R-:W-:Y:S01]  /*10960*/  BAR.SYNC.DEFER_BLOCKING 0x4, 0x180 ;  /* 0x0106000000007b1d */ /* 0x000fe20000010000 */
[----:B-1----:R-:W-:-:S04]  /*10970*/  LOP3.LUT R0, R0, 0x1f, RZ, 0xc0, !PT ;  /* 0x0000001f00007812 */ /* 0x002fc800078ec0ff */
[----:B------:R-:W-:-:S13]  /*10980*/  ISETP.NE.AND P0, PT, R0, RZ, PT ;  /* 0x000000ff0000720c */ /* 0x000fda0003f05270 */
[----:B------:R-:W1:Y:S01]  /*10990*/  @!P0 S2R R36, SR_CgaCtaId ;  /* 0x0000000000248919 */ /* 0x000e620000008800 */
[----:B------:R-:W-:-:S04]  /*109a0*/  @!P0 MOV R3, 0x400 ;  /* 0x0000040000038802 */ /* 0x000fc80000000f00 */
[----:B-1----:R-:W-:-:S05]  /*109b0*/  @!P0 LEA R22, R36, R3, 0x18 ;  /* 0x0000000324168211 */ /* 0x002fca00078ec0ff */
[----:B------:R1:W-:Y:S01]  /*109c0*/  @!P0 STS.128 [R22+0x388d0], R16 ;  /* 0x0388d01016008388 */ /* 0x0003e20000000c00 */
[----:B------:R-:W-:Y:S06]  /*109d0*/  BAR.ARV 0x5, 0x180 ;  /* 0x0146000000007b1d */ /* 0x000fec0000002000 */
.L_x_341:
[----:B------:R-:W-:Y:S02]  /*109e0*/  ULDC UR4, c[0x0][0xc3c] ;  /* 0x00030f0000047ab9 */ /* 0x000fe40000000800 */
[----:B------:R-:W-:-:S06]  /*109f0*/  UISETP.GE.AND UP0, UPT, UR40, UR4, UPT ;  /* 0x000000042800728c */ /* 0x000fcc000bf06270 */
[----:B------:R-:W-:-:S13]  /*10a00*/  PLOP3.LUT P0, PT, PT, PT, UP0, 0x80, 0x0 ;  /* 0x000000000000781c */ /* 0x000fda0003f0f008 */
[----:B------:R-:W-:Y:S05]  /*10a10*/  @!P0 BRA `(.L_x_349) ;  /* 0xffffffa800248947 */ /* 0x000fea000383ffff */
.L_x_274:
[----:B0-----:R-:W3:Y:S01]  /*10a20*/  LDL.LU R0, [R1+0xc] ;  /* 0x00000c0001007983 */ /* 0x001ee20000300800 */
[----:B------:R-:W-:Y:S01]  /*10a30*/  BSSY B0, `(.L_x_350) ;  /* 0x000000b000007945 */ /* 0x000fe20003800000 */
[----:B------:R-:W0:Y:S01]  /*10a40*/  S2R R5, SR_CgaCtaId ;  /* 0x0000000000057919 */ /* 0x000e220000008800 */
[----:B---3--:R-:W-:-:S05]  /*10a50*/  VIADD R0, R0, 0x1 ;  /* 0x0000000100007836 */ /* 0x008fca0000000000 */
[----:B------:R-:W-:-:S04]  /*10a60*/  LEA.HI R2, R0, R0, RZ, 0x1 ;  /* 0x0000000000027211 */ /* 0x000fc800078f08ff */
[----:B------:R-:W-:Y:S02]  /*10a70*/  LOP3.LUT R3, R2, 0xfffffffe, RZ, 0xc0, !PT ;  /* 0xfffffffe02037812 */ /* 0x000fe400078ec0ff */
[----:B------:R-:W-:-:S03]  /*10a80*/  MOV R2, 0x400 ;  /* 0x0000040000027802 */ /* 0x000fc60000000f00 */
[----:B------:R-:W-:Y:S01]  /*10a90*/  IMAD.IADD R0, R0, 0x1, -R3 ;  /* 0x0000000100007824 */ /* 0x000fe200078e0a03 */
[----:B0-----:R-:W-:-:S04]  /*10aa0*/  LEA R4, R5, R2, 0x18 ;  /* 0x0000000205047211 */ /* 0x001fc800078ec0ff */
[----:B------:R-:W-:-:S04]  /*10ab0*/  SHF.L.U32 R0, R0, 0x1f, RZ ;  /* 0x0000001f00007819 */ /* 0x000fc800000006ff */
[----:B------:R-:W0:Y:S02]  /*10ac0*/  SYNCS.PHASECHK.TRANS64.TRYWAIT P0, [R4+URZ+0x38820], R0 ;  /* 0x03882000040075a7 */ /* 0x000e24000800017f */
[----:B0-----:R-:W-:Y:S05]  /*10ad0*/  @!P0 BRA `(.L_x_351) ;  /* 0x0000003800a08947 */ /* 0x001fea0003800000 */
.L_x_468:
[----:B------:R-:W-:Y:S05]  /*10ae0*/  BSYNC B0 ;  /* 0x0000000000007941 */ /* 0x000fea0003800000 */
.L_x_350:
[----:B------:R-:W-:-:S03]  /*10af0*/  UMOV UR4, 0xffffffff ;  /* 0xffffffff00047882 */ /* 0x000fc60000000000 */
[----:B------:R-:W-:Y:S05]  /*10b00*/  BRA.DIV UR4, `(.L_x_352) ;  /* 0x0000003a04a87947 */ /* 0x000fea000b800000 */
[----:B0-----:R-:W0:Y:S02]  /*10b10*/  S2R R0, SR_TID.X ;  /* 0x0000000000007919 */ /* 0x001e240000002100 */
[----:B0-----:R-:W-:-:S04]  /*10b20*/  SHF.R.U32.HI R0, RZ, 0x5, R0 ;  /* 0x00000005ff007819 */ /* 0x001fc80000011600 */
[----:B------:R-:W-:-:S05]  /*10b30*/  LOP3.LUT R0, R0, 0x3, RZ, 0xc0, !PT ;  /* 0x0000000300007812 */ /* 0x000fca00078ec0ff */
[----:B------:R0:W3:Y:S02]  /*10b40*/  SHFL.IDX PT, R14, R0, RZ, 0x1f ;  /* 0x00001fff000e7589 */ /* 0x0000e400000e0000 */
.L_x_471:
[----:B---3--:R-:W-:Y:S01]  /*10b50*/  ISETP.NE.AND P0, PT, R14, RZ, PT ;  /* 0x000000ff0e00720c */ /* 0x008fe20003f05270 */
[----:B------:R-:W-:-:S12]  /*10b60*/  BSSY B0, `(.L_x_353) ;  /* 0x000002c000007945 */ /* 0x000fd80003800000 */
[----:B------:R-:W-:Y:S05]  /*10b70*/  @P0 BRA `(.L_x_354) ;  /* 0x0000000000a80947 */ /* 0x000fea0003800000 */
[----:B------:R-:W-:-:S03]  /*10b80*/  UMOV UR4, 0xffffffff ;  /* 0xffffffff00047882 */ /* 0x000fc60000000000 */
[----:B------:R-:W-:Y:S05]  /*10b90*/  BRA.DIV UR4, `(.L_x_355) ;  /* 0x0000003a04b87947 */ /* 0x000fea000b800000 */
[----:B------:R-:W-:-:S13]  /*10ba0*/  ELECT P6, URZ, PT ;  /* 0x00000000003f782f */ /* 0x000fda00038c0000 */
.L_x_474:
[----:B------:R-:W-:Y:S05]  /*10bb0*/  @!P6 BRA `(.L_x_354) ;  /* 0x000000000098e947 */ /* 0x000fea0003800000 */
[----:B------:R-:W-:-:S06]  /*10bc0*/  ULOP3.LUT UR4, UR36, 0x2, URZ, 0xfc, !UPT ;  /* 0x0000000224047892 */ /* 0x000fcc000f8efc3f */
[----:B0-----:R-:W-:-:S05]  /*10bd0*/  IMAD.U32 R0, RZ, RZ, UR4 ;  /* 0x00000004ff007e24 */ /* 0x001fca000f8e00ff */
[----:B------:R-:W-:-:S13]  /*10be0*/  ISETP.NE.AND P0, PT, R0, 0x3, PT ;  /* 0x000000030000780c */ /* 0x000fda0003f05270 */
[----:B------:R-:W-:Y:S05]  /*10bf0*/  @!P0 BRA `(.L_x_356) ;  /* 0x0000000000048947 */ /* 0x000fea0003800000 */
[----:B------:R-:W-:Y:S01]  /*10c00*/  BPT.TRAP 0x1 ;  /* 0x000000040000795c */ /* 0x000fe20000300000 */
.L_x_356:
[C---:B------:R-:W-:Y:S01]  /*10c10*/  IMAD R5, R23.reuse, 0x8, R4 ;  /* 0x0000000817057824 */ /* 0x040fe200078e0204 */
[----:B------:R-:W-:Y:S01]  /*10c20*/  SHF.L.U32 R0, R30, 0x1f, RZ ;  /* 0x0000001f1e007819 */ /* 0x000fe200000006ff */
[----:B------:R-:W-:-:S03]  /*10c30*/  VIADD R23, R23, 0x1 ;  /* 0x0000000117177836 */ /* 0x000fc60000000000 */
[----:B------:R-:W0:Y:S02]  /*10c40*/  SYNCS.PHASECHK.TRANS64.TRYWAIT P1, [R5+URZ+0x38840], R0 ;  /* 0x03884000050075a7 */ /* 0x000e24000802017f */
[----:B------:R-:W-:-:S04]  /*10c50*/  ISETP.NE.AND P2, PT, R23, 0x2, PT ;  /* 0x000000021700780c */ /* 0x000fc80003f45270 */
[----:B------:R-:W-:Y:S01]  /*10c60*/  SEL R3, RZ, 0x1, P2 ;  /* 0x00000001ff037807 */ /* 0x000fe20001000000 */
[----:B0-----:R-:W-:Y:S08]  /*10c70*/  @!P1 BRA `(.L_x_357) ;  /* 0x0000003800a09947 */ /* 0x001ff00003800000 */
.L_x_475:
[----:B------:R-:W-:Y:S02]  /*10c80*/  SEL R23, R23, RZ, P2 ;  /* 0x000000ff17177207 */ /* 0x000fe40001000000 */
[----:B------:R-:W-:Y:S01]  /*10c90*/  LOP3.LUT R2, R30, R3, RZ, 0x3c, !PT ;  /* 0x000000031e027212 */ /* 0x000fe200078e3cff */
[----:B------:R-:W-:Y:S06]  /*10ca0*/  @!P0 BRA `(.L_x_358) ;  /* 0x0000000000048947 */ /* 0x000fec0003800000 */
[----:B------:R-:W-:Y:S01]  /*10cb0*/  BPT.TRAP 0x1 ;  /* 0x000000040000795c */ /* 0x000fe20000300000 */
.L_x_358:
[----:B------:R-:W-:Y:S01]  /*10cc0*/  IMAD R23, R23, 0x8, R4 ;  /* 0x0000000817177824 */ /* 0x000fe200078e0204 */
[----:B------:R-:W-:-:S04]  /*10cd0*/  SHF.L.U32 R2, R2, 0x1f, RZ ;  /* 0x0000001f02027819 */ /* 0x000fc800000006ff */
[----:B------:R-:W3:Y:S02]  /*10ce0*/  SYNCS.PHASECHK.TRANS64.TRYWAIT P1, [R23+URZ+0x38840], R2 ;  /* 0x03884002170075a7 */ /* 0x000ee4000802017f */
[----:B---3--:R-:W-:Y:S05]  /*10cf0*/  @!P1 BRA `(.L_x_359) ;  /* 0x0000003800949947 */ /* 0x008fea0003800000 */
.L_x_476:
[----:B------:R-:W-:Y:S05]  /*10d00*/  @!P0 BRA `(.L_x_360) ;  /* 0x0000000000048947 */ /* 0x000fea0003800000 */
[----:B------:R-:W-:Y:S01]  /*10d10*/  BPT.TRAP 0x1 ;  /* 0x000000040000795c */ /* 0x000fe20000300000 */
.L_x_360:
[----:B------:R-:W4:Y:S02]  /*10d20*/  SYNCS.PHASECHK.TRANS64.TRYWAIT P1, [R5+URZ+0x38860], R0 ;  /* 0x03886000050075a7 */ /* 0x000f24000802017f */
[----:B----4-:R-:W-:Y:S05]  /*10d30*/  @!P1 BRA `(.L_x_361) ;  /* 0x0000003800989947 */ /* 0x010fea0003800000 */
.L_x_477:
[----:B------:R-:W-:Y:S05]  /*10d40*/  @!P0 BRA `(.L_x_362) ;  /* 0x0000000000048947 */ /* 0x000fea0003800000 */
[----:B------:R-:W-:Y:S01]  /*10d50*/  BPT.TRAP 0x1 ;  /* 0x000000040000795c */ /* 0x000fe20000300000 */
.L_x_362:
[----:B------:R-:W5:Y:S02]  /*10d60*/  SYNCS.PHASECHK.TRANS64.TRYWAIT P1, [R23+URZ+0x38860], R2 ;  /* 0x03886002170075a7 */ /* 0x000f64000802017f */
[----:B-----5:R-:W-:Y:S05]  /*10d70*/  @!P1 BRA `(.L_x_363) ;  /* 0x00000038009c9947 */ /* 0x020fea0003800000 */
.L_x_478:
[----:B------:R-:W-:Y:S05]  /*10d80*/  @!P0 BRA `(.L_x_364) ;  /* 0x0000000000048947 */ /* 0x000fea0003800000 */
[----:B------:R-:W-:Y:S01]  /*10d90*/  BPT.TRAP 0x1 ;  /* 0x000000040000795c */ /* 0x000fe20000300000 */
.L_x_364:
[----:B------:R-:W5:Y:S02]  /*10da0*/  SYNCS.PHASECHK.TRANS64.TRYWAIT P1, [R5+URZ+0x38880], R0 ;  /* 0x03888000050075a7 */ /* 0x000f64000802017f */
[----:B-----5:R-:W-:Y:S05]  /*10db0*/  @!P1 BRA `(.L_x_365) ;  /* 0x0000003800a09947 */ /* 0x020fea0003800000 */
.L_x_479:
[----:B------:R-:W-:Y:S05]  /*10dc0*/  @!P0 BRA `(.L_x_366) ;  /* 0x0000000000048947 */ /* 0x000fea0003800000 */
[----:B------:R-:W-:Y:S01]  /*10dd0*/  BPT.TRAP 0x1 ;  /* 0x000000040000795c */ /* 0x000fe20000300000 */
.L_x_366:
[----:B------:R0:W0:Y:S02]  /*10de0*/  SYNCS.PHASECHK.TRANS64.TRYWAIT P0, [R23+URZ+0x38880], R2 ;  /* 0x03888002170075a7 */ /* 0x000024000800017f */
[----:B0-----:R-:W-:Y:S05]  /*10df0*/  @!P0 NANOSLEEP.SYNCS 0x989680 ;  /* 0x009896800000895d */ /* 0x001fea0003900000 */
[----:B------:R-:W0:Y:S02]  /*10e00*/  @!P0 SYNCS.PHASECHK.TRANS64 P0, [R23+URZ+0x38880], R2 ;  /* 0x03888002170085a7 */ /* 0x000e24000800007f */
[----:B0-----:R-:W-:Y:S05]  /*10e10*/  @!P0 BRA `(.L_x_366) ;  /* 0xfffffffc00f08947 */ /* 0x001fea000383ffff */
.L_x_354:
[----:B------:R-:W-:Y:S05]  /*10e20*/  BSYNC B0 ;  /* 0x0000000000007941 */ /* 0x000fea0003800000 */
.L_x_353:
[----:B------:R-:W-:Y:S05]  /*10e30*/  EXIT ;  /* 0x000000000000794d */ /* 0x000fea0003800000 */
.L_x_223:
[----:B0-----:R-:W-:-:S04]  /*10e40*/  IMAD.U32 R3, RZ, RZ, UR51 ;  /* 0x00000033ff037e24 */ /* 0x001fc8000f8e00ff */
[----:B------:R0:W1:Y:S03]  /*10e50*/  SYNCS.PHASECHK.TRANS64.TRYWAIT P0, [R3+URZ+0x38800], R0 ;  /* 0x03880000030075a7 */ /* 0x000066000800017f */
[----:B-1----:R-:W-:Y:S05]  /*10e60*/  @!P0 NANOSLEEP.SYNCS 0x989680 ;  /* 0x009896800000895d */ /* 0x002fea0003900000 */
[----:B------:R-:W1:Y:S02]  /*10e70*/  @!P0 SYNCS.PHASECHK.TRANS64 P0, [R3+URZ+0x38800], R0 ;  /* 0x03880000030085a7 */ /* 0x000e64000800007f */
[----:B-1----:R-:W-:Y:S05]  /*10e80*/  @!P0 BRA `(.L_x_223) ;  /* 0xfffffffc00ec8947 */ /* 0x002fea000383ffff */
[----:B------:R-:W-:Y:S05]  /*10e90*/  BRA `(.L_x_367) ;  /* 0xffffff0c00247947 */ /* 0x000fea000383ffff */
.L_x_227:
[----:B-1----:R-:W-:-:S04]  /*10ea0*/  IMAD.U32 R0, RZ, RZ, UR54 ;  /* 0x00000036ff007e24 */ /* 0x002fc8000f8e00ff */
[----:B------:R1:W2:Y:S03]  /*10eb0*/  SYNCS.PHASECHK.TRANS64.TRYWAIT P1, [R0+URZ+0x38830], R7 ;  /* 0x03883007000075a7 */ /* 0x0002a6000802017f */
[----:B--2---:R-:W-:Y:S05]  /*10ec0*/  @!P1 NANOSLEEP.SYNCS 0x989680 ;  /* 0x009896800000995d */ /* 0x004fea0003900000 */
[----:B------:R-:W2:Y:S02]  /*10ed0*/  @!P1 SYNCS.PHASECHK.TRANS64 P1, [R0+URZ+0x38830], R7 ;  /* 0x03883007000095a7 */ /* 0x000ea4000802007f */
[----:B--2---:R-:W-:Y:S05]  /*10ee0*/  @!P1 BRA `(.L_x_227) ;  /* 0xfffffffc00ec9947 */ /* 0x004fea000383ffff */
[----:B------:R-:W-:Y:S05]  /*10ef0*/  BRA `(.L_x_226) ;  /* 0xffffff0c00487947 */ /* 0x000fea000383ffff */
.L_x_232:
[----:B-1----:R-:W-:-:S04]  /*10f00*/  IMAD.U32 R8, RZ, RZ, UR54 ;  /* 0x00000036ff087e24 */ /* 0x002fc8000f8e00ff */
[----:B------:R1:W2:Y:S03]  /*10f10*/  SYNCS.PHASECHK.TRANS64.TRYWAIT P1, [R8+URZ+0x38850], R7 ;  /* 0x03885007080075a7 */ /* 0x0002a6000802017f */
[----:B--2---:R-:W-:Y:S05]  /*10f20*/  @!P1 NANOSLEEP.SYNCS 0x989680 ;  /* 0x009896800000995d */ /* 0x004fea0003900000 */
[----:B------:R-:W2:Y:S02]  /*10f30*/  @!P1 SYNCS.PHASECHK.TRANS64 P1, [R8+URZ+0x38850], R7 ;  /* 0x03885007080095a7 */ /* 0x000ea4000802007f */
[----:B--2---:R-:W-:Y:S05]  /*10f40*/  @!P1 BRA `(.L_x_232) ;  /* 0xfffffffc00ec9947 */ /* 0x004fea000383ffff */
[----:B------:R-:W-:Y:S05]  /*10f50*/  BRA `(.L_x_231) ;  /* 0xffffff2800d87947 */ /* 0x000fea000383ffff */
.L_x_238:
[----:B0-----:R-:W-:Y:S02]  /*10f60*/  IMAD.U32 R0, RZ, RZ, UR47 ;  /* 0x0000002fff007e24 */ /* 0x001fe4000f8e00ff */
[----:B------:R-:W-:-:S04]  /*10f70*/  IMAD.U32 R3, RZ, RZ, UR54 ;  /* 0x00000036ff037e24 */ /* 0x000fc8000f8e00ff */
[----:B------:R0:W1:Y:S03]  /*10f80*/  SYNCS.PHASECHK.TRANS64.TRYWAIT P2, [R0+URZ+0x38830], R3 ;  /* 0x03883003000075a7 */ /* 0x000066000804017f */
[----:B-1----:R-:W-:Y:S05]  /*10f90*/  @!P2 NANOSLEEP.SYNCS 0x989680 ;  /* 0x009896800000a95d */ /* 0x002fea0003900000 */
[----:B------:R-:W1:Y:S02]  /*10fa0*/  @!P2 SYNCS.PHASECHK.TRANS64 P2, [R0+URZ+0x38830], R3 ;  /* 0x038830030000a5a7 */ /* 0x000e64000804007f */
[----:B-1----:R-:W-:Y:S05]  /*10fb0*/  @!P2 BRA `(.L_x_238) ;  /* 0xfffffffc00e8a947 */ /* 0x002fea000383ffff */
[----:B------:R-:W-:Y:S05]  /*10fc0*/  BRA `(.L_x_237) ;  /* 0xffffff2c00c07947 */ /* 0x000fea000383ffff */
.L_x_243:
[----:B-1----:R-:W-:Y:S02]  /*10fd0*/  IMAD.U32 R7, RZ, RZ, UR47 ;  /* 0x0000002fff077e24 */ /* 0x002fe4000f8e00ff */
[----:B------:R-:W-:-:S04]  /*10fe0*/  IMAD.U32 R8, RZ, RZ, UR54 ;  /* 0x00000036ff087e24 */ /* 0x000fc8000f8e00ff */
[----:B------:R1:W2:Y:S03]  /*10ff0*/  SYNCS.PHASECHK.TRANS64.TRYWAIT P2, [R7+URZ+0x38850], R8 ;  /* 0x03885008070075a7 */ /* 0x0002a6000804017f */
[----:B--2---:R-:W-:Y:S05]  /*11000*/  @!P2 NANOSLEEP.SYNCS 0x989680 ;  /* 0x009896800000a95d */ /* 0x004fea0003900000 */
[----:B------:R-:W2:Y:S02]  /*11010*/  @!P2 SYNCS.PHASECHK.TRANS64 P2, [R7+URZ+0x38850], R8 ;  /* 0x038850080700a5a7 */ /* 0x000ea4000804007f */
[----:B--2---:R-:W-:Y:S05]  /*11020*/  @!P2 BRA `(.L_x_243) ;  /* 0xfffffffc00e8a947 */ /* 0x004fea000383ffff */
[----:B------:R-:W-:Y:S05]  /*11030*/  BRA `(.L_x_242) ;  /* 0xffffff4c005c7947 */ /* 0x000fea000383ffff */
.L_x_289:
[----:B------:R-:W0:Y:S01]  /*11040*/  S2R R20, SR_TID.X ;  /* 0x0000000000147919 */ /* 0x000e220000002100 */
[----:B------:R-:W-:Y:S02]  /*11050*/  IMAD.MOV.U32 R12, RZ, RZ, RZ ;  /* 0x000000ffff0c7224 */ /* 0x000fe400078e00ff */
[----:B------:R-:W-:Y:S02]  /*11060*/  IMAD.MOV.U32 R11, RZ, RZ, 0x1f ;  /* 0x0000001fff0b7424 */ /* 0x000fe400078e00ff */
[----:B------:R-:W-:Y:S01]  /*11070*/  IMAD.MOV.U32 R15, RZ, RZ, -0x1 ;  /* 0xffffffffff0f7424 */ /* 0x000fe200078e00ff */
[----:B0-----:R-:W-:-:S04]  /*11080*/  SHF.R.U32.HI R10, RZ, 0x5, R20 ;  /* 0x00000005ff0a7819 */ /* 0x001fc80000011614 */
[----:B------:R-:W-:-:S05]  /*11090*/  LOP3.LUT R10, R10, 0x3, RZ, 0xc0, !PT ;  /* 0x000000030a0a7812 */ /* 0x000fca00078ec0ff */
[----:B------:R-:W-:-:S07]  /*110a0*/  IMAD.MOV.U32 R13, RZ, RZ, R10 ;  /* 0x000000ffff0d7224 */ /* 0x000fce00078e000a */
[----:B-----5:R-:W-:Y:S05]  /*110b0*/  WARPSYNC.COLLECTIVE R15, `(.L_x_368) ;  /* 0x000000000f087348 */ /* 0x020fea0003c00000 */
[----:B------:R0:W1:Y:S02]  /*110c0*/  SHFL.IDX P6, R14, R13, R12, R11 ;  /* 0x0000000c0d0e7389 */ /* 0x00006400000c000b */
[----:B01---5:R-:W-:Y:S01]  /*110d0*/  ENDCOLLECTIVE ;  /* 0x000000000000791b */ /* 0x023fe20003800000 */
.L_x_368:
[----:B------:R-:W-:Y:S05]  /*110e0*/  BRA `(.L_x_369) ;  /* 0xffffffb000507947 */ /* 0x000fea000383ffff */
.L_x_292:
[----:B0-----:R0:W1:Y:S02]  /*110f0*/  SYNCS.PHASECHK.TRANS64.TRYWAIT P0, [R6+URZ+0x38880], R24 ;  /* 0x03888018060075a7 */ /* 0x001064000800017f */
[----:B-1----:R-:W-:Y:S05]  /*11100*/  @!P0 NANOSLEEP.SYNCS 0x989680 ;  /* 0x009896800000895d */ /* 0x002fea0003900000 */
[----:B------:R-:W1:Y:S02]  /*11110*/  @!P0 SYNCS.PHASECHK.TRANS64 P0, [R6+URZ+0x38880], R24 ;  /* 0x03888018060085a7 */ /* 0x000e64000800007f */
[----:B-1----:R-:W-:Y:S05]  /*11120*/  @!P0 BRA `(.L_x_292) ;  /* 0xfffffffc00f08947 */ /* 0x002fea000383ffff */
[----:B------:R-:W-:Y:S05]  /*11130*/  BRA `(.L_x_370) ;  /* 0xffffffb000607947 */ /* 0x000fea000383ffff */
.L_x_293:
        /* <DEDUP_REMOVED lines=8> */
.L_x_372:
[----:B------:R-:W-:Y:S05]  /*111c0*/  BSYNC B0 ;  /* 0x0000000000007941 */ /* 0x000fea0003800000 */
.L_x_371:
[----:B------:R-:W-:Y:S01]  /*111d0*/  IMAD.MOV.U32 R13, RZ, RZ, R7 ;  /* 0x000000ffff0d7224 */ /* 0x000fe200078e0007 */
[----:B------:R-:W0:Y:S01]  /*111e0*/  LDC R26, c[0x0][0x2f4] ;  /* 0x0000bd00ff1a7b82 */ /* 0x000e220000000800 */
[----:B------:R-:W-:Y:S01]  /*111f0*/  IMAD.MOV.U32 R12, RZ, RZ, RZ ;  /* 0x000000ffff0c7224 */ /* 0x000fe200078e00ff */
[----:B------:R-:W-:Y:S01]  /*11200*/  LOP3.LUT R25, R28, 0x80, RZ, 0xfc, !PT ;  /* 0x000000801c197812 */ /* 0x000fe200078efcff */
[----:B------:R-:W-:Y:S01]  /*11210*/  IMAD.MOV.U32 R11, RZ, RZ, 0x181f ;  /* 0x0000181fff0b7424 */ /* 0x000fe200078e00ff */
[C---:B------:R-:W-:Y:S01]  /*11220*/  ISETP.GE.AND P3, PT, R8.reuse, 0x11, PT ;  /* 0x000000110800780c */ /* 0x040fe20003f66270 */
[----:B------:R-:W-:Y:S01]  /*11230*/  IMAD.MOV.U32 R15, RZ, RZ, -0x1 ;  /* 0xffffffffff0f7424 */ /* 0x000fe200078e00ff */
[----:B------:R-:W-:Y:S01]  /*11240*/  LOP3.LUT R29, R29, 0xffffffdf, RZ, 0xc0, !PT ;  /* 0xffffffdf1d1d7812 */ /* 0x000fe200078ec0ff */
[----:B------:R-:W-:Y:S01]  /*11250*/  IMAD.MOV.U32 R0, RZ, RZ, R14 ;  /* 0x000000ffff007224 */ /* 0x000fe200078e000e */
[----:B------:R-:W-:-:S13]  /*11260*/  ISETP.GE.AND P5, PT, R8, 0x31, PT ;  /* 0x000000310800780c */ /* 0x000fda0003fa6270 */
[----:B0-----:R-:W-:Y:S05]  /*11270*/  WARPSYNC.COLLECTIVE R15, `(.L_x_373) ;  /* 0x000000000f087348 */ /* 0x001fea0003c00000 */
[----:B------:R1:W2:Y:S02]  /*11280*/  SHFL.IDX P6, R14, R13, R12, R11 ;  /* 0x0000000c0d0e7389 */ /* 0x0002a400000c000b */
[----:B012---:R-:W-:Y:S01]  /*11290*/  ENDCOLLECTIVE ;  /* 0x000000000000791b */ /* 0x007fe20003800000 */
.L_x_373:
[C---:B------:R-:W-:Y:S02]  /*112a0*/  ISETP.GE.AND P4, PT, R8.reuse, 0x41, PT ;  /* 0x000000410800780c */ /* 0x040fe40003f86270 */
[----:B------:R-:W-:Y:S02]  /*112b0*/  @P3 LOP3.LUT R29, R29, 0x20, RZ, 0xfc, !PT ;  /* 0x000000201d1d3812 */ /* 0x000fe400078efcff */
[----:B------:R-:W-:Y:S02]  /*112c0*/  ISETP.GE.AND P3, PT, R8, 0x51, PT ;  /* 0x000000510800780c */ /* 0x000fe40003f66270 */
[----:B------:R-:W-:Y:S02]  /*112d0*/  LOP3.LUT R29, R29, 0xffffffef, RZ, 0xc0, !PT ;  /* 0xffffffef1d1d7812 */ /* 0x000fe400078ec0ff */
[----:B------:R-:W-:Y:S01]  /*112e0*/  ISETP.GE.AND P1, PT, R28, R26, PT ;  /* 0x0000001a1c00720c */ /* 0x000fe20003f26270 */
[----:B------:R-:W-:Y:S02]  /*112f0*/  IMAD.MOV.U32 R13, RZ, RZ, R9 ;  /* 0x000000ffff0d7224 */ /* 0x000fe400078e0009 */
[----:B------:R-:W-:Y:S01]  /*11300*/  IMAD.MOV.U32 R12, RZ, RZ, 0x1 ;  /* 0x00000001ff0c7424 */ /* 0x000fe200078e00ff */
[----:B------:R-:W-:Y:S01]  /*11310*/  ISETP.LT.OR P2, PT, R8, 0x1, P1 ;  /* 0x000000010800780c */ /* 0x000fe20000f41670 */
[----:B------:R-:W-:-:S12]  /*11320*/  IMAD.MOV.U32 R2, RZ, RZ, R14 ;  /* 0x000000ffff027224 */ /* 0x000fd800078e000e */
[----:B------:R-:W-:Y:S05]  /*11330*/  WARPSYNC.COLLECTIVE R15, `(.L_x_374) ;  /* 0x000000000f087348 */ /* 0x000fea0003c00000 */
[----:B------:R0:W1:Y:S02]  /*11340*/  SHFL.IDX P6, R14, R13, R12, R11 ;  /* 0x0000000c0d0e7389 */ /* 0x00006400000c000b */
[----:B01----:R-:W-:Y:S01]  /*11350*/  ENDCOLLECTIVE ;  /* 0x000000000000791b */ /* 0x003fe20003800000 */
.L_x_374:
[----:B------:R-:W-:-:S05]  /*11360*/  IADD3 R2, P0, R28, R2, RZ ;  /* 0x000000021c027210 */ /* 0x000fca0007f1e0ff */
[----:B------:R-:W-:Y:S01]  /*11370*/  IMAD.X R3, RZ, RZ, R0, P0 ;  /* 0x000000ffff037224 */ /* 0x000fe200000e0600 */
[----:B------:R-:W-:Y:S01]  /*11380*/  ISETP.GE.AND P0, PT, R25, R26, PT ;  /* 0x0000001a1900720c */ /* 0x000fe20003f06270 */
[----:B------:R-:W-:Y:S02]  /*11390*/  IMAD.IADD R0, R22, 0x1, R20 ;  /* 0x0000000116007824 */ /* 0x000fe400078e0214 */
[----:B------:R-:W-:-:S03]  /*113a0*/  IMAD.MOV.U32 R13, RZ, RZ, R7 ;  /* 0x000000ffff0d7224 */ /* 0x000fc600078e0007 */
[----:B------:R-:W-:Y:S01]  /*113b0*/  @!PT LDS RZ, [RZ] ;  /* 0x00000000fffff984 */ /* 0x000fe20000000800 */
[----:B------:R-:W-:Y:S01]  /*113c0*/  @!PT LDS RZ, [RZ] ;  /* 0x00000000fffff984 */ /* 0x000fe20000000800 */
[----:B------:R-:W-:Y:S01]  /*113d0*/  @!PT LDS RZ, [RZ] ;  /* 0x00000000fffff984 */ /* 0x000fe20000000800 */
[----:B------:R-:W-:Y:S01]  /*113e0*/  LDGSTS.E.BYPASS.LTC128B.128 [R0+0x10400], desc[UR52][R2.64], !P2 ;  /* 0x1040000002007fae */ /* 0x000fe2000d101d74 */
[----:B------:R-:W-:-:S13]  /*113f0*/  ISETP.LT.OR P2, PT, R8, 0x1, P0 ;  /* 0x000000010800780c */ /* 0x000fda0000741670 */
[----:B------:R0:W-:Y:S02]  /*11400*/  LDGSTS.E.BYPASS.LTC128B.128 [R0+0x14400], desc[UR52][R2.64+0x80], !P2 ;  /* 0x1440008002007fae */ /* 0x0001e4000d101d74 */
[----:B0-----:R-:W-:-:S07]  /*11410*/  IMAD.MOV.U32 R3, RZ, RZ, R14 ;  /* 0x000000ffff037224 */ /* 0x001fce00078e000e */
[----:B------:R-:W-:Y:S05]  /*11420*/  WARPSYNC.COLLECTIVE R15, `(.L_x_375) ;  /* 0x000000000f087348 */ /* 0x000fea0003c00000 */
[----:B------:R0:W1:Y:S02]  /*11430*/  SHFL.IDX P6, R14, R13, R12, R11 ;  /* 0x0000000c0d0e7389 */ /* 0x00006400000c000b */
[----:B01----:R-:W-:Y:S01]  /*11440*/  ENDCOLLECTIVE ;  /* 0x000000000000791b */ /* 0x003fe20003800000 */
.L_x_375:
[----:B------:R-:W-:Y:S02]  /*11450*/  IMAD.MOV.U32 R13, RZ, RZ, R9 ;  /* 0x000000ffff0d7224 */ /* 0x000fe400078e0009 */
[----:B------:R-:W-:Y:S02]  /*11460*/  IMAD.MOV.U32 R12, RZ, RZ, 0x2 ;  /* 0x00000002ff0c7424 */ /* 0x000fe400078e00ff */
[----:B------:R-:W-:-:S07]  /*11470*/  IMAD.MOV.U32 R2, RZ, RZ, R14 ;  /* 0x000000ffff027224 */ /* 0x000fce00078e000e */
[----:B------:R-:W-:Y:S05]  /*11480*/  WARPSYNC.COLLECTIVE R15, `(.L_x_376) ;  /* 0x000000000f087348 */ /* 0x000fea0003c00000 */
[----:B------:R0:W1:Y:S02]  /*11490*/  SHFL.IDX P6, R14, R13, R12, R11 ;  /* 0x0000000c0d0e7389 */ /* 0x00006400000c000b */
[----:B01----:R-:W-:Y:S01]  /*114a0*/  ENDCOLLECTIVE ;  /* 0x000000000000791b */ /* 0x003fe20003800000 */
.L_x_376:
[----:B------:R-:W-:-:S05]  /*114b0*/  IADD3 R2, P2, R28, R2, RZ ;  /* 0x000000021c027210 */ /* 0x000fca0007f5e0ff */
[----:B------:R-:W-:Y:S01]  /*114c0*/  IMAD.X R3, RZ, RZ, R3, P2 ;  /* 0x000000ffff037224 */ /* 0x000fe200010e0603 */
[----:B------:R-:W-:Y:S01]  /*114d0*/  ISETP.LT.OR P2, PT, R8, 0x11, P1 ;  /* 0x000000110800780c */ /* 0x000fe20000f41670 */
[----:B------:R-:W-:-:S12]  /*114e0*/  IMAD.MOV.U32 R13, RZ, RZ, R7 ;  /* 0x000000ffff0d7224 */ /* 0x000fd800078e0007 */
        /* <DEDUP_REMOVED lines=10> */
.L_x_377:
[----:B------:R-:W-:Y:S02]  /*11590*/  IMAD.MOV.U32 R13, RZ, RZ, R9 ;  /* 0x000000ffff0d7224 */ /* 0x000fe400078e0009 */
[----:B------:R-:W-:Y:S02]  /*115a0*/  IMAD.MOV.U32 R12, RZ, RZ, 0x3 ;  /* 0x00000003ff0c7424 */ /* 0x000fe400078e00ff */
[----:B------:R-:W-:-:S07]  /*115b0*/  IMAD.MOV.U32 R2, RZ, RZ, R14 ;  /* 0x000000ffff027224 */ /* 0x000fce00078e000e */
[----:B------:R-:W-:Y:S05]  /*115c0*/  WARPSYNC.COLLECTIVE R15, `(.L_x_378) ;  /* 0x000000000f087348 */ /* 0x000fea0003c00000 */
[----:B------:R0:W1:Y:S02]  /*115d0*/  SHFL.IDX P6, R14, R13, R12, R11 ;  /* 0x0000000c0d0e7389 */ /* 0x00006400000c000b */
[----:B01----:R-:W-:Y:S01]  /*115e0*/  ENDCOLLECTIVE ;  /* 0x000000000000791b */ /* 0x003fe20003800000 */
.L_x_378:
        /* <DEDUP_REMOVED lines=14> */
.L_x_379:
[----:B------:R-:W-:Y:S02]  /*116d0*/  IMAD.MOV.U32 R13, RZ, RZ, R9 ;  /* 0x000000ffff0d7224 */ /* 0x000fe400078e0009 */
[----:B------:R-:W-:Y:S02]  /*116e0*/  IMAD.MOV.U32 R12, RZ, RZ, 0x4 ;  /* 0x00000004ff0c7424 */ /* 0x000fe400078e00ff */
[----:B------:R-:W-:-:S07]  /*116f0*/  IMAD.MOV.U32 R2, RZ, RZ, R14 ;  /* 0x000000ffff027224 */ /* 0x000fce00078e000e */
[----:B------:R-:W-:Y:S05]  /*11700*/  WARPSYNC.COLLECTIVE R15, `(.L_x_380) ;  /* 0x000000000f087348 */ /* 0x000fea0003c00000 */
[----:B------:R0:W1:Y:S02]  /*11710*/  SHFL.IDX P6, R14, R13, R12, R11 ;  /* 0x0000000c0d0e7389 */ /* 0x00006400000c000b */
[----:B01----:R-:W-:Y:S01]  /*11720*/  ENDCOLLECTIVE ;  /* 0x000000000000791b */ /* 0x003fe20003800000 */
.L_x_380:
        /* <DEDUP_REMOVED lines=14> */
.L_x_381:
[----:B------:R-:W-:Y:S02]  /*11810*/  IMAD.MOV.U32 R13, RZ, RZ, R9 ;  /* 0x000000ffff0d7224 */ /* 0x000fe400078e0009 */
[----:B------:R-:W-:Y:S02]  /*11820*/  IMAD.MOV.U32 R12, RZ, RZ, 0x5 ;  /* 0x00000005ff0c7424 */ /* 0x000fe400078e00ff */
[----:B------:R-:W-:-:S07]  /*11830*/  IMAD.MOV.U32 R2, RZ, RZ, R14 ;  /* 0x000000ffff027224 */ /* 0x000fce00078e000e */
[----:B------:R-:W-:Y:S05]  /*11840*/  WARPSYNC.COLLECTIVE R15, `(.L_x_382) ;  /* 0x000000000f087348 */ /* 0x000fea0003c00000 */
[----:B------:R0:W1:Y:S02]  /*11850*/  SHFL.IDX P6, R14, R13, R12, R11 ;  /* 0x0000000c0d0e7389 */ /* 0x00006400000c000b */
[----:B01----:R-:W-:Y:S01]  /*11860*/  ENDCOLLECTIVE ;  /* 0x000000000000791b */ /* 0x003fe20003800000 */
.L_x_382:
        /* <DEDUP_REMOVED lines=14> */
.L_x_383:
[----:B------:R-:W-:Y:S02]  /*11950*/  IMAD.MOV.U32 R13, RZ, RZ, R9 ;  /* 0x000000ffff0d7224 */ /* 0x000fe400078e0009 */
[----:B------:R-:W-:Y:S02]  /*11960*/  IMAD.MOV.U32 R12, RZ, RZ, 0x6 ;  /* 0x00000006ff0c7424 */ /* 0x000fe400078e00ff */
[----:B------:R-:W-:-:S07]  /*11970*/  IMAD.MOV.U32 R2, RZ, RZ, R14 ;  /* 0x000000ffff027224 */ /* 0x000fce00078e000e */
[----:B------:R-:W-:Y:S05]  /*11980*/  WARPSYNC.COLLECTIVE R15, `(.L_x_384) ;  /* 0x000000000f087348 */ /* 0x000fea0003c00000 */
[----:B------:R0:W1:Y:S02]  /*11990*/  SHFL.IDX P6, R14, R13, R12, R11 ;  /* 0x0000000c0d0e7389 */ /* 0x00006400000c000b */
[----:B01----:R-:W-:Y:S01]  /*119a0*/  ENDCOLLECTIVE ;  /* 0x000000000000791b */ /* 0x003fe20003800000 */
.L_x_384:
        /* <DEDUP_REMOVED lines=14> */
.L_x_385:
[----:B------:R-:W-:Y:S02]  /*11a90*/  IMAD.MOV.U32 R13, RZ, RZ, R9 ;  /* 0x000000ffff0d7224 */ /* 0x000fe400078e0009 */
[----:B------:R-:W-:Y:S02]  /*11aa0*/  IMAD.MOV.U32 R12, RZ, RZ, 0x7 ;  /* 0x00000007ff0c7424 */ /* 0x000fe400078e00ff */
[----:B------:R-:W-:-:S07]  /*11ab0*/  IMAD.MOV.U32 R2, RZ, RZ, R14 ;  /* 0x000000ffff027224 */ /* 0x000fce00078e000e */
[----:B------:R-:W-:Y:S05]  /*11ac0*/  WARPSYNC.COLLECTIVE R15, `(.L_x_386) ;  /* 0x000000000f087348 */ /* 0x000fea0003c00000 */
[----:B------:R0:W1:Y:S02]  /*11ad0*/  SHFL.IDX P6, R14, R13, R12, R11 ;  /* 0x0000000c0d0e7389 */ /* 0x00006400000c000b */
[----:B01----:R-:W-:Y:S01]  /*11ae0*/  ENDCOLLECTIVE ;  /* 0x000000000000791b */ /* 0x003fe20003800000 */
.L_x_386:
[----:B------:R-:W-:-:S05]  /*11af0*/  IADD3 R2, P2, R28, R2, RZ ;  /* 0x000000021c027210 */ /* 0x000fca0007f5e0ff */
[----:B------:R-:W-:Y:S01]  /*11b00*/  IMAD.X R3, RZ, RZ, R3, P2 ;  /* 0x000000ffff037224 */ /* 0x000fe200010e0603 */
[----:B------:R-:W-:Y:S01]  /*11b10*/  ISETP.LT.OR P2, PT, R8, 0x61, P1 ;  /* 0x000000610800780c */ /* 0x000fe20000f41670 */
[----:B------:R-:W-:-:S12]  /*11b20*/  IMAD.MOV.U32 R13, RZ, RZ, R7 ;  /* 0x000000ffff0d7224 */ /* 0x000fd800078e0007 */
[----:B------:R-:W-:Y:S01]  /*11b30*/  @!PT LDS RZ, [RZ] ;  /* 0x00000000fffff984 */ /* 0x000fe20000000800 */
[----:B------:R-:W-:Y:S01]  /*11b40*/  @!PT LDS RZ, [RZ] ;  /* 0x00000000fffff984 */ /* 0x000fe20000000800 */
[----:B------:R-:W-:Y:S01]  /*11b50*/  @!PT LDS RZ, [RZ] ;  /* 0x00000000fffff984 */ /* 0x000fe20000000800 */
[----:B------:R0:W-:Y:S01]  /*11b60*/  LDGSTS.E.BYPASS.LTC128B.128 [R0+0x13400], desc[UR52][R2.64], !P2 ;  /* 0x1340000002007fae */ /* 0x0001e2000d101d74 */
[----:B------:R-:W-:Y:S01]  /*11b70*/  ISETP.LT.OR P2, PT, R8, 0x61, P0 ;  /* 0x000000610800780c */ /* 0x000fe20000741670 */
[----:B------:R-:W-:-:S12]  /*11b80*/  IMAD.MOV.U32 R9, RZ, RZ, R14 ;  /* 0x000000ffff097224 */ /* 0x000fd800078e000e */
[----:B0-----:R-:W-:Y:S05]  /*11b90*/  WARPSYNC.COLLECTIVE R15, `(.L_x_387) ;  /* 0x000000000f087348 */ /* 0x001fea0003c00000 */
[----:B------:R1:W2:Y:S02]  /*11ba0*/  SHFL.IDX P6, R14, R13, R12, R11 ;  /* 0x0000000c0d0e7389 */ /* 0x0002a400000c000b */
[----:B012---:R-:W-:Y:S01]  /*11bb0*/  ENDCOLLECTIVE ;  /* 0x000000000000791b */ /* 0x007fe20003800000 */
.L_x_387:
[----:B------:R-:W-:Y:S01]  /*11bc0*/  @!PT LDS RZ, [RZ] ;  /* 0x00000000fffff984 */ /* 0x000fe20000000800 */
[----:B------:R-:W-:Y:S01]  /*11bd0*/  @!PT LDS RZ, [RZ] ;  /* 0x00000000fffff984 */ /* 0x000fe20000000800 */
[----:B------:R-:W-:Y:S01]  /*11be0*/  @!PT LDS RZ, [RZ] ;  /* 0x00000000fffff984 */ /* 0x000fe20000000800 */
[----:B------:R0:W-:Y:S01]  /*11bf0*/  LDGSTS.E.BYPASS.LTC128B.128 [R0+0x17400], desc[UR52][R2.64+0x80], !P2 ;  /* 0x1740008002007fae */ /* 0x0001e2000d101d74 */
[C---:B------:R-:W-:Y:S02]  /*11c00*/  ISETP.GE.AND P2, PT, R8.reuse, 0x21, PT ;  /* 0x000000210800780c */ /* 0x040fe40003f46270 */
[----:B------:R-:W-:Y:S01]  /*11c10*/  ISETP.GE.AND P6, PT, R8, 0x71, PT ;  /* 0x000000710800780c */ /* 0x000fe20003fc6270 */
[----:B0-----:R-:W-:-:S10]  /*11c20*/  IMAD.MOV.U32 R2, RZ, RZ, R14 ;  /* 0x000000ffff027224 */ /* 0x001fd400078e000e */
[----:B------:R-:W-:Y:S02]  /*11c30*/  @P2 LOP3.LUT R29, R29, 0x10, RZ, 0xfc, !PT ;  /* 0x000000101d1d2812 */ /* 0x000fe400078efcff */
[----:B------:R-:W-:Y:S02]  /*11c40*/  ISETP.GE.AND P2, PT, R8, 0x61, PT ;  /* 0x000000610800780c */ /* 0x000fe40003f46270 */
[----:B------:R-:W-:-:S04]  /*11c50*/  LOP3.LUT R29, R29, 0xffffffbf, RZ, 0xc0, !PT ;  /* 0xffffffbf1d1d7812 */ /* 0x000fc800078ec0ff */
[----:B------:R-:W-:Y:S01]  /*11c60*/  @P6 LOP3.LUT R29, R29, 0x40, RZ, 0xfc, !PT ;  /* 0x000000401d1d6812 */ /* 0x000fe200078efcff */
[----:B------:R-:W-:Y:S06]  /*11c70*/  BRA `(.L_x_388) ;  /* 0xffffffac00387947 */ /* 0x000fec000383ffff */
.L_x_298:
[----:B--2---:R2:W3:Y:S02]  /*11c80*/  SYNCS.PHASECHK.TRANS64.TRYWAIT P0, [R6+URZ+0x38840], R24 ;  /* 0x03884018060075a7 */ /* 0x0044e4000800017f */
[----:B---3--:R-:W-:Y:S05]  /*11c90*/  @!P0 NANOSLEEP.SYNCS 0x989680 ;  /* 0x009896800000895d */ /* 0x008fea0003900000 */
[----:B------:R-:W3:Y:S02]  /*11ca0*/  @!P0 SYNCS.PHASECHK.TRANS64 P0, [R6+URZ+0x38840], R24 ;  /* 0x03884018060085a7 */ /* 0x000ee4000800007f */
[----:B---3--:R-:W-:Y:S05]  /*11cb0*/  @!P0 BRA `(.L_x_298) ;  /* 0xfffffffc00f08947 */ /* 0x008fea000383ffff */
[----:B------:R-:W-:Y:S05]  /*11cc0*/  BRA `(.L_x_389) ;  /* 0xffffffac00947947 */ /* 0x000fea000383ffff */
.L_x_299:
        /* <DEDUP_REMOVED lines=8> */
.L_x_391:
[----:B------:R-:W-:Y:S05]  /*11d50*/  BSYNC B0 ;  /* 0x0000000000007941 */ /* 0x000fea0003800000 */
.L_x_390:
        /* <DEDUP_REMOVED lines=8> */
.L_x_392:
[----:B------:R-:W-:Y:S02]  /*11de0*/  IMAD.MOV.U32 R13, RZ, RZ, R5 ;  /* 0x000000ffff0d7224 */ /* 0x000fe400078e0005 */
[----:B------:R-:W-:Y:S01]  /*11df0*/  IMAD.MOV.U32 R12, RZ, RZ, 0x1 ;  /* 0x00000001ff0c7424 */ /* 0x000fe200078e00ff */
[----:B------:R-:W-:Y:S01]  /*11e00*/  LOP3.LUT P6, RZ, R29, 0x80, RZ, 0xc0, !PT ;  /* 0x000000801dff7812 */ /* 0x000fe200078cc0ff */
[----:B------:R-:W-:-:S12]  /*11e10*/  IMAD.MOV.U32 R3, RZ, RZ, R14 ;  /* 0x000000ffff037224 */ /* 0x000fd800078e000e */
[----:B------:R-:W-:-:S05]  /*11e20*/  @P6 IADD3 R3, P0, R28, R3, RZ ;  /* 0x000000031c036210 */ /* 0x000fca0007f1e0ff */
[----:B------:R-:W-:Y:S01]  /*11e30*/  @P6 IMAD.X R2, RZ, RZ, R2, P0 ;  /* 0x000000ffff026224 */ /* 0x000fe200000e0602 */
[----:B------:R-:W-:-:S04]  /*11e40*/  ISETP.GE.AND P0, PT, R28, R20, PT ;  /* 0x000000141c00720c */ /* 0x000fc80003f06270 */
[----:B------:R-:W-:-:S04]  /*11e50*/  @P6 LOP3.LUT R3, R3, R2, RZ, 0x3c, !PT ;  /* 0x0000000203036212 */ /* 0x000fc800078e3cff */
[----:B------:R-:W-:-:S04]  /*11e60*/  @P6 LOP3.LUT R2, R3, R2, RZ, 0x3c, !PT ;  /* 0x0000000203026212 */ /* 0x000fc800078e3cff */
[----:B------:R-:W-:-:S05]  /*11e70*/  @P6 LOP3.LUT R3, R3, R2, RZ, 0x3c, !PT ;  /* 0x0000000203036212 */ /* 0x000fca00078e3cff */
[----:B------:R-:W-:Y:S01]  /*11e80*/  @!PT LDS RZ, [RZ] ;  /* 0x00000000fffff984 */ /* 0x000fe20000000800 */
[----:B------:R-:W-:Y:S01]  /*11e90*/  @!PT LDS RZ, [RZ] ;  /* 0x00000000fffff984 */ /* 0x000fe20000000800 */
[----:B------:R-:W-:Y:S01]  /*11ea0*/  @!PT LDS RZ, [RZ] ;  /* 0x00000000fffff984 */ /* 0x000fe20000000800 */
[----:B------:R0:W-:Y:S04]  /*11eb0*/  @P6 LDGSTS.E.BYPASS.LTC128B.128 [R0+0x28400], desc[UR52][R2.64], !P0 ;  /* 0x2840000002006fae */ /* 0x0001e8000c101d74 */
[----:B------:R0:W-:Y:S02]  /*11ec0*/  @P6 LDGSTS.E.BYPASS.LTC128B.128 [R0+0x2c400], desc[UR52][R2.64+0x80], !P1 ;  /* 0x2c40008002006fae */ /* 0x0001e4000c901d74 */
[----:B0-----:R-:W-:Y:S05]  /*11ed0*/  WARPSYNC.COLLECTIVE R15, `(.L_x_393) ;  /* 0x000000000f087348 */ /* 0x001fea0003c00000 */
[----:B------:R1:W2:Y:S02]  /*11ee0*/  SHFL.IDX P6, R14, R13, R12, R11 ;  /* 0x0000000c0d0e7389 */ /* 0x0002a400000c000b */
[----:B012---:R-:W-:Y:S01]  /*11ef0*/  ENDCOLLECTIVE ;  /* 0x000000000000791b */ /* 0x007fe20003800000 */
.L_x_393:
[----:B------:R-:W-:Y:S02]  /*11f00*/  IMAD.MOV.U32 R13, RZ, RZ, R4 ;  /* 0x000000ffff0d7224 */ /* 0x000fe400078e0004 */
[----:B------:R-:W-:-:S07]  /*11f10*/  IMAD.MOV.U32 R2, RZ, RZ, R14 ;  /* 0x000000ffff027224 */ /* 0x000fce00078e000e */
[----:B------:R-:W-:Y:S05]  /*11f20*/  WARPSYNC.COLLECTIVE R15, `(.L_x_394) ;  /* 0x000000000f087348 */ /* 0x000fea0003c00000 */
[----:B------:R0:W1:Y:S02]  /*11f30*/  SHFL.IDX P6, R14, R13, R12, R11 ;  /* 0x0000000c0d0e7389 */ /* 0x00006400000c000b */
[----:B01----:R-:W-:Y:S01]  /*11f40*/  ENDCOLLECTIVE ;  /* 0x000000000000791b */ /* 0x003fe20003800000 */
.L_x_394:
[----:B------:R-:W-:Y:S02]  /*11f50*/  IMAD.MOV.U32 R13, RZ, RZ, R5 ;  /* 0x000000ffff0d7224 */ /* 0x000fe400078e0005 */
[----:B------:R-:W-:Y:S01]  /*11f60*/  IMAD.MOV.U32 R12, RZ, RZ, 0x2 ;  /* 0x00000002ff0c7424 */ /* 0x000fe200078e00ff */
[----:B------:R-:W-:-:S13]  /*11f70*/  LOP3.LUT P6, RZ, R29, 0x20, RZ, 0xc0, !PT ;  /* 0x000000201dff7812 */ /* 0x000fda00078cc0ff */
[----:B------:R-:W-:-:S05]  /*11f80*/  @P6 IADD3 R9, P0, R28, R14, RZ ;  /* 0x0000000e1c096210 */ /* 0x000fca0007f1e0ff */
[----:B------:R-:W-:Y:S01]  /*11f90*/  @P6 IMAD.X R10, RZ, RZ, R2, P0 ;  /* 0x000000ffff0a6224 */ /* 0x000fe200000e0602 */
[----:B------:R-:W-:Y:S01]  /*11fa0*/  ISETP.GE.AND P0, PT, R28, R20, PT ;  /* 0x000000141c00720c */ /* 0x000fe20003f06270 */
[----:B------:R-:W-:Y:S02]  /*11fb0*/  @P6 IMAD.MOV.U32 R2, RZ, RZ, R9 ;  /* 0x000000ffff026224 */ /* 0x000fe400078e0009 */
[----:B------:R-:W-:-:S10]  /*11fc0*/  @P6 IMAD.MOV.U32 R3, RZ, RZ, R10 ;  /* 0x000000ffff036224 */ /* 0x000fd400078e000a */
        /* <DEDUP_REMOVED lines=8> */
.L_x_395:
[----:B------:R-:W-:Y:S02]  /*12050*/  IMAD.MOV.U32 R13, RZ, RZ, R4 ;  /* 0x000000ffff0d7224 */ /* 0x000fe400078e0004 */
[----:B------:R-:W-:-:S07]  /*12060*/  IMAD.MOV.U32 R2, RZ, RZ, R14 ;  /* 0x000000ffff027224 */ /* 0x000fce00078e000e */
[----:B------:R-:W-:Y:S05]  /*12070*/  WARPSYNC.COLLECTIVE R15, `(.L_x_396) ;  /* 0x000000000f087348 */ /* 0x000fea0003c00000 */
[----:B------:R0:W1:Y:S02]  /*12080*/  SHFL.IDX P6, R14, R13, R12, R11 ;  /* 0x0000000c0d0e7389 */ /* 0x00006400000c000b */
[----:B01----:R-:W-:Y:S01]  /*12090*/  ENDCOLLECTIVE ;  /* 0x000000000000791b */ /* 0x003fe20003800000 */
.L_x_396:
        /* <DEDUP_REMOVED lines=16> */
.L_x_397:
[----:B------:R-:W-:Y:S02]  /*121a0*/  IMAD.MOV.U32 R13, RZ, RZ, R4 ;  /* 0x000000ffff0d7224 */ /* 0x000fe400078e0004 */
[----:B------:R-:W-:-:S07]  /*121b0*/  IMAD.MOV.U32 R2, RZ, RZ, R14 ;  /* 0x000000ffff027224 */ /* 0x000fce00078e000e */
[----:B------:R-:W-:Y:S05]  /*121c0*/  WARPSYNC.COLLECTIVE R15, `(.L_x_398) ;  /* 0x000000000f087348 */ /* 0x000fea0003c00000 */
[----:B------:R0:W1:Y:S02]  /*121d0*/  SHFL.IDX P6, R14, R13, R12, R11 ;  /* 0x0000000c0d0e7389 */ /* 0x00006400000c000b */
[----:B01----:R-:W-:Y:S01]  /*121e0*/  ENDCOLLECTIVE ;  /* 0x000000000000791b */ /* 0x003fe20003800000 */
.L_x_398:
[----:B------:R-:W-:Y:S02]  /*121f0*/  IMAD.MOV.U32 R13, RZ, RZ, R5 ;  /* 0x000000ffff0d7224 */ /* 0x000fe400078e0005 */
[----:B------:R-:W-:Y:S01]  /*12200*/  IMAD.MOV.U32 R12, RZ, RZ, 0x4 ;  /* 0x00000004ff0c7424 */ /* 0x000fe200078e00ff */
[C---:B------:R-:W-:Y:S02]  /*12210*/  @P5 IADD3 R14, P0, R28.reuse, R14, RZ ;  /* 0x0000000e1c0e5210 */ /* 0x040fe40007f1e0ff */
[----:B------:R-:W-:-:S03]  /*12220*/  ISETP.GE.AND P6, PT, R28, R20, PT ;  /* 0x000000141c00720c */ /* 0x000fc60003fc6270 */
[----:B------:R-:W-:Y:S02]  /*12230*/  @P5 IMAD.X R7, RZ, RZ, R2, P0 ;  /* 0x000000ffff075224 */ /* 0x000fe400000e0602 */
[----:B------:R-:W-:Y:S02]  /*12240*/  @P5 IMAD.MOV.U32 R2, RZ, RZ, R14 ;  /* 0x000000ffff025224 */ /* 0x000fe400078e000e */
[----:B------:R-:W-:-:S06]  /*12250*/  @P5 IMAD.MOV.U32 R3, RZ, RZ, R7 ;  /* 0x000000ffff035224 */ /* 0x000fcc00078e0007 */
[----:B------:R-:W-:Y:S01]  /*12260*/  @!PT LDS RZ, [RZ] ;  /* 0x00000000fffff984 */ /* 0x000fe20000000800 */
[----:B------:R-:W-:Y:S01]  /*12270*/  @!PT LDS RZ, [RZ] ;  /* 0x00000000fffff984 */ /* 0x000fe20000000800 */
[----:B------:R-:W-:Y:S01]  /*12280*/  @!PT LDS RZ, [RZ] ;  /* 0x00000000fffff984 */ /* 0x000fe20000000800 */
[----:B------:R0:W-:Y:S02]  /*12290*/  @P5 LDGSTS.E.BYPASS.LTC128B.128 [R0+0x29c00], desc[UR52][R2.64], !P6 ;  /* 0x29c0000002005fae */ /* 0x0001e4000f101d74 */
[----:B0-----:R-:W-:Y:S05]  /*122a0*/  WARPSYNC.COLLECTIVE R15, `(.L_x_399) ;  /* 0x000000000f087348 */ /* 0x001fea0003c00000 */
[----:B------:R1:W2:Y:S02]  /*122b0*/  SHFL.IDX P6, R14, R13, R12, R11 ;  /* 0x0000000c0d0e7389 */ /* 0x0002a400000c000b */
[----:B012---:R-:W-:Y:S01]  /*122c0*/  ENDCOLLECTIVE ;  /* 0x000000000000791b */ /* 0x007fe20003800000 */
.L_x_399:
[----:B------:R-:W-:Y:S01]  /*122d0*/  @!PT LDS RZ, [RZ] ;  /* 0x00000000fffff984 */ /* 0x000fe20000000800 */
[----:B------:R-:W-:Y:S01]  /*122e0*/  @!PT LDS RZ, [RZ] ;  /* 0x00000000fffff984 */ /* 0x000fe20000000800 */
[----:B------:R-:W-:Y:S01]  /*122f0*/  @!PT LDS RZ, [RZ] ;  /* 0x00000000fffff984 */ /* 0x000fe20000000800 */
[----:B------:R0:W-:Y:S01]  /*12300*/  @P5 LDGSTS.E.BYPASS.LTC128B.128 [R0+0x2dc00], desc[UR52][R2.64+0x80], !P1 ;  /* 0x2dc0008002005fae */ /* 0x0001e2000c901d74 */
[----:B------:R-:W-:Y:S01]  /*12310*/  ISETP.GE.AND P5, PT, R28, R20, PT ;  /* 0x000000141c00720c */ /* 0x000fe20003fa6270 */
[----:B------:R-:W-:Y:S02]  /*12320*/  IMAD.MOV.U32 R13, RZ, RZ, R4 ;  /* 0x000000ffff0d7224 */ /* 0x000fe400078e0004 */
[----:B0-----:R-:W-:-:S10]  /*12330*/  IMAD.MOV.U32 R2, RZ, RZ, R14 ;  /* 0x000000ffff027224 */ /* 0x001fd400078e000e */
[----:B------:R-:W-:Y:S05]  /*12340*/  WARPSYNC.COLLECTIVE R15, `(.L_x_400) ;  /* 0x000000000f087348 */ /* 0x000fea0003c00000 */
[----:B------:R0:W1:Y:S02]  /*12350*/  SHFL.IDX P6, R14, R13, R12, R11 ;  /* 0x0000000c0d0e7389 */ /* 0x00006400000c000b */
[----:B01----:R-:W-:Y:S01]  /*12360*/  ENDCOLLECTIVE ;  /* 0x000000000000791b */ /* 0x003fe20003800000 */
.L_x_400:
[----:B------:R-:W-:Y:S02]  /*12370*/  IMAD.MOV.U32 R13, RZ, RZ, R5 ;  /* 0x000000ffff0d7224 */ /* 0x000fe400078e0005 */
[----:B------:R-:W-:Y:S01]  /*12380*/  IMAD.MOV.U32 R12, RZ, RZ, 0x5 ;  /* 0x00000005ff0c7424 */ /* 0x000fe200078e00ff */
[----:B------:R-:W-:-:S05]  /*12390*/  @P4 IADD3 R14, P0, R28, R14, RZ ;  /* 0x0000000e1c0e4210 */ /* 0x000fca0007f1e0ff */
[----:B------:R-:W-:Y:S02]  /*123a0*/  @P4 IMAD.X R7, RZ, RZ, R2, P0 ;  /* 0x000000ffff074224 */ /* 0x000fe400000e0602 */
[----:B------:R-:W-:-:S07]  /*123b0*/  @P4 IMAD.MOV.U32 R2, RZ, RZ, R14 ;  /* 0x000000ffff024224 */ /* 0x000fce00078e000e */
[----:B------:R-:W-:Y:S05]  /*123c0*/  WARPSYNC.COLLECTIVE R15, `(.L_x_401) ;  /* 0x000000000f087348 */ /* 0x000fea0003c00000 */
[----:B------:R0:W1:Y:S02]  /*123d0*/  SHFL.IDX P6, R14, R13, R12, R11 ;  /* 0x0000000c0d0e7389 */ /* 0x00006400000c000b */
[----:B01----:R-:W-:Y:S01]  /*123e0*/  ENDCOLLECTIVE ;  /* 0x000000000000791b */ /* 0x003fe20003800000 */
.L_x_401:
[----:B------:R-:W-:-:S05]  /*123f0*/  @P4 IMAD.MOV.U32 R3, RZ, RZ, R7 ;  /* 0x000000ffff034224 */ /* 0x000fca00078e0007 */
[----:B------:R-:W-:Y:S01]  /*12400*/  @!PT LDS RZ, [RZ] ;  /* 0x00000000fffff984 */ /* 0x000fe20000000800 */
[----:B------:R-:W-:Y:S01]  /*12410*/  @!PT LDS RZ, [RZ] ;  /* 0x00000000fffff984 */ /* 0x000fe20000000800 */
[----:B------:R-:W-:Y:S01]  /*12420*/  @!PT LDS RZ, [RZ] ;  /* 0x00000000fffff984 */ /* 0x000fe20000000800 */
[----:B------:R-:W-:Y:S04]  /*12430*/  @P4 LDGSTS.E.BYPASS.LTC128B.128 [R0+0x2a400], desc[UR52][R2.64], !P5 ;  /* 0x2a40000002004fae */ /* 0x000fe8000e901d74 */
[----:B------:R0:W-:Y:S01]  /*12440*/  @P4 LDGSTS.E.BYPASS.LTC128B.128 [R0+0x2e400], desc[UR52][R2.64+0x80], !P1 ;  /* 0x2e40008002004fae */ /* 0x0001e2000c901d74 */
[----:B------:R-:W-:Y:S02]  /*12450*/  IMAD.MOV.U32 R13, RZ, RZ, R4 ;  /* 0x000000ffff0d7224 */ /* 0x000fe400078e0004 */
[----:B0-----:R-:W-:-:S07]  /*12460*/  IMAD.MOV.U32 R2, RZ, RZ, R14 ;  /* 0x000000ffff027224 */ /* 0x001fce00078e000e */
[----:B------:R-:W-:Y:S05]  /*12470*/  WARPSYNC.COLLECTIVE R15, `(.L_x_402) ;  /* 0x000000000f087348 */ /* 0x000fea0003c00000 */
[----:B------:R0:W1:Y:S02]  /*12480*/  SHFL.IDX P6, R14, R13, R12, R11 ;  /* 0x0000000c0d0e7389 */ /* 0x00006400000c000b */
[----:B01----:R-:W-:Y:S01]  /*12490*/  ENDCOLLECTIVE ;  /* 0x000000000000791b */ /* 0x003fe20003800000 */
.L_x_402:
        /* <DEDUP_REMOVED lines=8> */
.L_x_403:
        /* <DEDUP_REMOVED lines=11> */
.L_x_404:
        /* <DEDUP_REMOVED lines=8> */
.L_x_405:
[----:B------:R-:W-:-:S05]  /*12650*/  @P2 IMAD.MOV.U32 R3, RZ, RZ, R7 ;  /* 0x000000ffff032224 */ /* 0x000fca00078e0007 */
[----:B------:R-:W-:Y:S01]  /*12660*/  @!PT LDS RZ, [RZ] ;  /* 0x00000000fffff984 */ /* 0x000fe20000000800 */
[----:B------:R-:W-:Y:S01]  /*12670*/  @!PT LDS RZ, [RZ] ;  /* 0x00000000fffff984 */ /* 0x000fe20000000800 */
[----:B------:R-:W-:Y:S01]  /*12680*/  @!PT LDS RZ, [RZ] ;  /* 0x00000000fffff984 */ /* 0x000fe20000000800 */
[----:B------:R0:W-:Y:S04]  /*12690*/  @P2 LDGSTS.E.BYPASS.LTC128B.128 [R0+0x2b400], desc[UR52][R2.64], !P5 ;  /* 0x2b40000002002fae */ /* 0x0001e8000e901d74 */
[----:B------:R0:W-:Y:S01]  /*126a0*/  @P2 LDGSTS.E.BYPASS.LTC128B.128 [R0+0x2f400], desc[UR52][R2.64+0x80], !P1 ;  /* 0x2f40008002002fae */ /* 0x0001e2000c901d74 */
[----:B------:R-:W-:Y:S02]  /*126b0*/  IMAD.MOV.U32 R13, RZ, RZ, R4 ;  /* 0x000000ffff0d7224 */ /* 0x000fe400078e0004 */
[----:B------:R-:W-:-:S07]  /*126c0*/  IMAD.MOV.U32 R5, RZ, RZ, R14 ;  /* 0x000000ffff057224 */ /* 0x000fce00078e000e */
[----:B0-----:R-:W-:Y:S05]  /*126d0*/  WARPSYNC.COLLECTIVE R15, `(.L_x_406) ;  /* 0x000000000f087348 */ /* 0x001fea0003c00000 */
[----:B------:R1:W2:Y:S02]  /*126e0*/  SHFL.IDX P6, R14, R13, R12, R11 ;  /* 0x0000000c0d0e7389 */ /* 0x0002a400000c000b */
[----:B012---:R-:W-:Y:S01]  /*126f0*/  ENDCOLLECTIVE ;  /* 0x000000000000791b */ /* 0x007fe20003800000 */
.L_x_406:
[----:B------:R-:W-:Y:S05]  /*12700*/  BRA `(.L_x_407) ;  /* 0xffffffa800747947 */ /* 0x000fea000383ffff */
.L_x_304:
[----:B------:R-:W-:Y:S02]  /*12710*/  IMAD.MOV.U32 R13, RZ, RZ, R6 ;  /* 0x000000ffff0d7224 */ /* 0x000fe400078e0006 */
[----:B------:R-:W-:Y:S02]  /*12720*/  IMAD.MOV.U32 R12, RZ, RZ, RZ ;  /* 0x000000ffff0c7224 */ /* 0x000fe400078e00ff */
[----:B------:R-:W-:Y:S02]  /*12730*/  IMAD.MOV.U32 R11, RZ, RZ, 0x181f ;  /* 0x0000181fff0b7424 */ /* 0x000fe400078e00ff */
[----:B------:R-:W-:Y:S02]  /*12740*/  IMAD.MOV.U32 R15, RZ, RZ, -0x1 ;  /* 0xffffffffff0f7424 */ /* 0x000fe400078e00ff */
[----:B------:R-:W-:Y:S02]  /*12750*/  IMAD R5, R5, UR41, RZ ;  /* 0x0000002905057c24 */ /* 0x000fe4000f8e02ff */
[----:B------:R-:W-:-:S07]  /*12760*/  IMAD.IADD R4, R17, 0x1, R4 ;  /* 0x0000000111047824 */ /* 0x000fce00078e0204 */
[----:B-----5:R-:W-:Y:S05]  /*12770*/  WARPSYNC.COLLECTIVE R15, `(.L_x_408) ;  /* 0x000000000f087348 */ /* 0x020fea0003c00000 */
[----:B------:R0:W1:Y:S02]  /*12780*/  SHFL.IDX P6, R14, R13, R12, R11 ;  /* 0x0000000c0d0e7389 */ /* 0x00006400000c000b */
[----:B01---5:R-:W-:Y:S01]  /*12790*/  ENDCOLLECTIVE ;  /* 0x000000000000791b */ /* 0x023fe20003800000 */
.L_x_408:
[C---:B------:R-:W-:Y:S01]  /*127a0*/  VIADD R8, R4.reuse, 0x10 ;  /* 0x0000001004087836 */ /* 0x040fe20000000000 */
[----:B------:R-:W-:Y:S01]  /*127b0*/  ISETP.GE.AND P2, PT, R4, R5, PT ;  /* 0x000000050400720c */ /* 0x000fe20003f46270 */
[----:B------:R-:W-:Y:S02]  /*127c0*/  IMAD.MOV.U32 R13, RZ, RZ, R0 ;  /* 0x000000ffff0d7224 */ /* 0x000fe400078e0000 */
[----:B------:R-:W-:-:S10]  /*127d0*/  IMAD.MOV.U32 R2, RZ, RZ, R14 ;  /* 0x000000ffff027224 */ /* 0x000fd400078e000e */
[----:B------:R-:W-:Y:S05]  /*127e0*/  WARPSYNC.COLLECTIVE R15, `(.L_x_409) ;  /* 0x000000000f087348 */ /* 0x000fea0003c00000 */
[----:B------:R0:W1:Y:S02]  /*127f0*/  SHFL.IDX P6, R14, R13, R12, R11 ;  /* 0x0000000c0d0e7389 */ /* 0x00006400000c000b */
[----:B01----:R-:W-:Y:S01]  /*12800*/  ENDCOLLECTIVE ;  /* 0x000000000000791b */ /* 0x003fe20003800000 */
.L_x_409:
        /* <DEDUP_REMOVED lines=8> */
.L_x_410:
[----:B------:R-:W-:Y:S01]  /*12890*/  @!PT LDS RZ, [RZ] ;  /* 0x00000000fffff984 */ /* 0x000fe20000000800 */
[----:B------:R-:W-:Y:S01]  /*128a0*/  @!PT LDS RZ, [RZ] ;  /* 0x00000000fffff984 */ /* 0x000fe20000000800 */
[----:B------:R-:W-:Y:S01]  /*128b0*/  @!PT LDS RZ, [RZ] ;  /* 0x00000000fffff984 */ /* 0x000fe20000000800 */
[----:B------:R0:W-:Y:S04]  /*128c0*/  @!P2 LDGSTS.E.BYPASS.LTC128B.128 [R10+0x20400], desc[UR52][R2.64], !P0 ;  /* 0x20400000020aafae */ /* 0x0001e8000c101d74 */
[----:B------:R0:W-:Y:S01]  /*128d0*/  @!P2 LDGSTS.E.BYPASS.LTC128B.128 [R10+0x24400], desc[UR52][R2.64+0x80], !P1 ;  /* 0x24400080020aafae */ /* 0x0001e2000c901d74 */
[----:B------:R-:W-:Y:S01]  /*128e0*/  ISETP.GE.AND P2, PT, R8, R5, PT ;  /* 0x000000050800720c */ /* 0x000fe20003f46270 */
[----:B------:R-:W-:Y:S02]  /*128f0*/  VIADD R8, R4, 0x20 ;  /* 0x0000002004087836 */ /* 0x000fe40000000000 */
[----:B------:R-:W-:Y:S02]  /*12900*/  IMAD.MOV.U32 R13, RZ, RZ, R0 ;  /* 0x000000ffff0d7224 */ /* 0x000fe400078e0000 */
[----:B------:R-:W-:-:S08]  /*12910*/  IMAD.MOV.U32 R7, RZ, RZ, R14 ;  /* 0x000000ffff077224 */ /* 0x000fd000078e000e */
[----:B0-----:R-:W-:Y:S05]  /*12920*/  WARPSYNC.COLLECTIVE R15, `(.L_x_411) ;  /* 0x000000000f087348 */ /* 0x001fea0003c00000 */
[----:B------:R1:W2:Y:S02]  /*12930*/  SHFL.IDX P6, R14, R13, R12, R11 ;  /* 0x0000000c0d0e7389 */ /* 0x0002a400000c000b */
[----:B012---:R-:W-:Y:S01]  /*12940*/  ENDCOLLECTIVE ;  /* 0x000000000000791b */ /* 0x007fe20003800000 */
.L_x_411:
[----:B------:R-:W-:Y:S02]  /*12950*/  IMAD.MOV.U32 R13, RZ, RZ, R6 ;  /* 0x000000ffff0d7224 */ /* 0x000fe400078e0006 */
[----:B------:R-:W-:Y:S01]  /*12960*/  IMAD.MOV.U32 R12, RZ, RZ, 0x2 ;  /* 0x00000002ff0c7424 */ /* 0x000fe200078e00ff */
[----:B------:R-:W-:-:S05]  /*12970*/  @!P2 IADD3 R14, P3, R28, R14, RZ ;  /* 0x0000000e1c0ea210 */ /* 0x000fca0007f7e0ff */
[----:B------:R-:W-:-:S08]  /*12980*/  @!P2 IMAD.MOV.U32 R2, RZ, RZ, R14 ;  /* 0x000000ffff02a224 */ /* 0x000fd000078e000e */
[----:B------:R-:W-:Y:S05]  /*12990*/  WARPSYNC.COLLECTIVE R15, `(.L_x_412) ;  /* 0x000000000f087348 */ /* 0x000fea0003c00000 */
[----:B------:R0:W1:Y:S02]  /*129a0*/  SHFL.IDX P6, R14, R13, R12, R11 ;  /* 0x0000000c0d0e7389 */ /* 0x00006400000c000b */
[----:B01----:R-:W-:Y:S01]  /*129b0*/  ENDCOLLECTIVE ;  /* 0x000000000000791b */ /* 0x003fe20003800000 */
.L_x_412:
        /* <DEDUP_REMOVED lines=8> */
[----:B------:R-:W-:Y:S01]  /*12a40*/  ISETP.GE.AND P2, PT, R8, R5, PT ;  /* 0x000000050800720c */ /* 0x000fe20003f46270 */
[----:B------:R-:W-:Y:S02]  /*12a50*/  VIADD R8, R4, 0x30 ;  /* 0x0000003004087836 */ /* 0x000fe40000000000 */
[----:B------:R-:W-:-:S10]  /*12a60*/  IMAD.MOV.U32 R7, RZ, RZ, R14 ;  /* 0x000000ffff077224 */ /* 0x000fd400078e000e */
[----:B0-----:R-:W-:Y:S05]  /*12a70*/  WARPSYNC.COLLECTIVE R15, `(.L_x_413) ;  /* 0x000000000f087348 */ /* 0x001fea0003c00000 */
[----:B------:R1:W2:Y:S02]  /*12a80*/  SHFL.IDX P6, R14, R13, R12, R11 ;  /* 0x0000000c0d0e7389 */ /* 0x0002a400000c000b */
[----:B012---:R-:W-:Y:S01]  /*12a90*/  ENDCOLLECTIVE ;  /* 0x000000000000791b */ /* 0x007fe20003800000 */
.L_x_413:
[----:B------:R-:W-:Y:S02]  /*12aa0*/  IMAD.MOV.U32 R13, RZ, RZ, R6 ;  /* 0x000000ffff0d7224 */ /* 0x000fe400078e0006 */
[----:B------:R-:W-:Y:S01]  /*12ab0*/  IMAD.MOV.U32 R12, RZ, RZ, 0x3 ;  /* 0x00000003ff0c7424 */ /* 0x000fe200078e00ff */
[----:B------:R-:W-:-:S05]  /*12ac0*/  @!P2 IADD3 R14, P3, R28, R14, RZ ;  /* 0x0000000e1c0ea210 */ /* 0x000fca0007f7e0ff */
[----:B------:R-:W-:-:S08]  /*12ad0*/  @!P2 IMAD.MOV.U32 R2, RZ, RZ, R14 ;  /* 0x000000ffff02a224 */ /* 0x000fd000078e000e */
[----:B------:R-:W-:Y:S05]  /*12ae0*/  WARPSYNC.COLLECTIVE R15, `(.L_x_414) ;  /* 0x000000000f087348 */ /* 0x000fea0003c00000 */
[----:B------:R0:W1:Y:S02]  /*12af0*/  SHFL.IDX P6, R14, R13, R12, R11 ;  /* 0x0000000c0d0e7389 */ /* 0x00006400000c000b */
[----:B01----:R-:W-:Y:S01]  /*12b00*/  ENDCOLLECTIVE ;  /* 0x000000000000791b */ /* 0x003fe20003800000 */
.L_x_414:
        /* <DEDUP_REMOVED lines=14> */
.L_x_415:
[----:B------:R-:W-:Y:S02]  /*12bf0*/  IMAD.MOV.U32 R13, RZ, RZ, R6 ;  /* 0x000000ffff0d7224 */ /* 0x000fe400078e0006 */
[----:B------:R-:W-:Y:S01]  /*12c00*/  IMAD.MOV.U32 R12, RZ, RZ, 0x4 ;  /* 0x00000004ff0c7424 */ /* 0x000fe200078e00ff */
[----:B------:R-:W-:-:S05]  /*12c10*/  @!P2 IADD3 R14, P3, R28, R14, RZ ;  /* 0x0000000e1c0ea210 */ /* 0x000fca0007f7e0ff */
[----:B------:R-:W-:-:S08]  /*12c20*/  @!P2 IMAD.MOV.U32 R2, RZ, RZ, R14 ;  /* 0x000000ffff02a224 */ /* 0x000fd000078e000e */
[----:B------:R-:W-:Y:S05]  /*12c30*/  WARPSYNC.COLLECTIVE R15, `(.L_x_416) ;  /* 0x000000000f087348 */ /* 0x000fea0003c00000 */
[----:B------:R0:W1:Y:S02]  /*12c40*/  SHFL.IDX P6, R14, R13, R12, R11 ;  /* 0x0000000c0d0e7389 */ /* 0x00006400000c000b */
[----:B01----:R-:W-:Y:S01]  /*12c50*/  ENDCOLLECTIVE ;  /* 0x000000000000791b */ /* 0x003fe20003800000 */
.L_x_416:
        /* <DEDUP_REMOVED lines=14> */
.L_x_417:
[----:B------:R-:W-:Y:S02]  /*12d40*/  IMAD.MOV.U32 R13, RZ, RZ, R6 ;  /* 0x000000ffff0d7224 */ /* 0x000fe400078e0006 */
[----:B------:R-:W-:Y:S01]  /*12d50*/  IMAD.MOV.U32 R12, RZ, RZ, 0x5 ;  /* 0x00000005ff0c7424 */ /* 0x000fe200078e00ff */
[----:B------:R-:W-:-:S05]  /*12d60*/  @!P2 IADD3 R14, P3, R28, R14, RZ ;  /* 0x0000000e1c0ea210 */ /* 0x000fca0007f7e0ff */
[----:B------:R-:W-:-:S08]  /*12d70*/  @!P2 IMAD.MOV.U32 R2, RZ, RZ, R14 ;  /* 0x000000ffff02a224 */ /* 0x000fd000078e000e */
[----:B------:R-:W-:Y:S05]  /*12d80*/  WARPSYNC.COLLECTIVE R15, `(.L_x_418) ;  /* 0x000000000f087348 */ /* 0x000fea0003c00000 */
[----:B------:R0:W1:Y:S02]  /*12d90*/  SHFL.IDX P6, R14, R13, R12, R11 ;  /* 0x0000000c0d0e7389 */ /* 0x00006400000c000b */
[----:B01----:R-:W-:Y:S01]  /*12da0*/  ENDCOLLECTIVE ;  /* 0x000000000000791b */ /* 0x003fe20003800000 */
.L_x_418:
        /* <DEDUP_REMOVED lines=14> */
.L_x_419:
[----:B------:R-:W-:Y:S02]  /*12e90*/  IMAD.MOV.U32 R13, RZ, RZ, R6 ;  /* 0x000000ffff0d7224 */ /* 0x000fe400078e0006 */
[----:B------:R-:W-:Y:S01]  /*12ea0*/  IMAD.MOV.U32 R12, RZ, RZ, 0x6 ;  /* 0x00000006ff0c7424 */ /* 0x000fe200078e00ff */
[----:B------:R-:W-:-:S05]  /*12eb0*/  @!P2 IADD3 R14, P3, R28, R14, RZ ;  /* 0x0000000e1c0ea210 */ /* 0x000fca0007f7e0ff */
[----:B------:R-:W-:-:S08]  /*12ec0*/  @!P2 IMAD.MOV.U32 R2, RZ, RZ, R14 ;  /* 0x000000ffff02a224 */ /* 0x000fd000078e000e */
[----:B------:R-:W-:Y:S05]  /*12ed0*/  WARPSYNC.COLLECTIVE R15, `(.L_x_420) ;  /* 0x000000000f087348 */ /* 0x000fea0003c00000 */
[----:B------:R0:W1:Y:S02]  /*12ee0*/  SHFL.IDX P6, R14, R13, R12, R11 ;  /* 0x0000000c0d0e7389 */ /* 0x00006400000c000b */
[----:B01----:R-:W-:Y:S01]  /*12ef0*/  ENDCOLLECTIVE ;  /* 0x000000000000791b */ /* 0x003fe20003800000 */
.L_x_420:
        /* <DEDUP_REMOVED lines=9> */
[----:B------:R-:W-:-:S12]  /*12f90*/  IMAD.MOV.U32 R7, RZ, RZ, R14 ;  /* 0x000000ffff077224 */ /* 0x000fd800078e000e */
[----:B0-----:R-:W-:Y:S05]  /*12fa0*/  WARPSYNC.COLLECTIVE R15, `(.L_x_421) ;  /* 0x000000000f087348 */ /* 0x001fea0003c00000 */
[----:B------:R1:W2:Y:S02]  /*12fb0*/  SHFL.IDX P6, R14, R13, R12, R11 ;  /* 0x0000000c0d0e7389 */ /* 0x0002a400000c000b */
[----:B012---:R-:W-:Y:S01]  /*12fc0*/  ENDCOLLECTIVE ;  /* 0x000000000000791b */ /* 0x007fe20003800000 */
.L_x_421:
[----:B------:R-:W-:Y:S02]  /*12fd0*/  IMAD.MOV.U32 R13, RZ, RZ, R6 ;  /* 0x000000ffff0d7224 */ /* 0x000fe400078e0006 */
[----:B------:R-:W-:Y:S01]  /*12fe0*/  IMAD.MOV.U32 R12, RZ, RZ, 0x7 ;  /* 0x00000007ff0c7424 */ /* 0x000fe200078e00ff */
[----:B------:R-:W-:-:S05]  /*12ff0*/  @!P2 IADD3 R14, P3, R28, R14, RZ ;  /* 0x0000000e1c0ea210 */ /* 0x000fca0007f7e0ff */
[----:B------:R-:W-:-:S08]  /*13000*/  @!P2 IMAD.MOV.U32 R2, RZ, RZ, R14 ;  /* 0x000000ffff02a224 */ /* 0x000fd000078e000e */
[----:B------:R-:W-:Y:S05]  /*13010*/  WARPSYNC.COLLECTIVE R15, `(.L_x_422) ;  /* 0x000000000f087348 */ /* 0x000fea0003c00000 */
[----:B------:R0:W1:Y:S02]  /*13020*/  SHFL.IDX P6, R14, R13, R12, R11 ;  /* 0x0000000c0d0e7389 */ /* 0x00006400000c000b */
[----:B01----:R-:W-:Y:S01]  /*13030*/  ENDCOLLECTIVE ;  /* 0x000000000000791b */ /* 0x003fe20003800000 */
.L_x_422:
        /* <DEDUP_REMOVED lines=12> */
.L_x_423:
[----:B------:R-:W-:Y:S05]  /*13100*/  BRA `(.L_x_424) ;  /* 0xffffffa800d87947 */ /* 0x000fea000383ffff */
.L_x_309:
[----:B0-----:R0:W2:Y:S02]  /*13110*/  SYNCS.PHASECHK.TRANS64.TRYWAIT P0, [R22+URZ+0x38820], R3 ;  /* 0x03882003160075a7 */ /* 0x0010a4000800017f */
[----:B--2---:R-:W-:Y:S05]  /*13120*/  @!P0 NANOSLEEP.SYNCS 0x989680 ;  /* 0x009896800000895d */ /* 0x004fea0003900000 */
[----:B------:R-:W2:Y:S02]  /*13130*/  @!P0 SYNCS.PHASECHK.TRANS64 P0, [R22+URZ+0x38820], R3 ;  /* 0x03882003160085a7 */ /* 0x000ea4000800007f */
[----:B--2---:R-:W-:Y:S05]  /*13140*/  @!P0 BRA `(.L_x_309) ;  /* 0xfffffffc00f08947 */ /* 0x004fea000383ffff */
[----:B------:R-:W-:Y:S05]  /*13150*/  BRA `(.L_x_425) ;  /* 0xffffffac00447947 */ /* 0x000fea000383ffff */
.L_x_313:
[----:B0-----:R0:W2:Y:S02]  /*13160*/  SYNCS.PHASECHK.TRANS64.TRYWAIT P0, [R0+URZ+0x38880], R20 ;  /* 0x03888014000075a7 */ /* 0x0010a4000800017f */
[----:B--2---:R-:W-:Y:S05]  /*13170*/  @!P0 NANOSLEEP.SYNCS 0x989680 ;  /* 0x009896800000895d */ /* 0x004fea0003900000 */
[----:B------:R-:W2:Y:S02]  /*13180*/  @!P0 SYNCS.PHASECHK.TRANS64 P0, [R0+URZ+0x38880], R20 ;  /* 0x03888014000085a7 */ /* 0x000ea4000800007f */
[----:B--2---:R-:W-:Y:S05]  /*13190*/  @!P0 BRA `(.L_x_313) ;  /* 0xfffffffc00f08947 */ /* 0x004fea000383ffff */
[----:B------:R-:W-:Y:S05]  /*131a0*/  BRA `(.L_x_426) ;  /* 0xffffffb000047947 */ /* 0x000fea000383ffff */
.L_x_314:
[----:B------:R-:W-:Y:S01]  /*131b0*/  BSSY B0, `(.L_x_427) ;  /* 0x0000008000007945 */ /* 0x000fe20003800000 */
[----:B------:R-:W-:Y:S02]  /*131c0*/  IMAD.MOV.U32 R13, RZ, RZ, R7 ;  /* 0x000000ffff0d7224 */ /* 0x000fe400078e0007 */
[----:B------:R-:W-:Y:S02]  /*131d0*/  IMAD.MOV.U32 R12, RZ, RZ, RZ ;  /* 0x000000ffff0c7224 */ /* 0x000fe400078e00ff */
[----:B------:R-:W-:Y:S02]  /*131e0*/  IMAD.MOV.U32 R11, RZ, RZ, 0x181f ;  /* 0x0000181fff0b7424 */ /* 0x000fe400078e00ff */
[----:B------:R-:W-:-:S07]  /*131f0*/  IMAD.MOV.U32 R15, RZ, RZ, -0x1 ;  /* 0xffffffffff0f7424 */ /* 0x000fce00078e00ff */
[----:B01----:R-:W-:Y:S05]  /*13200*/  WARPSYNC.COLLECTIVE R15, `(.L_x_428) ;  /* 0x000000000f087348 */ /* 0x003fea0003c00000 */
[----:B-1----:R1:W2:Y:S02]  /*13210*/  SHFL.IDX P6, R14, R13, R12, R11 ;  /* 0x0000000c0d0e7389 */ /* 0x0022a400000c000b */
[----:B012---:R-:W-:Y:S01]  /*13220*/  ENDCOLLECTIVE ;  /* 0x000000000000791b */ /* 0x007fe20003800000 */
.L_x_428:
[----:B------:R-:W-:Y:S05]  /*13230*/  BSYNC B0 ;  /* 0x0000000000007941 */ /* 0x000fea0003800000 */
.L_x_427:
[----:B------:R-:W-:Y:S02]  /*13240*/  IMAD.MOV.U32 R13, RZ, RZ, R8 ;  /* 0x000000ffff0d7224 */ /* 0x000fe400078e0008 */
[----:B------:R-:W-:Y:S02]  /*13250*/  IMAD.MOV.U32 R12, RZ, RZ, RZ ;  /* 0x000000ffff0c7224 */ /* 0x000fe400078e00ff */
[----:B------:R-:W-:Y:S02]  /*13260*/  IMAD.MOV.U32 R11, RZ, RZ, 0x181f ;  /* 0x0000181fff0b7424 */ /* 0x000fe400078e00ff */
[----:B------:R-:W-:Y:S02]  /*13270*/  IMAD.MOV.U32 R15, RZ, RZ, -0x1 ;  /* 0xffffffffff0f7424 */ /* 0x000fe400078e00ff */
[----:B------:R-:W-:Y:S02]  /*13280*/  IMAD.MOV.U32 R3, RZ, RZ, R14 ;  /* 0x000000ffff037224 */ /* 0x000fe400078e000e */
[----:B------:R-:W-:-:S07]  /*13290*/  IMAD.IADD R4, R22, 0x1, R4 ;  /* 0x0000000116047824 */ /* 0x000fce00078e0204 */
[----:B------:R-:W-:Y:S05]  /*132a0*/  WARPSYNC.COLLECTIVE R15, `(.L_x_429) ;  /* 0x000000000f087348 */ /* 0x000fea0003c00000 */
[----:B------:R0:W1:Y:S02]  /*132b0*/  SHFL.IDX P6, R14, R13, R12, R11 ;  /* 0x0000000c0d0e7389 */ /* 0x00006400000c000b */
[----:B01----:R-:W-:Y:S01]  /*132c0*/  ENDCOLLECTIVE ;  /* 0x000000000000791b */ /* 0x003fe20003800000 */
.L_x_429:
[----:B------:R-:W-:Y:S02]  /*132d0*/  IMAD.MOV.U32 R13, RZ, RZ, R7 ;  /* 0x000000ffff0d7224 */ /* 0x000fe400078e0007 */
[----:B------:R-:W-:Y:S02]  /*132e0*/  IMAD.MOV.U32 R12, RZ, RZ, 0x1 ;  /* 0x00000001ff0c7424 */ /* 0x000fe400078e00ff */
[----:B------:R-:W-:-:S07]  /*132f0*/  IMAD.MOV.U32 R2, RZ, RZ, R14 ;  /* 0x000000ffff027224 */ /* 0x000fce00078e000e */
[----:B------:R-:W-:Y:S05]  /*13300*/  WARPSYNC.COLLECTIVE R15, `(.L_x_430) ;  /* 0x000000000f087348 */ /* 0x000fea0003c00000 */
[----:B------:R0:W1:Y:S02]  /*13310*/  SHFL.IDX P6, R14, R13, R12, R11 ;  /* 0x0000000c0d0e7389 */ /* 0x00006400000c000b */
[----:B01----:R-:W-:Y:S01]  /*13320*/  ENDCOLLECTIVE ;  /* 0x000000000000791b */ /* 0x003fe20003800000 */
.L_x_430:
        /* <DEDUP_REMOVED lines=12> */
.L_x_431:
[----:B------:R-:W-:Y:S02]  /*133f0*/  IMAD.MOV.U32 R13, RZ, RZ, R7 ;  /* 0x000000ffff0d7224 */ /* 0x000fe400078e0007 */
[----:B------:R-:W-:Y:S02]  /*13400*/  IMAD.MOV.U32 R12, RZ, RZ, 0x2 ;  /* 0x00000002ff0c7424 */ /* 0x000fe400078e00ff */
[----:B------:R-:W-:-:S07]  /*13410*/  IMAD.MOV.U32 R2, RZ, RZ, R14 ;  /* 0x000000ffff027224 */ /* 0x000fce00078e000e */
[----:B------:R-:W-:Y:S05]  /*13420*/  WARPSYNC.COLLECTIVE R15, `(.L_x_432) ;  /* 0x000000000f087348 */ /* 0x000fea0003c00000 */
[----:B------:R0:W1:Y:S02]  /*13430*/  SHFL.IDX P6, R14, R13, R12, R11 ;  /* 0x0000000c0d0e7389 */ /* 0x00006400000c000b */
[----:B01----:R-:W-:Y:S01]  /*13440*/  ENDCOLLECTIVE ;  /* 0x000000000000791b */ /* 0x003fe20003800000 */
.L_x_432:
        /* <DEDUP_REMOVED lines=12> */
.L_x_433:
[----:B------:R-:W-:Y:S02]  /*13510*/  IMAD.MOV.U32 R13, RZ, RZ, R7 ;  /* 0x000000ffff0d7224 */ /* 0x000fe400078e0007 */
[----:B------:R-:W-:Y:S02]  /*13520*/  IMAD.MOV.U32 R12, RZ, RZ, 0x3 ;  /* 0x00000003ff0c7424 */ /* 0x000fe400078e00ff */
[----:B------:R-:W-:-:S07]  /*13530*/  IMAD.MOV.U32 R2, RZ, RZ, R14 ;  /* 0x000000ffff027224 */ /* 0x000fce00078e000e */
[----:B------:R-:W-:Y:S05]  /*13540*/  WARPSYNC.COLLECTIVE R15, `(.L_x_434) ;  /* 0x000000000f087348 */ /* 0x000fea0003c00000 */
[----:B------:R0:W1:Y:S02]  /*13550*/  SHFL.IDX P6, R14, R13, R12, R11 ;  /* 0x0000000c0d0e7389 */ /* 0x00006400000c000b */
[----:B01----:R-:W-:Y:S01]  /*13560*/  ENDCOLLECTIVE ;  /* 0x000000000000791b */ /* 0x003fe20003800000 */
.L_x_434:
        /* <DEDUP_REMOVED lines=12> */
.L_x_435:
[----:B------:R-:W-:Y:S02]  /*13630*/  IMAD.MOV.U32 R13, RZ, RZ, R7 ;  /* 0x000000ffff0d7224 */ /* 0x000fe400078e0007 */
[----:B------:R-:W-:Y:S02]  /*13640*/  IMAD.MOV.U32 R12, RZ, RZ, 0x4 ;  /* 0x00000004ff0c7424 */ /* 0x000fe400078e00ff */
[----:B------:R-:W-:-:S07]  /*13650*/  IMAD.MOV.U32 R2, RZ, RZ, R14 ;  /* 0x000000ffff027224 */ /* 0x000fce00078e000e */
[----:B------:R-:W-:Y:S05]  /*13660*/  WARPSYNC.COLLECTIVE R15, `(.L_x_436) ;  /* 0x000000000f087348 */ /* 0x000fea0003c00000 */
[----:B------:R0:W1:Y:S02]  /*13670*/  SHFL.IDX P6, R14, R13, R12, R11 ;  /* 0x0000000c0d0e7389 */ /* 0x00006400000c000b */
[----:B01----:R-:W-:Y:S01]  /*13680*/  ENDCOLLECTIVE ;  /* 0x000000000000791b */ /* 0x003fe20003800000 */
.L_x_436:
        /* <DEDUP_REMOVED lines=12> */
.L_x_437:
[----:B------:R-:W-:Y:S02]  /*13750*/  IMAD.MOV.U32 R13, RZ, RZ, R7 ;  /* 0x000000ffff0d7224 */ /* 0x000fe400078e0007 */
[----:B------:R-:W-:Y:S02]  /*13760*/  IMAD.MOV.U32 R12, RZ, RZ, 0x5 ;  /* 0x00000005ff0c7424 */ /* 0x000fe400078e00ff */
[----:B------:R-:W-:-:S07]  /*13770*/  IMAD.MOV.U32 R2, RZ, RZ, R14 ;  /* 0x000000ffff027224 */ /* 0x000fce00078e000e */
[----:B------:R-:W-:Y:S05]  /*13780*/  WARPSYNC.COLLECTIVE R15, `(.L_x_438) ;  /* 0x000000000f087348 */ /* 0x000fea0003c00000 */
[----:B------:R0:W1:Y:S02]  /*13790*/  SHFL.IDX P6, R14, R13, R12, R11 ;  /* 0x0000000c0d0e7389 */ /* 0x00006400000c000b */
[----:B01----:R-:W-:Y:S01]  /*137a0*/  ENDCOLLECTIVE ;  /* 0x000000000000791b */ /* 0x003fe20003800000 */
.L_x_438:
        /* <DEDUP_REMOVED lines=12> */
.L_x_439:
[----:B------:R-:W-:Y:S02]  /*13870*/  IMAD.MOV.U32 R13, RZ, RZ, R7 ;  /* 0x000000ffff0d7224 */ /* 0x000fe400078e0007 */
[----:B------:R-:W-:Y:S02]  /*13880*/  IMAD.MOV.U32 R12, RZ, RZ, 0x6 ;  /* 0x00000006ff0c7424 */ /* 0x000fe400078e00ff */
[----:B------:R-:W-:-:S07]  /*13890*/  IMAD.MOV.U32 R2, RZ, RZ, R14 ;  /* 0x000000ffff027224 */ /* 0x000fce00078e000e */
[----:B------:R-:W-:Y:S05]  /*138a0*/  WARPSYNC.COLLECTIVE R15, `(.L_x_440) ;  /* 0x000000000f087348 */ /* 0x000fea0003c00000 */
[----:B------:R0:W1:Y:S02]  /*138b0*/  SHFL.IDX P6, R14, R13, R12, R11 ;  /* 0x0000000c0d0e7389 */ /* 0x00006400000c000b */
[----:B01----:R-:W-:Y:S01]  /*138c0*/  ENDCOLLECTIVE ;  /* 0x000000000000791b */ /* 0x003fe20003800000 */
.L_x_440:
        /* <DEDUP_REMOVED lines=12> */
.L_x_441:
[----:B------:R-:W-:Y:S02]  /*13990*/  IMAD.MOV.U32 R13, RZ, RZ, R7 ;  /* 0x000000ffff0d7224 */ /* 0x000fe400078e0007 */
[----:B------:R-:W-:Y:S02]  /*139a0*/  IMAD.MOV.U32 R12, RZ, RZ, 0x7 ;  /* 0x00000007ff0c7424 */ /* 0x000fe400078e00ff */
[----:B------:R-:W-:-:S07]  /*139b0*/  IMAD.MOV.U32 R2, RZ, RZ, R14 ;  /* 0x000000ffff027224 */ /* 0x000fce00078e000e */
[----:B------:R-:W-:Y:S05]  /*139c0*/  WARPSYNC.COLLECTIVE R15, `(.L_x_442) ;  /* 0x000000000f087348 */ /* 0x000fea0003c00000 */
[----:B------:R0:W1:Y:S02]  /*139d0*/  SHFL.IDX P6, R14, R13, R12, R11 ;  /* 0x0000000c0d0e7389 */ /* 0x00006400000c000b */
[----:B01----:R-:W-:Y:S01]  /*139e0*/  ENDCOLLECTIVE ;  /* 0x000000000000791b */ /* 0x003fe20003800000 */
.L_x_442:
        /* <DEDUP_REMOVED lines=12> */
.L_x_443:
[----:B------:R-:W-:Y:S01]  /*13ab0*/  IMAD.MOV.U32 R2, RZ, RZ, R14 ;  /* 0x000000ffff027224 */ /* 0x000fe200078e000e */
[----:B------:R-:W-:Y:S06]  /*13ac0*/  BRA `(.L_x_444) ;  /* 0xffffffa800d87947 */ /* 0x000fec000383ffff */
.L_x_319:
[----:B----4-:R4:W0:Y:S02]  /*13ad0*/  SYNCS.PHASECHK.TRANS64.TRYWAIT P0, [R0+URZ+0x38840], R20 ;  /* 0x03884014000075a7 */ /* 0x010824000800017f */
[----:B0-----:R-:W-:Y:S05]  /*13ae0*/  @!P0 NANOSLEEP.SYNCS 0x989680 ;  /* 0x009896800000895d */ /* 0x001fea0003900000 */
[----:B------:R-:W0:Y:S02]  /*13af0*/  @!P0 SYNCS.PHASECHK.TRANS64 P0, [R0+URZ+0x38840], R20 ;  /* 0x03884014000085a7 */ /* 0x000e24000800007f */
[----:B0-----:R-:W-:Y:S05]  /*13b00*/  @!P0 BRA `(.L_x_319) ;  /* 0xfffffffc00f08947 */ /* 0x001fea000383ffff */
[----:B------:R-:W-:Y:S05]  /*13b10*/  BRA `(.L_x_445) ;  /* 0xffffffac002c7947 */ /* 0x000fea000383ffff */
.L_x_320:
[----:B------:R-:W-:Y:S01]  /*13b20*/  BSSY B0, `(.L_x_446) ;  /* 0x0000008000007945 */ /* 0x000fe20003800000 */
[----:B------:R-:W-:Y:S02]  /*13b30*/  IMAD.MOV.U32 R13, RZ, RZ, R5 ;  /* 0x000000ffff0d7224 */ /* 0x000fe400078e0005 */
[----:B------:R-:W-:Y:S02]  /*13b40*/  IMAD.MOV.U32 R12, RZ, RZ, RZ ;  /* 0x000000ffff0c7224 */ /* 0x000fe400078e00ff */
[----:B------:R-:W-:Y:S02]  /*13b50*/  IMAD.MOV.U32 R11, RZ, RZ, 0x181f ;  /* 0x0000181fff0b7424 */ /* 0x000fe400078e00ff */
[----:B------:R-:W-:-:S07]  /*13b60*/  IMAD.MOV.U32 R15, RZ, RZ, -0x1 ;  /* 0xffffffffff0f7424 */ /* 0x000fce00078e00ff */
[----:B01-34-:R-:W-:Y:S05]  /*13b70*/  WARPSYNC.COLLECTIVE R15, `(.L_x_447) ;  /* 0x000000000f087348 */ /* 0x01bfea0003c00000 */
[----:B-1----:R1:W2:Y:S02]  /*13b80*/  SHFL.IDX P6, R14, R13, R12, R11 ;  /* 0x0000000c0d0e7389 */ /* 0x0022a400000c000b */
[----:B01234-:R-:W-:Y:S01]  /*13b90*/  ENDCOLLECTIVE ;  /* 0x000000000000791b */ /* 0x01ffe20003800000 */
.L_x_447:
[----:B------:R-:W-:Y:S05]  /*13ba0*/  BSYNC B0 ;  /* 0x0000000000007941 */ /* 0x000fea0003800000 */
.L_x_446:
        /* <DEDUP_REMOVED lines=8> */
.L_x_448:
[----:B------:R-:W-:Y:S02]  /*13c30*/  IMAD.MOV.U32 R13, RZ, RZ, R5 ;  /* 0x000000ffff0d7224 */ /* 0x000fe400078e0005 */
[----:B------:R-:W-:Y:S01]  /*13c40*/  IMAD.MOV.U32 R12, RZ, RZ, 0x1 ;  /* 0x00000001ff0c7424 */ /* 0x000fe200078e00ff */
[----:B------:R-:W-:-:S13]  /*13c50*/  IADD3 R2, P0, R28, R14, RZ ;  /* 0x0000000e1c027210 */ /* 0x000fda0007f1e0ff */
[----:B------:R-:W-:Y:S05]  /*13c60*/  WARPSYNC.COLLECTIVE R15, `(.L_x_449) ;  /* 0x000000000f087348 */ /* 0x000fea0003c00000 */
[----:B------:R0:W1:Y:S02]  /*13c70*/  SHFL.IDX P6, R14, R13, R12, R11 ;  /* 0x0000000c0d0e7389 */ /* 0x00006400000c000b */
[----:B01----:R-:W-:Y:S01]  /*13c80*/  ENDCOLLECTIVE ;  /* 0x000000000000791b */ /* 0x003fe20003800000 */
.L_x_449:
        /* <DEDUP_REMOVED lines=11> */
.L_x_450:
[----:B------:R-:W-:Y:S02]  /*13d40*/  IMAD.MOV.U32 R13, RZ, RZ, R5 ;  /* 0x000000ffff0d7224 */ /* 0x000fe400078e0005 */
[----:B------:R-:W-:Y:S02]  /*13d50*/  IMAD.MOV.U32 R12, RZ, RZ, 0x2 ;  /* 0x00000002ff0c7424 */ /* 0x000fe400078e00ff */
[----:B------:R-:W-:-:S07]  /*13d60*/  IMAD.MOV.U32 R2, RZ, RZ, R14 ;  /* 0x000000ffff027224 */ /* 0x000fce00078e000e */
[----:B------:R-:W-:Y:S05]  /*13d70*/  WARPSYNC.COLLECTIVE R15, `(.L_x_451) ;  /* 0x000000000f087348 */ /* 0x000fea0003c00000 */
[----:B------:R0:W1:Y:S02]  /*13d80*/  SHFL.IDX P6, R14, R13, R12, R11 ;  /* 0x0000000c0d0e7389 */ /* 0x00006400000c000b */
[----:B01----:R-:W-:Y:S01]  /*13d90*/  ENDCOLLECTIVE ;  /* 0x000000000000791b */ /* 0x003fe20003800000 */
.L_x_451:
        /* <DEDUP_REMOVED lines=12> */
.L_x_452:
[----:B------:R-:W-:Y:S02]  /*13e60*/  IMAD.MOV.U32 R13, RZ, RZ, R5 ;  /* 0x000000ffff0d7224 */ /* 0x000fe400078e0005 */
[----:B------:R-:W-:Y:S02]  /*13e70*/  IMAD.MOV.U32 R12, RZ, RZ, 0x3 ;  /* 0x00000003ff0c7424 */ /* 0x000fe400078e00ff */
[----:B------:R-:W-:-:S07]  /*13e80*/  IMAD.MOV.U32 R7, RZ, RZ, R14 ;  /* 0x000000ffff077224 */ /* 0x000fce00078e000e */
[----:B------:R-:W-:Y:S05]  /*13e90*/  WARPSYNC.COLLECTIVE R15, `(.L_x_453) ;  /* 0x000000000f087348 */ /* 0x000fea0003c00000 */
[----:B------:R0:W1:Y:S02]  /*13ea0*/  SHFL.IDX P6, R14, R13, R12, R11 ;  /* 0x0000000c0d0e7389 */ /* 0x00006400000c000b */
[----:B01----:R-:W-:Y:S01]  /*13eb0*/  ENDCOLLECTIVE ;  /* 0x000000000000791b */ /* 0x003fe20003800000 */
.L_x_453:
        /* <DEDUP_REMOVED lines=12> */
.L_x_454:
[----:B------:R-:W-:Y:S02]  /*13f80*/  IMAD.MOV.U32 R13, RZ, RZ, R5 ;  /* 0x000000ffff0d7224 */ /* 0x000fe400078e0005 */
[----:B------:R-:W-:Y:S02]  /*13f90*/  IMAD.MOV.U32 R12, RZ, RZ, 0x4 ;  /* 0x00000004ff0c7424 */ /* 0x000fe400078e00ff */
[----:B------:R-:W-:-:S05]  /*13fa0*/  IMAD.MOV.U32 R11, RZ, RZ, R14 ;  /* 0x000000ffff0b7224 */ /* 0x000fca00078e000e */
[----:B------:R-:W-:Y:S01]  /*13fb0*/  IADD3 R2, P0, R28, R11, RZ ;  /* 0x0000000b1c027210 */ /* 0x000fe20007f1e0ff */
[----:B------:R-:W-:-:S04]  /*13fc0*/  IMAD.MOV.U32 R11, RZ, RZ, 0x181f ;  /* 0x0000181fff0b7424 */ /* 0x000fc800078e00ff */
[----:B------:R-:W-:-:S08]  /*13fd0*/  IMAD.X R3, RZ, RZ, R6, P0 ;  /* 0x000000ffff037224 */ /* 0x000fd000000e0606 */
[----:B------:R-:W-:Y:S05]  /*13fe0*/  WARPSYNC.COLLECTIVE R15, `(.L_x_455) ;  /* 0x000000000f087348 */ /* 0x000fea0003c00000 */
[----:B------:R0:W1:Y:S02]  /*13ff0*/  SHFL.IDX P6, R14, R13, R12, R11 ;  /* 0x0000000c0d0e7389 */ /* 0x00006400000c000b */
[----:B01----:R-:W-:Y:S01]  /*14000*/  ENDCOLLECTIVE ;  /* 0x000000000000791b */ /* 0x003fe20003800000 */
.L_x_455:
        /* <DEDUP_REMOVED lines=10> */
.L_x_456:
[----:B------:R-:W-:Y:S02]  /*140b0*/  IMAD.MOV.U32 R13, RZ, RZ, R5 ;  /* 0x000000ffff0d7224 */ /* 0x000fe400078e0005 */
[----:B------:R-:W-:-:S05]  /*140c0*/  IMAD.MOV.U32 R12, RZ, RZ, R14 ;  /* 0x000000ffff0c7224 */ /* 0x000fca00078e000e */
[----:B------:R-:W-:Y:S01]  /*140d0*/  IADD3 R2, P0, R28, R12, RZ ;  /* 0x0000000c1c027210 */ /* 0x000fe20007f1e0ff */
[----:B------:R-:W-:-:S04]  /*140e0*/  IMAD.MOV.U32 R12, RZ, RZ, 0x5 ;  /* 0x00000005ff0c7424 */ /* 0x000fc800078e00ff */
[----:B------:R-:W-:-:S08]  /*140f0*/  IMAD.X R3, RZ, RZ, R7, P0 ;  /* 0x000000ffff037224 */ /* 0x000fd000000e0607 */
[----:B------:R-:W-:Y:S05]  /*14100*/  WARPSYNC.COLLECTIVE R15, `(.L_x_457) ;  /* 0x000000000f087348 */ /* 0x000fea0003c00000 */
[----:B------:R0:W1:Y:S02]  /*14110*/  SHFL.IDX P6, R14, R13, R12, R11 ;  /* 0x0000000c0d0e7389 */ /* 0x00006400000c000b */
[----:B01----:R-:W-:Y:S01]  /*14120*/  ENDCOLLECTIVE ;  /* 0x000000000000791b */ /* 0x003fe20003800000 */
.L_x_457:
        /* <DEDUP_REMOVED lines=10> */
.L_x_458:
[----:B------:R-:W-:Y:S02]  /*141d0*/  IMAD.MOV.U32 R13, RZ, RZ, R5 ;  /* 0x000000ffff0d7224 */ /* 0x000fe400078e0005 */
[----:B------:R-:W-:Y:S02]  /*141e0*/  IMAD.MOV.U32 R12, RZ, RZ, 0x6 ;  /* 0x00000006ff0c7424 */ /* 0x000fe400078e00ff */
[----:B------:R-:W-:-:S07]  /*141f0*/  IMAD.MOV.U32 R2, RZ, RZ, R14 ;  /* 0x000000ffff027224 */ /* 0x000fce00078e000e */
[----:B------:R-:W-:Y:S05]  /*14200*/  WARPSYNC.COLLECTIVE R15, `(.L_x_459) ;  /* 0x000000000f087348 */ /* 0x000fea0003c00000 */
[----:B------:R0:W1:Y:S02]  /*14210*/  SHFL.IDX P6, R14, R13, R12, R11 ;  /* 0x0000000c0d0e7389 */ /* 0x00006400000c000b */
[----:B01----:R-:W-:Y:S01]  /*14220*/  ENDCOLLECTIVE ;  /* 0x000000000000791b */ /* 0x003fe20003800000 */
.L_x_459:
        /* <DEDUP_REMOVED lines=12> */
.L_x_460:
[----:B------:R-:W-:Y:S02]  /*142f0*/  IMAD.MOV.U32 R13, RZ, RZ, R5 ;  /* 0x000000ffff0d7224 */ /* 0x000fe400078e0005 */
[----:B------:R-:W-:Y:S02]  /*14300*/  IMAD.MOV.U32 R12, RZ, RZ, 0x7 ;  /* 0x00000007ff0c7424 */ /* 0x000fe400078e00ff */
[----:B------:R-:W-:-:S07]  /*14310*/  IMAD.MOV.U32 R7, RZ, RZ, R14 ;  /* 0x000000ffff077224 */ /* 0x000fce00078e000e */
[----:B------:R-:W-:Y:S05]  /*14320*/  WARPSYNC.COLLECTIVE R15, `(.L_x_461) ;  /* 0x000000000f087348 */ /* 0x000fea0003c00000 */
[----:B------:R0:W1:Y:S02]  /*14330*/  SHFL.IDX P6, R14, R13, R12, R11 ;  /* 0x0000000c0d0e7389 */ /* 0x00006400000c000b */
[----:B01----:R-:W-:Y:S01]  /*14340*/  ENDCOLLECTIVE ;  /* 0x000000000000791b */ /* 0x003fe20003800000 */
.L_x_461:
        /* <DEDUP_REMOVED lines=12> */
.L_x_462:
[----:B------:R-:W-:Y:S05]  /*14410*/  BRA `(.L_x_463) ;  /* 0xffffffa400fc7947 */ /* 0x000fea000383ffff */
.L_x_325:
[----:B0-----:R0:W1:Y:S02]  /*14420*/  SYNCS.PHASECHK.TRANS64.TRYWAIT P2, [R17+URZ+0x38870], R0 ;  /* 0x03887000110075a7 */ /* 0x001064000804017f */
[----:B-1----:R-:W-:Y:S05]  /*14430*/  @!P2 NANOSLEEP.SYNCS 0x989680 ;  /* 0x009896800000a95d */ /* 0x002fea0003900000 */
[----:B------:R-:W1:Y:S02]  /*14440*/  @!P2 SYNCS.PHASECHK.TRANS64 P2, [R17+URZ+0x38870], R0 ;  /* 0x038870001100a5a7 */ /* 0x000e64000804007f */
[----:B-1----:R-:W-:Y:S05]  /*14450*/  @!P2 BRA `(.L_x_325) ;  /* 0xfffffffc00f0a947 */ /* 0x002fea000383ffff */
[----:B------:R-:W-:Y:S05]  /*14460*/  BRA `(.L_x_464) ;  /* 0xffffffa800647947 */ /* 0x000fea000383ffff */
.L_x_327:
[----:B0-----:R0:W1:Y:S02]  /*14470*/  SYNCS.PHASECHK.TRANS64.TRYWAIT P2, [R17+URZ+0x38860], R0 ;  /* 0x03886000110075a7 */ /* 0x001064000804017f */
[----:B-1----:R-:W-:Y:S05]  /*14480*/  @!P2 NANOSLEEP.SYNCS 0x989680 ;  /* 0x009896800000a95d */ /* 0x002fea0003900000 */
[----:B------:R-:W1:Y:S02]  /*14490*/  @!P2 SYNCS.PHASECHK.TRANS64 P2, [R17+URZ+0x38860], R0 ;  /* 0x038860001100a5a7 */ /* 0x000e64000804007f */
[----:B-1----:R-:W-:Y:S05]  /*144a0*/  @!P2 BRA `(.L_x_327) ;  /* 0xfffffffc00f0a947 */ /* 0x002fea000383ffff */
[----:B------:R-:W-:Y:S05]  /*144b0*/  BRA `(.L_x_465) ;  /* 0xffffffa800747947 */ /* 0x000fea000383ffff */
.L_x_335:
[----:B0-----:R0:W3:Y:S02]  /*144c0*/  SYNCS.PHASECHK.TRANS64.TRYWAIT P1, [R18+URZ+0x38870], R3 ;  /* 0x03887003120075a7 */ /* 0x0010e4000802017f */
[----:B---3--:R-:W-:Y:S05]  /*144d0*/  @!P1 NANOSLEEP.SYNCS 0x989680 ;  /* 0x009896800000995d */ /* 0x008fea0003900000 */
[----:B------:R-:W3:Y:S02]  /*144e0*/  @!P1 SYNCS.PHASECHK.TRANS64 P1, [R18+URZ+0x38870], R3 ;  /* 0x03887003120095a7 */ /* 0x000ee4000802007f */
[----:B---3--:R-:W-:Y:S05]  /*144f0*/  @!P1 BRA `(.L_x_335) ;  /* 0xfffffffc00f09947 */ /* 0x008fea000383ffff */
[----:B------:R-:W-:Y:S05]  /*14500*/  BRA `(.L_x_466) ;  /* 0xffffffb000c87947 */ /* 0x000fea000383ffff */
.L_x_337:
[----:B0-----:R0:W3:Y:S02]  /*14510*/  SYNCS.PHASECHK.TRANS64.TRYWAIT P1, [R18+URZ+0x38860], R3 ;  /* 0x03886003120075a7 */ /* 0x0010e4000802017f */
[----:B---3--:R-:W-:Y:S05]  /*14520*/  @!P1 NANOSLEEP.SYNCS 0x989680 ;  /* 0x009896800000995d */ /* 0x008fea0003900000 */
[----:B------:R-:W3:Y:S02]  /*14530*/  @!P1 SYNCS.PHASECHK.TRANS64 P1, [R18+URZ+0x38860], R3 ;  /* 0x03886003120095a7 */ /* 0x000ee4000802007f */
[----:B---3--:R-:W-:Y:S05]  /*14540*/  @!P1 BRA `(.L_x_337) ;  /* 0xfffffffc00f09947 */ /* 0x008fea000383ffff */
[----:B------:R-:W-:Y:S05]  /*14550*/  BRA `(.L_x_467) ;  /* 0xffffffb000d47947 */ /* 0x000fea000383ffff */
.L_x_351:
[----:B0-----:R0:W3:Y:S02]  /*14560*/  SYNCS.PHASECHK.TRANS64.TRYWAIT P0, [R4+URZ+0x38820], R0 ;  /* 0x03882000040075a7 */ /* 0x0010e4000800017f */
[----:B---3--:R-:W-:Y:S05]  /*14570*/  @!P0 NANOSLEEP.SYNCS 0x989680 ;  /* 0x009896800000895d */ /* 0x008fea0003900000 */
[----:B------:R-:W3:Y:S02]  /*14580*/  @!P0 SYNCS.PHASECHK.TRANS64 P0, [R4+URZ+0x38820], R0 ;  /* 0x03882000040085a7 */ /* 0x000ee4000800007f */
[----:B---3--:R-:W-:Y:S05]  /*14590*/  @!P0 BRA `(.L_x_351) ;  /* 0xfffffffc00f08947 */ /* 0x008fea000383ffff */
[----:B------:R-:W-:Y:S05]  /*145a0*/  BRA `(.L_x_468) ;  /* 0xffffffc4004c7947 */ /* 0x000fea000383ffff */
.L_x_352:
[----:B------:R-:W3:Y:S01]  /*145b0*/  S2R R2, SR_TID.X ;  /* 0x0000000000027919 */ /* 0x000ee20000002100 */
[----:B------:R-:W-:Y:S01]  /*145c0*/  BSSY B0, `(.L_x_469) ;  /* 0x000000a000007945 */ /* 0x000fe20003800000 */
[----:B------:R-:W-:Y:S02]  /*145d0*/  IMAD.MOV.U32 R12, RZ, RZ, RZ ;  /* 0x000000ffff0c7224 */ /* 0x000fe400078e00ff */
[----:B------:R-:W-:Y:S02]  /*145e0*/  IMAD.MOV.U32 R11, RZ, RZ, 0x1f ;  /* 0x0000001fff0b7424 */ /* 0x000fe400078e00ff */
[----:B------:R-:W-:Y:S01]  /*145f0*/  IMAD.MOV.U32 R15, RZ, RZ, -0x1 ;  /* 0xffffffffff0f7424 */ /* 0x000fe200078e00ff */
[----:B---3--:R-:W-:-:S04]  /*14600*/  SHF.R.U32.HI R2, RZ, 0x5, R2 ;  /* 0x00000005ff027819 */ /* 0x008fc80000011602 */
[----:B------:R-:W-:-:S05]  /*14610*/  LOP3.LUT R2, R2, 0x3, RZ, 0xc0, !PT ;  /* 0x0000000302027812 */ /* 0x000fca00078ec0ff */
[----:B--2---:R-:W-:-:S07]  /*14620*/  IMAD.MOV.U32 R13, RZ, RZ, R2 ;  /* 0x000000ffff0d7224 */ /* 0x004fce00078e0002 */
[----:B01----:R-:W-:Y:S05]  /*14630*/  WARPSYNC.COLLECTIVE R15, `(.L_x_470) ;  /* 0x000000000f087348 */ /* 0x003fea0003c00000 */
[----:B------:R2:W3:Y:S02]  /*14640*/  SHFL.IDX P6, R14, R13, R12, R11 ;  /* 0x0000000c0d0e7389 */ /* 0x0004e400000c000b */
[----:B0123--:R-:W-:Y:S01]  /*14650*/  ENDCOLLECTIVE ;  /* 0x000000000000791b */ /* 0x00ffe20003800000 */
.L_x_470:
[----:B------:R-:W-:Y:S05]  /*14660*/  BSYNC B0 ;  /* 0x0000000000007941 */ /* 0x000fea0003800000 */
.L_x_469:
[----:B------:R-:W-:Y:S05]  /*14670*/  BRA `(.L_x_471) ;  /* 0xffffffc400347947 */ /* 0x000fea000383ffff */
.L_x_355:
[----:B------:R-:W-:Y:S01]  /*14680*/  BSSY B1, `(.L_x_472) ;  /* 0x0000006000017945 */ /* 0x000fe20003800000 */
[----:B------:R-:W-:-:S07]  /*14690*/  IMAD.MOV.U32 R15, RZ, RZ, -0x1 ;  /* 0xffffffffff0f7424 */ /* 0x000fce00078e00ff */
[----:B012---:R-:W-:Y:S05]  /*146a0*/  WARPSYNC.COLLECTIVE R15, `(.L_x_473) ;  /* 0x000000000f0c7348 */ /* 0x007fea0003c00000 */
[----:B------:R-:W-:Y:S02]  /*146b0*/  ELECT P6, UR62, PT ;  /* 0x00000000003e782f */ /* 0x000fe400038c0000 */
[----:B------:R-:W-:Y:S01]  /*146c0*/  MOV R14, UR62 ;  /* 0x0000003e000e7c02 */ /* 0x000fe20008000f00 */
[----:B012---:R-:W-:Y:S10]  /*146d0*/  ENDCOLLECTIVE ;  /* 0x000000000000791b */ /* 0x007ff40003800000 */
.L_x_473:
[----:B------:R-:W-:Y:S05]  /*146e0*/  BSYNC B1 ;  /* 0x0000000000017941 */ /* 0x000fea0003800000 */
.L_x_472:
[----:B------:R-:W-:Y:S05]  /*146f0*/  BRA `(.L_x_474) ;  /* 0xffffffc4002c7947 */ /* 0x000fea000383ffff */
.L_x_357:
[----:B0-----:R0:W3:Y:S02]  /*14700*/  SYNCS.PHASECHK.TRANS64.TRYWAIT P1, [R5+URZ+0x38840], R0 ;  /* 0x03884000050075a7 */ /* 0x0010e4000802017f */
[----:B---3--:R-:W-:Y:S05]  /*14710*/  @!P1 NANOSLEEP.SYNCS 0x989680 ;  /* 0x009896800000995d */ /* 0x008fea0003900000 */
[----:B------:R-:W3:Y:S02]  /*14720*/  @!P1 SYNCS.PHASECHK.TRANS64 P1, [R5+URZ+0x38840], R0 ;  /* 0x03884000050095a7 */ /* 0x000ee4000802007f */
[----:B---3--:R-:W-:Y:S05]  /*14730*/  @!P1 BRA `(.L_x_357) ;  /* 0xfffffffc00f09947 */ /* 0x008fea000383ffff */
[----:B------:R-:W-:Y:S05]  /*14740*/  BRA `(.L_x_475) ;  /* 0xffffffc4004c7947 */ /* 0x000fea000383ffff */
.L_x_359:
[----:B---3--:R3:W4:Y:S02]  /*14750*/  SYNCS.PHASECHK.TRANS64.TRYWAIT P1, [R23+URZ+0x38840], R2 ;  /* 0x03884002170075a7 */ /* 0x008724000802017f */
[----:B----4-:R-:W-:Y:S05]  /*14760*/  @!P1 NANOSLEEP.SYNCS 0x989680 ;  /* 0x009896800000995d */ /* 0x010fea0003900000 */
[----:B------:R-:W4:Y:S02]  /*14770*/  @!P1 SYNCS.PHASECHK.TRANS64 P1, [R23+URZ+0x38840], R2 ;  /* 0x03884002170095a7 */ /* 0x000f24000802007f */
[----:B----4-:R-:W-:Y:S05]  /*14780*/  @!P1 BRA `(.L_x_359) ;  /* 0xfffffffc00f09947 */ /* 0x010fea000383ffff */
[----:B------:R-:W-:Y:S05]  /*14790*/  BRA `(.L_x_476) ;  /* 0xffffffc400587947 */ /* 0x000fea000383ffff */
.L_x_361:
[----:B----4-:R4:W0:Y:S02]  /*147a0*/  SYNCS.PHASECHK.TRANS64.TRYWAIT P1, [R5+URZ+0x38860], R0 ;  /* 0x03886000050075a7 */ /* 0x010824000802017f */
[----:B0-----:R-:W-:Y:S05]  /*147b0*/  @!P1 NANOSLEEP.SYNCS 0x989680 ;  /* 0x009896800000995d */ /* 0x001fea0003900000 */
[----:B------:R-:W0:Y:S02]  /*147c0*/  @!P1 SYNCS.PHASECHK.TRANS64 P1, [R5+URZ+0x38860], R0 ;  /* 0x03886000050095a7 */ /* 0x000e24000802007f */
[----:B0-----:R-:W-:Y:S05]  /*147d0*/  @!P1 BRA `(.L_x_361) ;  /* 0xfffffffc00f09947 */ /* 0x001fea000383ffff */
[----:B------:R-:W-:Y:S05]  /*147e0*/  BRA `(.L_x_477) ;  /* 0xffffffc400547947 */ /* 0x000fea000383ffff */
.L_x_363:
[----:B------:R0:W0:Y:S02]  /*147f0*/  SYNCS.PHASECHK.TRANS64.TRYWAIT P1, [R23+URZ+0x38860], R2 ;  /* 0x03886002170075a7 */ /* 0x000024000802017f */
[----:B0-----:R-:W-:Y:S05]  /*14800*/  @!P1 NANOSLEEP.SYNCS 0x989680 ;  /* 0x009896800000995d */ /* 0x001fea0003900000 */
[----:B------:R-:W0:Y:S02]  /*14810*/  @!P1 SYNCS.PHASECHK.TRANS64 P1, [R23+URZ+0x38860], R2 ;  /* 0x03886002170095a7 */ /* 0x000e24000802007f */
[----:B0-----:R-:W-:Y:S05]  /*14820*/  @!P1 BRA `(.L_x_363) ;  /* 0xfffffffc00f09947 */ /* 0x001fea000383ffff */
[----:B------:R-:W-:Y:S05]  /*14830*/  BRA `(.L_x_478) ;  /* 0xffffffc400507947 */ /* 0x000fea000383ffff */
.L_x_365:
[----:B------:R0:W0:Y:S02]  /*14840*/  SYNCS.PHASECHK.TRANS64.TRYWAIT P1, [R5+URZ+0x38880], R0 ;  /* 0x03888000050075a7 */ /* 0x000024000802017f */
[----:B0-----:R-:W-:Y:S05]  /*14850*/  @!P1 NANOSLEEP.SYNCS 0x989680 ;  /* 0x009896800000995d */ /* 0x001fea0003900000 */
[----:B------:R-:W0:Y:S02]  /*14860*/  @!P1 SYNCS.PHASECHK.TRANS64 P1, [R5+URZ+0x38880], R0 ;  /* 0x03888000050095a7 */ /* 0x000e24000802007f */
[----:B0-----:R-:W-:Y:S05]  /*14870*/  @!P1 BRA `(.L_x_365) ;  /* 0xfffffffc00f09947 */ /* 0x001fea000383ffff */
[----:B------:R-:W-:Y:S05]  /*14880*/  BRA `(.L_x_479) ;  /* 0xffffffc4004c7947 */ /* 0x000fea000383ffff */
.L_x_480:
        /* <DEDUP_REMOVED lines=15> */
.L_x_3631:


//--------------------- .text._ZN7cutlass13device_kernelIN5flash11enable_sm90INS1_16FlashAttnFwdSm90INS1_25CollectiveMainloopFwdSm90ILi2EN4cute5tupleIJNS5_1CILi1EEES8_S8_EEENS6_IJNS7_ILi128EEESA_NS7_ILi256EEEEEELi256ENS_12float_e4m3_tEfNS_4arch4Sm90ELb0ELb0ELb0ELb1ELb1ELb1ELb0ELb1ELb0ELb1ELb0ELb0EEENS1_21CollectiveEpilogueFwdINS6_IJSA_SB_SA_EEES9_NS_10bfloat16_tESF_Li256ELb1ELb1ELb0ELb1EEENS1_36VarlenDynamicPersistentTileSchedulerILi128ELi128ELi256ELi128ELb0ELb1ELb1ELb0ELb1ELb1EEEEEEEEEvNT_6ParamsE --------------------------
	.section	.text._ZN7cutlass13device_kernelIN5flash11enable_sm90INS1_16FlashAttnFwdSm90INS1_25CollectiveMainloopFwdSm90ILi2EN4cute5tupleIJNS5_1CILi1EEES8_S8_EEENS6_IJNS7_ILi128EEESA_NS7_ILi256EEEEEELi256ENS_12float_e4m3_tEfNS_4arch4Sm90ELb0ELb0ELb0ELb1ELb1ELb1ELb0ELb1ELb0ELb1ELb0ELb0EEENS1_21CollectiveEpilogueFwdINS6_IJSA_SB_SA_EEES9_NS_10bfloat16_tESF_Li256ELb1ELb1ELb0ELb1EEENS1_36VarlenDynamicPersistentTileSchedulerILi128ELi128ELi256ELi128ELb0ELb1ELb1ELb0ELb1ELb1EEEEEEEEEvNT_6ParamsE,"ax",@progbits
	.align	128
.text._ZN7cutlass13device_kernelIN5flash11enable_sm90INS1_16FlashAttnFwdSm90INS1_25CollectiveMainloopFwdSm90ILi2EN4cute5tupleIJNS5_1CILi1EEES8_S8_EEENS6_IJNS7_ILi128EEESA_NS7_ILi256EEEEEELi256ENS_12float_e4m3_tEfNS_4arch4Sm90ELb0ELb0ELb0ELb1ELb1ELb1ELb0ELb1ELb0ELb1ELb0ELb0EEENS1_21CollectiveEpilogueFwdINS6_IJSA_SB_SA_EEES9_NS_10bfloat16_tESF_Li256ELb1ELb1ELb0ELb1EEENS1_36VarlenDynamicPersistentTileSchedulerILi128ELi128ELi256ELi128ELb0ELb1ELb1ELb0ELb1ELb1EEEEEEEEEvNT_6ParamsE:
        .type           _ZN7cutlass13device_kernelIN5flash11enable_sm90INS1_16FlashAttnFwdSm90INS1_25CollectiveMainloopFwdSm90ILi2EN4cute5tupleIJNS5_1CILi1EEES8_S8_EEENS6_IJNS7_ILi128EEESA_NS7_ILi256EEEEEELi256ENS_12float_e4m3_tEfNS_4arch4Sm90ELb0ELb0ELb0ELb1ELb1ELb1ELb0ELb1ELb0ELb1ELb0ELb0EEENS1_21CollectiveEpilogueFwdINS6_IJSA_SB_SA_EEES9_NS_10bfloat16_tESF_Li256ELb1ELb1ELb0ELb1EEENS1_36VarlenDynamicPersistentTileSchedulerILi128ELi128ELi256ELi128ELb0ELb1ELb1ELb0ELb1ELb1EEEEEEEEEvNT_6ParamsE,@function
        .size           _ZN7cutlass13device_kernelIN5flash11enable_sm90INS1_16FlashAttnFwdSm90INS1_25CollectiveMainloopFwdSm90ILi2EN4cute5tupleIJNS5_1CILi1EEES8_S8_EEENS6_IJNS7_ILi128EEESA_NS7_ILi256EEEEEELi256ENS_12float_e4m3_tEfNS_4arch4Sm90ELb0ELb0ELb0ELb1ELb1ELb1ELb0ELb1ELb0ELb1ELb0ELb0EEENS1_21CollectiveEpilogueFwdINS6_IJSA_SB_SA_EEES9_NS_10bfloat16_tESF_Li256ELb1ELb1ELb0ELb1EEENS1_36VarlenDynamicPersistentTileSchedulerILi128ELi128ELi256ELi128ELb0ELb1ELb1ELb0ELb1ELb1EEEEEEEEEvNT_6ParamsE,(.L_x_3632 - _ZN7cutlass13device_kernelIN5flash11enable_sm90INS1_16FlashAttnFwdSm90INS1_25CollectiveMainloopFwdSm90ILi2EN4cute5tupleIJNS5_1CILi1EEES8_S8_EEENS6_IJNS7_ILi128EEESA_NS7_ILi256EEEEEELi256ENS_12float_e4m3_tEfNS_4arch4Sm90ELb0ELb0ELb0ELb1ELb1ELb1ELb0ELb1ELb0ELb1ELb0ELb0EEENS1_21CollectiveEpilogueFwdINS6_IJSA_SB_SA_EEES9_NS_10bfloat16_tESF_Li256ELb1ELb1ELb0ELb1EEENS1_36VarlenDynamicPersistentTileSchedulerILi128ELi128ELi256ELi128ELb0ELb1ELb1ELb0ELb1ELb1EEEEEEEEEvNT_6ParamsE)
        .other          _ZN7cutlass13device_kernelIN5flash11enable_sm90INS1_16FlashAttnFwdSm90INS1_25CollectiveMainloopFwdSm90ILi2EN4cute5tupleIJNS5_1CILi1EEES8_S8_EEENS6_IJNS7_ILi128EEESA_NS7_ILi256EEEEEELi256ENS_12float_e4m3_tEfNS_4arch4Sm90ELb0ELb0ELb0ELb1ELb1ELb1ELb0ELb1ELb0ELb1ELb0ELb0EEENS1_21CollectiveEpilogueFwdINS6_IJSA_SB_SA_EEES9_NS_10bfloat16_tESF_Li256ELb1ELb1ELb0ELb1EEENS1_36VarlenDynamicPersistentTileSchedulerILi128ELi128ELi256ELi128ELb0ELb1ELb1ELb0ELb1ELb1EEEEEEEEEvNT_6ParamsE,@"STO_CUDA_ENTRY STV_DEFAULT"
_ZN7cutlass13device_kernelIN5flash11enable_sm90INS1_16FlashAttnFwdSm90INS1_25CollectiveMainloopFwdSm90ILi2EN4cute5tupleIJNS5_1CILi1EEES8_S8_EEENS6_IJNS7_ILi128EEESA_NS7_ILi256EEEEEELi256ENS_12float_e4m3_tEfNS_4arch4Sm90ELb0ELb0ELb0ELb1ELb1ELb1ELb0ELb1ELb0ELb1ELb0ELb0EEENS1_21CollectiveEpilogueFwdINS6_IJSA_SB_SA_EEES9_NS_10bfloat16_tESF_Li256ELb1ELb1ELb0ELb1EEENS1_36VarlenDynamicPersistentTileSchedulerILi128ELi128ELi256ELi128ELb0ELb1ELb1ELb0ELb1ELb1EEEEEEEEEvNT_6ParamsE:
[----:B------:R-:W0:Y:S02]  /*0000*/  LDC R1, c[0x0][0x28] ;  /* 0x00000a00ff017b82 */ /* 0x000e240000000800 */
[----:B0-----:R-:W-:Y:S01]  /*0010*/  VIADD R1, R1, 0xffffffa8 ;  /* 0xffffffa801017836 */ /* 0x001fe20000000000 */
[----:B------:R-:W0:Y:S01]  /*0020*/  S2R R3, SR_TID.X ;  /* 0x0000000000037919 */ /* 0x000e220000002100 */
[----:B------:R-:W-:Y:S01]  /*0030*/  ELECT P0, URZ, PT ;  /* 0x00000000003f782f */ /* 0x000fe20003800000 */
[----:B------:R-:W-:Y:S01]  /*0040*/  BSSY B0, `(.L_x_481) ;  /* 0x000000e000007945 */ /* 0x000fe20003800000 */
[--C-:B0-----:R-:W-:Y:S02]  /*0050*/  SHF.R.U32.HI R0, RZ, 0x5, R3.reuse ;  /* 0x00000005ff007819 */ /* 0x101fe40000011603 */
[----:B------:R-:W-:-:S03]  /*0060*/  SHF.R.U32.HI R3, RZ, 0x7, R3 ;  /* 0x00000007ff037819 */ /* 0x000fc60000011603 */
[----:B------:R-:W0:Y:S02]  /*0070*/  SHFL.IDX PT, R2, R0, RZ, 0x1f ;  /* 0x00001fff00027589 */ /* 0x000e2400000e0000 */
[----:B0-----:R-:W-:-:S13]  /*0080*/  ISETP.EQ.AND P0, PT, R2, RZ, P0 ;  /* 0x000000ff0200720c */ /* 0x001fda0000702270 */
[----:B------:R-:W-:Y:S05]  /*0090*/  @!P0 BRA `(.L_x_482) ;  /* 0x0000000000208947 */ /* 0x000fea0003800000 */
[----:B------:R-:W-:Y:S02]  /*00a0*/  ULDC.64 UR4, c[0x0][0x198] ;  /* 0x0000660000047ab9 */ /* 0x000fe40000000a00 */
[----:B------:R-:W-:Y:S02]  /*00b0*/  UIADD3 UR6, UP0, UR4, 0x570, URZ ;  /* 0x0000057004067890 */ /* 0x000fe4000ff1e03f */
[----:B------:R-:W-:Y:S02]  /*00c0*/  UIADD3 UR4, UP1, UR4, 0x670, URZ ;  /* 0x0000067004047890 */ /* 0x000fe4000ff3e03f */
[----:B------:R-:W-:Y:S02]  /*00d0*/  UIADD3.X UR7, URZ, UR5, URZ, UP0, !UPT ;  /* 0x000000053f077290 */ /* 0x000fe400087fe43f */
[----:B------:R-:W-:-:S07]  /*00e0*/  UIADD3.X UR5, URZ, UR5, URZ, UP1, !UPT ;  /* 0x000000053f057290 */ /* 0x000fce0008ffe43f */
[----:B------:R0:W-:Y:S02]  /*00f0*/  UTMACCTL.PF [UR6] ;  /* 0x00000000060079b9 */ /* 0x0001e40008040000 */
[----:B------:R0:W-:Y:S02]  /*0100*/  UTMACCTL.PF [UR4] ;  /* 0x00000000040079b9 */ /* 0x0001e40008040000 */
[----:B0-----:R-:W-:Y:S01]  /*0110*/  NOP ;  /* 0x0000000000007918 */ /* 0x001fe20000000000 */
.L_x_482:
[----:B------:R-:W-:Y:S05]  /*0120*/  BSYNC B0 ;  /* 0x0000000000007941 */ /* 0x000fea0003800000 */
.L_x_481:
[----:B------:R-:W-:Y:S01]  /*0130*/  VOTEU.ANY UP0, P0 ;  /* 0x00000000003f7886 */ /* 0x000fe20000000100 */
[----:B------:R-:W0:Y:S01]  /*0140*/  SHFL.IDX PT, R3, R3, RZ, 0x1f ;  /* 0x00001fff03037589 */ /* 0x000e2200000e0000 */
[----:B------:R-:W-:Y:S01]  /*0150*/  UMOV UR4, 0x80 ;  /* 0x0000008000047882 */ /* 0x000fe20000000000 */
[----:B------:R-:W-:Y:S01]  /*0160*/  UMOV UR7, 0x100 ;  /* 0x0000010000077882 */ /* 0x000fe20000000000 */
[----:B------:R-:W-:Y:S01]  /*0170*/  VOTEU.ANY UP1, P0 ;  /* 0x00000000003f7886 */ /* 0x000fe20000020100 */
[----:B------:R-:W1:Y:S01]  /*0180*/  @UP0 S2UR UR8, SR_CgaCtaId ;  /* 0x00000000000809c3 */ /* 0x000e620000008800 */
[----:B------:R-:W2:Y:S01]  /*0190*/  SHFL.IDX PT, R2, R0, RZ, 0x1f ;  /* 0x00001fff00027589 */ /* 0x000ea200000e0000 */
[----:B------:R-:W-:Y:S01]  /*01a0*/  @UP0 UMOV UR6, 0x400 ;  /* 0x0000040000060882 */ /* 0x000fe20000000000 */
[----:B------:R-:W-:-:S04]  /*01b0*/  @UP0 UIADD3 UR4, -UR4, 0x100000, URZ ;  /* 0x0010000004040890 */ /* 0x000fc8000fffe13f */
[----:B------:R-:W-:Y:S02]  /*01c0*/  @UP0 USHF.L.U32 UR5, UR4, 0xb, URZ ;  /* 0x0000000b04050899 */ /* 0x000fe4000800063f */
[----:B------:R-:W-:Y:S01]  /*01d0*/  @UP0 USHF.L.U32 UR4, UR4, 0x1, URZ ;  /* 0x0000000104040899 */ /* 0x000fe2000800063f */
[----:B------:R-:W-:Y:S01]  /*01e0*/  VOTEU.ANY UP2, P0 ;  /* 0x00000000003f7886 */ /* 0x000fe20000040100 */
[----:B0-----:R-:W-:Y:S01]  /*01f0*/  R2UR UR9, R3 ;  /* 0x00000000030972ca */ /* 0x001fe200000e0000 */
[----:B-1----:R-:W-:Y:S01]  /*0200*/  @UP0 ULEA UR8, UR8, UR6, 0x18 ;  /* 0x0000000608080291 */ /* 0x002fe2000f8ec03f */
[----:B--2---:R-:W-:Y:S01]  /*0210*/  ISETP.NE.AND P1, PT, R2, RZ, PT ;  /* 0x000000ff0200720c */ /* 0x004fe20003f25270 */
[----:B------:R-:W-:-:S04]  /*0220*/  @UP0 UIADD3 UR6, -UR7, 0x100000, URZ ;  /* 0x0010000007060890 */ /* 0x000fc8000fffe13f */
[----:B------:R-:W-:Y:S02]  /*0230*/  @UP0 USHF.L.U32 UR7, UR6, 0xb, URZ ;  /* 0x0000000b06070899 */ /* 0x000fe4000800063f */
[----:B------:R-:W-:-:S04]  /*0240*/  @UP0 USHF.L.U32 UR6, UR6, 0x1, URZ ;  /* 0x0000000106060899 */ /* 0x000fc8000800063f */
[----:B------:R-:W-:Y:S01]  /*0250*/  UISETP.NE.AND UP0, UPT, UR9, URZ, UPT ;  /* 0x0000003f0900728c */ /* 0x000fe2000bf05270 */
[----:B------:R-:W0:Y:S02]  /*0260*/  FENCE.VIEW.ASYNC.S ;  /* 0x00000000000073c6 */ /* 0x000e240000000000 */
[----:B0-----:R0:W1:Y:S05]  /*0270*/  @UP1 SYNCS.EXCH.64 URZ, [UR8+0x38800], UR4 ;  /* 0x03880004083f15b2 */ /* 0x00106a0008000100 */
[----:B------:R0:W2:Y:S01]  /*0280*/  @UP2 SYNCS.EXCH.64 URZ, [UR8+0x38820], UR6 ;  /* 0x03882006083f25b2 */ /* 0x0000a20008000100 */
        /* <DEDUP_REMOVED lines=14> */
[----:B0-----:R3:W4:Y:S08]  /*0370*/  SYNCS.EXCH.64 URZ, [UR8+0x38830], UR4 ;  /* 0x03883004083f75b2 */ /* 0x0017300008000100 */
[----:B------:R3:W0:Y:S01]  /*0380*/  SYNCS.EXCH.64 URZ, [UR8+0x38840], UR6 ;  /* 0x03884006083f75b2 */ /* 0x0006220008000100 */
[----:B------:R3:W0:Y:S01]  /*0390*/  SYNCS.EXCH.64 URZ, [UR8+0x38838], UR4 ;  /* 0x03883804083f75b2 */ /* 0x0006220008000100 */
[----:B------:R3:W0:Y:S02]  /*03a0*/  SYNCS.EXCH.64 URZ, [UR8+0x38848], UR6 ;  /* 0x03884806083f75b2 */ /* 0x0006240008000100 */
[----:B---3--:R-:W-:Y:S01]  /*03b0*/  NOP ;  /* 0x0000000000007918 */ /* 0x008fe20000000000 */
.L_x_483:
[----:B------:R-:W3:Y:S01]  /*03c0*/  SHFL.IDX PT, R2, R0, RZ, 0x1f ;  /* 0x00001fff00027589 */ /* 0x000ee200000e0000 */
[----:B------:R-:W-:Y:S01]  /*03d0*/  NOP ;  /* 0x0000000000007918 */ /* 0x000fe20000000000 */
[----:B---3--:R-:W-:-:S13]  /*03e0*/  ISETP.NE.AND P0, PT, R2, RZ, PT ;  /* 0x000000ff0200720c */ /* 0x008fda0003f05270 */
        /* <DEDUP_REMOVED lines=17> */
[----:B------:R3:W0:Y:S02]  /*0500*/  SYNCS.EXCH.64 URZ, [UR8+0x38868], UR6 ;  /* 0x03886806083f75b2 */ /* 0x0006240008000100 */
[----:B---3--:R-:W-:Y:S01]  /*0510*/  NOP ;  /* 0x0000000000007918 */ /* 0x008fe20000000000 */
.L_x_484:
[----:B------:R-:W3:Y:S01]  /*0520*/  SHFL.IDX PT, R2, R0, RZ, 0x1f ;  /* 0x00001fff00027589 */ /* 0x000ee200000e0000 */
[----:B------:R-:W-:Y:S01]  /*0530*/  NOP ;  /* 0x0000000000007918 */ /* 0x000fe20000000000 */
[----:B---3--:R-:W-:-:S13]  /*0540*/  ISETP.NE.AND P0, PT, R2, RZ, PT ;  /* 0x000000ff0200720c */ /* 0x008fda0003f05270 */
        /* <DEDUP_REMOVED lines=13> */
[----:B------:R3:W0:Y:S02]  /*0620*/  SYNCS.EXCH.64 URZ, [UR6+0x38888], UR4 ;  /* 0x03888804063f75b2 */ /* 0x0006240008000100 */
[----:B---3--:R-:W-:Y:S01]  /*0630*/  NOP ;  /* 0x0000000000007918 */ /* 0x008fe20000000000 */
.L_x_485:
        /* <DEDUP_REMOVED lines=22> */
.L_x_486:
[----:B------:R-:W3:Y:S01]  /*07a0*/  SHFL.IDX PT, R3, R0, RZ, 0x1f ;  /* 0x00001fff00037589 */ /* 0x000ee200000e0000 */
[----:B------:R-:W-:Y:S01]  /*07b0*/  NOP ;  /* 0x0000000000007918 */ /* 0x000fe20000000000 */
[----:B------:R-:W0:Y:S01]  /*07c0*/  S2R R2, SR_CgaCtaId ;  /* 0x0000000000027919 */ /* 0x000e220000008800 */
[----:B---3--:R-:W-:-:S13]  /*07d0*/  ISETP.NE.AND P0, PT, R3, RZ, PT ;  /* 0x000000ff0300720c */ /* 0x008fda0003f05270 */
        /* <DEDUP_REMOVED lines=14> */
[----:B0-----:R0:W3:Y:S08]  /*08c0*/  SYNCS.EXCH.64 URZ, [UR8+0x388b0], UR4 ;  /* 0x0388b004083f75b2 */ /* 0x0010f00008000100 */
[----:B------:R0:W0:Y:S01]  /*08d0*/  SYNCS.EXCH.64 URZ, [UR8+0x388c0], UR6 ;  /* 0x0388c006083f75b2 */ /* 0x0000220008000100 */
[----:B------:R0:W0:Y:S01]  /*08e0*/  SYNCS.EXCH.64 URZ, [UR8+0x388b8], UR4 ;  /* 0x0388b804083f75b2 */ /* 0x0000220008000100 */
[----:B------:R0:W0:Y:S01]  /*08f0*/  SYNCS.EXCH.64 URZ, [UR8+0x388c8], UR6 ;  /* 0x0388c806083f75b2 */ /* 0x0000220008000100 */
[----:B------:R-:W-:Y:S01]  /*0900*/  NOP ;  /* 0x0000000000007918 */ /* 0x000fe20000000000 */
.L_x_487:
[----:B0-----:R-:W-:Y:S01]  /*0910*/  UMOV UR4, 0x1 ;  /* 0x0000000100047882 */ /* 0x001fe20000000000 */
[----:B------:R-:W-:Y:S01]  /*0920*/  PLOP3.LUT P0, PT, PT, PT, UP0, 0x80, 0x0 ;  /* 0x000000000000781c */ /* 0x000fe20003f0f008 */
[----:B------:R-:W-:Y:S01]  /*0930*/  USEL UR4, UR4, 0x2, !UP0 ;  /* 0x0000000204047887 */ /* 0x000fe2000c000000 */
[----:B------:R-:W-:Y:S01]  /*0940*/  NOP ;  /* 0x0000000000007918 */ /* 0x000fe20000000000 */
[----:B------:R-:W-:Y:S01]  /*0950*/  ULDC.64 UR36, c[0x0][0x208] ;  /* 0x0000820000247ab9 */ /* 0x000fe20000000a00 */
[----:B------:R-:W-:Y:S03]  /*0960*/  BSSY B8, `(.L_x_488) ;  /* 0x00023c6000087945 */ /* 0x000fe60003800000 */
[----:B------:R-:W-:-:S05]  /*0970*/  IMAD.U32 R3, RZ, RZ, UR4 ;  /* 0x00000004ff037e24 */ /* 0x000fca000f8e00ff */
[----:B------:R0:W-:Y:S01]  /*0980*/  STL [R1+0x50], R3 ;  /* 0x0000500301007387 */ /* 0x0001e20000100800 */
[----:B-1234-:R-:W-:Y:S06]  /*0990*/  BAR.SYNC.DEFER_BLOCKING 0x0 ;  /* 0x0000000000007b1d */ /* 0x01efec0000010000 */
[----:B------:R-:W-:Y:S05]  /*09a0*/  @!P0 BRA `(.L_x_489) ;  /* 0x000001c000708947 */ /* 0x000fea0003800000 */
.L_x_490:
[----:B------:R-:W-:-:S08]  /*09b0*/  NOP ;  /* 0x0000000000007918 */ /* 0x000fd00000000000 */
[----:B------:R-:W1:Y:S02]  /*09c0*/  USETMAXREG.TRY_ALLOC.CTAPOOL UP0, 0xe8 ;  /* 0x000000e8000079c8 */ /* 0x000e640008000600 */
[----:B-1----:R-:W-:-:S13]  /*09d0*/  PLOP3.LUT P0, PT, PT, PT, UP0, 0x80, 0x0 ;  /* 0x000000000000781c */ /* 0x002fda0003f0f008 */
[----:B------:R-:W-:Y:S05]  /*09e0*/  @!P0 BRA `(.L_x_490) ;  /* 0xfffffffc00f08947 */ /* 0x000fea000383ffff */
[----:B------:R-:W1:Y:S01]  /*09f0*/  S2R R0, SR_TID.X ;  /* 0x0000000000007919 */ /* 0x000e620000002100 */
[----:B------:R-:W2:Y:S01]  /*0a00*/  S2UR UR60, SR_CgaCtaId ;  /* 0x00000000003c79c3 */ /* 0x000ea20000008800 */
[----:B------:R-:W-:-:S07]  /*0a10*/  UMOV UR4, 0x400 ;  /* 0x0000040000047882 */ /* 0x000fce0000000000 */
[----:B------:R-:W-:Y:S06]  /*0a20*/  BAR.ARV 0x8, 0x180 ;  /* 0x0206000000007b1d */ /* 0x000fec0000002000 */
[----:B--2---:R-:W-:-:S06]  /*0a30*/  ULEA UR4, UR60, UR4, 0x18 ;  /* 0x000000043c047291 */ /* 0x004fcc000f8ec03f */
[----:B------:R-:W-:Y:S01]  /*0a40*/  IMAD.U32 R23, RZ, RZ, UR4 ;  /* 0x00000004ff177e24 */ /* 0x000fe2000f8e00ff */
[----:B-1----:R-:W-:Y:S01]  /*0a50*/  SHF.R.U32.HI R0, RZ, 0x7, R0 ;  /* 0x00000007ff007819 */ /* 0x002fe20000011600 */
[----:B------:R-:W-:-:S03]  /*0a60*/  ULDC UR4, c[0x0][0xc3c] ;  /* 0x00030f0000047ab9 */ /* 0x000fc60000000800 */
[----:B------:R-:W-:-:S13]  /*0a70*/  ISETP.NE.AND P0, PT, R0, 0x1, PT ;  /* 0x000000010000780c */ /* 0x000fda0003f05270 */
[----:B------:R-:W-:Y:S08]  /*0a80*/  @!P0 BAR.ARV 0x9, 0x100 ;  /* 0x0244000000008b1d */ /* 0x000ff00000002000 */
[----:B------:R-:W-:Y:S06]  /*0a90*/  BAR.SYNC.DEFER_BLOCKING 0x5, 0x180 ;  /* 0x0146000000007b1d */ /* 0x000fec0000010000 */
[----:B------:R-:W1:Y:S02]  /*0aa0*/  LDS.128 R220, [R23+0x388d0] ;  /* 0x0388d00017dc7984 */ /* 0x000e640000000c00 */
[----:B------:R-:W-:Y:S06]  /*0ab0*/  BAR.ARV 0x4, 0x180 ;  /* 0x0106000000007b1d */ /* 0x000fec0000002000 */
[----:B-1----:R-:W-:-:S13]  /*0ac0*/  ISETP.GE.AND P0, PT, R223, UR4, PT ;  /* 0x00000004df007c0c */ /* 0x002fda000bf06270 */
[----:B------:R-:W-:Y:S05]  /*0ad0*/  @P0 BRA `(.L_x_491) ;  /* 0x0000023800b80947 */ /* 0x000fea0003800000 */
[----:B------:R-:W2:Y:S01]  /*0ae0*/  LDL R2, [R1+0x50] ;  /* 0x0000500001027983 */ /* 0x000ea20000100800 */
[----:B------:R-:W-:Y:S01]  /*0af0*/  R2UR UR4, R23 ;  /* 0x00000000170472ca */ /* 0x000fe200000e0000 */
[----:B------:R-:W-:Y:S01]  /*0b00*/  IMAD.MOV.U32 R216, RZ, RZ, RZ ;  /* 0x000000ffffd87224 */ /* 0x000fe200078e00ff */
[----:B------:R-:W-:Y:S01]  /*0b10*/  CS2R R224, SRZ ;  /* 0x0000000000e07805 */ /* 0x000fe2000001ff00 */
[----:B------:R-:W1:Y:S01]  /*0b20*/  S2R R0, SR_TID.X ;  /* 0x0000000000007919 */ /* 0x000e620000002100 */
[----:B------:R-:W-:-:S09]  /*0b30*/  MOV R226, RZ ;  /* 0x000000ff00e27202 */ /* 0x000fd20000000f00 */
[----:B------:R-:W-:Y:S01]  /*0b40*/  UIADD3 UR4, UR4, 0x20400, URZ ;  /* 0x0002040004047890 */ /* 0x000fe2000fffe03f */
[----:B-1----:R-:W-:-:S04]  /*0b50*/  IADD3 R7, R0, -0x80, RZ ;  /* 0xffffff8000077810 */ /* 0x002fc80007ffe0ff */
[----:B------:R-:W-:-:S04]  /*0b60*/  SHF.R.S32.HI R0, RZ, 0x1f, R7 ;  /* 0x0000001fff007819 */ /* 0x000fc80000011407 */
[----:B0-----:R-:W-:-:S04]  /*0b70*/  LEA.HI R3, R0, R7, RZ, 0x4 ;  /* 0x0000000700037211 */ /* 0x001fc800078f20ff */
[----:B------:R-:W-:Y:S02]  /*0b80*/  LOP3.LUT R4, R3, 0x3fffff0, RZ, 0xc0, !PT ;  /* 0x03fffff003047812 */ /* 0x000fe400078ec0ff */
[----:B------:R-:W-:-:S03]  /*0b90*/  SHF.R.S32.HI R6, RZ, 0x4, R3 ;  /* 0x00000004ff067819 */ /* 0x000fc60000011403 */
[----:B------:R-:W-:Y:S01]  /*0ba0*/  IMAD.IADD R4, R7, 0x1, -R4 ;  /* 0x0000000107047824 */ /* 0x000fe200078e0a04 */
[----:B--2---:R-:W-:Y:S02]  /*0bb0*/  R2UR UR5, R2 ;  /* 0x00000000020572ca */ /* 0x004fe400000e0000 */
[----:B------:R-:W-:-:S05]  /*0bc0*/  LEA.HI R2, R0, R7, RZ, 0x5 ;  /* 0x0000000700027211 */ /* 0x000fca00078f28ff */
[----:B------:R-:W-:Y:S01]  /*0bd0*/  IMAD.SHL.U32 R5, R2, 0x20, RZ ;  /* 0x0000002002057824 */ /* 0x000fe200078e00ff */
[----:B------:R-:W-:-:S04]  /*0be0*/  LEA.HI R2, R0, R7, RZ, 0x3 ;  /* 0x0000000700027211 */ /* 0x000fc800078f18ff */
[----:B------:R-:W-:Y:S01]  /*0bf0*/  LOP3.LUT R5, R5, 0xfffffc00, RZ, 0xc0, !PT ;  /* 0xfffffc0005057812 */ /* 0x000fe200078ec0ff */
[----:B------:R-:W-:Y:S01]  /*0c00*/  ULOP3.LUT UR39, UR5, 0x1, URZ, 0xfc, !UPT ;  /* 0x0000000105277892 */ /* 0x000fe2000f8efc3f */
[----:B------:R-:W-:Y:S02]  /*0c10*/  SHF.R.S32.HI R219, RZ, 0x3, R2 ;  /* 0x00000003ffdb7819 */ /* 0x000fe40000011402 */
[----:B------:R-:W-:Y:S01]  /*0c20*/  LOP3.LUT R2, R2, 0xfffffff8, RZ, 0xc0, !PT ;  /* 0xfffffff802027812 */ /* 0x000fe200078ec0ff */
[----:B------:R-:W-:Y:S01]  /*0c30*/  IMAD R8, R4, 0x40, R5 ;  /* 0x0000004004087824 */ /* 0x000fe200078e0205 */
[----:B------:R-:W-:Y:S01]  /*0c40*/  LEA.HI R4, R3, R6, RZ, 0x1 ;  /* 0x0000000603047211 */ /* 0x000fe200078f08ff */
[----:B------:R-:W-:Y:S01]  /*0c50*/  VIADD R11, R219, 0x40 ;  /* 0x00000040db0b7836 */ /* 0x000fe20000000000 */
[----:B------:R-:W-:Y:S01]  /*0c60*/  LEA.HI R3, R0, R7, RZ, 0x6 ;  /* 0x0000000700037211 */ /* 0x000fe200078f30ff */
[----:B------:R-:W-:Y:S01]  /*0c70*/  IMAD.IADD R9, R7, 0x1, -R2 ;  /* 0x0000000107097824 */ /* 0x000fe200078e0a02 */
[----:B------:R-:W-:-:S02]  /*0c80*/  SHF.L.U32 R0, R219, 0x7, RZ ;  /* 0x00000007db007819 */ /* 0x000fc400000006ff */
[----:B------:R-:W-:Y:S01]  /*0c90*/  LOP3.LUT R5, R4, 0x1ffffffe, RZ, 0xc0, !PT ;  /* 0x1ffffffe04057812 */ /* 0x000fe200078ec0ff */
[----:B------:R-:W-:Y:S01]  /*0ca0*/  IMAD.SHL.U32 R227, R3, 0x10, RZ ;  /* 0x0000001003e37824 */ /* 0x000fe200078e00ff */
[----:B------:R-:W-:Y:S01]  /*0cb0*/  LOP3.LUT R3, R0, 0x380, RZ, 0xc0, !PT ;  /* 0x0000038000037812 */ /* 0x000fe200078ec0ff */
[----:B------:R-:W-:Y:S01]  /*0cc0*/  IMAD.SHL.U32 R16, R9, 0x10, RZ ;  /* 0x0000001009107824 */ /* 0x000fe200078e00ff */
[----:B------:R-:W-:Y:S01]  /*0cd0*/  IADD3 R5, R6, -R5, RZ ;  /* 0x8000000506057210 */ /* 0x000fe20007ffe0ff */
[----:B------:R-:W-:Y:S01]  /*0ce0*/  VIADD R4, R219, 0x20 ;  /* 0x00000020db047836 */ /* 0x000fe20000000000 */
[----:B------:R-:W-:Y:S01]  /*0cf0*/  SHF.R.U32.HI R2, RZ, 0x3, R3 ;  /* 0x00000003ff027819 */ /* 0x000fe20000011603 */
[----:B------:R-:W-:Y:S01]  /*0d00*/  VIADD R22, R16, 0x80 ;  /* 0x0000008010167836 */ /* 0x000fe20000000000 */
[----:B------:R-:W-:Y:S01]  /*0d10*/  LOP3.LUT R0, R3, 0x70, R16, 0xf8, !PT ;  /* 0x0000007003007812 */ /* 0x000fe200078ef810 */
[----:B------:R-:W-:Y:S01]  /*0d20*/  IMAD R3, R5, 0x8, R8 ;  /* 0x0000000805037824 */ /* 0x000fe200078e0208 */
[----:B------:R-:W-:Y:S01]  /*0d30*/  LOP3.LUT R227, R227, 0xfffffc00, RZ, 0xc0, !PT ;  /* 0xfffffc00e3e37812 */ /* 0x000fe200078ec0ff */
[----:B------:R-:W-:Y:S01]  /*0d40*/  IMAD.SHL.U32 R5, R11, 0x80, RZ ;  /* 0x000000800b057824 */ /* 0x000fe200078e00ff */
[----:B------:R-:W-:Y:S01]  /*0d50*/  IADD3 R10, R219, 0x60, RZ ;  /* 0x00000060db0a7810 */ /* 0x000fe20007ffe0ff */
[----:B------:R-:W-:Y:S01]  /*0d60*/  IMAD.SHL.U32 R18, R9, 0x8, RZ ;  /* 0x0000000809127824 */ /* 0x000fe200078e00ff */
[----:B------:R-:W-:Y:S01]  /*0d70*/  SHF.R.S32.HI R6, RZ, 0x1f, R11 ;  /* 0x0000001fff067819 */ /* 0x000fe2000001140b */
[----:B------:R0:W-:Y:S01]  /*0d80*/  STL [R1+0x48], R3 ;  /* 0x0000480301007387 */ /* 0x0001e20000100800 */
[----:B------:R-:W-:Y:S01]  /*0d90*/  LOP3.LUT R0, R227, R0, R2, 0xf6, !PT ;  /* 0x00000000e3007212 */ /* 0x000fe200078ef602 */
[----:B------:R-:W-:Y:S01]  /*0da0*/  IMAD.SHL.U32 R2, R4, 0x80, RZ ;  /* 0x0000008004027824 */ /* 0x000fe200078e00ff */
[----:B------:R-:W-:Y:S01]  /*0db0*/  SHF.R.S32.HI R8, RZ, 0x1f, R10 ;  /* 0x0000001fff087819 */ /* 0x000fe2000001140a */
[----:B------:R-:W-:Y:S01]  /*0dc0*/  IMAD.SHL.U32 R7, R10, 0x80, RZ ;  /* 0x000000800a077824 */ /* 0x000fe200078e00ff */
[----:B------:R-:W-:Y:S01]  /*0dd0*/  LEA.HI R6, R6, R11, RZ, 0x3 ;  /* 0x0000000b06067211 */ /* 0x000fe200078f18ff */
[----:B------:R-:W-:Y:S01]  /*0de0*/  IMAD.IADD R0, R23, 0x1, R0 ;  /* 0x0000000117007824 */ /* 0x000fe200078e0200 */
[----:B------:R-:W-:Y:S01]  /*0df0*/  LEA.HI R8, R8, R10, RZ, 0x3 ;  /* 0x0000000a08087211 */ /* 0x000fe200078f18ff */
[----:B------:R-:W-:Y:S01]  /*0e00*/  VIADD R218, R18, 0x40 ;  /* 0x0000004012da7836 */ /* 0x000fe20000000000 */
[----:B------:R-:W-:Y:S01]  /*0e10*/  LOP3.LUT R5, R5, 0x380, RZ, 0xc0, !PT ;  /* 0x0000038005057812 */ /* 0x000fe200078ec0ff */
[----:B------:R-:W-:Y:S01]  /*0e20*/  IMAD.SHL.U32 R6, R6, 0x80, RZ ;  /* 0x0000008006067824 */ /* 0x000fe200078e00ff */
[----:B0-----:R-:W-:Y:S01]  /*0e30*/  SHF.R.S32.HI R3, RZ, 0x1f, R4 ;  /* 0x0000001fff037819 */ /* 0x001fe20000011404 */
[----:B------:R-:W-:Y:S01]  /*0e40*/  IMAD.SHL.U32 R8, R8, 0x80, RZ ;  /* 0x0000008008087824 */ /* 0x000fe200078e00ff */
[----:B------:R-:W-:-:S02]  /*0e50*/  LOP3.LUT R13, R7, 0x380, RZ, 0xc0, !PT ;  /* 0x00000380070d7812 */ /* 0x000fc400078ec0ff */
[----:B------:R-:W-:Y:S02]  /*0e60*/  LEA.HI R4, R3, R4, RZ, 0x3 ;  /* 0x0000000403047211 */ /* 0x000fe400078f18ff */
[----:B------:R-:W-:Y:S02]  /*0e70*/  LOP3.LUT R3, R2, 0x380, RZ, 0xc0, !PT ;  /* 0x0000038002037812 */ /* 0x000fe400078ec0ff */
[----:B------:R-:W-:Y:S02]  /*0e80*/  SHF.L.U32 R4, R4, 0x7, RZ ;  /* 0x0000000704047819 */ /* 0x000fe400000006ff */
[----:B------:R-:W-:Y:S02]  /*0e90*/  SHF.R.U32.HI R2, RZ, 0x3, R3 ;  /* 0x00000003ff027819 */ /* 0x000fe40000011603 */
[----:B------:R-:W-:Y:S02]  /*0ea0*/  LOP3.LUT R7, R3, 0x70, R16, 0xf8, !PT ;  /* 0x0000007003077812 */ /* 0x000fe400078ef810 */
[----:B------:R-:W-:-:S02]  /*0eb0*/  SHF.R.U32.HI R3, RZ, 0x3, R5 ;  /* 0x00000003ff037819 */ /* 0x000fc40000011605 */
[--C-:B------:R-:W-:Y:S02]  /*0ec0*/  LOP3.LUT R10, R5, 0x70, R16.reuse, 0xf8, !PT ;  /* 0x00000070050a7812 */ /* 0x100fe400078ef810 */
[----:B------:R-:W-:Y:S02]  /*0ed0*/  LOP3.LUT R11, R6, 0xfffffc00, RZ, 0xc0, !PT ;  /* 0xfffffc00060b7812 */ /* 0x000fe400078ec0ff */
[----:B------:R-:W-:Y:S02]  /*0ee0*/  LOP3.LUT R12, R4, 0xfffffc00, RZ, 0xc0, !PT ;  /* 0xfffffc00040c7812 */ /* 0x000fe400078ec0ff */
[----:B------:R-:W-:Y:S02]  /*0ef0*/  LOP3.LUT R6, R8, 0xfffffc00, RZ, 0xc0, !PT ;  /* 0xfffffc0008067812 */ /* 0x000fe400078ec0ff */
[----:B------:R-:W-:Y:S01]  /*0f00*/  SHF.R.U32.HI R5, RZ, 0x3, R13 ;  /* 0x00000003ff057819 */ /* 0x000fe2000001160d */
[----:B------:R-:W-:Y:S01]  /*0f10*/  STL [R1+0x20], R12 ;  /* 0x0000200c01007387 */ /* 0x000fe20000100800 */
[----:B------:R-:W-:-:S02]  /*0f20*/  LOP3.LUT R4, R13, 0x70, R16, 0xf8, !PT ;  /* 0x000000700d047812 */ /* 0x000fc400078ef810 */
[----:B------:R-:W-:Y:S01]  /*0f30*/  LOP3.LUT R10, R11, R10, R3, 0xf6, !PT ;  /* 0x0000000a0b0a7212 */ /* 0x000fe200078ef603 */
[----:B------:R-:W-:Y:S01]  /*0f40*/  STL [R1+0x1c], R11 ;  /* 0x00001c0b01007387 */ /* 0x000fe20000100800 */
[----:B------:R-:W-:Y:S02]  /*0f50*/  MOV R3, UR4 ;  /* 0x0000000400037c02 */ /* 0x000fe40008000f00 */
[----:B------:R-:W-:Y:S01]  /*0f60*/  LOP3.LUT R2, R12, R7, R2, 0xf6, !PT ;  /* 0x000000070c027212 */ /* 0x000fe200078ef602 */
[----:B------:R-:W-:Y:S01]  /*0f70*/  STL [R1+0x18], R6 ;  /* 0x0000180601007387 */ /* 0x000fe20000100800 */
[----:B------:R-:W-:Y:S02]  /*0f80*/  LOP3.LUT R4, R6, R4, R5, 0xf6, !PT ;  /* 0x0000000406047212 */ /* 0x000fe400078ef605 */
[----:B------:R-:W-:Y:S01]  /*0f90*/  SHF.R.S32.HI R17, RZ, 0x1f, R16 ;  /* 0x0000001fff117819 */ /* 0x000fe20000011410 */
[----:B------:R-:W-:Y:S01]  /*0fa0*/  STL [R1+0x34], RZ ;  /* 0x000034ff01007387 */ /* 0x000fe20000100800 */
[----:B------:R-:W-:-:S03]  /*0fb0*/  SHF.R.S32.HI R217, RZ, 0x1f, R22 ;  /* 0x0000001fffd97819 */ /* 0x000fc60000011416 */
[----:B------:R0:W-:Y:S04]  /*0fc0*/  STL [R1+0x4c], R3 ;  /* 0x00004c0301007387 */ /* 0x0001e80000100800 */
[----:B------:R1:W-:Y:S01]  /*0fd0*/  STL [R1+0x24], R0 ;  /* 0x0000240001007387 */ /* 0x0003e20000100800 */
[C---:B0-----:R-:W-:Y:S02]  /*0fe0*/  IMAD.IADD R3, R23.reuse, 0x1, R2 ;  /* 0x0000000117037824 */ /* 0x041fe400078e0202 */
[C---:B------:R-:W-:Y:S01]  /*0ff0*/  IMAD.IADD R2, R23.reuse, 0x1, R10 ;  /* 0x0000000117027824 */ /* 0x040fe200078e020a */
[----:B-1----:R-:W-:Y:S02]  /*1000*/  IADD3 R0, R23, R4, RZ ;  /* 0x0000000417007210 */ /* 0x002fe40007ffe0ff */
[----:B------:R0:W-:Y:S04]  /*1010*/  STL [R1+0x44], R3 ;  /* 0x0000440301007387 */ /* 0x0001e80000100800 */
[----:B------:R0:W-:Y:S04]  /*1020*/  STL [R1+0x3c], R0 ;  /* 0x00003c0001007387 */ /* 0x0001e80000100800 */
[----:B------:R0:W-:Y:S02]  /*1030*/  STL [R1+0x40], R2 ;  /* 0x0000400201007387 */ /* 0x0001e40000100800 */
.L_x_687:
[----:B0-----:R-:W0:Y:S02]  /*1040*/  LDC.64 R2, c[0x0][0xc88] ;  /* 0x00032200ff027b82 */ /* 0x001e240000000a00 */
[----:B0-----:R-:W-:-:S05]  /*1050*/  IMAD.WIDE R2, R223, 0x4, R2 ;  /* 0x00000004df027825 */ /* 0x001fca00078e0202 */
[----:B--2---:R-:W2:Y:S01]  /*1060*/  LDG.E R10, desc[UR36][R2.64] ;  /* 0x00000024020a7981 */ /* 0x004ea2000c1e1900 */
[----:B------:R-:W-:Y:S05]  /*1070*/  YIELD ;  /* 0x0000000000007946 */ /* 0x000fea0003800000 */
[----:B------:R-:W-:Y:S01]  /*1080*/  ULDC.64 UR4, c[0x0][0xa28] ;  /* 0x00028a0000047ab9 */ /* 0x000fe20000000a00 */
[----:B------:R-:W-:Y:S01]  /*1090*/  ULDC.64 UR8, c[0x0][0xa18] ;  /* 0x0002860000087ab9 */ /* 0x000fe20000000a00 */
[----:B------:R-:W-:Y:S01]  /*10a0*/  ISETP.NE.U32.AND P1, PT, RZ, UR4, PT ;  /* 0x00000004ff007c0c */ /* 0x000fe2000bf25070 */
[----:B------:R-:W-:Y:S01]  /*10b0*/  ULDC.64 UR6, c[0x0][0xa08] ;  /* 0x0002820000067ab9 */ /* 0x000fe20000000a00 */
[----:B------:R-:W-:Y:S01]  /*10c0*/  IMAD.MOV.U32 R28, RZ, RZ, RZ ;  /* 0x000000ffff1c7224 */ /* 0x000fe200078e00ff */
[----:B------:R-:W-:-:S02]  /*10d0*/  ISETP.NE.U32.AND P0, PT, RZ, UR6, PT ;  /* 0x00000006ff007c0c */ /* 0x000fc4000bf05070 */
[----:B------:R-:W-:Y:S02]  /*10e0*/  ISETP.NE.AND.EX P1, PT, RZ, UR5, PT, P1 ;  /* 0x00000005ff007c0c */ /* 0x000fe4000bf25310 */
[----:B------:R-:W-:Y:S02]  /*10f0*/  ISETP.NE.AND.EX P0, PT, RZ, UR7, PT, P0 ;  /* 0x00000007ff007c0c */ /* 0x000fe4000bf05300 */
[----:B--2---:R-:W-:Y:S01]  /*1100*/  SHF.R.S32.HI R0, RZ, 0x1f, R10 ;  /* 0x0000001fff007819 */ /* 0x004fe2000001140a */
[----:B------:R-:W-:Y:S08]  /*1110*/  STL [R1+0x14], R10 ;  /* 0x0000140a01007387 */ /* 0x000ff00000100800 */
[C---:B------:R-:W-:Y:S01]  /*1120*/  @P1 LEA R4, P2, R10.reuse, UR4, 0x2 ;  /* 0x000000040a041c11 */ /* 0x040fe2000f8410ff */
[C---:B------:R-:W-:Y:S01]  /*1130*/  IMAD.SHL.U32 R29, R10.reuse, 0x4, RZ ;  /* 0x000000040a1d7824 */ /* 0x040fe200078e00ff */
[C-C-:B------:R-:W-:Y:S01]  /*1140*/  SHF.L.U64.HI R30, R10.reuse, 0x2, R0.reuse ;  /* 0x000000020a1e7819 */ /* 0x140fe20000010200 */
[----:B------:R0:W-:Y:S01]  /*1150*/  STL [R1+0x30], R0 ;  /* 0x0000300001007387 */ /* 0x0001e20000100800 */
[----:B------:R-:W-:-:S02]  /*1160*/  @P1 LEA.HI.X R5, R10, UR5, R0, 0x2, P2 ;  /* 0x000000050a051c11 */ /* 0x000fc400090f1400 */
[----:B------:R-:W-:Y:S01]  /*1170*/  ISETP.NE.U32.AND P2, PT, RZ, UR8, PT ;  /* 0x00000008ff007c0c */ /* 0x000fe2000bf45070 */
[----:B------:R-:W-:Y:S01]  /*1180*/  ULDC UR4, c[0x0][0x288] ;  /* 0x0000a20000047ab9 */ /* 0x000fe20000000800 */
[----:B------:R-:W-:Y:S02]  /*1190*/  IADD3 R8, P3, R29, UR6, RZ ;  /* 0x000000061d087c10 */ /* 0x000fe4000ff7e0ff */
[----:B------:R-:W-:Y:S01]  /*11a0*/  ISETP.NE.AND.EX P2, PT, RZ, UR9, PT, P2 ;  /* 0x00000009ff007c0c */ /* 0x000fe2000bf45320 */
[----:B0-----:R-:W-:Y:S01]  /*11b0*/  IMAD.MOV.U32 R0, RZ, RZ, RZ ;  /* 0x000000ffff007224 */ /* 0x001fe200078e00ff */
[----:B------:R-:W-:Y:S01]  /*11c0*/  MOV R96, UR4 ;  /* 0x0000000400607c02 */ /* 0x000fe20008000f00 */
[----:B------:R-:W-:Y:S01]  /*11d0*/  ULDC.64 UR4, c[0x0][0x418] ;  /* 0x0001060000047ab9 */ /* 0x000fe20000000a00 */
[----:B------:R-:W-:-:S03]  /*11e0*/  IADD3.X R9, R30, UR7, RZ, P3, !PT ;  /* 0x000000071e097c10 */ /* 0x000fc60009ffe4ff */
[----:B------:R0:W5:Y:S06]  /*11f0*/  @P1 LDG.E R0, desc[UR36][R4.64] ;  /* 0x0000002404001981 */ /* 0x00016c000c1e1900 */
[----:B------:R-:W-:Y:S01]  /*1200*/  @P2 IADD3 R6, P1, R29, UR8, RZ ;  /* 0x000000081d062c10 */ /* 0x000fe2000ff3e0ff */
[----:B------:R0:W5:Y:S03]  /*1210*/  @P0 LDG.E R28, desc[UR36][R8.64] ;  /* 0x00000024081c0981 */ /* 0x000166000c1e1900 */
[----:B------:R-:W-:-:S05]  /*1220*/  @P2 IADD3.X R7, R30, UR9, RZ, P1, !PT ;  /* 0x000000091e072c10 */ /* 0x000fca0008ffe4ff */
[----:B------:R0:W5:Y:S01]  /*1230*/  @P2 LDG.E R96, desc[UR36][R6.64] ;  /* 0x0000002406602981 */ /* 0x000162000c1e1900 */
[----:B------:R-:W-:Y:S01]  /*1240*/  UISETP.NE.U32.AND UP0, UPT, UR4, URZ, UPT ;  /* 0x0000003f0400728c */ /* 0x000fe2000bf05070 */
[----:B------:R-:W-:Y:S02]  /*1250*/  IMAD.MOV.U32 R24, RZ, RZ, R10 ;  /* 0x000000ffff187224 */ /* 0x000fe400078e000a */
[----:B------:R-:W-:Y:S01]  /*1260*/  ULDC UR4, c[0x0][0x424] ;  /* 0x0001090000047ab9 */ /* 0x000fe20000000800 */
[----:B------:R-:W-:-:S03]  /*1270*/  UISETP.NE.AND.EX UP0, UPT, UR5, URZ, UPT, UP0 ;  /* 0x0000003f0500728c */ /* 0x000fc6000bf05300 */
[----:B------:R-:W-:Y:S01]  /*1280*/  ULDC UR5, c[0x0][0x2f0] ;  /* 0x0000bc0000057ab9 */ /* 0x000fe20000000800 */
[----:B------:R-:W-:-:S04]  /*1290*/  USEL UR4, UR4, 0x1, UP0 ;  /* 0x0000000104047887 */ /* 0x000fc80008000000 */
[----:B------:R-:W-:-:S03]  /*12a0*/  UIMAD UR4, UR4, UR5, URZ ;  /* 0x00000005040472a4 */ /* 0x000fc6000f8e023f */
[----:B------:R-:W-:Y:S02]  /*12b0*/  ULDC UR5, c[0x0][0x348] ;  /* 0x0000d20000057ab9 */ /* 0x000fe40000000800 */
[----:B------:R-:W-:Y:S02]  /*12c0*/  IMAD.U32 R2, RZ, RZ, UR5 ;  /* 0x00000005ff027e24 */ /* 0x000fe4000f8e00ff */
[----:B----4-:R-:W-:Y:S01]  /*12d0*/  IMAD.U32 R27, RZ, RZ, UR4 ;  /* 0x00000004ff1b7e24 */ /* 0x010fe2000f8e00ff */
[----:B0--3--:R-:W-:Y:S06]  /*12e0*/  @P2 BRA `(.L_x_492) ;  /* 0x0000000000242947 */ /* 0x009fec0003800000 */
[----:B------:R-:W-:Y:S02]  /*12f0*/  ULDC.64 UR4, c[0x0][0xa00] ;  /* 0x0002800000047ab9 */ /* 0x000fe40000000a00 */
[----:B------:R-:W-:-:S04]  /*1300*/  ISETP.NE.U32.AND P1, PT, RZ, UR4, PT ;  /* 0x00000004ff007c0c */ /* 0x000fc8000bf25070 */
[----:B------:R-:W-:-:S13]  /*1310*/  ISETP.NE.AND.EX P1, PT, RZ, UR5, PT, P1 ;  /* 0x00000005ff007c0c */ /* 0x000fda000bf25310 */
[----:B------:R-:W-:Y:S05]  /*1320*/  @!P1 BRA `(.L_x_492) ;  /* 0x0000000000149947 */ /* 0x000fea0003800000 */
[----:B------:R-:W0:Y:S02]  /*1330*/  LDC.64 R4, c[0x0][0xa00] ;  /* 0x00028000ff047b82 */ /* 0x000e240000000a00 */
[----:B0-----:R-:W-:-:S05]  /*1340*/  IMAD.WIDE R4, R24, 0x4, R4 ;  /* 0x0000000418047825 */ /* 0x001fca00078e0204 */
[----:B-----5:R-:W2:Y:S04]  /*1350*/  LDG.E R96, desc[UR36][R4.64] ;  /* 0x0000002404607981 */ /* 0x020ea8000c1e1900 */
[----:B------:R-:W2:Y:S02]  /*1360*/  LDG.E R3, desc[UR36][R4.64+0x4] ;  /* 0x0000042404037981 */ /* 0x000ea4000c1e1900 */
[----:B--2---:R-:W-:-:S07]  /*1370*/  IADD3 R96, -R96, R3, RZ ;  /* 0x0000000360607210 */ /* 0x004fce0007ffe1ff */
.L_x_492:
[----:B------:R-:W-:Y:S01]  /*1380*/  ULDC.64 UR4, c[0x0][0xa20] ;  /* 0x0002880000047ab9 */ /* 0x000fe20000000a00 */
[----:B------:R0:W-:Y:S01]  /*1390*/  STL [R1+0x38], R221 ;  /* 0x000038dd01007387 */ /* 0x0001e20000100800 */
[----:B------:R-:W-:-:S03]  /*13a0*/  ISETP.NE.U32.AND P1, PT, RZ, UR4, PT ;  /* 0x00000004ff007c0c */ /* 0x000fc6000bf25070 */
[----:B------:R0:W-:Y:S01]  /*13b0*/  STL [R1+0x2c], R222 ;  /* 0x00002cde01007387 */ /* 0x0001e20000100800 */
[----:B------:R-:W-:-:S13]  /*13c0*/  ISETP.NE.AND.EX P1, PT, RZ, UR5, PT, P1 ;  /* 0x00000005ff007c0c */ /* 0x000fda000bf25310 */
[----:B0-----:R-:W-:Y:S05]  /*13d0*/  @!P1 BRA `(.L_x_493) ;  /* 0x0000000000109947 */ /* 0x001fea0003800000 */
[----:B------:R-:W-:-:S04]  /*13e0*/  IADD3 R4, P0, R29, UR4, RZ ;  /* 0x000000041d047c10 */ /* 0x000fc8000ff1e0ff */
[----:B------:R-:W-:-:S05]  /*13f0*/  IADD3.X R5, R30, UR5, RZ, P0, !PT ;  /* 0x000000051e057c10 */ /* 0x000fca00087fe4ff */
[----:B------:R0:W5:Y:S01]  /*1400*/  LDG.E R27, desc[UR36][R4.64] ;  /* 0x00000024041b7981 */ /* 0x000162000c1e1900 */
[----:B------:R-:W-:Y:S05]  /*1410*/  BRA `(.L_x_494) ;  /* 0x0000000000107947 */ /* 0x000fea0003800000 */
.L_x_493:
[----:B------:R-:W-:Y:S05]  /*1420*/  @!P0 BRA `(.L_x_494) ;  /* 0x00000000000c8947 */ /* 0x000fea0003800000 */
[----:B------:R-:W2:Y:S04]  /*1430*/  LDG.E R4, desc[UR36][R8.64] ;  /* 0x0000002408047981 */ /* 0x000ea8000c1e1900 */
[----:B------:R-:W2:Y:S02]  /*1440*/  LDG.E R27, desc[UR36][R8.64+0x4] ;  /* 0x00000424081b7981 */ /* 0x000ea4000c1e1900 */
[----:B--2---:R-:W-:-:S07]  /*1450*/  IMAD.IADD R27, R27, 0x1, -R4 ;  /* 0x000000011b1b7824 */ /* 0x004fce00078e0a04 */
.L_x_494:
[----:B------:R-:W-:Y:S02]  /*1460*/  ULDC.64 UR4, c[0x0][0xa10] ;  /* 0x0002840000047ab9 */ /* 0x000fe40000000a00 */
[----:B------:R-:W-:-:S04]  /*1470*/  ISETP.NE.U32.AND P0, PT, RZ, UR4, PT ;  /* 0x00000004ff007c0c */ /* 0x000fc8000bf05070 */
[----:B------:R-:W-:Y:S01]  /*1480*/  ISETP.NE.AND.EX P0, PT, RZ, UR5, PT, P0 ;  /* 0x00000005ff007c0c */ /* 0x000fe2000bf05300 */
[----:B-----5:R-:W-:Y:S01]  /*1490*/  IMAD.IADD R9, R27, 0x1, -R0 ;  /* 0x000000011b097824 */ /* 0x020fe200078e0a00 */
[----:B------:R-:W-:-:S11]  /*14a0*/  ULDC.64 UR4, c[0x0][0xa30] ;  /* 0x00028c0000047ab9 */ /* 0x000fd60000000a00 */
[----:B0-----:R-:W0:Y:S02]  /*14b0*/  @P0 LDC.64 R4, c[0x0][0xa10] ;  /* 0x00028400ff040b82 */ /* 0x001e240000000a00 */
[----:B0-----:R-:W-:-:S05]  /*14c0*/  @P0 IMAD.WIDE R4, R24, 0x4, R4 ;  /* 0x0000000418040825 */ /* 0x001fca00078e0204 */
[----:B------:R-:W2:Y:S04]  /*14d0*/  @P0 LDG.E R3, desc[UR36][R4.64] ;  /* 0x0000002404030981 */ /* 0x000ea8000c1e1900 */
[----:B------:R-:W2:Y:S01]  /*14e0*/  @P0 LDG.E R8, desc[UR36][R4.64+0x4] ;  /* 0x0000042404080981 */ /* 0x000ea2000c1e1900 */
[----:B------:R-:W-:Y:S01]  /*14f0*/  IMAD.MOV R25, RZ, RZ, -R9 ;  /* 0x000000ffff197224 */ /* 0x000fe200078e0a09 */
[----:B------:R-:W-:Y:S01]  /*1500*/  ISETP.NE.U32.AND P1, PT, RZ, UR4, PT ;  /* 0x00000004ff007c0c */ /* 0x000fe2000bf25070 */
[----:B------:R-:W-:-:S03]  /*1510*/  IMAD.MOV.U32 R94, RZ, RZ, R27 ;  /* 0x000000ffff5e7224 */ /* 0x000fc600078e001b */
[----:B------:R-:W-:Y:S02]  /*1520*/  VIMNMX R25, RZ, R25, !PT ;  /* 0x00000019ff197248 */ /* 0x000fe40007fe0100 */
[----:B------:R-:W-:-:S13]  /*1530*/  ISETP.NE.AND.EX P1, PT, RZ, UR5, PT, P1 ;  /* 0x00000005ff007c0c */ /* 0x000fda000bf25310 */
[----:B------:R-:W-:-:S04]  /*1540*/  @P1 IADD3 R6, P2, R29, UR4, RZ ;  /* 0x000000041d061c10 */ /* 0x000fc8000ff5e0ff */
[----:B------:R-:W-:-:S05]  /*1550*/  @P1 IADD3.X R7, R30, UR5, RZ, P2, !PT ;  /* 0x000000051e071c10 */ /* 0x000fca00097fe4ff */
[----:B------:R0:W5:Y:S01]  /*1560*/  @P1 LDG.E R94, desc[UR36][R6.64] ;  /* 0x00000024065e1981 */ /* 0x000162000c1e1900 */
[----:B--2---:R-:W-:-:S05]  /*1570*/  @P0 IADD3 R2, -R3, R8, RZ ;  /* 0x0000000803020210 */ /* 0x004fca0007ffe1ff */
[----:B------:R-:W-:-:S04]  /*1580*/  IMAD.IADD R168, R9, 0x1, R2 ;  /* 0x0000000109a87824 */ /* 0x000fc800078e0202 */
[----:B------:R-:W-:-:S05]  /*1590*/  VIADD R0, R168, 0x7f ;  /* 0x0000007fa8007836 */ /* 0x000fca0000000000 */
[----:B------:R-:W-:-:S04]  /*15a0*/  SHF.R.S32.HI R3, RZ, 0x1f, R0 ;  /* 0x0000001fff037819 */ /* 0x000fc80000011400 */
[----:B------:R-:W-:-:S04]  /*15b0*/  LEA.HI R3, R3, R0, RZ, 0x7 ;  /* 0x0000000003037211 */ /* 0x000fc800078f38ff */
[----:B------:R-:W-:Y:S02]  /*15c0*/  LOP3.LUT R5, R3, 0xffffff80, RZ, 0xc0, !PT ;  /* 0xffffff8003057812 */ /* 0x000fe400078ec0ff */
[----:B------:R-:W-:Y:S02]  /*15d0*/  SHF.R.S32.HI R169, RZ, 0x7, R3 ;  /* 0x00000007ffa97819 */ /* 0x000fe40000011403 */
[----:B------:R-:W-:-:S04]  /*15e0*/  VIADDMNMX R0, R5, -R9, R2, PT ;  /* 0x8000000905007246 */ /* 0x000fc80003800102 */
[----:B------:R-:W-:Y:S02]  /*15f0*/  ISETP.GT.AND P0, PT, R0, R25, PT ;  /* 0x000000190000720c */ /* 0x000fe40003f04270 */
[----:B------:R-:W-:-:S05]  /*1600*/  SHF.R.U32.HI R25, RZ, 0x7, R25 ;  /* 0x00000007ff197819 */ /* 0x000fca0000011619 */
[----:B------:R-:W-:-:S06]  /*1610*/  IMAD.MOV.U32 R26, RZ, RZ, R25 ;  /* 0x000000ffff1a7224 */ /* 0x000fcc00078e0019 */
[----:B------:R-:W-:-:S04]  /*1620*/  @P0 IADD3 R0, R0, 0x7f, RZ ;  /* 0x0000007f00000810 */ /* 0x000fc80007ffe0ff */
[----:B------:R-:W-:-:S04]  /*1630*/  @P0 SHF.R.S32.HI R5, RZ, 0x1f, R0 ;  /* 0x0000001fff050819 */ /* 0x000fc80000011400 */
[----:B------:R-:W-:-:S04]  /*1640*/  @P0 LEA.HI R5, R5, R0, RZ, 0x7 ;  /* 0x0000000005050211 */ /* 0x000fc800078f38ff */
[----:B------:R-:W-:Y:S02]  /*1650*/  @P0 SHF.R.S32.HI R26, RZ, 0x7, R5 ;  /* 0x00000007ff1a0819 */ /* 0x000fe40000011405 */
[----:B------:R-:W-:Y:S02]  /*1660*/  PLOP3.LUT P0, PT, PT, PT, PT, 0x80, 0x0 ;  /* 0x000000000000781c */ /* 0x000fe40003f0f070 */
[----:B------:R-:W-:-:S13]  /*1670*/  ISETP.GT.AND P1, PT, R26, R25, PT ;  /* 0x000000191a00720c */ /* 0x000fda0003f24270 */
[----:B0-----:R-:W-:Y:S05]  /*1680*/  @!P1 BRA `(.L_x_495) ;  /* 0x000000a400689947 */ /* 0x001fea0003800000 */
[----:B------:R-:W-:Y:S01]  /*1690*/  VIADD R0, R23, 0x28400 ;  /* 0x0002840017007836 */ /* 0x000fe20000000000 */
[----:B------:R-:W-:Y:S04]  /*16a0*/  BSSY B6, `(.L_x_496) ;  /* 0x0000013000067945 */ /* 0x000fe80003800000 */
[----:B------:R-:W-:-:S13]  /*16b0*/  LOP3.LUT P0, RZ, R0, 0x3ff, RZ, 0xc0, !PT ;  /* 0x000003ff00ff7812 */ /* 0x000fda000780c0ff */
[----:B------:R-:W-:Y:S05]  /*16c0*/  @!P0 BRA `(.L_x_497) ;  /* 0x0000000000408947 */ /* 0x000fea0003800000 */
[----:B------:R-:W-:Y:S01]  /*16d0*/  MOV R0, 0x0 ;  /* 0x0000000000007802 */ /* 0x000fe20000000f00 */
[----:B------:R-:W-:Y:S01]  /*16e0*/  ULDC.64 UR4, c[0x4][0xc0] ;  /* 0x0100300000047ab9 */ /* 0x000fe20000000a00 */
[----:B------:R-:W-:Y:S01]  /*16f0*/  ULDC.64 UR6, c[0x4][0x20] ;  /* 0x0100080000067ab9 */ /* 0x000fe20000000a00 */
[----:B------:R-:W-:Y:S01]  /*1700*/  IMAD.U32 R4, RZ, RZ, UR4 ;  /* 0x00000004ff047e24 */ /* 0x000fe2000f8e00ff */
[----:B------:R0:W1:Y:S01]  /*1710*/  LDC.64 R14, c[0x4][R0] ;  /* 0x01000000000e7b82 */ /* 0x0000620000000a00 */
[----:B------:R-:W-:Y:S01]  /*1720*/  MOV R5, UR5 ;  /* 0x0000000500057c02 */ /* 0x000fe20008000f00 */
[----:B------:R-:W-:Y:S01]  /*1730*/  ULDC.64 UR4, c[0x4][0xc8] ;  /* 0x0100320000047ab9 */ /* 0x000fe20000000a00 */
[----:B------:R-:W-:Y:S01]  /*1740*/  IMAD.U32 R10, RZ, RZ, UR6 ;  /* 0x00000006ff0a7e24 */ /* 0x000fe2000f8e00ff */
[----:B------:R-:W-:Y:S01]  /*1750*/  MOV R11, UR7 ;  /* 0x00000007000b7c02 */ /* 0x000fe20008000f00 */
[----:B------:R-:W-:Y:S02]  /*1760*/  IMAD.U32 R6, RZ, RZ, UR4 ;  /* 0x00000004ff067e24 */ /* 0x000fe4000f8e00ff */
[----:B------:R-:W-:-:S02]  /*1770*/  IMAD.U32 R7, RZ, RZ, UR5 ;  /* 0x00000005ff077e24 */ /* 0x000fc4000f8e00ff */
[----:B------:R-:W-:Y:S02]  /*1780*/  IMAD.MOV.U32 R8, RZ, RZ, 0x70 ;  /* 0x00000070ff087424 */ /* 0x000fe400078e00ff */
[----:B------:R-:W-:Y:S02]  /*1790*/  IMAD.MOV.U32 R12, RZ, RZ, 0x1 ;  /* 0x00000001ff0c7424 */ /* 0x000fe400078e00ff */
[----:B0-----:R-:W-:-:S07]  /*17a0*/  IMAD.MOV.U32 R13, RZ, RZ, RZ ;  /* 0x000000ffff0d7224 */ /* 0x001fce00078e00ff */
[----:B------:R-:W-:-:S07]  /*17b0*/  LEPC R20, `(.L_x_497) ;  /* 0x000000001014794e */ /* 0x000fce0000000000 */
[----:B-1---5:R-:W-:Y:S05]  /*17c0*/  CALL.ABS.NOINC R14 ;  /* 0x000000000e007343 */ /* 0x022fea0003c00000 */
.L_x_497:
[----:B------:R-:W-:Y:S05]  /*17d0*/  BSYNC B6 ;  /* 0x0000000000067941 */ /* 0x000fea0003800000 */
.L_x_496:
[----:B------:R-:W-:Y:S01]  /*17e0*/  IADD3 R0, R23, 0x10400, RZ ;  /* 0x0001040017007810 */ /* 0x000fe20007ffe0ff */
[----:B------:R-:W-:Y:S03]  /*17f0*/  BSSY B6, `(.L_x_498) ;  /* 0x0000013000067945 */ /* 0x000fe60003800000 */
[----:B------:R-:W-:-:S13]  /*1800*/  LOP3.LUT P0, RZ, R0, 0x3ff, RZ, 0xc0, !PT ;  /* 0x000003ff00ff7812 */ /* 0x000fda000780c0ff */
[----:B------:R-:W-:Y:S05]  /*1810*/  @!P0 BRA `(.L_x_499) ;  /* 0x0000000000408947 */ /* 0x000fea0003800000 */
[----:B------:R-:W-:Y:S01]  /*1820*/  MOV R0, 0x0 ;  /* 0x0000000000007802 */ /* 0x000fe20000000f00 */
[----:B------:R-:W-:Y:S01]  /*1830*/  ULDC.64 UR4, c[0x4][0xc0] ;  /* 0x0100300000047ab9 */ /* 0x000fe20000000a00 */
[----:B------:R-:W-:Y:S01]  /*1840*/  ULDC.64 UR6, c[0x4][0x20] ;  /* 0x0100080000067ab9 */ /* 0x000fe20000000a00 */
[----:B------:R-:W-:Y:S01]  /*1850*/  IMAD.U32 R4, RZ, RZ, UR4 ;  /* 0x00000004ff047e24 */ /* 0x000fe2000f8e00ff */
[----:B------:R0:W1:Y:S01]  /*1860*/  LDC.64 R14, c[0x4][R0] ;  /* 0x01000000000e7b82 */ /* 0x0000620000000a00 */
[----:B------:R-:W-:Y:S01]  /*1870*/  IMAD.U32 R5, RZ, RZ, UR5 ;  /* 0x00000005ff057e24 */ /* 0x000fe2000f8e00ff */
[----:B------:R-:W-:Y:S01]  /*1880*/  ULDC.64 UR4, c[0x4][0xc8] ;  /* 0x0100320000047ab9 */ /* 0x000fe20000000a00 */
[----:B------:R-:W-:Y:S01]  /*1890*/  IMAD.U32 R10, RZ, RZ, UR6 ;  /* 0x00000006ff0a7e24 */ /* 0x000fe2000f8e00ff */
[----:B------:R-:W-:Y:S01]  /*18a0*/  MOV R7, UR5 ;  /* 0x0000000500077c02 */ /* 0x000fe20008000f00 */
[----:B------:R-:W-:Y:S01]  /*18b0*/  IMAD.U32 R6, RZ, RZ, UR4 ;  /* 0x00000004ff067e24 */ /* 0x000fe2000f8e00ff */
[----:B------:R-:W-:Y:S01]  /*18c0*/  MOV R12, 0x1 ;  /* 0x00000001000c7802 */ /* 0x000fe20000000f00 */
[----:B------:R-:W-:-:S02]  /*18d0*/  IMAD.U32 R11, RZ, RZ, UR7 ;  /* 0x00000007ff0b7e24 */ /* 0x000fc4000f8e00ff */
[----:B------:R-:W-:Y:S02]  /*18e0*/  IMAD.MOV.U32 R8, RZ, RZ, 0x70 ;  /* 0x00000070ff087424 */ /* 0x000fe400078e00ff */
[----:B0-----:R-:W-:-:S07]  /*18f0*/  IMAD.MOV.U32 R13, RZ, RZ, RZ ;  /* 0x000000ffff0d7224 */ /* 0x001fce00078e00ff */
[----:B------:R-:W-:-:S07]  /*1900*/  LEPC R20, `(.L_x_499) ;  /* 0x000000001014794e */ /* 0x000fce0000000000 */
[----:B-1---5:R-:W-:Y:S05]  /*1910*/  CALL.ABS.NOINC R14 ;  /* 0x000000000e007343 */ /* 0x022fea0003c00000 */
.L_x_499:
[----:B------:R-:W-:Y:S05]  /*1920*/  BSYNC B6 ;  /* 0x0000000000067941 */ /* 0x000fea0003800000 */
.L_x_498:
[----:B------:R-:W-:Y:S01]  /*1930*/  ULDC.64 UR4, c[0x0][0x9f8] ;  /* 0x00027e0000047ab9 */ /* 0x000fe20000000a00 */
[----:B------:R-:W2:Y:S01]  /*1940*/  LDL R34, [R1+0x20] ;  /* 0x0000200001227983 */ /* 0x000ea20000100800 */
[----:B------:R-:W-:Y:S01]  /*1950*/  ISETP.NE.U32.AND P0, PT, RZ, UR4, PT ;  /* 0x00000004ff007c0c */ /* 0x000fe2000bf05070 */
[----:B------:R-:W0:Y:S02]  /*1960*/  LDC R45, c[0x0][0x3f4] ;  /* 0x0000fd00ff2d7b82 */ /* 0x000e240000000800 */
[----:B------:R-:W3:Y:S01]  /*1970*/  LDL R33, [R1+0x1c] ;  /* 0x00001c0001217983 */ /* 0x000ee20000100800 */
[----:B------:R-:W-:-:S03]  /*1980*/  ISETP.NE.AND.EX P0, PT, RZ, UR5, PT, P0 ;  /* 0x00000005ff007c0c */ /* 0x000fc6000bf05300 */
[----:B------:R-:W4:Y:S02]  /*1990*/  LDL R32, [R1+0x18] ;  /* 0x0000180001207983 */ /* 0x000f240000100800 */
[----:B------:R-:W1:Y:S08]  /*19a0*/  LDC.64 R36, c[0x0][0x3f8] ;  /* 0x0000fe00ff247b82 */ /* 0x000e700000000a00 */
[----:B------:R-:W-:-:S04]  /*19b0*/  @P0 IADD3 R4, P1, R29, UR4, RZ ;  /* 0x000000041d040c10 */ /* 0x000fc8000ff3e0ff */
[----:B------:R-:W-:Y:S01]  /*19c0*/  @P0 IADD3.X R5, R30, UR5, RZ, P1, !PT ;  /* 0x000000051e050c10 */ /* 0x000fe20008ffe4ff */
[----:B------:R-:W1:Y:S01]  /*19d0*/  S2R R46, SR_TID.X ;  /* 0x00000000002e7919 */ /* 0x000e620000002100 */
[----:B------:R-:W1:Y:S03]  /*19e0*/  LDC.64 R30, c[0x0][0x408] ;  /* 0x00010200ff1e7b82 */ /* 0x000e660000000a00 */
[----:B------:R1:W4:Y:S01]  /*19f0*/  @P0 LDG.E R24, desc[UR36][R4.64] ;  /* 0x0000002404180981 */ /* 0x000322000c1e1900 */
[----:B------:R-:W-:Y:S01]  /*1a00*/  SHF.R.S32.HI R3, RZ, 0x1f, R219 ;  /* 0x0000001fff037819 */ /* 0x000fe200000114db */
[C---:B------:R-:W-:Y:S01]  /*1a10*/  VIADD R35, R219.reuse, 0x20 ;  /* 0x00000020db237836 */ /* 0x040fe20000000000 */
[----:B0-----:R-:W-:Y:S01]  /*1a20*/  ISETP.GE.AND P0, PT, R16, R45, PT ;  /* 0x0000002d1000720c */ /* 0x001fe20003f06270 */
[C---:B------:R-:W-:Y:S01]  /*1a30*/  VIADD R20, R219.reuse, 0x40 ;  /* 0x00000040db147836 */ /* 0x040fe20000000000 */
[----:B------:R-:W-:Y:S01]  /*1a40*/  SHF.R.S32.HI R19, RZ, 0x1f, R18 ;  /* 0x0000001fff137819 */ /* 0x000fe20000011412 */
[C---:B------:R-:W-:Y:S01]  /*1a50*/  VIADD R21, R219.reuse, 0x60 ;  /* 0x00000060db157836 */ /* 0x040fe20000000000 */
[----:B------:R-:W-:Y:S01]  /*1a60*/  SHF.L.U32 R84, R219, 0x7, RZ ;  /* 0x00000007db547819 */ /* 0x000fe200000006ff */
[-C--:B-1----:R-:W-:Y:S01]  /*1a70*/  IMAD R0, R3, R36.reuse, RZ ;  /* 0x0000002403007224 */ /* 0x082fe200078e02ff */
[----:B------:R-:W-:Y:S01]  /*1a80*/  SHF.L.U64.HI R41, R36, 0x5, R37 ;  /* 0x0000000524297819 */ /* 0x000fe20000010225 */
[----:B------:R-:W-:Y:S01]  /*1a90*/  IMAD.WIDE.U32 R8, R219, R36, R16 ;  /* 0x00000024db087225 */ /* 0x000fe200078e0010 */
[----:B------:R-:W-:-:S02]  /*1aa0*/  LOP3.LUT R84, R84, 0x380, RZ, 0xc0, !PT ;  /* 0x0000038054547812 */ /* 0x000fc400078ec0ff */
[----:B------:R-:W-:Y:S01]  /*1ab0*/  SHF.L.U32 R21, R21, 0x7, RZ ;  /* 0x0000000715157819 */ /* 0x000fe200000006ff */
[C---:B------:R-:W-:Y:S01]  /*1ac0*/  IMAD R13, R219.reuse, R37, R0 ;  /* 0x00000025db0d7224 */ /* 0x040fe200078e0200 */
[----:B------:R-:W-:Y:S01]  /*1ad0*/  SHF.R.U32.HI R98, RZ, 0x3, R84 ;  /* 0x00000003ff627819 */ /* 0x000fe20000011654 */
[----:B------:R-:W-:Y:S01]  /*1ae0*/  IMAD.WIDE.U32 R4, R219, R36, R18 ;  /* 0x00000024db047225 */ /* 0x000fe200078e0012 */
[----:B------:R-:W-:Y:S02]  /*1af0*/  LOP3.LUT R21, R21, 0x380, RZ, 0xc0, !PT ;  /* 0x0000038015157812 */ /* 0x000fe400078ec0ff */
[----:B------:R-:W-:Y:S01]  /*1b00*/  IADD3 R9, R13, R9, RZ ;  /* 0x000000090d097210 */ /* 0x000fe20007ffe0ff */
[----:B------:R-:W-:Y:S01]  /*1b10*/  IMAD.IADD R5, R5, 0x1, R13 ;  /* 0x0000000105057824 */ /* 0x000fe200078e020d */
[----:B------:R-:W-:Y:S01]  /*1b20*/  SHF.R.U32.HI R101, RZ, 0x3, R21 ;  /* 0x00000003ff657819 */ /* 0x000fe20000011615 */
[-C--:B------:R-:W-:Y:S01]  /*1b30*/  IMAD R10, R3, R30.reuse, RZ ;  /* 0x0000001e030a7224 */ /* 0x080fe200078e02ff */
[----:B------:R-:W-:Y:S01]  /*1b40*/  SEL R3, R45, RZ, P0 ;  /* 0x000000ff2d037207 */ /* 0x000fe20000000000 */
[----:B------:R-:W-:Y:S01]  /*1b50*/  IMAD.SHL.U32 R83, R35, 0x80, RZ ;  /* 0x0000008023537824 */ /* 0x000fe200078e00ff */
[--C-:B------:R-:W-:Y:S01]  /*1b60*/  SHF.L.U64.HI R40, R36, 0x6, R37.reuse ;  /* 0x0000000624287819 */ /* 0x100fe20000010225 */
[----:B------:R-:W-:Y:S01]  /*1b70*/  IMAD.SHL.U32 R82, R20, 0x80, RZ ;  /* 0x0000008014527824 */ /* 0x000fe200078e00ff */
[----:B------:R-:W-:Y:S01]  /*1b80*/  SHF.L.U64.HI R39, R36, 0x7, R37 ;  /* 0x0000000724277819 */ /* 0x000fe20000010225 */
[----:B------:R-:W-:Y:S01]  /*1b90*/  IMAD.IADD R3, R16, 0x1, R3 ;  /* 0x0000000110037824 */ /* 0x000fe200078e0203 */
[----:B------:R-:W-:Y:S01]  /*1ba0*/  SHF.R.U32.HI R44, RZ, 0x7, R46 ;  /* 0x00000007ff2c7819 */ /* 0x000fe2000001162e */
[----:B------:R-:W-:Y:S01]  /*1bb0*/  VIADD R46, R46, 0xffffff80 ;  /* 0xffffff802e2e7836 */ /* 0x000fe20000000000 */
[----:B------:R-:W-:Y:S01]  /*1bc0*/  LOP3.LUT R83, R83, 0x380, RZ, 0xc0, !PT ;  /* 0x0000038053537812 */ /* 0x000fe200078ec0ff */
[----:B------:R-:W-:Y:S01]  /*1bd0*/  IMAD.IADD R85, R28, 0x1, R27 ;  /* 0x000000011c557824 */ /* 0x000fe200078e021b */
[----:B------:R-:W-:Y:S01]  /*1be0*/  ISETP.NE.AND P6, PT, R44, 0x1, PT ;  /* 0x000000012c00780c */ /* 0x000fe20003fc5270 */
[C---:B------:R-:W-:Y:S01]  /*1bf0*/  IMAD R15, R219.reuse, R31, R10 ;  /* 0x0000001fdb0f7224 */ /* 0x040fe200078e020a */
[----:B------:R-:W-:Y:S01]  /*1c00*/  SHF.R.S32.HI R0, RZ, 0x1f, R3 ;  /* 0x0000001fff007819 */ /* 0x000fe20000011403 */
[----:B------:R-:W-:Y:S01]  /*1c10*/  IMAD.WIDE.U32 R6, R219, R30, R18 ;  /* 0x0000001edb067225 */ /* 0x000fe200078e0012 */
[----:B------:R-:W-:-:S02]  /*1c20*/  SHF.R.S32.HI R28, RZ, 0x1f, R46 ;  /* 0x0000001fff1c7819 */ /* 0x000fc4000001142e */
[CC--:B------:R-:W-:Y:S01]  /*1c30*/  LEA.HI R13, R0.reuse, R3.reuse, RZ, 0x4 ;  /* 0x00000003000d7211 */ /* 0x0c0fe200078f20ff */
[----:B------:R-:W-:Y:S01]  /*1c40*/  IMAD.WIDE.U32 R10, R219, R30, R16 ;  /* 0x0000001edb0a7225 */ /* 0x000fe200078e0010 */
[----:B------:R-:W-:Y:S02]  /*1c50*/  LEA.HI R0, R0, R3, RZ, 0x7 ;  /* 0x0000000300007211 */ /* 0x000fe400078f38ff */
[----:B-----5:R-:W-:Y:S01]  /*1c60*/  SHF.R.S32.HI R27, RZ, 0x1f, R94 ;  /* 0x0000001fff1b7819 */ /* 0x020fe2000001145e */
[----:B------:R-:W-:Y:S01]  /*1c70*/  IMAD.IADD R7, R7, 0x1, R15 ;  /* 0x0000000107077824 */ /* 0x000fe200078e020f */
[----:B------:R-:W-:Y:S01]  /*1c80*/  LOP3.LUT R82, R82, 0x380, RZ, 0xc0, !PT ;  /* 0x0000038052527812 */ /* 0x000fe200078ec0ff */
[----:B------:R-:W-:Y:S05]  /*1c90*/  @!P6 WARPSYNC.ALL ;  /* 0x000000000000e948 */ /* 0x000fea0003800000 */
[----:B------:R-:W-:Y:S01]  /*1ca0*/  IMAD.SHL.U32 R0, R0, 0x80, RZ ;  /* 0x0000008000007824 */ /* 0x000fe200078e00ff */
[----:B------:R-:W-:Y:S01]  /*1cb0*/  LOP3.LUT R3, R84, 0x70, R13, 0xf8, !PT ;  /* 0x0000007054037812 */ /* 0x000fe200078ef80d */
[----:B------:R-:W-:Y:S01]  /*1cc0*/  IMAD.IADD R11, R15, 0x1, R11 ;  /* 0x000000010f0b7824 */ /* 0x000fe200078e020b */
[----:B------:R-:W-:Y:S01]  /*1cd0*/  LEA.HI R28, R28, R46, RZ, 0x3 ;  /* 0x0000002e1c1c7211 */ /* 0x000fe200078f18ff */
[C---:B------:R-:W-:Y:S01]  /*1ce0*/  IMAD R20, R27.reuse, R36, RZ ;  /* 0x000000241b147224 */ /* 0x040fe200078e02ff */
[----:B------:R-:W-:Y:S01]  /*1cf0*/  SHF.R.U32.HI R100, RZ, 0x3, R83 ;  /* 0x00000003ff647819 */ /* 0x000fe20000011653 */
[----:B------:R-:W-:Y:S01]  /*1d00*/  IMAD R27, R27, R30, RZ ;  /* 0x0000001e1b1b7224 */ /* 0x000fe200078e02ff */
[----:B------:R-:W-:Y:S01]  /*1d10*/  SHF.R.U32.HI R99, RZ, 0x3, R82 ;  /* 0x00000003ff637819 */ /* 0x000fe20000011652 */
[-C--:B------:R-:W-:Y:S01]  /*1d20*/  IMAD.WIDE.U32 R86, R94, R36.reuse, R4 ;  /* 0x000000245e567225 */ /* 0x080fe200078e0004 */
[--C-:B------:R-:W-:Y:S01]  /*1d30*/  LOP3.LUT R15, R83, 0x70, R13.reuse, 0xf8, !PT ;  /* 0x00000070530f7812 */ /* 0x100fe200078ef80d */
[----:B------:R-:W-:Y:S01]  /*1d40*/  ULDC UR4, c[0x0][0x2f4] ;  /* 0x0000bd0000047ab9 */ /* 0x000fe20000000800 */
[----:B------:R-:W-:Y:S01]  /*1d50*/  LOP3.LUT R12, R82, 0x70, R13, 0xf8, !PT ;  /* 0x00000070520c7812 */ /* 0x000fe200078ef80d */
[----:B------:R-:W-:Y:S01]  /*1d60*/  IMAD.WIDE.U32 R88, R94, R36, R8 ;  /* 0x000000245e587225 */ /* 0x000fe200078e0008 */
[----:B------:R-:W-:-:S02]  /*1d70*/  LOP3.LUT R0, R0, 0xffffc000, RZ, 0xc0, !PT ;  /* 0xffffc00000007812 */ /* 0x000fc400078ec0ff */
[----:B------:R-:W-:Y:S01]  /*1d80*/  LOP3.LUT R3, R3, R98, RZ, 0x3c, !PT ;  /* 0x0000006203037212 */ /* 0x000fe200078e3cff */
[C---:B------:R-:W-:Y:S01]  /*1d90*/  IMAD R5, R94.reuse, R31, R27 ;  /* 0x0000001f5e057224 */ /* 0x040fe200078e021b */
[----:B------:R-:W-:Y:S01]  /*1da0*/  LOP3.LUT R14, R21, 0x70, R13, 0xf8, !PT ;  /* 0x00000070150e7812 */ /* 0x000fe200078ef80d */
[----:B------:R-:W-:Y:S01]  /*1db0*/  IMAD.WIDE.U32 R90, R94, R30, R6 ;  /* 0x0000001e5e5a7225 */ /* 0x000fe200078e0006 */
[----:B------:R-:W-:Y:S02]  /*1dc0*/  LOP3.LUT R28, R28, 0xfffffff8, RZ, 0xc0, !PT ;  /* 0xfffffff81c1c7812 */ /* 0x000fe400078ec0ff */
[----:B------:R-:W-:Y:S01]  /*1dd0*/  LOP3.LUT R15, R15, R100, RZ, 0x3c, !PT ;  /* 0x000000640f0f7212 */ /* 0x000fe200078e3cff */
[----:B------:R-:W-:Y:S01]  /*1de0*/  IMAD.WIDE.U32 R92, R94, R30, R10 ;  /* 0x0000001e5e5c7225 */ /* 0x000fe200078e000a */
[----:B------:R-:W-:Y:S02]  /*1df0*/  LOP3.LUT R43, R12, R99, RZ, 0x3c, !PT ;  /* 0x000000630c2b7212 */ /* 0x000fe400078e3cff */
[----:B------:R-:W-:Y:S01]  /*1e00*/  IADD3 R81, R3, R0, R227 ;  /* 0x0000000003517210 */ /* 0x000fe20007ffe0e3 */
[----:B------:R-:W-:Y:S01]  /*1e10*/  IMAD R3, R94, R37, R20 ;  /* 0x000000255e037224 */ /* 0x000fe200078e0214 */
[----:B------:R-:W-:Y:S01]  /*1e20*/  LOP3.LUT R21, R14, R101, RZ, 0x3c, !PT ;  /* 0x000000650e157212 */ /* 0x000fe200078e3cff */
[----:B------:R-:W-:Y:S01]  /*1e30*/  IMAD.IADD R28, R46, 0x1, -R28 ;  /* 0x000000012e1c7824 */ /* 0x000fe200078e0a1c */
[----:B------:R-:W-:Y:S01]  /*1e40*/  ISETP.GE.AND P2, PT, R22, UR4, PT ;  /* 0x0000000416007c0c */ /* 0x000fe2000bf46270 */
[----:B------:R-:W-:Y:S01]  /*1e50*/  IMAD.SHL.U32 R37, R36, 0x40, RZ ;  /* 0x0000004024257824 */ /* 0x000fe200078e00ff */
[----:B------:R-:W-:Y:S01]  /*1e60*/  LOP3.LUT R9, R13, 0xfffffff0, RZ, 0xc0, !PT ;  /* 0xfffffff00d097812 */ /* 0x000fe200078ec0ff */
[----:B------:R-:W-:Y:S01]  /*1e70*/  IMAD.IADD R10, R91, 0x1, R5 ;  /* 0x000000015b0a7824 */ /* 0x000fe200078e0205 */
[----:B------:R-:W-:Y:S01]  /*1e80*/  SHF.L.U64.HI R35, R30, 0x5, R31 ;  /* 0x000000051e237819 */ /* 0x000fe2000001021f */
[----:B------:R-:W-:Y:S01]  /*1e90*/  IMAD.IADD R8, R5, 0x1, R93 ;  /* 0x0000000105087824 */ /* 0x000fe200078e025d */
[C---:B------:R-:W-:Y:S01]  /*1ea0*/  SHF.L.U32 R38, R36.reuse, 0x5, RZ ;  /* 0x0000000524267819 */ /* 0x040fe200000006ff */
[----:B------:R-:W-:Y:S01]  /*1eb0*/  IMAD.SHL.U32 R36, R36, 0x80, RZ ;  /* 0x0000008024247824 */ /* 0x000fe200078e00ff */
[----:B------:R-:W-:Y:S01]  /*1ec0*/  IADD3 R20, R3, R89, RZ ;  /* 0x0000005903147210 */ /* 0x000fe20007ffe0ff */
[----:B------:R-:W-:Y:S01]  /*1ed0*/  VIADD R97, R44, 0x8 ;  /* 0x000000082c617836 */ /* 0x000fe20000000000 */
[----:B------:R-:W-:Y:S01]  /*1ee0*/  SHF.R.S32.HI R29, RZ, 0x1f, R222 ;  /* 0x0000001fff1d7819 */ /* 0x000fe200000114de */
[----:B------:R-:W-:Y:S01]  /*1ef0*/  IMAD.SHL.U32 R27, R45, 0x2, RZ ;  /* 0x000000022d1b7824 */ /* 0x000fe200078e00ff */
[----:B------:R-:W-:Y:S01]  /*1f00*/  LEA R28, R28, R219, 0x5 ;  /* 0x000000db1c1c7211 */ /* 0x000fe200078e28ff */
[----:B------:R-:W-:Y:S01]  /*1f10*/  @!P6 BAR.SYNC.DEFER_BLOCKING 0x9, 0x100 ;  /* 0x024400000000eb1d */ /* 0x000fe20000010000 */
[----:B------:R-:W-:-:S02]  /*1f20*/  ISETP.GE.AND P1, PT, R16, UR4, PT ;  /* 0x0000000410007c0c */ /* 0x000fc4000bf26270 */
[----:B------:R-:W-:Y:S02]  /*1f30*/  SHF.R.S32.HI R7, RZ, 0x4, R13 ;  /* 0x00000004ff077819 */ /* 0x000fe4000001140d */
[----:B------:R-:W-:Y:S02]  /*1f40*/  SHF.R.S32.HI R5, RZ, 0x1f, R9 ;  /* 0x0000001fff057819 */ /* 0x000fe40000011409 */
[-C--:B--2---:R-:W-:Y:S02]  /*1f50*/  IADD3 R80, R15, R0.reuse, R34 ;  /* 0x000000000f507210 */ /* 0x084fe40007ffe022 */
[C---:B------:R-:W-:Y:S02]  /*1f60*/  SHF.L.U64.HI R34, R30.reuse, 0x6, R31 ;  /* 0x000000061e227819 */ /* 0x040fe4000001021f */
[----:B---3--:R-:W-:Y:S02]  /*1f70*/  IADD3 R43, R43, R0, R33 ;  /* 0x000000002b2b7210 */ /* 0x008fe40007ffe021 */
[----:B------:R-:W-:-:S02]  /*1f80*/  SHF.L.U64.HI R33, R30, 0x7, R31 ;  /* 0x000000071e217819 */ /* 0x000fc4000001021f */
[----:B----4-:R-:W-:Y:S01]  /*1f90*/  IADD3 R42, R21, R0, R32 ;  /* 0x00000000152a7210 */ /* 0x010fe20007ffe020 */
[C---:B------:R-:W-:Y:S01]  /*1fa0*/  IMAD.SHL.U32 R32, R30.reuse, 0x20, RZ ;  /* 0x000000201e207824 */ /* 0x040fe200078e00ff */
[C---:B------:R-:W-:Y:S01]  /*1fb0*/  SHF.L.U32 R31, R30.reuse, 0x6, RZ ;  /* 0x000000061e1f7819 */ /* 0x040fe200000006ff */
[----:B------:R-:W-:Y:S01]  /*1fc0*/  IMAD.IADD R21, R87, 0x1, R3 ;  /* 0x0000000157157824 */ /* 0x000fe200078e0203 */
[----:B------:R-:W-:Y:S01]  /*1fd0*/  P2R R3, PR, RZ, 0x4 ;  /* 0x00000004ff037803 */ /* 0x000fe20000000000 */
[----:B------:R-:W-:Y:S01]  /*1fe0*/  IMAD.SHL.U32 R30, R30, 0x80, RZ ;  /* 0x000000801e1e7824 */ /* 0x000fe200078e00ff */
[----:B------:R-:W-:-:S07]  /*1ff0*/  SHF.R.S32.HI R6, RZ, 0x1f, R24 ;  /* 0x0000001fff067819 */ /* 0x000fce0000011418 */
.L_x_595:
[----:B0-----:R-:W0:Y:S01]  /*2000*/  LDC R103, c[0x0][0x430] ;  /* 0x00010c00ff677b82 */ /* 0x001e220000000800 */
[----:B------:R-:W-:Y:S02]  /*2010*/  VIADD R26, R26, 0xffffffff ;  /* 0xffffffff1a1a7836 */ /* 0x000fe40000000000 */
[----:B------:R-:W-:-:S03]  /*2020*/  IMAD.MOV.U32 R102, RZ, RZ, RZ ;  /* 0x000000ffff667224 */ /* 0x000fc600078e00ff */
[----:B------:R-:W-:Y:S02]  /*2030*/  LEA R4, R26, R28, 0x7 ;  /* 0x0000001c1a047211 */ /* 0x000fe400078e38ff */
[----:B-1----:R-:W1:Y:S02]  /*2040*/  LDC R108, c[0x0][0x3f4] ;  /* 0x0000fd00ff6c7b82 */ /* 0x002e640000000800 */
[----:B------:R-:W-:Y:S01]  /*2050*/  ISETP.GE.AND P2, PT, R4, R2, PT ;  /* 0x000000020400720c */ /* 0x000fe20003f46270 */
[----:B------:R-:W-:-:S03]  /*2060*/  IMAD.IADD R45, R85, 0x1, R4 ;  /* 0x00000001552d7824 */ /* 0x000fc600078e0204 */
[----:B------:R-:W-:Y:S01]  /*2070*/  ISETP.GT.OR P2, PT, R28, 0x7f, P2 ;  /* 0x0000007f1c00780c */ /* 0x000fe20001744670 */
[----:B------:R-:W-:Y:S01]  /*2080*/  IMAD.MOV.U32 R11, RZ, RZ, R45 ;  /* 0x000000ffff0b7224 */ /* 0x000fe200078e002d */
[----:B0-----:R-:W-:-:S11]  /*2090*/  ISETP.NE.AND P3, PT, R103, 0x1, PT ;  /* 0x000000016700780c */ /* 0x001fd60003f65270 */
[----:B------:R-:W0:Y:S08]  /*20a0*/  @!P2 LDC.64 R14, c[0x0][0x428] ;  /* 0x00010a00ff0eab82 */ /* 0x000e300000000a00 */
[----:B--2---:R-:W2:Y:S08]  /*20b0*/  @!P2 LDC.64 R46, c[0x0][0x418] ;  /* 0x00010600ff2eab82 */ /* 0x004eb00000000a00 */
[----:B------:R-:W3:Y:S08]  /*20c0*/  @P3 LDC R0, c[0x0][0x434] ;  /* 0x00010d00ff003b82 */ /* 0x000ef00000000800 */
[----:B------:R-:W4:Y:S01]  /*20d0*/  @P3 LDC R13, c[0x0][0x438] ;  /* 0x00010e00ff0d3b82 */ /* 0x000f220000000800 */
[----:B---3--:R-:W-:-:S05]  /*20e0*/  @P3 IMAD.HI.U32 R0, R45, R0, RZ ;  /* 0x000000002d003227 */ /* 0x008fca00078e00ff */
[----:B----4-:R-:W-:Y:S01]  /*20f0*/  @P3 SHF.R.U32.HI R11, RZ, R13, R0 ;  /* 0x0000000dff0b3219 */ /* 0x010fe20000011600 */
[----:B0-----:R-:W-:-:S03]  /*2100*/  @!P2 IMAD R0, R6, R14, RZ ;  /* 0x0000000e0600a224 */ /* 0x001fc600078e02ff */
[--C-:B------:R-:W-:Y:S01]  /*2110*/  @!P2 SHF.R.S32.HI R13, RZ, 0x1f, R11.reuse ;  /* 0x0000001fff0da819 */ /* 0x100fe2000001140b */
[----:B------:R-:W-:Y:S02]  /*2120*/  @!P2 IMAD.MOV.U32 R12, RZ, RZ, R11 ;  /* 0x000000ffff0ca224 */ /* 0x000fe400078e000b */
[C---:B------:R-:W-:Y:S02]  /*2130*/  @!P2 IMAD R15, R24.reuse, R15, R0 ;  /* 0x0000000f180fa224 */ /* 0x040fe400078e0200 */
[----:B------:R-:W-:-:S05]  /*2140*/  @!P2 IMAD.WIDE.U32 R12, R24, R14, R12 ;  /* 0x0000000e180ca225 */ /* 0x000fca00078e000c */
[----:B------:R-:W-:Y:S02]  /*2150*/  @!P2 IADD3 R0, R13, R15, RZ ;  /* 0x0000000f0d00a210 */ /* 0x000fe40007ffe0ff */
[----:B--2---:R-:W-:-:S04]  /*2160*/  @!P2 LEA R14, P3, R12, R46, 0x2 ;  /* 0x0000002e0c0ea211 */ /* 0x004fc800078610ff */
[----:B------:R-:W-:Y:S02]  /*2170*/  @!P2 LEA.HI.X R15, R12, R47, R0, 0x2, P3 ;  /* 0x0000002f0c0fa211 */ /* 0x000fe400018f1400 */
[----:B------:R-:W-:-:S03]  /*2180*/  LOP3.LUT R4, R84, 0x70, R16, 0xf8, !PT ;  /* 0x0000007054047812 */ /* 0x000fc600078ef810 */
[----:B------:R0:W5:Y:S01]  /*2190*/  @!P2 LDG.E R102, desc[UR36][R14.64] ;  /* 0x000000240e66a981 */ /* 0x000162000c1e1900 */
[----:B-1----:R-:W-:Y:S01]  /*21a0*/  ISETP.GE.AND P2, PT, R108, 0x1, PT ;  /* 0x000000016c00780c */ /* 0x002fe20003f46270 */
[----:B------:R-:W-:Y:S01]  /*21b0*/  IMAD.MOV R0, RZ, RZ, -R11 ;  /* 0x000000ffff007224 */ /* 0x000fe200078e0a0b */
[----:B------:R-:W-:Y:S01]  /*21c0*/  LOP3.LUT R11, R227, R4, R98, 0xf6, !PT ;  /* 0x00000004e30b7212 */ /* 0x000fe200078ef662 */
[----:B------:R-:W-:Y:S05]  /*21d0*/  YIELD ;  /* 0x0000000000007946 */ /* 0x000fea0003800000 */
[----:B------:R-:W-:Y:S01]  /*21e0*/  IMAD R4, R216, 0x8000, R11 ;  /* 0x00008000d8047824 */ /* 0x000fe200078e020b */
[----:B------:R-:W-:Y:S01]  /*21f0*/  ISETP.GT.AND P3, PT, R26, R25, PT ;  /* 0x000000191a00720c */ /* 0x000fe20003f64270 */
[----:B------:R-:W-:Y:S01]  /*2200*/  BSSY B0, `(.L_x_500) ;  /* 0x0000924000007945 */ /* 0x000fe20003800000 */
[----:B------:R-:W-:-:S02]  /*2210*/  IMAD R103, R103, R0, R45 ;  /* 0x0000000067677224 */ /* 0x000fc400078e022d */
[----:B------:R-:W-:Y:S02]  /*2220*/  P2R R0, PR, RZ, 0x8 ;  /* 0x00000008ff007803 */ /* 0x000fe40000000000 */
[----:B------:R-:W-:Y:S01]  /*2230*/  IADD3 R95, R23, R4, RZ ;  /* 0x00000004175f7210 */ /* 0x000fe20007ffe0ff */
[----:B0-----:R-:W-:Y:S06]  /*2240*/  @!P2 BRA `(.L_x_501) ;  /* 0x0000008800d4a947 */ /* 0x001fec0003800000 */
[----:B------:R-:W-:Y:S01]  /*2250*/  SHF.R.S32.HI R104, RZ, 0x1f, R103 ;  /* 0x0000001fff687819 */ /* 0x000fe20000011467 */
[----:B------:R-:W-:Y:S01]  /*2260*/  ULDC.64 UR4, c[0x0][0x300] ;  /* 0x0000c00000047ab9 */ /* 0x000fe20000000a00 */
[----:B-----5:R-:W-:Y:S01]  /*2270*/  SHF.R.S32.HI R105, RZ, 0x1f, R102 ;  /* 0x0000001fff697819 */ /* 0x020fe20000011466 */
[----:B------:R-:W-:Y:S01]  /*2280*/  IMAD.WIDE.U32 R12, R103, UR4, RZ ;  /* 0x00000004670c7c25 */ /* 0x000fe2000f8e00ff */
[----:B------:R-:W-:Y:S02]  /*2290*/  ULDC.U8 UR6, c[0x0][0x410] ;  /* 0x0001040000067ab9 */ /* 0x000fe40000000000 */
[----:B------:R-:W-:Y:S01]  /*22a0*/  ISETP.NE.AND P2, PT, RZ, UR6, PT ;  /* 0x00000006ff007c0c */ /* 0x000fe2000bf45270 */
[----:B------:R-:W-:Y:S02]  /*22b0*/  IMAD R4, R104, UR4, RZ ;  /* 0x0000000468047c24 */ /* 0x000fe4000f8e02ff */
[-C--:B------:R-:W-:Y:S02]  /*22c0*/  IMAD R14, R33, R26.reuse, RZ ;  /* 0x0000001a210e7224 */ /* 0x080fe400078e02ff */
[----:B------:R-:W-:Y:S01]  /*22d0*/  IMAD R11, R103, UR5, R4 ;  /* 0x00000005670b7c24 */ /* 0x000fe2000f8e0204 */
[----:B------:R-:W-:Y:S01]  /*22e0*/  ULDC.64 UR4, c[0x0][0x310] ;  /* 0x0000c40000047ab9 */ /* 0x000fe20000000a00 */
[----:B------:R-:W-:-:S02]  /*22f0*/  IMAD R4, R39, R26, RZ ;  /* 0x0000001a27047224 */ /* 0x000fc400078e02ff */
[----:B------:R-:W-:Y:S02]  /*2300*/  IMAD R15, R105, UR4, RZ ;  /* 0x00000004690f7c24 */ /* 0x000fe4000f8e02ff */
[----:B------:R-:W-:Y:S01]  /*2310*/  IMAD.IADD R13, R13, 0x1, R11 ;  /* 0x000000010d0d7824 */ /* 0x000fe200078e020b */
[----:B------:R-:W-:Y:S01]  /*2320*/  SHF.R.S32.HI R11, RZ, 0x1f, R26 ;  /* 0x0000001fff0b7819 */ /* 0x000fe2000001141a */
[C---:B------:R-:W-:Y:S02]  /*2330*/  IMAD R15, R102.reuse, UR5, R15 ;  /* 0x00000005660f7c24 */ /* 0x040fe4000f8e020f */
[----:B------:R-:W-:Y:S01]  /*2340*/  IMAD.WIDE.U32 R12, R102, UR4, R12 ;  /* 0x00000004660c7c25 */ /* 0x000fe2000f8e000c */
[----:B------:R-:W-:-:S03]  /*2350*/  ULDC.64 UR4, c[0x0][0x308] ;  /* 0x0000c20000047ab9 */ /* 0x000fc60000000a00 */
[----:B------:R-:W-:Y:S02]  /*2360*/  IMAD.IADD R13, R13, 0x1, R15 ;  /* 0x000000010d0d7824 */ /* 0x000fe400078e020f */
[----:B------:R-:W-:Y:S02]  /*2370*/  IMAD R15, R29, UR4, RZ ;  /* 0x000000041d0f7c24 */ /* 0x000fe4000f8e02ff */
[----:B------:R-:W-:-:S04]  /*2380*/  IMAD.WIDE.U32 R44, R222, UR4, R12 ;  /* 0x00000004de2c7c25 */ /* 0x000fc8000f8e000c */
[----:B------:R-:W-:Y:S01]  /*2390*/  IMAD R111, R222, UR5, R15 ;  /* 0x00000005de6f7c24 */ /* 0x000fe2000f8e020f */
[----:B------:R-:W-:Y:S01]  /*23a0*/  ULDC.64 UR4, c[0x0][0x2e8] ;  /* 0x0000ba0000047ab9 */ /* 0x000fe20000000a00 */
[C---:B------:R-:W-:Y:S01]  /*23b0*/  IMAD R47, R11.reuse, R36, R4 ;  /* 0x000000240b2f7224 */ /* 0x040fe200078e0204 */
[----:B------:R-:W-:Y:S01]  /*23c0*/  IADD3 R110, P3, R44, UR4, RZ ;  /* 0x000000042c6e7c10 */ /* 0x000fe2000ff7e0ff */
[----:B------:R-:W-:Y:S02]  /*23d0*/  IMAD R11, R11, R30, R14 ;  /* 0x0000001e0b0b7224 */ /* 0x000fe400078e020e */
[----:B------:R-:W-:Y:S01]  /*23e0*/  IMAD R106, R26, -0x80, R2 ;  /* 0xffffff801a6a7824 */ /* 0x000fe200078e0202 */
[----:B------:R-:W-:Y:S01]  /*23f0*/  IADD3.X R111, R45, UR5, R111, P3, !PT ;  /* 0x000000052d6f7c10 */ /* 0x000fe20009ffe46f */
[----:B------:R-:W-:-:S03]  /*2400*/  IMAD.WIDE.U32 R14, R30, R26, RZ ;  /* 0x0000001a1e0e7225 */ /* 0x000fc600078e00ff */
[----:B------:R-:W-:Y:S01]  /*2410*/  VIMNMX R106, R106, 0x80, PT ;  /* 0x000000806a6a7848 */ /* 0x000fe20003fe0100 */
[----:B------:R-:W-:Y:S01]  /*2420*/  IMAD.WIDE.U32 R12, R36, R26, RZ ;  /* 0x0000001a240c7225 */ /* 0x000fe200078e00ff */
[----:B------:R-:W-:-:S03]  /*2430*/  IADD3 R11, R15, R11, RZ ;  /* 0x0000000b0f0b7210 */ /* 0x000fc60007ffe0ff */
[----:B------:R-:W-:Y:S01]  /*2440*/  IMAD.IADD R107, R13, 0x1, R47 ;  /* 0x000000010d6b7824 */ /* 0x000fe200078e022f */
[----:B------:R-:W-:Y:S06]  /*2450*/  @!P2 BRA `(.L_x_502) ;  /* 0x000000440008a947 */ /* 0x000fec0003800000 */
[----:B------:R-:W-:Y:S01]  /*2460*/  ISETP.GE.AND P2, PT, R219, R106, PT ;  /* 0x0000006adb00720c */ /* 0x000fe20003f46270 */
[----:B------:R-:W-:Y:S01]  /*2470*/  BSSY B1, `(.L_x_503) ;  /* 0x0000018000017945 */ /* 0x000fe20003800000 */
[----:B------:R-:W-:Y:S02]  /*2480*/  CS2R R60, SRZ ;  /* 0x00000000003c7805 */ /* 0x000fe4000001ff00 */
[----:B------:R-:W-:Y:S02]  /*2490*/  CS2R R68, SRZ ;  /* 0x0000000000447805 */ /* 0x000fe4000001ff00 */
[----:B------:R-:W-:Y:S02]  /*24a0*/  CS2R R72, SRZ ;  /* 0x0000000000487805 */ /* 0x000fe4000001ff00 */
[----:B------:R-:W-:Y:S02]  /*24b0*/  P2R R126, PR, RZ, 0x4 ;  /* 0x00000004ff7e7803 */ /* 0x000fe40000000000 */
[----:B------:R-:W-:-:S02]  /*24c0*/  CS2R R70, SRZ ;  /* 0x0000000000467805 */ /* 0x000fc4000001ff00 */
[----:B------:R-:W-:Y:S01]  /*24d0*/  CS2R R74, SRZ ;  /* 0x00000000004a7805 */ /* 0x000fe2000001ff00 */
[----:B------:R-:W-:Y:S06]  /*24e0*/  @P2 BRA `(.L_x_504) ;  /* 0x0000000000402947 */ /* 0x000fec0003800000 */
[----:B------:R-:W-:Y:S01]  /*24f0*/  ULDC.64 UR4, c[0x0][0x3e8] ;  /* 0x0000fa0000047ab9 */ /* 0x000fe20000000a00 */
[----:B------:R-:W-:Y:S02]  /*2500*/  CS2R R72, SRZ ;  /* 0x0000000000487805 */ /* 0x000fe4000001ff00 */
[----:B------:R-:W-:Y:S02]  /*2510*/  IADD3 R44, P2, P3, R86, UR4, R12 ;  /* 0x00000004562c7c10 */ /* 0x000fe4000fb5e00c */
[----:B------:R-:W-:Y:S02]  /*2520*/  CS2R R74, SRZ ;  /* 0x00000000004a7805 */ /* 0x000fe4000001ff00 */
[----:B------:R-:W-:Y:S01]  /*2530*/  IADD3.X R45, R21, UR5, R107, P2, P3 ;  /* 0x00000005152d7c10 */ /* 0x000fe200097e646b */
[----:B------:R-:W-:Y:S02]  /*2540*/  ULDC.64 UR4, c[0x0][0x400] ;  /* 0x0001000000047ab9 */ /* 0x000fe40000000a00 */
[----:B------:R-:W-:-:S04]  /*2550*/  IADD3 R46, P2, P3, R90, UR4, R14 ;  /* 0x000000045a2e7c10 */ /* 0x000fc8000fb5e00e */
[----:B------:R-:W-:Y:S02]  /*2560*/  IADD3.X R47, R10, UR5, R11, P2, P3 ;  /* 0x000000050a2f7c10 */ /* 0x000fe400097e640b */
[----:B------:R-:W-:Y:S02]  /*2570*/  ISETP.GE.AND P2, PT, R18, R108, PT ;  /* 0x0000006c1200720c */ /* 0x000fe40003f46270 */
[----:B------:R-:W-:Y:S02]  /*2580*/  CS2R R68, SRZ ;  /* 0x0000000000447805 */ /* 0x000fe4000001ff00 */
[----:B------:R-:W-:-:S09]  /*2590*/  CS2R R70, SRZ ;  /* 0x0000000000467805 */ /* 0x000fd2000001ff00 */
[----:B------:R0:W5:Y:S04]  /*25a0*/  @!P2 LDG.E.64 R72, desc[UR36][R44.64] ;  /* 0x000000242c48a981 */ /* 0x000168000c1e1b00 */
[----:B------:R0:W5:Y:S01]  /*25b0*/  @!P2 LDG.E.64 R74, desc[UR36][R46.64] ;  /* 0x000000242e4aa981 */ /* 0x000162000c1e1b00 */
[----:B------:R-:W-:-:S13]  /*25c0*/  ISETP.GE.AND P2, PT, R218, R108, PT ;  /* 0x0000006cda00720c */ /* 0x000fda0003f46270 */
[----:B------:R0:W5:Y:S04]  /*25d0*/  @!P2 LDG.E.64 R68, desc[UR36][R44.64+0x40] ;  /* 0x000040242c44a981 */ /* 0x000168000c1e1b00 */
[----:B------:R0:W5:Y:S02]  /*25e0*/  @!P2 LDG.E.64 R70, desc[UR36][R46.64+0x40] ;  /* 0x000040242e46a981 */ /* 0x000164000c1e1b00 */
.L_x_504:
[----:B------:R-:W-:Y:S05]  /*25f0*/  BSYNC B1 ;  /* 0x0000000000017941 */ /* 0x000fea0003800000 */
.L_x_503:
[----:B------:R-:W-:Y:S01]  /*2600*/  VIADD R4, R219, 0x20 ;  /* 0x00000020db047836 */ /* 0x000fe20000000000 */
[----:B------:R-:W-:Y:S01]  /*2610*/  BSSY B1, `(.L_x_505) ;  /* 0x0000024000017945 */ /* 0x000fe20003800000 */
[----:B------:R-:W-:Y:S02]  /*2620*/  CS2R R64, SRZ ;  /* 0x0000000000407805 */ /* 0x000fe4000001ff00 */
[----:B------:R-:W-:Y:S02]  /*2630*/  CS2R R62, SRZ ;  /* 0x00000000003e7805 */ /* 0x000fe4000001ff00 */
[----:B0-----:R-:W-:Y:S02]  /*2640*/  CS2R R44, SRZ ;  /* 0x00000000002c7805 */ /* 0x001fe4000001ff00 */
[----:B------:R-:W-:Y:S02]  /*2650*/  ISETP.GE.AND P2, PT, R4, R106, PT ;  /* 0x0000006a0400720c */ /* 0x000fe40003f46270 */
[----:B------:R-:W-:-:S02]  /*2660*/  CS2R R52, SRZ ;  /* 0x0000000000347805 */ /* 0x000fc4000001ff00 */
[----:B------:R-:W-:Y:S02]  /*2670*/  CS2R R56, SRZ ;  /* 0x0000000000387805 */ /* 0x000fe4000001ff00 */
[----:B------:R-:W-:Y:S02]  /*2680*/  CS2R R54, SRZ ;  /* 0x0000000000367805 */ /* 0x000fe4000001ff00 */
[----:B------:R-:W-:Y:S02]  /*2690*/  CS2R R58, SRZ ;  /* 0x00000000003a7805 */ /* 0x000fe4000001ff00 */
[----:B------:R-:W-:Y:S02]  /*26a0*/  CS2R R48, SRZ ;  /* 0x0000000000307805 */ /* 0x000fe4000001ff00 */
[----:B------:R-:W-:Y:S02]  /*26b0*/  CS2R R46, SRZ ;  /* 0x00000000002e7805 */ /* 0x000fe4000001ff00 */
[----:B------:R-:W-:Y:S01]  /*26c0*/  CS2R R50, SRZ ;  /* 0x0000000000327805 */ /* 0x000fe2000001ff00 */
[----:B-----5:R-:W-:Y:S01]  /*26d0*/  IMAD.MOV.U32 R117, RZ, RZ, R68 ;  /* 0x000000ffff757224 */ /* 0x020fe200078e0044 */
[----:B------:R-:W-:Y:S01]  /*26e0*/  CS2R R66, SRZ ;  /* 0x0000000000427805 */ /* 0x000fe2000001ff00 */
[----:B------:R-:W-:Y:S01]  /*26f0*/  IMAD.MOV.U32 R125, RZ, RZ, R72 ;  /* 0x000000ffff7d7224 */ /* 0x000fe200078e0048 */
[----:B------:R-:W-:Y:S06]  /*2700*/  @P2 BRA `(.L_x_506) ;  /* 0x0000000000502947 */ /* 0x000fec0003800000 */
[----:B------:R-:W-:Y:S01]  /*2710*/  IADD3 R76, P3, P4, R86, R12, R38 ;  /* 0x0000000c564c7210 */ /* 0x000fe20007c7e026 */
[----:B------:R-:W-:Y:S01]  /*2720*/  ULDC.64 UR4, c[0x0][0x3e8] ;  /* 0x0000fa0000047ab9 */ /* 0x000fe20000000a00 */
[----:B------:R-:W-:Y:S02]  /*2730*/  CS2R R64, SRZ ;  /* 0x0000000000407805 */ /* 0x000fe4000001ff00 */
[----:B------:R-:W-:Y:S02]  /*2740*/  CS2R R66, SRZ ;  /* 0x0000000000427805 */ /* 0x000fe4000001ff00 */
[----:B------:R-:W-:Y:S02]  /*2750*/  IADD3.X R60, R21, R107, R41, P3, P4 ;  /* 0x0000006b153c7210 */ /* 0x000fe40001fe8429 */
[----:B------:R-:W-:-:S04]  /*2760*/  IADD3 R78, P3, P4, R90, R14, R32 ;  /* 0x0000000e5a4e7210 */ /* 0x000fc80007c7e020 */
[----:B------:R-:W-:Y:S02]  /*2770*/  IADD3.X R4, R10, R11, R35, P3, P4 ;  /* 0x0000000b0a047210 */ /* 0x000fe40001fe8423 */
[----:B------:R-:W-:-:S04]  /*2780*/  IADD3 R76, P3, R76, UR4, RZ ;  /* 0x000000044c4c7c10 */ /* 0x000fc8000ff7e0ff */
[----:B------:R-:W-:Y:S01]  /*2790*/  IADD3.X R77, R60, UR5, RZ, P3, !PT ;  /* 0x000000053c4d7c10 */ /* 0x000fe20009ffe4ff */
[----:B------:R-:W-:Y:S02]  /*27a0*/  ULDC.64 UR4, c[0x0][0x400] ;  /* 0x0001000000047ab9 */ /* 0x000fe40000000a00 */
[----:B------:R-:W-:-:S04]  /*27b0*/  IADD3 R78, P3, R78, UR4, RZ ;  /* 0x000000044e4e7c10 */ /* 0x000fc8000ff7e0ff */
[----:B------:R-:W-:Y:S02]  /*27c0*/  IADD3.X R79, R4, UR5, RZ, P3, !PT ;  /* 0x00000005044f7c10 */ /* 0x000fe40009ffe4ff */
        /* <DEDUP_REMOVED lines=8> */
.L_x_506:
[----:B------:R-:W-:Y:S05]  /*2850*/  BSYNC B1 ;  /* 0x0000000000017941 */ /* 0x000fea0003800000 */
.L_x_505:
[----:B------:R-:W-:Y:S01]  /*2860*/  IADD3 R4, R219, 0x40, RZ ;  /* 0x00000040db047810 */ /* 0x000fe20007ffe0ff */
[----:B------:R-:W-:Y:S03]  /*2870*/  BSSY B1, `(.L_x_507) ;  /* 0x0000017000017945 */ /* 0x000fe60003800000 */
[----:B------:R-:W-:-:S13]  /*2880*/  ISETP.GE.AND P3, PT, R4, R106, PT ;  /* 0x0000006a0400720c */ /* 0x000fda0003f66270 */
[----:B------:R-:W-:Y:S05]  /*2890*/  @P3 BRA `(.L_x_508) ;  /* 0x0000000000503947 */ /* 0x000fea0003800000 */
[----:B0-----:R-:W-:Y:S01]  /*28a0*/  IADD3 R76, P4, P5, R86, R37, R12 ;  /* 0x00000025564c7210 */ /* 0x001fe20007d9e00c */
        /* <DEDUP_REMOVED lines=19> */
.L_x_508:
[----:B------:R-:W-:Y:S05]  /*29e0*/  BSYNC B1 ;  /* 0x0000000000017941 */ /* 0x000fea0003800000 */
.L_x_507:
[----:B------:R-:W-:Y:S01]  /*29f0*/  VIADD R4, R219, 0x60 ;  /* 0x00000060db047836 */ /* 0x000fe20000000000 */
[----:B------:R-:W-:Y:S04]  /*2a00*/  BSSY B1, `(.L_x_509) ;  /* 0x000001d000017945 */ /* 0x000fe80003800000 */
[----:B------:R-:W-:-:S13]  /*2a10*/  ISETP.GE.AND P4, PT, R4, R106, PT ;  /* 0x0000006a0400720c */ /* 0x000fda0003f86270 */
[----:B------:R-:W-:Y:S05]  /*2a20*/  @P4 BRA `(.L_x_510) ;  /* 0x0000000000684947 */ /* 0x000fea0003800000 */
[----:B------:R-:W2:Y:S01]  /*2a30*/  LDC.64 R44, c[0x0][0x3f8] ;  /* 0x0000fe00ff2c7b82 */ /* 0x000ea20000000a00 */
[----:B------:R-:W-:Y:S01]  /*2a40*/  IMAD.MOV.U32 R13, RZ, RZ, R107 ;  /* 0x000000ffff0d7224 */ /* 0x000fe200078e006b */
[----:B------:R-:W-:Y:S01]  /*2a50*/  MOV R15, R11 ;  /* 0x0000000b000f7202 */ /* 0x000fe20000000f00 */
[----:B------:R-:W-:Y:S01]  /*2a60*/  ULDC.64 UR4, c[0x0][0x3e8] ;  /* 0x0000fa0000047ab9 */ /* 0x000fe20000000a00 */
[----:B------:R-:W-:Y:S02]  /*2a70*/  CS2R R48, SRZ ;  /* 0x0000000000307805 */ /* 0x000fe4000001ff00 */
[----:B------:R-:W-:Y:S01]  /*2a80*/  CS2R R50, SRZ ;  /* 0x0000000000327805 */ /* 0x000fe2000001ff00 */
[----:B--2---:R-:W-:Y:S02]  /*2a90*/  IMAD R45, R45, 0x60, RZ ;  /* 0x000000602d2d7824 */ /* 0x004fe400078e02ff */
[----:B------:R-:W-:-:S04]  /*2aa0*/  IMAD.WIDE.U32 R12, R44, 0x60, R12 ;  /* 0x000000602c0c7825 */ /* 0x000fc800078e000c */
[----:B------:R-:W-:Y:S01]  /*2ab0*/  IMAD.IADD R4, R13, 0x1, R45 ;  /* 0x000000010d047824 */ /* 0x000fe200078e022d */
[----:B------:R-:W-:Y:S01]  /*2ac0*/  IADD3 R12, P5, P6, R86, UR4, R12 ;  /* 0x00000004560c7c10 */ /* 0x000fe2000febe00c */
[----:B------:R-:W2:Y:S03]  /*2ad0*/  LDC.64 R44, c[0x0][0x408] ;  /* 0x00010200ff2c7b82 */ /* 0x000ea60000000a00 */
[----:B------:R-:W-:Y:S01]  /*2ae0*/  IADD3.X R13, R21, UR5, R4, P5, P6 ;  /* 0x00000005150d7c10 */ /* 0x000fe2000afec404 */
[----:B------:R-:W-:Y:S01]  /*2af0*/  ULDC.64 UR4, c[0x0][0x400] ;  /* 0x0001000000047ab9 */ /* 0x000fe20000000a00 */
[----:B--2---:R-:W-:-:S04]  /*2b00*/  IMAD.WIDE.U32 R14, R44, 0x60, R14 ;  /* 0x000000602c0e7825 */ /* 0x004fc800078e000e */
[----:B------:R-:W-:Y:S01]  /*2b10*/  IMAD R11, R45, 0x60, RZ ;  /* 0x000000602d0b7824 */ /* 0x000fe200078e02ff */
[----:B------:R-:W-:-:S03]  /*2b20*/  IADD3 R14, P5, P6, R90, UR4, R14 ;  /* 0x000000045a0e7c10 */ /* 0x000fc6000febe00e */
[----:B------:R-:W-:-:S05]  /*2b30*/  IMAD.IADD R11, R15, 0x1, R11 ;  /* 0x000000010f0b7824 */ /* 0x000fca00078e020b */
        /* <DEDUP_REMOVED lines=9> */
.L_x_510:
[----:B------:R-:W-:Y:S05]  /*2bd0*/  BSYNC B1 ;  /* 0x0000000000017941 */ /* 0x000fea0003800000 */
.L_x_509:
[----:B------:R-:W-:Y:S01]  /*2be0*/  UISETP.NE.AND UP0, UPT, UR39, 0x3, UPT ;  /* 0x000000032700788c */ /* 0x000fe2000bf05270 */
[----:B------:R-:W-:Y:S01]  /*2bf0*/  IMAD.MOV.U32 R124, RZ, RZ, R70 ;  /* 0x000000ffff7c7224 */ /* 0x000fe200078e0046 */
[----:B-----5:R-:W-:Y:S01]  /*2c00*/  MOV R120, R60 ;  /* 0x0000003c00787202 */ /* 0x020fe20000000f00 */
[----:B------:R-:W-:Y:S01]  /*2c10*/  IMAD.MOV.U32 R132, RZ, RZ, R74 ;  /* 0x000000ffff847224 */ /* 0x000fe200078e004a */
[----:B------:R-:W-:Y:S01]  /*2c20*/  MOV R115, R52 ;  /* 0x0000003400737202 */ /* 0x000fe20000000f00 */
[----:B------:R-:W-:Y:S01]  /*2c30*/  IMAD.MOV.U32 R122, RZ, RZ, R64 ;  /* 0x000000ffff7a7224 */ /* 0x000fe200078e0040 */
[----:B------:R-:W-:Y:S01]  /*2c40*/  PLOP3.LUT P5, PT, PT, PT, UP0, 0x80, 0x0 ;  /* 0x000000000000781c */ /* 0x000fe20003faf008 */
[----:B------:R-:W-:Y:S01]  /*2c50*/  IMAD.MOV.U32 R121, RZ, RZ, R62 ;  /* 0x000000ffff797224 */ /* 0x000fe200078e003e */
[----:B------:R-:W-:Y:S01]  /*2c60*/  MOV R109, R44 ;  /* 0x0000002c006d7202 */ /* 0x000fe20000000f00 */
[----:B------:R-:W-:Y:S02]  /*2c70*/  IMAD.MOV.U32 R123, RZ, RZ, R66 ;  /* 0x000000ffff7b7224 */ /* 0x000fe400078e0042 */
[----:B------:R-:W-:-:S02]  /*2c80*/  IMAD.MOV.U32 R118, RZ, RZ, R56 ;  /* 0x000000ffff767224 */ /* 0x000fc400078e0038 */
[----:B------:R-:W-:Y:S02]  /*2c90*/  IMAD.MOV.U32 R116, RZ, RZ, R54 ;  /* 0x000000ffff747224 */ /* 0x000fe400078e0036 */
[----:B------:R-:W-:Y:S02]  /*2ca0*/  IMAD.MOV.U32 R119, RZ, RZ, R58 ;  /* 0x000000ffff777224 */ /* 0x000fe400078e003a */
[----:B------:R-:W-:Y:S02]  /*2cb0*/  IMAD.MOV.U32 R113, RZ, RZ, R48 ;  /* 0x000000ffff717224 */ /* 0x000fe400078e0030 */
[----:B------:R-:W-:Y:S02]  /*2cc0*/  IMAD.MOV.U32 R112, RZ, RZ, R46 ;  /* 0x000000ffff707224 */ /* 0x000fe400078e002e */
[----:B------:R-:W-:Y:S01]  /*2cd0*/  IMAD.MOV.U32 R114, RZ, RZ, R50 ;  /* 0x000000ffff727224 */ /* 0x000fe200078e0032 */
[----:B------:R-:W-:Y:S06]  /*2ce0*/  @!P5 BRA `(.L_x_511) ;  /* 0x000000000004d947 */ /* 0x000fec0003800000 */
[----:B------:R-:W-:Y:S01]  /*2cf0*/  BPT.TRAP 0x1 ;  /* 0x000000040000795c */ /* 0x000fe20000300000 */
.L_x_511:
[----:B------:R-:W-:Y:S01]  /*2d00*/  LEA R4, R216, R23, 0x3 ;  /* 0x00000017d8047211 */ /* 0x000fe200078e18ff */
[----:B------:R-:W-:Y:S01]  /*2d10*/  BSSY B1, `(.L_x_512) ;  /* 0x0000004000017945 */ /* 0x000fe20003800000 */
[----:B------:R-:W-:-:S04]  /*2d20*/  SHF.L.U32 R107, R224, 0x1f, RZ ;  /* 0x0000001fe06b7819 */ /* 0x000fc800000006ff */
[----:B------:R-:W3:Y:S02]  /*2d30*/  SYNCS.PHASECHK.TRANS64.TRYWAIT P6, [R4+URZ+0x38890], R107 ;  /* 0x0388906b040075a7 */ /* 0x000ee400080c017f */
[----:B---3--:R-:W-:Y:S05]  /*2d40*/  @!P6 BRA `(.L_x_513) ;  /* 0x000002180024e947 */ /* 0x008fea0003800000 */
.L_x_826:
[----:B------:R-:W-:Y:S05]  /*2d50*/  BSYNC B1 ;  /* 0x0000000000017941 */ /* 0x000fea0003800000 */
.L_x_512:
[----:B------:R-:W-:-:S03]  /*2d60*/  UMOV UR4, 0xffffffff ;  /* 0xffffffff00047882 */ /* 0x000fc60000000000 */
[----:B------:R-:W-:Y:S05]  /*2d70*/  BRA.DIV UR4, `(.L_x_514) ;  /* 0x0000021a042c7947 */ /* 0x000fea000b800000 */
[----:B01----:R0:W1:Y:S04]  /*2d80*/  SHFL.IDX PT, R78, R111, RZ, 0x181f ;  /* 0x00181fff6f4e7589 */ /* 0x00306800000e0000 */
[----:B------:R0:W4:Y:S02]  /*2d90*/  SHFL.IDX PT, R79, R110, RZ, 0x181f ;  /* 0x00181fff6e4f7589 */ /* 0x00012400000e0000 */
.L_x_830:
[----:B------:R-:W-:Y:S01]  /*2da0*/  ISETP.NE.AND P6, PT, R126, RZ, PT ;  /* 0x000000ff7e00720c */ /* 0x000fe20003fc5270 */
[----:B------:R-:W-:-:S12]  /*2db0*/  BSSY B1, `(.L_x_515) ;  /* 0x00000e4000017945 */ /* 0x000fd80003800000 */
[----:B------:R-:W-:Y:S05]  /*2dc0*/  @P6 BRA `(.L_x_516) ;  /* 0x0000000c00886947 */ /* 0x000fea0003800000 */
[----:B------:R-:W-:Y:S04]  /*2dd0*/  BSSY B2, `(.L_x_517) ;  /* 0x0000071000027945 */ /* 0x000fe80003800000 */
[----:B------:R-:W-:Y:S05]  /*2de0*/  @P1 BRA `(.L_x_518) ;  /* 0x0000000400bc1947 */ /* 0x000fea0003800000 */
[----:B--2---:R2:W0:Y:S01]  /*2df0*/  LDS.128 R12, [R95+0x28400] ;  /* 0x028400005f0c7984 */ /* 0x0044220000000c00 */
[----:B----4-:R-:W-:Y:S01]  /*2e00*/  IADD3 R76, P6, R16, R79, RZ ;  /* 0x0000004f104c7210 */ /* 0x010fe20007fde0ff */
[----:B------:R-:W-:Y:S04]  /*2e10*/  BSSY B3, `(.L_x_519) ;  /* 0x000006b000037945 */ /* 0x000fe80003800000 */
[----:B-1----:R-:W-:Y:S01]  /*2e20*/  IMAD.X R77, R78, 0x1, R17, P6 ;  /* 0x000000014e4d7824 */ /* 0x002fe200030e0611 */
[----:B------:R-:W-:-:S13]  /*2e30*/  ISETP.GE.AND P6, PT, R18, R108, PT ;  /* 0x0000006c1200720c */ /* 0x000fda0003fc6270 */
[----:B--2---:R-:W-:Y:S05]  /*2e40*/  @P6 BRA `(.L_x_520) ;  /* 0x00000004009c6947 */ /* 0x004fea0003800000 */
[----:B------:R-:W-:Y:S02]  /*2e50*/  SHF.R.U32.HI R11, RZ, 0x8, R73 ;  /* 0x00000008ff0b7819 */ /* 0x000fe40000011649 */
[--C-:B------:R-:W-:Y:S02]  /*2e60*/  SHF.R.U32.HI R72, RZ, 0x8, R75.reuse ;  /* 0x00000008ff487819 */ /* 0x100fe4000001164b */
[----:B------:R-:W-:Y:S01]  /*2e70*/  LOP3.LUT R74, R73, 0xff0000ff, RZ, 0xc0, !PT ;  /* 0xff0000ff494a7812 */ /* 0x000fe200078ec0ff */
[----:B------:R-:W-:Y:S01]  /*2e80*/  IMAD.SHL.U32 R11, R11, 0x100, RZ ;  /* 0x000001000b0b7824 */ /* 0x000fe200078e00ff */
[----:B------:R-:W-:Y:S02]  /*2e90*/  SHF.R.U32.HI R128, RZ, 0x10, R75 ;  /* 0x00000010ff807819 */ /* 0x000fe4000001164b */
[----:B------:R-:W-:Y:S01]  /*2ea0*/  LOP3.LUT R126, R75, 0xff0000ff, RZ, 0xc0, !PT ;  /* 0xff0000ff4b7e7812 */ /* 0x000fe200078ec0ff */
[----:B------:R-:W-:Y:S01]  /*2eb0*/  IMAD.SHL.U32 R75, R72, 0x100, RZ ;  /* 0x00000100484b7824 */ /* 0x000fe200078e00ff */
[----:B------:R-:W-:-:S02]  /*2ec0*/  SHF.R.U32.HI R129, RZ, 0x10, R73 ;  /* 0x00000010ff817819 */ /* 0x000fc40000011649 */
[----:B------:R-:W-:Y:S01]  /*2ed0*/  LOP3.LUT R73, R74, 0xff00, R11, 0xf8, !PT ;  /* 0x0000ff004a497812 */ /* 0x000fe200078ef80b */
[----:B------:R-:W-:Y:S01]  /*2ee0*/  IMAD.U32 R74, R128, 0x10000, RZ ;  /* 0x00010000804a7824 */ /* 0x000fe200078e00ff */
[----:B0-----:R-:W-:Y:S01]  /*2ef0*/  MOV R72, R12 ;  /* 0x0000000c00487202 */ /* 0x001fe20000000f00 */
[----:B------:R-:W-:Y:S01]  /*2f00*/  IMAD.U32 R12, R129, 0x10000, RZ ;  /* 0x00010000810c7824 */ /* 0x000fe200078e00ff */
[----:B------:R-:W-:Y:S02]  /*2f10*/  LOP3.LUT R127, R126, 0xff00, R75, 0xf8, !PT ;  /* 0x0000ff007e7f7812 */ /* 0x000fe400078ef84b */
[----:B------:R-:W-:Y:S02]  /*2f20*/  F2FP.F16.E4M3.UNPACK_B R75, R132.H1 ;  /* 0x00000084ff4b723e */ /* 0x000fe400030006ff */
[----:B------:R-:W-:Y:S02]  /*2f30*/  F2FP.F16.E4M3.UNPACK_B R11, R13 ;  /* 0x0000000dff0b723e */ /* 0x000fe400020006ff */
[----:B------:R-:W-:Y:S01]  /*2f40*/  LOP3.LUT R129, R127, 0xff0000, R74, 0xf8, !PT ;  /* 0x00ff00007f817812 */ /* 0x000fe200078ef84a */
[----:B------:R-:W-:Y:S01]  /*2f50*/  HADD2.F32 R127, -RZ, R75.H0_H0 ;  /* 0x2000004bff7f7230 */ /* 0x000fe20000004100 */
[----:B------:R-:W-:Y:S01]  /*2f60*/  LOP3.LUT R126, R73, 0xff0000, R12, 0xf8, !PT ;  /* 0x00ff0000497e7812 */ /* 0x000fe200078ef80c */
[----:B------:R-:W-:Y:S01]  /*2f70*/  HADD2.F32 R12, -RZ, R11.H1_H1 ;  /* 0x3000000bff0c7230 */ /* 0x000fe20000004100 */
[----:B------:R-:W-:Y:S01]  /*2f80*/  F2FP.F16.E4M3.UNPACK_B R74, R125.H1 ;  /* 0x0000007dff4a723e */ /* 0x000fe200030006ff */
[----:B------:R-:W-:Y:S01]  /*2f90*/  HADD2.F32 R128, -RZ, R75.H1_H1 ;  /* 0x3000004bff807230 */ /* 0x000fe20000004100 */
[----:B------:R-:W-:Y:S01]  /*2fa0*/  F2FP.F16.E4M3.UNPACK_B R13, R13.H1 ;  /* 0x0000000dff0d723e */ /* 0x000fe200030006ff */
[----:B------:R-:W-:-:S02]  /*2fb0*/  HADD2.F32 R11, -RZ, R11.H0_H0 ;  /* 0x2000000bff0b7230 */ /* 0x000fc40000004100 */
[C---:B------:R-:W-:Y:S01]  /*2fc0*/  FMUL.FTZ R130, R12.reuse, R127 ;  /* 0x0000007f0c827220 */ /* 0x040fe20000410000 */
[--C-:B------:R-:W-:Y:S01]  /*2fd0*/  HADD2.F32 R75, -RZ, R74.reuse.H0_H0 ;  /* 0x2000004aff4b7230 */ /* 0x100fe20000004100 */
[----:B------:R-:W-:Y:S01]  /*2fe0*/  F2FP.F16.E4M3.UNPACK_B R125, R125 ;  /* 0x0000007dff7d723e */ /* 0x000fe200020006ff */
[--C-:B------:R-:W-:Y:S02]  /*2ff0*/  HADD2.F32 R73, -RZ, R13.reuse.H1_H1 ;  /* 0x3000000dff497230 */ /* 0x100fe40000004100 */
[C---:B------:R-:W-:Y:S01]  /*3000*/  FMUL.FTZ R131, R11.reuse, R127 ;  /* 0x0000007f0b837220 */ /* 0x040fe20000410000 */
[----:B------:R-:W-:Y:S02]  /*3010*/  HADD2.F32 R13, -RZ, R13.H0_H0 ;  /* 0x2000000dff0d7230 */ /* 0x000fe40000004100 */
[-C--:B------:R-:W-:Y:S01]  /*3020*/  FFMA.FTZ R11, R11, R75.reuse, -R130 ;  /* 0x0000004b0b0b7223 */ /* 0x080fe20000010882 */
[----:B------:R-:W-:Y:S02]  /*3030*/  HADD2.F32 R74, -RZ, R74.H1_H1 ;  /* 0x3000004aff4a7230 */ /* 0x000fe40000004100 */
[----:B------:R-:W-:Y:S01]  /*3040*/  FMUL.FTZ R130, R73, R128 ;  /* 0x0000008049827220 */ /* 0x000fe20000410000 */
[----:B------:R-:W-:Y:S01]  /*3050*/  F2FP.F16.E4M3.UNPACK_B R127, R132 ;  /* 0x00000084ff7f723e */ /* 0x000fe200020006ff */
[C---:B------:R-:W-:Y:S01]  /*3060*/  FMUL.FTZ R128, R13.reuse, R128 ;  /* 0x000000800d807220 */ /* 0x040fe20000410000 */
[----:B------:R-:W-:Y:S01]  /*3070*/  FFMA.FTZ R12, R12, R75, R131 ;  /* 0x0000004b0c0c7223 */ /* 0x000fe20000010083 */
[----:B------:R-:W-:Y:S01]  /*3080*/  FFMA.FTZ R133, R13, R74, -R130 ;  /* 0x0000004a0d857223 */ /* 0x000fe20000010882 */
[----:B------:R-:W-:Y:S01]  /*3090*/  F2FP.F16.E4M3.UNPACK_B R13, R72.H1 ;  /* 0x00000048ff0d723e */ /* 0x000fe200030006ff */
[----:B------:R-:W-:Y:S01]  /*30a0*/  FFMA.FTZ R134, R73, R74, R128 ;  /* 0x0000004a49867223 */ /* 0x000fe20000010080 */
[----:B------:R-:W-:Y:S01]  /*30b0*/  F2FP.F16.E4M3.UNPACK_B R72, R72 ;  /* 0x00000048ff48723e */ /* 0x000fe200020006ff */
[----:B------:R-:W-:-:S02]  /*30c0*/  HADD2.F32 R128, -RZ, R127.H1_H1 ;  /* 0x3000007fff807230 */ /* 0x000fc40000004100 */
[--C-:B------:R-:W-:Y:S01]  /*30d0*/  HADD2.F32 R73, -RZ, R13.reuse.H0_H0 ;  /* 0x2000000dff497230 */ /* 0x100fe20000004100 */
[----:B------:R-:W-:Y:S01]  /*30e0*/  F2FP.SATFINITE.E4M3.F32.PACK_AB_MERGE_C R137, R134, R133, RZ ;  /* 0x000000858689723e */ /* 0x000fe200048070ff */
[----:B------:R-:W-:Y:S02]  /*30f0*/  HADD2.F32 R74, -RZ, R13.H1_H1 ;  /* 0x3000000dff4a7230 */ /* 0x000fe40000004100 */
[--C-:B------:R-:W-:Y:S02]  /*3100*/  HADD2.F32 R13, -RZ, R72.reuse.H0_H0 ;  /* 0x20000048ff0d7230 */ /* 0x100fe40000004100 */
[-C--:B------:R-:W-:Y:S01]  /*3110*/  FMUL.FTZ R131, R73, R128.reuse ;  /* 0x0000008049837220 */ /* 0x080fe20000410000 */
[----:B------:R-:W-:Y:S02]  /*3120*/  HADD2.F32 R127, -RZ, R127.H0_H0 ;  /* 0x2000007fff7f7230 */ /* 0x000fe40000004100 */
[----:B------:R-:W-:Y:S01]  /*3130*/  FMUL.FTZ R130, R74, R128 ;  /* 0x000000804a827220 */ /* 0x000fe20000410000 */
[----:B------:R-:W-:-:S02]  /*3140*/  HADD2.F32 R72, -RZ, R72.H1_H1 ;  /* 0x30000048ff487230 */ /* 0x000fc40000004100 */
[--C-:B------:R-:W-:Y:S02]  /*3150*/  HADD2.F32 R75, -RZ, R125.reuse.H1_H1 ;  /* 0x3000007dff4b7230 */ /* 0x100fe40000004100 */
[----:B------:R-:W-:Y:S02]  /*3160*/  HADD2.F32 R125, -RZ, R125.H0_H0 ;  /* 0x2000007dff7d7230 */ /* 0x000fe40000004100 */
[-C--:B------:R-:W-:Y:S01]  /*3170*/  FMUL.FTZ R128, R72, R127.reuse ;  /* 0x0000007f48807220 */ /* 0x080fe20000410000 */
[----:B------:R-:W-:Y:S01]  /*3180*/  FMUL.FTZ R127, R13, R127 ;  /* 0x0000007f0d7f7220 */ /* 0x000fe20000410000 */
[-C--:B------:R-:W-:Y:S01]  /*3190*/  FFMA.FTZ R130, R73, R75.reuse, -R130 ;  /* 0x0000004b49827223 */ /* 0x080fe20000010882 */
[----:B------:R-:W-:Y:S01]  /*31a0*/  FFMA.FTZ R75, R74, R75, R131 ;  /* 0x0000004b4a4b7223 */ /* 0x000fe20000010083 */
[-C--:B------:R-:W-:Y:S01]  /*31b0*/  FFMA.FTZ R131, R13, R125.reuse, -R128 ;  /* 0x0000007d0d837223 */ /* 0x080fe20000010880 */
[----:B------:R-:W-:Y:S01]  /*31c0*/  FFMA.FTZ R132, R72, R125, R127 ;  /* 0x0000007d48847223 */ /* 0x000fe2000001007f */
[----:B------:R-:W-:-:S02]  /*31d0*/  F2FP.F16.E4M3.UNPACK_B R72, R15.H1 ;  /* 0x0000000fff48723e */ /* 0x000fc400030006ff */
[-C--:B------:R-:W-:Y:S02]  /*31e0*/  F2FP.F16.E4M3.UNPACK_B R127, R129.reuse.H1 ;  /* 0x00000081ff7f723e */ /* 0x080fe400030006ff */
[----:B------:R-:W-:Y:S01]  /*31f0*/  F2FP.SATFINITE.E4M3.F32.PACK_AB_MERGE_C R136, R75, R130, RZ ;  /* 0x000000824b88723e */ /* 0x000fe200048070ff */
[--C-:B------:R-:W-:Y:S01]  /*3200*/  HADD2.F32 R74, -RZ, R72.reuse.H1_H1 ;  /* 0x30000048ff4a7230 */ /* 0x100fe20000004100 */
[----:B------:R-:W-:Y:S01]  /*3210*/  F2FP.F16.E4M3.UNPACK_B R75, R126.H1 ;  /* 0x0000007eff4b723e */ /* 0x000fe200030006ff */
[----:B------:R-:W-:Y:S01]  /*3220*/  HADD2.F32 R130, -RZ, R127.H1_H1 ;  /* 0x3000007fff827230 */ /* 0x000fe20000004100 */
[----:B------:R-:W-:Y:S01]  /*3230*/  F2FP.F16.E4M3.UNPACK_B R13, R14.H1 ;  /* 0x0000000eff0d723e */ /* 0x000fe200030006ff */
[----:B------:R-:W-:Y:S01]  /*3240*/  HADD2.F32 R73, -RZ, R72.H0_H0 ;  /* 0x20000048ff497230 */ /* 0x000fe20000004100 */
[----:B------:R-:W-:Y:S01]  /*3250*/  F2FP.F16.E4M3.UNPACK_B R129, R129 ;  /* 0x00000081ff81723e */ /* 0x000fe200020006ff */
[----:B------:R-:W-:Y:S01]  /*3260*/  HADD2.F32 R125, -RZ, R75.H1_H1 ;  /* 0x3000004bff7d7230 */ /* 0x000fe20000004100 */
[----:B------:R-:W-:Y:S01]  /*3270*/  F2FP.F16.E4M3.UNPACK_B R126, R126 ;  /* 0x0000007eff7e723e */ /* 0x000fe200020006ff */
[----:B------:R-:W-:Y:S01]  /*3280*/  FMUL.FTZ R134, R74, R130 ;  /* 0x000000824a867220 */ /* 0x000fe20000410000 */
[----:B------:R-:W-:-:S02]  /*3290*/  HADD2.F32 R72, -RZ, R13.H1_H1 ;  /* 0x3000000dff487230 */ /* 0x000fc40000004100 */
[C---:B------:R-:W-:Y:S01]  /*32a0*/  FMUL.FTZ R135, R73.reuse, R130 ;  /* 0x0000008249877220 */ /* 0x040fe20000410000 */
[----:B------:R-:W-:Y:S02]  /*32b0*/  HADD2.F32 R128, -RZ, R129.H1_H1 ;  /* 0x30000081ff807230 */ /* 0x000fe40000004100 */
[----:B------:R-:W-:Y:S01]  /*32c0*/  FFMA.FTZ R134, R73, R125, -R134 ;  /* 0x0000007d49867223 */ /* 0x000fe20000010886 */
[----:B------:R-:W-:Y:S01]  /*32d0*/  HADD2.F32 R13, -RZ, R13.H0_H0 ;  /* 0x2000000dff0d7230 */ /* 0x000fe20000004100 */
[----:B------:R-:W-:Y:S01]  /*32e0*/  F2FP.F16.E4M3.UNPACK_B R14, R14 ;  /* 0x0000000eff0e723e */ /* 0x000fe200020006ff */
[----:B------:R-:W-:Y:S02]  /*32f0*/  HADD2.F32 R73, -RZ, R126.H1_H1 ;  /* 0x3000007eff497230 */ /* 0x000fe40000004100 */
[-C--:B------:R-:W-:Y:S01]  /*3300*/  FMUL.FTZ R130, R72, R128.reuse ;  /* 0x0000008048827220 */ /* 0x080fe20000410000 */
[----:B------:R-:W-:Y:S01]  /*3310*/  F2FP.F16.E4M3.UNPACK_B R15, R15 ;  /* 0x0000000fff0f723e */ /* 0x000fe200020006ff */
[----:B------:R-:W-:Y:S01]  /*3320*/  FMUL.FTZ R133, R13, R128 ;  /* 0x000000800d857220 */ /* 0x000fe20000410000 */
[----:B------:R-:W-:-:S02]  /*3330*/  HADD2.F32 R129, -RZ, R129.H0_H0 ;  /* 0x20000081ff817230 */ /* 0x000fc40000004100 */
[-C--:B------:R-:W-:Y:S01]  /*3340*/  FFMA.FTZ R130, R13, R73.reuse, -R130 ;  /* 0x000000490d827223 */ /* 0x080fe20000010882 */
[--C-:B------:R-:W-:Y:S02]  /*3350*/  HADD2.F32 R13, -RZ, R14.reuse.H0_H0 ;  /* 0x2000000eff0d7230 */ /* 0x100fe40000004100 */
[----:B------:R-:W-:Y:S01]  /*3360*/  FFMA.FTZ R133, R72, R73, R133 ;  /* 0x0000004948857223 */ /* 0x000fe20000010085 */
[--C-:B------:R-:W-:Y:S02]  /*3370*/  HADD2.F32 R72, -RZ, R15.reuse.H0_H0 ;  /* 0x2000000fff487230 */ /* 0x100fe40000004100 */
[----:B------:R-:W-:Y:S01]  /*3380*/  FFMA.FTZ R135, R74, R125, R135 ;  /* 0x0000007d4a877223 */ /* 0x000fe20000010087 */
[----:B------:R-:W-:Y:S02]  /*3390*/  HADD2.F32 R14, -RZ, R14.H1_H1 ;  /* 0x3000000eff0e7230 */ /* 0x000fe40000004100 */
[----:B------:R-:W-:Y:S01]  /*33a0*/  HADD2.F32 R15, -RZ, R15.H1_H1 ;  /* 0x3000000fff0f7230 */ /* 0x000fe20000004100 */
[----:B------:R-:W-:Y:S01]  /*33b0*/  F2FP.SATFINITE.E4M3.F32.PACK_AB_MERGE_C R130, R133, R130, RZ ;  /* 0x000000828582723e */ /* 0x000fe200048070ff */
[----:B------:R-:W-:-:S02]  /*33c0*/  HADD2.F32 R127, -RZ, R127.H0_H0 ;  /* 0x2000007fff7f7230 */ /* 0x000fc40000004100 */
[-C--:B------:R-:W-:Y:S01]  /*33d0*/  FMUL.FTZ R74, R14, R129.reuse ;  /* 0x000000810e4a7220 */ /* 0x080fe20000410000 */
[----:B------:R-:W-:Y:S02]  /*33e0*/  HADD2.F32 R75, -RZ, R75.H0_H0 ;  /* 0x2000004bff4b7230 */ /* 0x000fe40000004100 */
[----:B------:R-:W-:Y:S01]  /*33f0*/  FMUL.FTZ R129, R13, R129 ;  /* 0x000000810d817220 */ /* 0x000fe20000410000 */
[----:B------:R-:W-:Y:S02]  /*3400*/  HADD2.F32 R126, -RZ, R126.H0_H0 ;  /* 0x2000007eff7e7230 */ /* 0x000fe40000004100 */
[-C--:B------:R-:W-:Y:S01]  /*3410*/  FMUL.FTZ R73, R15, R127.reuse ;  /* 0x0000007f0f497220 */ /* 0x080fe20000410000 */
[C---:B------:R-:W-:Y:S01]  /*3420*/  FMUL.FTZ R128, R72.reuse, R127 ;  /* 0x0000007f48807220 */ /* 0x040fe20000410000 */
[----:B------:R-:W-:Y:S02]  /*3430*/  F2FP.SATFINITE.E4M3.F32.PACK_AB_MERGE_C R134, R135, R134, RZ ;  /* 0x000000868786723e */ /* 0x000fe400048070ff */
[-C--:B------:R-:W-:Y:S01]  /*3440*/  FFMA.FTZ R73, R72, R75.reuse, -R73 ;  /* 0x0000004b48497223 */ /* 0x080fe20000010849 */
[----:B------:R-:W-:Y:S01]  /*3450*/  FFMA.FTZ R128, R15, R75, R128 ;  /* 0x0000004b0f807223 */ /* 0x000fe20000010080 */
[-C--:B------:R-:W-:Y:S01]  /*3460*/  FFMA.FTZ R74, R13, R126.reuse, -R74 ;  /* 0x0000007e0d4a7223 */ /* 0x080fe2000001084a */
[----:B------:R-:W-:Y:S01]  /*3470*/  FFMA.FTZ R129, R14, R126, R129 ;  /* 0x0000007e0e817223 */ /* 0x000fe20000010081 */
[----:B------:R-:W-:-:S02]  /*3480*/  F2FP.SATFINITE.E4M3.F32.PACK_AB_MERGE_C R13, R12, R11, R137 ;  /* 0x0000000b0c0d723e */ /* 0x000fc40004807089 */
[----:B------:R-:W-:Y:S02]  /*3490*/  F2FP.SATFINITE.E4M3.F32.PACK_AB_MERGE_C R12, R132, R131, R136 ;  /* 0x00000083840c723e */ /* 0x000fe40004807088 */
[----:B------:R-:W-:Y:S02]  /*34a0*/  F2FP.SATFINITE.E4M3.F32.PACK_AB_MERGE_C R14, R129, R74, R130 ;  /* 0x0000004a810e723e */ /* 0x000fe40004807082 */
[----:B------:R-:W-:-:S07]  /*34b0*/  F2FP.SATFINITE.E4M3.F32.PACK_AB_MERGE_C R15, R128, R73, R134 ;  /* 0x00000049800f723e */ /* 0x000fce0004807086 */
.L_x_520:
[----:B------:R-:W-:Y:S05]  /*34c0*/  BSYNC B3 ;  /* 0x0000000000037941 */ /* 0x000fea0003800000 */
.L_x_519:
[----:B0-----:R0:W-:Y:S02]  /*34d0*/  ST.E.128 desc[UR36][R76.64], R12 ;  /* 0x0000000c4c007985 */ /* 0x0011e4000c101d24 */
.L_x_518:
[----:B------:R-:W-:Y:S05]  /*34e0*/  BSYNC B2 ;  /* 0x0000000000027941 */ /* 0x000fea0003800000 */
.L_x_517:
[----:B------:R-:W-:-:S13]  /*34f0*/  ISETP.NE.AND P6, PT, R3, RZ, PT ;  /* 0x000000ff0300720c */ /* 0x000fda0003fc5270 */
[----:B------:R-:W-:Y:S05]  /*3500*/  @P6 BRA `(.L_x_516) ;  /* 0x0000000400b86947 */ /* 0x000fea0003800000 */
[----:B0-2---:R0:W2:Y:S01]  /*3510*/  LDS.128 R12, [R95+0x2c400] ;  /* 0x02c400005f0c7984 */ /* 0x0050a20000000c00 */
[----:B----4-:R-:W-:Y:S01]  /*3520*/  IADD3 R72, P6, R22, R79, RZ ;  /* 0x0000004f16487210 */ /* 0x010fe20007fde0ff */
[----:B------:R-:W-:Y:S04]  /*3530*/  BSSY B2, `(.L_x_521) ;  /* 0x000006a000027945 */ /* 0x000fe80003800000 */
[----:B-1----:R-:W-:Y:S01]  /*3540*/  IMAD.X R73, R78, 0x1, R217, P6 ;  /* 0x000000014e497824 */ /* 0x002fe200030e06d9 */
[----:B------:R-:W-:-:S13]  /*3550*/  ISETP.GE.AND P6, PT, R218, R108, PT ;  /* 0x0000006cda00720c */ /* 0x000fda0003fc6270 */
[----:B0-----:R-:W-:Y:S05]  /*3560*/  @P6 BRA `(.L_x_522) ;  /* 0x0000000400986947 */ /* 0x001fea0003800000 */
[----:B------:R-:W-:Y:S02]  /*3570*/  SHF.R.U32.HI R70, RZ, 0x8, R71 ;  /* 0x00000008ff467819 */ /* 0x000fe40000011647 */
[--C-:B------:R-:W-:Y:S02]  /*3580*/  SHF.R.U32.HI R68, RZ, 0x8, R69.reuse ;  /* 0x00000008ff447819 */ /* 0x100fe40000011645 */
[----:B------:R-:W-:Y:S01]  /*3590*/  LOP3.LUT R11, R69, 0xff0000ff, RZ, 0xc0, !PT ;  /* 0xff0000ff450b7812 */ /* 0x000fe200078ec0ff */
[----:B------:R-:W-:Y:S01]  /*35a0*/  IMAD.SHL.U32 R70, R70, 0x100, RZ ;  /* 0x0000010046467824 */ /* 0x000fe200078e00ff */
[----:B------:R-:W-:Y:S02]  /*35b0*/  SHF.R.U32.HI R74, RZ, 0x10, R69 ;  /* 0x00000010ff4a7819 */ /* 0x000fe40000011645 */
[----:B------:R-:W-:Y:S02]  /*35c0*/  SHF.R.U32.HI R75, RZ, 0x10, R71 ;  /* 0x00000010ff4b7819 */ /* 0x000fe40000011647 */
[----:B------:R-:W-:-:S02]  /*35d0*/  LOP3.LUT R69, R71, 0xff0000ff, RZ, 0xc0, !PT ;  /* 0xff0000ff47457812 */ /* 0x000fc400078ec0ff */
[----:B------:R-:W-:Y:S01]  /*35e0*/  SHF.L.U32 R68, R68, 0x8, RZ ;  /* 0x0000000844447819 */ /* 0x000fe200000006ff */
[----:B------:R-:W-:Y:S01]  /*35f0*/  IMAD.U32 R75, R75, 0x10000, RZ ;  /* 0x000100004b4b7824 */ /* 0x000fe200078e00ff */
[----:B------:R-:W-:Y:S01]  /*3600*/  LOP3.LUT R70, R69, 0xff00, R70, 0xf8, !PT ;  /* 0x0000ff0045467812 */ /* 0x000fe200078ef846 */
[----:B------:R-:W-:Y:S01]  /*3610*/  IMAD.U32 R69, R74, 0x10000, RZ ;  /* 0x000100004a457824 */ /* 0x000fe200078e00ff */
[----:B------:R-:W-:Y:S02]  /*3620*/  LOP3.LUT R68, R11, 0xff00, R68, 0xf8, !PT ;  /* 0x0000ff000b447812 */ /* 0x000fe400078ef844 */
[----:B------:R-:W-:Y:S02]  /*3630*/  F2FP.F16.E4M3.UNPACK_B R71, R124.H1 ;  /* 0x0000007cff47723e */ /* 0x000fe400030006ff */
[----:B--2---:R-:W-:Y:S02]  /*3640*/  F2FP.F16.E4M3.UNPACK_B R11, R13 ;  /* 0x0000000dff0b723e */ /* 0x004fe400020006ff */
        /* <DEDUP_REMOVED lines=8> */
[CC--:B------:R-:W-:Y:S01]  /*36d0*/  FMUL.FTZ R78, R68.reuse, R75.reuse ;  /* 0x0000004b444e7220 */ /* 0x0c0fe20000410000 */
[--C-:B------:R-:W-:Y:S01]  /*36e0*/  HADD2.F32 R71, -RZ, R70.reuse.H0_H0 ;  /* 0x20000046ff477230 */ /* 0x100fe20000004100 */
[----:B------:R-:W-:Y:S01]  /*36f0*/  F2FP.F16.E4M3.UNPACK_B R124, R124 ;  /* 0x0000007cff7c723e */ /* 0x000fe200020006ff */
[--C-:B------:R-:W-:Y:S02]  /*3700*/  HADD2.F32 R69, -RZ, R13.reuse.H1_H1 ;  /* 0x3000000dff457230 */ /* 0x100fe40000004100 */
[C---:B------:R-:W-:Y:S01]  /*3710*/  FMUL.FTZ R75, R11.reuse, R75 ;  /* 0x0000004b0b4b7220 */ /* 0x040fe20000410000 */
[----:B------:R-:W-:Y:S02]  /*3720*/  HADD2.F32 R13, -RZ, R13.H0_H0 ;  /* 0x2000000dff0d7230 */ /* 0x000fe40000004100 */
[-C--:B------:R-:W-:Y:S01]  /*3730*/  FFMA.FTZ R11, R11, R71.reuse, -R78 ;  /* 0x000000470b0b7223 */ /* 0x080fe2000001084e */
[----:B------:R-:W-:Y:S02]  /*3740*/  HADD2.F32 R70, -RZ, R70.H1_H1 ;  /* 0x30000046ff467230 */ /* 0x000fe40000004100 */
[-C--:B------:R-:W-:Y:S01]  /*3750*/  FMUL.FTZ R78, R69, R76.reuse ;  /* 0x0000004c454e7220 */ /* 0x080fe20000410000 */
[----:B------:R-:W-:Y:S01]  /*3760*/  FFMA.FTZ R126, R68, R71, R75 ;  /* 0x00000047447e7223 */ /* 0x000fe2000001004b */
[C---:B------:R-:W-:Y:S01]  /*3770*/  FMUL.FTZ R76, R13.reuse, R76 ;  /* 0x0000004c0d4c7220 */ /* 0x040fe20000410000 */
[----:B------:R-:W-:Y:S01]  /*3780*/  F2FP.F16.E4M3.UNPACK_B R117, R117 ;  /* 0x00000075ff75723e */ /* 0x000fe200020006ff */
        /* <DEDUP_REMOVED lines=8> */
[----:B------:R-:W-:Y:S02]  /*3810*/  HADD2.F32 R13, -RZ, R12.H0_H0 ;  /* 0x2000000cff0d7230 */ /* 0x000fe40000004100 */
[-C--:B------:R-:W-:Y:S01]  /*3820*/  FMUL.FTZ R78, R68, R71.reuse ;  /* 0x00000047444e7220 */ /* 0x080fe20000410000 */
[----:B------:R-:W-:Y:S02]  /*3830*/  HADD2.F32 R70, -RZ, R117.H1_H1 ;  /* 0x30000075ff467230 */ /* 0x000fe40000004100 */
[----:B------:R-:W-:Y:S01]  /*3840*/  FMUL.FTZ R75, R69, R71 ;  /* 0x00000047454b7220 */ /* 0x000fe20000410000 */
[----:B------:R-:W-:-:S02]  /*3850*/  HADD2.F32 R124, -RZ, R124.H0_H0 ;  /* 0x2000007cff7c7230 */ /* 0x000fc40000004100 */
[----:B------:R-:W-:Y:S02]  /*3860*/  HADD2.F32 R12, -RZ, R12.H1_H1 ;  /* 0x3000000cff0c7230 */ /* 0x000fe40000004100 */
[-C--:B------:R-:W-:Y:S01]  /*3870*/  FFMA.FTZ R75, R68, R70.reuse, -R75 ;  /* 0x00000046444b7223 */ /* 0x080fe2000001084b */
[----:B------:R-:W-:Y:S02]  /*3880*/  HADD2.F32 R117, -RZ, R117.H0_H0 ;  /* 0x20000075ff757230 */ /* 0x000fe40000004100 */
[----:B------:R-:W-:Y:S01]  /*3890*/  FFMA.FTZ R78, R69, R70, R78 ;  /* 0x00000046454e7223 */ /* 0x000fe2000001004e */
[CC--:B------:R-:W-:Y:S01]  /*38a0*/  FMUL.FTZ R71, R13.reuse, R124.reuse ;  /* 0x0000007c0d477220 */ /* 0x0c0fe20000410000 */
[----:B------:R-:W-:Y:S01]  /*38b0*/  FMUL.FTZ R76, R12, R124 ;  /* 0x0000007c0c4c7220 */ /* 0x000fe20000410000 */
[----:B------:R-:W-:Y:S02]  /*38c0*/  F2FP.F16.E4M3.UNPACK_B R70, R74.H1 ;  /* 0x0000004aff46723e */ /* 0x000fe400030006ff */
[----:B------:R-:W-:Y:S01]  /*38d0*/  F2FP.SATFINITE.E4M3.F32.PACK_AB_MERGE_C R127, R78, R75, RZ ;  /* 0x0000004b4e7f723e */ /* 0x000fe200048070ff */
[----:B------:R-:W-:Y:S01]  /*38e0*/  FFMA.FTZ R79, R13, R117, -R76 ;  /* 0x000000750d4f7223 */ /* 0x000fe2000001084c */
[----:B------:R-:W-:Y:S01]  /*38f0*/  F2FP.F16.E4M3.UNPACK_B R13, R15.H1 ;  /* 0x0000000fff0d723e */ /* 0x000fe200030006ff */
[----:B------:R-:W-:Y:S01]  /*3900*/  FFMA.FTZ R124, R12, R117, R71 ;  /* 0x000000750c7c7223 */ /* 0x000fe20000010047 */
[-C--:B------:R-:W-:Y:S01]  /*3910*/  F2FP.F16.E4M3.UNPACK_B R75, R77.reuse.H1 ;  /* 0x0000004dff4b723e */ /* 0x080fe200030006ff */
[----:B------:R-:W-:Y:S01]  /*3920*/  HADD2.F32 R71, -RZ, R70.H1_H1 ;  /* 0x30000046ff477230 */ /* 0x000fe20000004100 */
[----:B------:R-:W-:Y:S01]  /*3930*/  F2FP.F16.E4M3.UNPACK_B R12, R14.H1 ;  /* 0x0000000eff0c723e */ /* 0x000fe200030006ff */
[----:B------:R-:W-:Y:S01]  /*3940*/  HADD2.F32 R69, -RZ, R13.H1_H1 ;  /* 0x3000000dff457230 */ /* 0x000fe20000004100 */
[----:B------:R-:W-:Y:S01]  /*3950*/  F2FP.F16.E4M3.UNPACK_B R77, R77 ;  /* 0x0000004dff4d723e */ /* 0x000fe200020006ff */
[----:B------:R-:W-:Y:S01]  /*3960*/  HADD2.F32 R78, -RZ, R75.H1_H1 ;  /* 0x3000004bff4e7230 */ /* 0x000fe20000004100 */
[----:B------:R-:W-:Y:S01]  /*3970*/  F2FP.F16.E4M3.UNPACK_B R74, R74 ;  /* 0x0000004aff4a723e */ /* 0x000fe200020006ff */
[----:B------:R-:W-:Y:S01]  /*3980*/  HADD2.F32 R68, -RZ, R13.H0_H0 ;  /* 0x2000000dff447230 */ /* 0x000fe20000004100 */
[----:B------:R-:W-:Y:S01]  /*3990*/  F2FP.F16.E4M3.UNPACK_B R15, R15 ;  /* 0x0000000fff0f723e */ /* 0x000fe200020006ff */
[----:B------:R-:W-:-:S02]  /*39a0*/  HADD2.F32 R13, -RZ, R12.H1_H1 ;  /* 0x3000000cff0d7230 */ /* 0x000fc40000004100 */
[-C--:B------:R-:W-:Y:S01]  /*39b0*/  FMUL.FTZ R117, R69, R78.reuse ;  /* 0x0000004e45757220 */ /* 0x080fe20000410000 */
[--C-:B------:R-:W-:Y:S02]  /*39c0*/  HADD2.F32 R76, -RZ, R77.reuse.H1_H1 ;  /* 0x3000004dff4c7230 */ /* 0x100fe40000004100 */
[C---:B------:R-:W-:Y:S01]  /*39d0*/  FMUL.FTZ R128, R68.reuse, R78 ;  /* 0x0000004e44807220 */ /* 0x040fe20000410000 */
[----:B------:R-:W-:Y:S02]  /*39e0*/  HADD2.F32 R12, -RZ, R12.H0_H0 ;  /* 0x2000000cff0c7230 */ /* 0x000fe40000004100 */
[----:B------:R-:W-:Y:S01]  /*39f0*/  FFMA.FTZ R78, R68, R71, -R117 ;  /* 0x00000047444e7223 */ /* 0x000fe20000010875 */
[----:B------:R-:W-:Y:S02]  /*3a00*/  HADD2.F32 R68, -RZ, R74.H1_H1 ;  /* 0x3000004aff447230 */ /* 0x000fe40000004100 */
[----:B------:R-:W-:Y:S01]  /*3a10*/  FMUL.FTZ R117, R13, R76 ;  /* 0x0000004c0d757220 */ /* 0x000fe20000410000 */
[----:B------:R-:W-:Y:S01]  /*3a20*/  F2FP.F16.E4M3.UNPACK_B R14, R14 ;  /* 0x0000000eff0e723e */ /* 0x000fe200020006ff */
[----:B------:R-:W-:Y:S01]  /*3a30*/  FMUL.FTZ R76, R12, R76 ;  /* 0x0000004c0c4c7220 */ /* 0x000fe20000410000 */
[----:B------:R-:W-:-:S02]  /*3a40*/  HADD2.F32 R77, -RZ, R77.H0_H0 ;  /* 0x2000004dff4d7230 */ /* 0x000fc40000004100 */
[-C--:B------:R-:W-:Y:S01]  /*3a50*/  FFMA.FTZ R117, R12, R68.reuse, -R117 ;  /* 0x000000440c757223 */ /* 0x080fe20000010875 */
[----:B------:R-:W-:Y:S01]  /*3a60*/  FFMA.FTZ R125, R69, R71, R128 ;  /* 0x00000047457d7223 */ /* 0x000fe20000010080 */
[----:B------:R-:W-:Y:S01]  /*3a70*/  FFMA.FTZ R76, R13, R68, R76 ;  /* 0x000000440d4c7223 */ /* 0x000fe2000001004c */
[--C-:B------:R-:W-:Y:S02]  /*3a80*/  HADD2.F32 R13, -RZ, R15.reuse.H0_H0 ;  /* 0x2000000fff0d7230 */ /* 0x100fe40000004100 */
[--C-:B------:R-:W-:Y:S01]  /*3a90*/  HADD2.F32 R12, -RZ, R14.reuse.H0_H0 ;  /* 0x2000000eff0c7230 */ /* 0x100fe20000004100 */
[----:B------:R-:W-:Y:S01]  /*3aa0*/  F2FP.SATFINITE.E4M3.F32.PACK_AB_MERGE_C R78, R125, R78, RZ ;  /* 0x0000004e7d4e723e */ /* 0x000fe200048070ff */
[----:B------:R-:W-:Y:S01]  /*3ab0*/  HADD2.F32 R15, -RZ, R15.H1_H1 ;  /* 0x3000000fff0f7230 */ /* 0x000fe20000004100 */
[----:B------:R-:W-:Y:S01]  /*3ac0*/  F2FP.SATFINITE.E4M3.F32.PACK_AB_MERGE_C R76, R76, R117, RZ ;  /* 0x000000754c4c723e */ /* 0x000fe200048070ff */
[----:B------:R-:W-:Y:S02]  /*3ad0*/  HADD2.F32 R68, -RZ, R75.H0_H0 ;  /* 0x2000004bff447230 */ /* 0x000fe40000004100 */
[----:B------:R-:W-:-:S02]  /*3ae0*/  HADD2.F32 R14, -RZ, R14.H1_H1 ;  /* 0x3000000eff0e7230 */ /* 0x000fc40000004100 */
[----:B------:R-:W-:Y:S02]  /*3af0*/  HADD2.F32 R69, -RZ, R74.H0_H0 ;  /* 0x2000004aff457230 */ /* 0x000fe40000004100 */
[-C--:B------:R-:W-:Y:S01]  /*3b00*/  FMUL.FTZ R74, R15, R68.reuse ;  /* 0x000000440f4a7220 */ /* 0x080fe20000410000 */
[----:B------:R-:W-:Y:S02]  /*3b10*/  HADD2.F32 R70, -RZ, R70.H0_H0 ;  /* 0x20000046ff467230 */ /* 0x000fe40000004100 */
[-C--:B------:R-:W-:Y:S01]  /*3b20*/  FMUL.FTZ R71, R14, R77.reuse ;  /* 0x0000004d0e477220 */ /* 0x080fe20000410000 */
[C---:B------:R-:W-:Y:S01]  /*3b30*/  FMUL.FTZ R68, R13.reuse, R68 ;  /* 0x000000440d447220 */ /* 0x040fe20000410000 */
[C---:B------:R-:W-:Y:S01]  /*3b40*/  FMUL.FTZ R77, R12.reuse, R77 ;  /* 0x0000004d0c4d7220 */ /* 0x040fe20000410000 */
[-C--:B------:R-:W-:Y:S02]  /*3b50*/  FFMA.FTZ R74, R13, R70.reuse, -R74 ;  /* 0x000000460d4a7223 */ /* 0x080fe4000001084a */
[----:B------:R-:W-:Y:S01]  /*3b60*/  FFMA.FTZ R15, R15, R70, R68 ;  /* 0x000000460f0f7223 */ /* 0x000fe20000010044 */
[-C--:B------:R-:W-:Y:S01]  /*3b70*/  FFMA.FTZ R71, R12, R69.reuse, -R71 ;  /* 0x000000450c477223 */ /* 0x080fe20000010847 */
[----:B------:R-:W-:Y:S01]  /*3b80*/  FFMA.FTZ R14, R14, R69, R77 ;  /* 0x000000450e0e7223 */ /* 0x000fe2000001004d */
[----:B------:R-:W-:-:S02]  /*3b90*/  F2FP.SATFINITE.E4M3.F32.PACK_AB_MERGE_C R13, R126, R11, R129 ;  /* 0x0000000b7e0d723e */ /* 0x000fc40004807081 */
[----:B------:R-:W-:Y:S02]  /*3ba0*/  F2FP.SATFINITE.E4M3.F32.PACK_AB_MERGE_C R12, R124, R79, R127 ;  /* 0x0000004f7c0c723e */ /* 0x000fe4000480707f */
[----:B------:R-:W-:Y:S02]  /*3bb0*/  F2FP.SATFINITE.E4M3.F32.PACK_AB_MERGE_C R14, R14, R71, R76 ;  /* 0x000000470e0e723e */ /* 0x000fe4000480704c */
[----:B------:R-:W-:-:S07]  /*3bc0*/  F2FP.SATFINITE.E4M3.F32.PACK_AB_MERGE_C R15, R15, R74, R78 ;  /* 0x0000004a0f0f723e */ /* 0x000fce000480704e */
.L_x_522:
[----:B------:R-:W-:Y:S05]  /*3bd0*/  BSYNC B2 ;  /* 0x0000000000027941 */ /* 0x000fea0003800000 */
.L_x_521:
[----:B--2---:R0:W-:Y:S02]  /*3be0*/  ST.E.128 desc[UR36][R72.64], R12 ;  /* 0x0000000c48007985 */ /* 0x0041e4000c101d24 */
.L_x_516:
[----:B------:R-:W-:Y:S05]  /*3bf0*/  BSYNC B1 ;  /* 0x0000000000017941 */ /* 0x000fea0003800000 */
.L_x_515:
[----:B------:R-:W-:-:S03]  /*3c00*/  UMOV UR4, 0xffffffff ;  /* 0xffffffff00047882 */ /* 0x000fc60000000000 */
[----:B------:R-:W-:Y:S05]  /*3c10*/  BRA.DIV UR4, `(.L_x_523) ;  /* 0x0000020a04d07947 */ /* 0x000fea000b800000 */
[----:B------:R0:W0:Y:S04]  /*3c20*/  SHFL.IDX PT, R70, R111, 0x1, 0x181f ;  /* 0x00381f006f467f89 */ /* 0x00002800000e0000 */
[----:B------:R0:W0:Y:S02]  /*3c30*/  SHFL.IDX PT, R71, R110, 0x1, 0x181f ;  /* 0x00381f006e477f89 */ /* 0x00002400000e0000 */
.L_x_834:
[----:B------:R-:W-:Y:S04]  /*3c40*/  BSSY B1, `(.L_x_524) ;  /* 0x00000e8000017945 */ /* 0x000fe80003800000 */
[----:B------:R-:W-:Y:S05]  /*3c50*/  @P2 BRA `(.L_x_525) ;  /* 0x0000000c00982947 */ /* 0x000fea0003800000 */
[----:B------:R-:W-:Y:S04]  /*3c60*/  BSSY B2, `(.L_x_526) ;  /* 0x0000072000027945 */ /* 0x000fe80003800000 */
[----:B------:R-:W-:Y:S05]  /*3c70*/  @P1 BRA `(.L_x_527) ;  /* 0x0000000400c01947 */ /* 0x000fea0003800000 */
[----:B0-2---:R0:W2:Y:S01]  /*3c80*/  LDS.128 R12, [R95+0x29400] ;  /* 0x029400005f0c7984 */ /* 0x0050a20000000c00 */
[----:B------:R-:W-:Y:S01]  /*3c90*/  IADD3 R68, P2, R16, R71, RZ ;  /* 0x0000004710447210 */ /* 0x000fe20007f5e0ff */
[----:B------:R-:W-:Y:S03]  /*3ca0*/  BSSY B3, `(.L_x_528) ;  /* 0x000006c000037945 */ /* 0x000fe60003800000 */
[----:B------:R-:W-:Y:S02]  /*3cb0*/  IADD3.X R69, R70, R17, RZ, P2, !PT ;  /* 0x0000001146457210 */ /* 0x000fe400017fe4ff */
[----:B------:R-:W-:-:S13]  /*3cc0*/  ISETP.GE.AND P2, PT, R18, R108, PT ;  /* 0x0000006c1200720c */ /* 0x000fda0003f46270 */
[----:B0-----:R-:W-:Y:S05]  /*3cd0*/  @P2 BRA `(.L_x_529) ;  /* 0x0000000400a02947 */ /* 0x001fea0003800000 */
[----:B------:R-:W-:Y:S02]  /*3ce0*/  SHF.R.U32.HI R64, RZ, 0x8, R65 ;  /* 0x00000008ff407819 */ /* 0x000fe40000011641 */
[----:B------:R-:W-:Y:S02]  /*3cf0*/  SHF.R.U32.HI R72, RZ, 0x8, R67 ;  /* 0x00000008ff487819 */ /* 0x000fe40000011643 */
[----:B------:R-:W-:Y:S01]  /*3d00*/  LOP3.LUT R11, R65, 0xff0000ff, RZ, 0xc0, !PT ;  /* 0xff0000ff410b7812 */ /* 0x000fe200078ec0ff */
[----:B------:R-:W-:Y:S01]  /*3d10*/  IMAD.SHL.U32 R64, R64, 0x100, RZ ;  /* 0x0000010040407824 */ /* 0x000fe200078e00ff */
[----:B------:R-:W-:Y:S01]  /*3d20*/  SHF.R.U32.HI R74, RZ, 0x10, R65 ;  /* 0x00000010ff4a7819 */ /* 0x000fe20000011641 */
[----:B--2---:R-:W-:Y:S01]  /*3d30*/  IMAD.MOV.U32 R65, RZ, RZ, R15 ;  /* 0x000000ffff417224 */ /* 0x004fe200078e000f */
[----:B------:R-:W-:Y:S01]  /*3d40*/  SHF.R.U32.HI R73, RZ, 0x10, R67 ;  /* 0x00000010ff497819 */ /* 0x000fe20000011643 */
[----:B------:R-:W-:Y:S01]  /*3d50*/  IMAD.SHL.U32 R15, R72, 0x100, RZ ;  /* 0x00000100480f7824 */ /* 0x000fe200078e00ff */
[----:B------:R-:W-:-:S02]  /*3d60*/  LOP3.LUT R66, R67, 0xff0000ff, RZ, 0xc0, !PT ;  /* 0xff0000ff43427812 */ /* 0x000fc400078ec0ff */
[----:B------:R-:W-:Y:S01]  /*3d70*/  LOP3.LUT R64, R11, 0xff00, R64, 0xf8, !PT ;  /* 0x0000ff000b407812 */ /* 0x000fe200078ef840 */
[----:B------:R-:W-:Y:S01]  /*3d80*/  IMAD.U32 R73, R73, 0x10000, RZ ;  /* 0x0001000049497824 */ /* 0x000fe200078e00ff */
[----:B------:R-:W-:Y:S02]  /*3d90*/  LOP3.LUT R66, R66, 0xff00, R15, 0xf8, !PT ;  /* 0x0000ff0042427812 */ /* 0x000fe400078ef80f */
[----:B------:R-:W-:Y:S02]  /*3da0*/  SHF.L.U32 R15, R74, 0x10, RZ ;  /* 0x000000104a0f7819 */ /* 0x000fe400000006ff */
[----:B------:R-:W-:Y:S02]  /*3db0*/  F2FP.F16.E4M3.UNPACK_B R72, R123.H1 ;  /* 0x0000007bff48723e */ /* 0x000fe400030006ff */
[-C--:B------:R-:W-:Y:S02]  /*3dc0*/  F2FP.F16.E4M3.UNPACK_B R11, R13.reuse ;  /* 0x0000000dff0b723e */ /* 0x080fe400020006ff */
[----:B------:R-:W-:Y:S01]  /*3dd0*/  LOP3.LUT R75, R66, 0xff0000, R73, 0xf8, !PT ;  /* 0x00ff0000424b7812 */ /* 0x000fe200078ef849 */
[--C-:B------:R-:W-:Y:S01]  /*3de0*/  HADD2.F32 R74, -RZ, R72.reuse.H0_H0 ;  /* 0x20000048ff4a7230 */ /* 0x100fe20000004100 */
[----:B------:R-:W-:Y:S01]  /*3df0*/  LOP3.LUT R67, R64, 0xff0000, R15, 0xf8, !PT ;  /* 0x00ff000040437812 */ /* 0x000fe200078ef80f */
[--C-:B------:R-:W-:Y:S01]  /*3e00*/  HADD2.F32 R15, -RZ, R11.reuse.H1_H1 ;  /* 0x3000000bff0f7230 */ /* 0x100fe20000004100 */
[----:B------:R-:W-:Y:S01]  /*3e10*/  F2FP.F16.E4M3.UNPACK_B R66, R122.H1 ;  /* 0x0000007aff42723e */ /* 0x000fe200030006ff */
[----:B------:R-:W-:Y:S01]  /*3e20*/  HADD2.F32 R73, -RZ, R72.H1_H1 ;  /* 0x30000048ff497230 */ /* 0x000fe20000004100 */
[----:B------:R-:W-:Y:S01]  /*3e30*/  F2FP.F16.E4M3.UNPACK_B R13, R13.H1 ;  /* 0x0000000dff0d723e */ /* 0x000fe200030006ff */
[----:B------:R-:W-:-:S02]  /*3e40*/  HADD2.F32 R11, -RZ, R11.H0_H0 ;  /* 0x2000000bff0b7230 */ /* 0x000fc40000004100 */
[-C--:B------:R-:W-:Y:S01]  /*3e50*/  FMUL.FTZ R76, R15, R74.reuse ;  /* 0x0000004a0f4c7220 */ /* 0x080fe20000410000 */
        /* <DEDUP_REMOVED lines=8> */
[----:B-1----:R-:W-:Y:S01]  /*3ee0*/  FFMA.FTZ R78, R15, R72, R74 ;  /* 0x000000480f4e7223 */ /* 0x002fe2000001004a */
[C---:B------:R-:W-:Y:S01]  /*3ef0*/  FMUL.FTZ R11, R13.reuse, R73 ;  /* 0x000000490d0b7220 */ /* 0x040fe20000410000 */
[----:B------:R-:W-:Y:S01]  /*3f00*/  F2FP.F16.E4M3.UNPACK_B R122, R122 ;  /* 0x0000007aff7a723e */ /* 0x000fe200020006ff */
[----:B------:R-:W-:-:S02]  /*3f10*/  FFMA.FTZ R73, R13, R66, -R76 ;  /* 0x000000420d497223 */ /* 0x000fc4000001084c */
[----:B------:R-:W-:Y:S01]  /*3f20*/  FFMA.FTZ R124, R64, R66, R11 ;  /* 0x00000042407c7223 */ /* 0x000fe2000001000b */
[-C--:B------:R-:W-:Y:S01]  /*3f30*/  F2FP.F16.E4M3.UNPACK_B R11, R12.reuse.H1 ;  /* 0x0000000cff0b723e */ /* 0x080fe200030006ff */
[--C-:B------:R-:W-:Y:S01]  /*3f40*/  HADD2.F32 R66, -RZ, R123.reuse.H1_H1 ;  /* 0x3000007bff427230 */ /* 0x100fe20000004100 */
[----:B------:R-:W-:Y:S01]  /*3f50*/  F2FP.F16.E4M3.UNPACK_B R12, R12 ;  /* 0x0000000cff0c723e */ /* 0x000fe200020006ff */
[----:B------:R-:W-:Y:S01]  /*3f60*/  HADD2.F32 R123, -RZ, R123.H0_H0 ;  /* 0x2000007bff7b7230 */ /* 0x000fe20000004100 */
[----:B------:R-:W-:Y:S01]  /*3f70*/  F2FP.SATFINITE.E4M3.F32.PACK_AB_MERGE_C R117, R124, R73, RZ ;  /* 0x000000497c75723e */ /* 0x000fe200048070ff */
[--C-:B------:R-:W-:Y:S02]  /*3f80*/  HADD2.F32 R13, -RZ, R11.reuse.H0_H0 ;  /* 0x2000000bff0d7230 */ /* 0x100fe40000004100 */
[----:B------:R-:W-:Y:S01]  /*3f90*/  HADD2.F32 R15, -RZ, R11.H1_H1 ;  /* 0x3000000bff0f7230 */ /* 0x000fe20000004100 */
[----:B------:R-:W-:Y:S01]  /*3fa0*/  F2FP.SATFINITE.E4M3.F32.PACK_AB_MERGE_C R77, R78, R77, R117 ;  /* 0x0000004d4e4d723e */ /* 0x000fe20004807075 */
[----:B------:R-:W-:-:S02]  /*3fb0*/  HADD2.F32 R11, -RZ, R12.H0_H0 ;  /* 0x2000000cff0b7230 */ /* 0x000fc40000004100 */
[-C--:B------:R-:W-:Y:S01]  /*3fc0*/  FMUL.FTZ R74, R13, R66.reuse ;  /* 0x000000420d4a7220 */ /* 0x080fe20000410000 */
[----:B------:R-:W-:Y:S02]  /*3fd0*/  HADD2.F32 R12, -RZ, R12.H1_H1 ;  /* 0x3000000cff0c7230 */ /* 0x000fe40000004100 */
[----:B------:R-:W-:Y:S01]  /*3fe0*/  FMUL.FTZ R72, R15, R66 ;  /* 0x000000420f487220 */ /* 0x000fe20000410000 */
[--C-:B------:R-:W-:Y:S02]  /*3ff0*/  HADD2.F32 R64, -RZ, R122.reuse.H1_H1 ;  /* 0x3000007aff407230 */ /* 0x100fe40000004100 */
[----:B------:R-:W-:Y:S02]  /*4000*/  HADD2.F32 R122, -RZ, R122.H0_H0 ;  /* 0x2000007aff7a7230 */ /* 0x000fe40000004100 */
[CC--:B------:R-:W-:Y:S01]  /*4010*/  FMUL.FTZ R66, R12.reuse, R123.reuse ;  /* 0x0000007b0c427220 */ /* 0x0c0fe20000410000 */
[----:B------:R-:W-:Y:S01]  /*4020*/  FMUL.FTZ R123, R11, R123 ;  /* 0x0000007b0b7b7220 */ /* 0x000fe20000410000 */
[-C--:B------:R-:W-:Y:S01]  /*4030*/  FFMA.FTZ R72, R13, R64.reuse, -R72 ;  /* 0x000000400d487223 */ /* 0x080fe20000010848 */
[----:B------:R-:W-:Y:S01]  /*4040*/  FFMA.FTZ R15, R15, R64, R74 ;  /* 0x000000400f0f7223 */ /* 0x000fe2000001004a */
[-C--:B------:R-:W-:Y:S01]  /*4050*/  FFMA.FTZ R76, R11, R122.reuse, -R66 ;  /* 0x0000007a0b4c7223 */ /* 0x080fe20000010842 */
[----:B------:R-:W-:Y:S01]  /*4060*/  FFMA.FTZ R123, R12, R122, R123 ;  /* 0x0000007a0c7b7223 */ /* 0x000fe2000001007b */
[----:B------:R-:W-:-:S02]  /*4070*/  F2FP.F16.E4M3.UNPACK_B R12, R65.H1 ;  /* 0x00000041ff0c723e */ /* 0x000fc400030006ff */
[----:B----4-:R-:W-:Y:S02]  /*4080*/  F2FP.SATFINITE.E4M3.F32.PACK_AB_MERGE_C R79, R15, R72, RZ ;  /* 0x000000480f4f723e */ /* 0x010fe400048070ff */
[----:B------:R-:W-:Y:S01]  /*4090*/  F2FP.F16.E4M3.UNPACK_B R72, R75.H1 ;  /* 0x0000004bff48723e */ /* 0x000fe200030006ff */
[--C-:B------:R-:W-:Y:S01]  /*40a0*/  HADD2.F32 R15, -RZ, R12.reuse.H1_H1 ;  /* 0x3000000cff0f7230 */ /* 0x100fe20000004100 */
[----:B------:R-:W-:Y:S01]  /*40b0*/  F2FP.F16.E4M3.UNPACK_B R64, R67.H1 ;  /* 0x00000043ff40723e */ /* 0x000fe200030006ff */
[----:B------:R-:W-:Y:S01]  /*40c0*/  HADD2.F32 R13, -RZ, R12.H0_H0 ;  /* 0x2000000cff0d7230 */ /* 0x000fe20000004100 */
[----:B------:R-:W-:Y:S01]  /*40d0*/  F2FP.F16.E4M3.UNPACK_B R11, R14.H1 ;  /* 0x0000000eff0b723e */ /* 0x000fe200030006ff */
[----:B------:R-:W-:Y:S01]  /*40e0*/  HADD2.F32 R74, -RZ, R72.H1_H1 ;  /* 0x30000048ff4a7230 */ /* 0x000fe20000004100 */
[----:B------:R-:W-:Y:S01]  /*40f0*/  F2FP.F16.E4M3.UNPACK_B R75, R75 ;  /* 0x0000004bff4b723e */ /* 0x000fe200020006ff */
[----:B------:R-:W-:Y:S01]  /*4100*/  HADD2.F32 R66, -RZ, R64.H1_H1 ;  /* 0x30000040ff427230 */ /* 0x000fe20000004100 */
[----:B------:R-:W-:Y:S01]  /*4110*/  F2FP.F16.E4M3.UNPACK_B R67, R67 ;  /* 0x00000043ff43723e */ /* 0x000fe200020006ff */
[----:B------:R-:W-:-:S02]  /*4120*/  HADD2.F32 R12, -RZ, R11.H1_H1 ;  /* 0x3000000bff0c7230 */ /* 0x000fc40000004100 */
[-C--:B------:R-:W-:Y:S01]  /*4130*/  FMUL.FTZ R122, R15, R74.reuse ;  /* 0x0000004a0f7a7220 */ /* 0x080fe20000410000 */
[----:B------:R-:W-:Y:S02]  /*4140*/  HADD2.F32 R73, -RZ, R75.H1_H1 ;  /* 0x3000004bff497230 */ /* 0x000fe40000004100 */
[C---:B------:R-:W-:Y:S01]  /*4150*/  FMUL.FTZ R124, R13.reuse, R74 ;  /* 0x0000004a0d7c7220 */ /* 0x040fe20000410000 */
[----:B------:R-:W-:Y:S02]  /*4160*/  HADD2.F32 R11, -RZ, R11.H0_H0 ;  /* 0x2000000bff0b7230 */ /* 0x000fe40000004100 */
[----:B------:R-:W-:Y:S01]  /*4170*/  FFMA.FTZ R122, R13, R66, -R122 ;  /* 0x000000420d7a7223 */ /* 0x000fe2000001087a */
[----:B------:R-:W-:Y:S02]  /*4180*/  HADD2.F32 R13, -RZ, R67.H1_H1 ;  /* 0x30000043ff0d7230 */ /* 0x000fe40000004100 */
[----:B------:R-:W-:Y:S01]  /*4190*/  FMUL.FTZ R74, R12, R73 ;  /* 0x000000490c4a7220 */ /* 0x000fe20000410000 */
[----:B------:R-:W-:Y:S01]  /*41a0*/  F2FP.F16.E4M3.UNPACK_B R65, R65 ;  /* 0x00000041ff41723e */ /* 0x000fe200020006ff */
[C---:B------:R-:W-:Y:S01]  /*41b0*/  FMUL.FTZ R73, R11.reuse, R73 ;  /* 0x000000490b497220 */ /* 0x040fe20000410000 */
[----:B------:R-:W-:Y:S01]  /*41c0*/  F2FP.F16.E4M3.UNPACK_B R14, R14 ;  /* 0x0000000eff0e723e */ /* 0x000fe200020006ff */
[----:B------:R-:W-:Y:S01]  /*41d0*/  FFMA.FTZ R74, R11, R13, -R74 ;  /* 0x0000000d0b4a7223 */ /* 0x000fe2000001084a */
[----:B------:R-:W-:-:S02]  /*41e0*/  HADD2.F32 R72, -RZ, R72.H0_H0 ;  /* 0x20000048ff487230 */ /* 0x000fc40000004100 */
[----:B------:R-:W-:Y:S01]  /*41f0*/  FFMA.FTZ R73, R12, R13, R73 ;  /* 0x0000000d0c497223 */ /* 0x000fe20000010049 */
[--C-:B------:R-:W-:Y:S02]  /*4200*/  HADD2.F32 R12, -RZ, R65.reuse.H0_H0 ;  /* 0x20000041ff0c7230 */ /* 0x100fe40000004100 */
[----:B------:R-:W-:Y:S01]  /*4210*/  FFMA.FTZ R15, R15, R66, R124 ;  /* 0x000000420f0f7223 */ /* 0x000fe2000001007c */
[----:B------:R-:W-:Y:S02]  /*4220*/  HADD2.F32 R65, -RZ, R65.H1_H1 ;  /* 0x30000041ff417230 */ /* 0x000fe40000004100 */
[--C-:B------:R-:W-:Y:S01]  /*4230*/  HADD2.F32 R11, -RZ, R14.reuse.H0_H0 ;  /* 0x2000000eff0b7230 */ /* 0x100fe20000004100 */
[----:B------:R-:W-:Y:S01]  /*4240*/  F2FP.SATFINITE.E4M3.F32.PACK_AB_MERGE_C R73, R73, R74, RZ ;  /* 0x0000004a4949723e */ /* 0x000fe200048070ff */
[----:B------:R-:W-:Y:S02]  /*4250*/  HADD2.F32 R14, -RZ, R14.H1_H1 ;  /* 0x3000000eff0e7230 */ /* 0x000fe40000004100 */
[----:B------:R-:W-:Y:S01]  /*4260*/  FMUL.FTZ R13, R65, R72 ;  /* 0x00000048410d7220 */ /* 0x000fe20000410000 */
[----:B------:R-:W-:-:S02]  /*4270*/  HADD2.F32 R75, -RZ, R75.H0_H0 ;  /* 0x2000004bff4b7230 */ /* 0x000fc40000004100 */
[----:B------:R-:W-:Y:S01]  /*4280*/  FMUL.FTZ R72, R12, R72 ;  /* 0x000000480c487220 */ /* 0x000fe20000410000 */
[----:B------:R-:W-:Y:S01]  /*4290*/  HADD2.F32 R64, -RZ, R64.H0_H0 ;  /* 0x20000040ff407230 */ /* 0x000fe20000004100 */
[----:B------:R-:W-:Y:S01]  /*42a0*/  F2FP.SATFINITE.E4M3.F32.PACK_AB_MERGE_C R15, R15, R122, RZ ;  /* 0x0000007a0f0f723e */ /* 0x000fe200048070ff */
[----:B------:R-:W-:Y:S02]  /*42b0*/  HADD2.F32 R67, -RZ, R67.H0_H0 ;  /* 0x20000043ff437230 */ /* 0x000fe40000004100 */
[-C--:B------:R-:W-:Y:S01]  /*42c0*/  FMUL.FTZ R66, R14, R75.reuse ;  /* 0x0000004b0e427220 */ /* 0x080fe20000410000 */
[----:B------:R-:W-:Y:S01]  /*42d0*/  FMUL.FTZ R75, R11, R75 ;  /* 0x0000004b0b4b7220 */ /* 0x000fe20000410000 */
[-C--:B------:R-:W-:Y:S01]  /*42e0*/  FFMA.FTZ R13, R12, R64.reuse, -R13 ;  /* 0x000000400c0d7223 */ /* 0x080fe2000001080d */
[----:B------:R-:W-:Y:S01]  /*42f0*/  FFMA.FTZ R72, R65, R64, R72 ;  /* 0x0000004041487223 */ /* 0x000fe20000010048 */
[-C--:B------:R-:W-:Y:S01]  /*4300*/  FFMA.FTZ R66, R11, R67.reuse, -R66 ;  /* 0x000000430b427223 */ /* 0x080fe20000010842 */
[----:B------:R-:W-:Y:S01]  /*4310*/  FFMA.FTZ R75, R14, R67, R75 ;  /* 0x000000430e4b7223 */ /* 0x000fe2000001004b */
[----:B------:R-:W-:-:S02]  /*4320*/  F2FP.SATFINITE.E4M3.F32.PACK_AB_MERGE_C R12, R123, R76, R79 ;  /* 0x0000004c7b0c723e */ /* 0x000fc4000480704f */
[----:B------:R-:W-:Y:S01]  /*4330*/  F2FP.SATFINITE.E4M3.F32.PACK_AB_MERGE_C R15, R72, R13, R15 ;  /* 0x0000000d480f723e */ /* 0x000fe2000480700f */
[----:B------:R-:W-:Y:S01]  /*4340*/  IMAD.MOV.U32 R13, RZ, RZ, R77 ;  /* 0x000000ffff0d7224 */ /* 0x000fe200078e004d */
[----:B------:R-:W-:-:S07]  /*4350*/  F2FP.SATFINITE.E4M3.F32.PACK_AB_MERGE_C R14, R75, R66, R73 ;  /* 0x000000424b0e723e */ /* 0x000fce0004807049 */
.L_x_529:
[----:B------:R-:W-:Y:S05]  /*4360*/  BSYNC B3 ;  /* 0x0000000000037941 */ /* 0x000fea0003800000 */
.L_x_528:
[----:B--2---:R0:W-:Y:S02]  /*4370*/  ST.E.128 desc[UR36][R68.64], R12 ;  /* 0x0000000c44007985 */ /* 0x0041e4000c101d24 */
.L_x_527:
[----:B------:R-:W-:Y:S05]  /*4380*/  BSYNC B2 ;  /* 0x0000000000027941 */ /* 0x000fea0003800000 */
.L_x_526:
[----:B------:R-:W-:-:S13]  /*4390*/  ISETP.NE.AND P2, PT, R3, RZ, PT ;  /* 0x000000ff0300720c */ /* 0x000fda0003f45270 */
[----:B------:R-:W-:Y:S05]  /*43a0*/  @P2 BRA `(.L_x_525) ;  /* 0x0000000400c42947 */ /* 0x000fea0003800000 */
[----:B0-2---:R0:W2:Y:S01]  /*43b0*/  LDS.128 R12, [R95+0x2d400] ;  /* 0x02d400005f0c7984 */ /* 0x0050a20000000c00 */
[----:B------:R-:W-:Y:S01]  /*43c0*/  IADD3 R64, P2, R22, R71, RZ ;  /* 0x0000004716407210 */ /* 0x000fe20007f5e0ff */
[----:B------:R-:W-:Y:S04]  /*43d0*/  BSSY B2, `(.L_x_530) ;  /* 0x000006d000027945 */ /* 0x000fe80003800000 */
[----:B------:R-:W-:Y:S01]  /*43e0*/  IMAD.X R65, R70, 0x1, R217, P2 ;  /* 0x0000000146417824 */ /* 0x000fe200010e06d9 */
[----:B------:R-:W-:-:S13]  /*43f0*/  ISETP.GE.AND P2, PT, R218, R108, PT ;  /* 0x0000006cda00720c */ /* 0x000fda0003f46270 */
[----:B0-----:R-:W-:Y:S05]  /*4400*/  @P2 BRA `(.L_x_531) ;  /* 0x0000000400a42947 */ /* 0x001fea0003800000 */
[----:B------:R-:W-:Y:S01]  /*4410*/  SHF.R.U32.HI R11, RZ, 0x8, R61 ;  /* 0x00000008ff0b7819 */ /* 0x000fe2000001163d */
[----:B--2---:R-:W-:Y:S01]  /*4420*/  IMAD.MOV.U32 R60, RZ, RZ, R14 ;  /* 0x000000ffff3c7224 */ /* 0x004fe200078e000e */
[--C-:B------:R-:W-:Y:S02]  /*4430*/  SHF.R.U32.HI R66, RZ, 0x8, R63.reuse ;  /* 0x00000008ff427819 */ /* 0x100fe4000001163f */
[----:B------:R-:W-:Y:S01]  /*4440*/  LOP3.LUT R62, R61, 0xff0000ff, RZ, 0xc0, !PT ;  /* 0xff0000ff3d3e7812 */ /* 0x000fe200078ec0ff */
[----:B------:R-:W-:Y:S01]  /*4450*/  IMAD.SHL.U32 R11, R11, 0x100, RZ ;  /* 0x000001000b0b7824 */ /* 0x000fe200078e00ff */
[----:B------:R-:W-:Y:S01]  /*4460*/  SHF.R.U32.HI R68, RZ, 0x10, R63 ;  /* 0x00000010ff447819 */ /* 0x000fe2000001163f */
[----:B------:R-:W-:Y:S01]  /*4470*/  IMAD.SHL.U32 R14, R66, 0x100, RZ ;  /* 0x00000100420e7824 */ /* 0x000fe200078e00ff */
[----:B------:R-:W-:Y:S02]  /*4480*/  SHF.R.U32.HI R69, RZ, 0x10, R61 ;  /* 0x00000010ff457819 */ /* 0x000fe4000001163d */
[----:B------:R-:W-:-:S02]  /*4490*/  LOP3.LUT R63, R63, 0xff0000ff, RZ, 0xc0, !PT ;  /* 0xff0000ff3f3f7812 */ /* 0x000fc400078ec0ff */
[----:B------:R-:W-:Y:S02]  /*44a0*/  MOV R61, R15 ;  /* 0x0000000f003d7202 */ /* 0x000fe40000000f00 */
[----:B------:R-:W-:Y:S01]  /*44b0*/  LOP3.LUT R15, R62, 0xff00, R11, 0xf8, !PT ;  /* 0x0000ff003e0f7812 */ /* 0x000fe200078ef80b */
[----:B------:R-:W-:Y:S01]  /*44c0*/  IMAD.U32 R62, R68, 0x10000, RZ ;  /* 0x00010000443e7824 */ /* 0x000fe200078e00ff */
[----:B------:R-:W-:Y:S02]  /*44d0*/  LOP3.LUT R67, R63, 0xff00, R14, 0xf8, !PT ;  /* 0x0000ff003f437812 */ /* 0x000fe400078ef80e */
[----:B------:R-:W-:Y:S02]  /*44e0*/  SHF.L.U32 R14, R69, 0x10, RZ ;  /* 0x00000010450e7819 */ /* 0x000fe400000006ff */
[----:B------:R-:W-:Y:S02]  /*44f0*/  F2FP.F16.E4M3.UNPACK_B R63, R121.H1 ;  /* 0x00000079ff3f723e */ /* 0x000fe400030006ff */
[----:B------:R-:W-:-:S02]  /*4500*/  F2FP.F16.E4M3.UNPACK_B R11, R13 ;  /* 0x0000000dff0b723e */ /* 0x000fc400020006ff */
[----:B------:R-:W-:Y:S01]  /*4510*/  LOP3.LUT R69, R67, 0xff0000, R62, 0xf8, !PT ;  /* 0x00ff000043457812 */ /* 0x000fe200078ef83e */
[----:B------:R-:W-:Y:S01]  /*4520*/  HADD2.F32 R67, -RZ, R63.H0_H0 ;  /* 0x2000003fff437230 */ /* 0x000fe20000004100 */
[----:B------:R-:W-:Y:S01]  /*4530*/  LOP3.LUT R66, R15, 0xff0000, R14, 0xf8, !PT ;  /* 0x00ff00000f427812 */ /* 0x000fe200078ef80e */
[----:B------:R-:W-:Y:S01]  /*4540*/  HADD2.F32 R14, -RZ, R11.H1_H1 ;  /* 0x3000000bff0e7230 */ /* 0x000fe20000004100 */
[----:B------:R-:W-:Y:S01]  /*4550*/  F2FP.F16.E4M3.UNPACK_B R62, R120.H1 ;  /* 0x00000078ff3e723e */ /* 0x000fe200030006ff */
[----:B------:R-:W-:Y:S01]  /*4560*/  HADD2.F32 R68, -RZ, R63.H1_H1 ;  /* 0x3000003fff447230 */ /* 0x000fe20000004100 */
[----:B------:R-:W-:Y:S01]  /*4570*/  F2FP.F16.E4M3.UNPACK_B R13, R13.H1 ;  /* 0x0000000dff0d723e */ /* 0x000fe200030006ff */
[----:B------:R-:W-:Y:S02]  /*4580*/  HADD2.F32 R11, -RZ, R11.H0_H0 ;  /* 0x2000000bff0b7230 */ /* 0x000fe40000004100 */
[----:B------:R-:W-:Y:S01]  /*4590*/  FMUL.FTZ R70, R14, R67 ;  /* 0x000000430e467220 */ /* 0x000fe20000410000 */
[----:B------:R-:W-:Y:S01]  /*45a0*/  HADD2.F32 R63, -RZ, R62.H0_H0 ;  /* 0x2000003eff3f7230 */ /* 0x000fe20000004100 */
[----:B------:R-:W-:Y:S01]  /*45b0*/  F2FP.F16.E4M3.UNPACK_B R121, R121 ;  /* 0x00000079ff79723e */ /* 0x000fe200020006ff */
[----:B------:R-:W-:-:S02]  /*45c0*/  HADD2.F32 R15, -RZ, R13.H1_H1 ;  /* 0x3000000dff0f7230 */ /* 0x000fc40000004100 */
[C---:B------:R-:W-:Y:S01]  /*45d0*/  FMUL.FTZ R67, R11.reuse, R67 ;  /* 0x000000430b437220 */ /* 0x040fe20000410000 */
[----:B------:R-:W-:Y:S02]  /*45e0*/  HADD2.F32 R13, -RZ, R13.H0_H0 ;  /* 0x2000000dff0d7230 */ /* 0x000fe40000004100 */
[-C--:B------:R-:W-:Y:S01]  /*45f0*/  FFMA.FTZ R71, R11, R63.reuse, -R70 ;  /* 0x0000003f0b477223 */ /* 0x080fe20000010846 */
[----:B------:R-:W-:Y:S02]  /*4600*/  HADD2.F32 R62, -RZ, R62.H1_H1 ;  /* 0x3000003eff3e7230 */ /* 0x000fe40000004100 */
[----:B------:R-:W-:Y:S01]  /*4610*/  FMUL.FTZ R70, R15, R68 ;  /* 0x000000440f467220 */ /* 0x000fe20000410000 */
[----:B------:R-:W-:Y:S01]  /*4620*/  F2FP.F16.E4M3.UNPACK_B R11, R12.H1 ;  /* 0x0000000cff0b723e */ /* 0x000fe200030006ff */
[C---:B------:R-:W-:Y:S01]  /*4630*/  FMUL.FTZ R68, R13.reuse, R68 ;  /* 0x000000440d447220 */ /* 0x040fe20000410000 */
[----:B------:R-:W-:Y:S01]  /*4640*/  FFMA.FTZ R72, R14, R63, R67 ;  /* 0x0000003f0e487223 */ /* 0x000fe20000010043 */
[----:B------:R-:W-:Y:S01]  /*4650*/  F2FP.F16.E4M3.UNPACK_B R12, R12 ;  /* 0x0000000cff0c723e */ /* 0x000fe200020006ff */
[-C--:B------:R-:W-:Y:S01]  /*4660*/  FFMA.FTZ R67, R13, R62.reuse, -R70 ;  /* 0x0000003e0d437223 */ /* 0x080fe20000010846 */
        /* <DEDUP_REMOVED lines=10> */
[----:B------:R-:W-:Y:S01]  /*4710*/  HADD2.F32 R12, -RZ, R12.H1_H1 ;  /* 0x3000000cff0c7230 */ /* 0x000fe20000004100 */
[----:B------:R-:W-:Y:S01]  /*4720*/  F2FP.SATFINITE.E4M3.F32.PACK_AB_MERGE_C R71, R72, R71, R76 ;  /* 0x000000474847723e */ /* 0x000fe2000480704c */
[----:B------:R-:W-:-:S02]  /*4730*/  HADD2.F32 R15, -RZ, R120.H1_H1 ;  /* 0x30000078ff0f7230 */ /* 0x000fc40000004100 */
[----:B------:R-:W-:Y:S02]  /*4740*/  HADD2.F32 R120, -RZ, R120.H0_H0 ;  /* 0x20000078ff787230 */ /* 0x000fe40000004100 */
[-C--:B------:R-:W-:Y:S01]  /*4750*/  FMUL.FTZ R62, R12, R121.reuse ;  /* 0x000000790c3e7220 */ /* 0x080fe20000410000 */
[----:B------:R-:W-:Y:S01]  /*4760*/  FMUL.FTZ R121, R11, R121 ;  /* 0x000000790b797220 */ /* 0x000fe20000410000 */
[-C--:B------:R-:W-:Y:S01]  /*4770*/  FFMA.FTZ R68, R13, R15.reuse, -R68 ;  /* 0x0000000f0d447223 */ /* 0x080fe20000010844 */
[----:B------:R-:W-:Y:S01]  /*4780*/  FFMA.FTZ R63, R14, R15, R63 ;  /* 0x0000000f0e3f7223 */ /* 0x000fe2000001003f */
[-C--:B------:R-:W-:Y:S01]  /*4790*/  FFMA.FTZ R70, R11, R120.reuse, -R62 ;  /* 0x000000780b467223 */ /* 0x080fe2000001083e */
[----:B------:R-:W-:Y:S01]  /*47a0*/  FFMA.FTZ R121, R12, R120, R121 ;  /* 0x000000780c797223 */ /* 0x000fe20000010079 */
[----:B------:R-:W-:Y:S02]  /*47b0*/  F2FP.F16.E4M3.UNPACK_B R12, R61.H1 ;  /* 0x0000003dff0c723e */ /* 0x000fe400030006ff */
[----:B------:R-:W-:-:S02]  /*47c0*/  F2FP.SATFINITE.E4M3.F32.PACK_AB_MERGE_C R75, R63, R68, RZ ;  /* 0x000000443f4b723e */ /* 0x000fc400048070ff */
[-C--:B------:R-:W-:Y:S01]  /*47d0*/  F2FP.F16.E4M3.UNPACK_B R63, R69.reuse.H1 ;  /* 0x00000045ff3f723e */ /* 0x080fe200030006ff */
        /* <DEDUP_REMOVED lines=8> */
[----:B------:R-:W-:Y:S02]  /*4860*/  HADD2.F32 R12, -RZ, R11.H1_H1 ;  /* 0x3000000bff0c7230 */ /* 0x000fe40000004100 */
[----:B------:R-:W-:Y:S01]  /*4870*/  FMUL.FTZ R74, R14, R68 ;  /* 0x000000440e4a7220 */ /* 0x000fe20000410000 */
[----:B------:R-:W-:-:S02]  /*4880*/  HADD2.F32 R67, -RZ, R69.H1_H1 ;  /* 0x30000045ff437230 */ /* 0x000fc40000004100 */
        /* <DEDUP_REMOVED lines=13> */
[--C-:B------:R-:W-:Y:S02]  /*4960*/  HADD2.F32 R11, -RZ, R60.reuse.H0_H0 ;  /* 0x2000003cff0b7230 */ /* 0x100fe40000004100 */
[----:B------:R-:W-:Y:S02]  /*4970*/  HADD2.F32 R61, -RZ, R61.H1_H1 ;  /* 0x3000003dff3d7230 */ /* 0x000fe40000004100 */
[----:B------:R-:W-:Y:S01]  /*4980*/  FMUL.FTZ R62, R12, R63 ;  /* 0x0000003f0c3e7220 */ /* 0x000fe20000410000 */
[----:B------:R-:W-:Y:S01]  /*4990*/  HADD2.F32 R60, -RZ, R60.H1_H1 ;  /* 0x3000003cff3c7230 */ /* 0x000fe20000004100 */
[----:B------:R-:W-:Y:S01]  /*49a0*/  F2FP.SATFINITE.E4M3.F32.PACK_AB_MERGE_C R73, R73, R74, RZ ;  /* 0x0000004a4949723e */ /* 0x000fe200048070ff */
        /* <DEDUP_REMOVED lines=15> */
.L_x_531:
[----:B------:R-:W-:Y:S05]  /*4aa0*/  BSYNC B2 ;  /* 0x0000000000027941 */ /* 0x000fea0003800000 */
.L_x_530:
[----:B--2---:R0:W-:Y:S02]  /*4ab0*/  ST.E.128 desc[UR36][R64.64], R12 ;  /* 0x0000000c40007985 */ /* 0x0041e4000c101d24 */
.L_x_525:
[----:B------:R-:W-:Y:S05]  /*4ac0*/  BSYNC B1 ;  /* 0x0000000000017941 */ /* 0x000fea0003800000 */
.L_x_524:
[----:B------:R-:W-:-:S03]  /*4ad0*/  UMOV UR4, 0xffffffff ;  /* 0xffffffff00047882 */ /* 0x000fc60000000000 */
[----:B------:R-:W-:Y:S05]  /*4ae0*/  BRA.DIV UR4, `(.L_x_532) ;  /* 0x000001fe04687947 */ /* 0x000fea000b800000 */
[----:B------:R0:W0:Y:S04]  /*4af0*/  SHFL.IDX PT, R60, R111, 0x2, 0x181f ;  /* 0x00581f006f3c7f89 */ /* 0x00002800000e0000 */
[----:B------:R0:W0:Y:S02]  /*4b00*/  SHFL.IDX PT, R61, R110, 0x2, 0x181f ;  /* 0x00581f006e3d7f89 */ /* 0x00002400000e0000 */
.L_x_838:
[----:B------:R-:W-:Y:S04]  /*4b10*/  BSSY B1, `(.L_x_533) ;  /* 0x00000e9000017945 */ /* 0x000fe80003800000 */
[----:B------:R-:W-:Y:S05]  /*4b20*/  @P3 BRA `(.L_x_534) ;  /* 0x0000000c009c3947 */ /* 0x000fea0003800000 */
[----:B------:R-:W-:Y:S04]  /*4b30*/  BSSY B2, `(.L_x_535) ;  /* 0x0000073000027945 */ /* 0x000fe80003800000 */
        /* <DEDUP_REMOVED lines=112> */
.L_x_538:
[----:B------:R-:W-:Y:S05]  /*5240*/  BSYNC B3 ;  /* 0x0000000000037941 */ /* 0x000fea0003800000 */
.L_x_537:
[----:B--2---:R0:W-:Y:S02]  /*5250*/  ST.E.128 desc[UR36][R62.64], R12 ;  /* 0x0000000c3e007985 */ /* 0x0041e4000c101d24 */
.L_x_536:
[----:B------:R-:W-:Y:S05]  /*5260*/  BSYNC B2 ;  /* 0x0000000000027941 */ /* 0x000fea0003800000 */
.L_x_535:
        /* <DEDUP_REMOVED lines=10> */
[----:B------:R-:W-:Y:S02]  /*5310*/  SHF.R.U32.HI R58, RZ, 0x8, R55 ;  /* 0x00000008ff3a7819 */ /* 0x000fe40000011637 */
[----:B------:R-:W-:Y:S01]  /*5320*/  LOP3.LUT R11, R53, 0xff0000ff, RZ, 0xc0, !PT ;  /* 0xff0000ff350b7812 */ /* 0x000fe200078ec0ff */
[----:B------:R-:W-:Y:S01]  /*5330*/  IMAD.SHL.U32 R14, R61, 0x100, RZ ;  /* 0x000001003d0e7824 */ /* 0x000fe200078e00ff */
[----:B------:R-:W-:Y:S02]  /*5340*/  SHF.R.U32.HI R60, RZ, 0x10, R53 ;  /* 0x00000010ff3c7819 */ /* 0x000fe40000011635 */
[----:B------:R-:W-:Y:S02]  /*5350*/  SHF.R.U32.HI R59, RZ, 0x10, R55 ;  /* 0x00000010ff3b7819 */ /* 0x000fe40000011637 */
[----:B------:R-:W-:Y:S01]  /*5360*/  MOV R53, R15 ;  /* 0x0000000f00357202 */ /* 0x000fe20000000f00 */
[----:B------:R-:W-:Y:S01]  /*5370*/  IMAD.SHL.U32 R15, R58, 0x100, RZ ;  /* 0x000001003a0f7824 */ /* 0x000fe200078e00ff */
[----:B------:R-:W-:Y:S01]  /*5380*/  LOP3.LUT R54, R55, 0xff0000ff, RZ, 0xc0, !PT ;  /* 0xff0000ff37367812 */ /* 0x000fe200078ec0ff */
[----:B------:R-:W-:Y:S01]  /*5390*/  IMAD.U32 R59, R59, 0x10000, RZ ;  /* 0x000100003b3b7824 */ /* 0x000fe200078e00ff */
[----:B------:R-:W-:-:S02]  /*53a0*/  LOP3.LUT R14, R11, 0xff00, R14, 0xf8, !PT ;  /* 0x0000ff000b0e7812 */ /* 0x000fc400078ef80e */
[----:B------:R-:W-:Y:S02]  /*53b0*/  LOP3.LUT R54, R54, 0xff00, R15, 0xf8, !PT ;  /* 0x0000ff0036367812 */ /* 0x000fe400078ef80f */
[----:B------:R-:W-:Y:S02]  /*53c0*/  SHF.L.U32 R15, R60, 0x10, RZ ;  /* 0x000000103c0f7819 */ /* 0x000fe400000006ff */
        /* <DEDUP_REMOVED lines=19> */
[----:B------:R-:W-:Y:S01]  /*5500*/  F2FP.F16.E4M3.UNPACK_B R11, R12.H1 ;  /* 0x0000000cff0b723e */ /* 0x000fe200030006ff */
[C---:B------:R-:W-:Y:S01]  /*5510*/  FMUL.FTZ R60, R13.reuse, R60 ;  /* 0x0000003c0d3c7220 */ /* 0x040fe20000410000 */
[----:B------:R-:W-:Y:S01]  /*5520*/  F2FP.F16.E4M3.UNPACK_B R12, R12 ;  /* 0x0000000cff0c723e */ /* 0x000fe200020006ff */
[----:B------:R-:W-:Y:S01]  /*5530*/  FFMA.FTZ R64, R14, R55, R59 ;  /* 0x000000370e407223 */ /* 0x000fe2000001003b */
[-C--:B------:R-:W-:Y:S01]  /*5540*/  FFMA.FTZ R65, R13, R54.reuse, -R62 ;  /* 0x000000360d417223 */ /* 0x080fe2000001083e */
[----:B------:R-:W-:Y:S01]  /*5550*/  FFMA.FTZ R66, R15, R54, R60 ;  /* 0x000000360f427223 */ /* 0x000fe2000001003c */
[----:B------:R-:W-:Y:S01]  /*5560*/  F2FP.F16.E4M3.UNPACK_B R115, R115 ;  /* 0x00000073ff73723e */ /* 0x000fe200020006ff */
[----:B------:R-:W-:-:S02]  /*5570*/  HADD2.F32 R13, -RZ, R11.H0_H0 ;  /* 0x2000000bff0d7230 */ /* 0x000fc40000004100 */
[----:B------:R-:W-:Y:S01]  /*5580*/  HADD2.F32 R14, -RZ, R11.H1_H1 ;  /* 0x3000000bff0e7230 */ /* 0x000fe20000004100 */
[----:B------:R-:W-:Y:S01]  /*5590*/  F2FP.SATFINITE.E4M3.F32.PACK_AB_MERGE_C R68, R66, R65, RZ ;  /* 0x000000414244723e */ /* 0x000fe200048070ff */
[----:B------:R-:W-:Y:S02]  /*55a0*/  HADD2.F32 R54, -RZ, R116.H1_H1 ;  /* 0x30000074ff367230 */ /* 0x000fe40000004100 */
[----:B------:R-:W-:Y:S01]  /*55b0*/  HADD2.F32 R11, -RZ, R12.H0_H0 ;  /* 0x2000000cff0b7230 */ /* 0x000fe20000004100 */
[----:B------:R-:W-:Y:S01]  /*55c0*/  F2FP.SATFINITE.E4M3.F32.PACK_AB_MERGE_C R63, R64, R63, R68 ;  /* 0x0000003f403f723e */ /* 0x000fe20004807044 */
[----:B------:R-:W-:Y:S02]  /*55d0*/  HADD2.F32 R116, -RZ, R116.H0_H0 ;  /* 0x20000074ff747230 */ /* 0x000fe40000004100 */
[-C--:B------:R-:W-:Y:S01]  /*55e0*/  FMUL.FTZ R60, R14, R54.reuse ;  /* 0x000000360e3c7220 */ /* 0x080fe20000410000 */
[----:B------:R-:W-:Y:S02]  /*55f0*/  HADD2.F32 R12, -RZ, R12.H1_H1 ;  /* 0x3000000cff0c7230 */ /* 0x000fe40000004100 */
[----:B------:R-:W-:Y:S01]  /*5600*/  FMUL.FTZ R59, R13, R54 ;  /* 0x000000360d3b7220 */ /* 0x000fe20000410000 */
[----:B------:R-:W-:-:S02]  /*5610*/  HADD2.F32 R15, -RZ, R115.H1_H1 ;  /* 0x30000073ff0f7230 */ /* 0x000fc40000004100 */
[-C--:B------:R-:W-:Y:S01]  /*5620*/  FMUL.FTZ R55, R11, R116.reuse ;  /* 0x000000740b377220 */ /* 0x080fe20000410000 */
[----:B------:R-:W-:Y:S02]  /*5630*/  HADD2.F32 R115, -RZ, R115.H0_H0 ;  /* 0x20000073ff737230 */ /* 0x000fe40000004100 */
[----:B------:R-:W-:Y:S01]  /*5640*/  FMUL.FTZ R54, R12, R116 ;  /* 0x000000740c367220 */ /* 0x000fe20000410000 */
[-C--:B------:R-:W-:Y:S01]  /*5650*/  FFMA.FTZ R60, R13, R15.reuse, -R60 ;  /* 0x0000000f0d3c7223 */ /* 0x080fe2000001083c */
[----:B------:R-:W-:Y:S02]  /*5660*/  FFMA.FTZ R59, R14, R15, R59 ;  /* 0x0000000f0e3b7223 */ /* 0x000fe4000001003b */
[-C--:B------:R-:W-:Y:S01]  /*5670*/  FFMA.FTZ R62, R11, R115.reuse, -R54 ;  /* 0x000000730b3e7223 */ /* 0x080fe20000010836 */
[----:B------:R-:W-:Y:S01]  /*5680*/  FFMA.FTZ R115, R12, R115, R55 ;  /* 0x000000730c737223 */ /* 0x000fe20000010037 */
[----:B------:R-:W-:Y:S02]  /*5690*/  F2FP.F16.E4M3.UNPACK_B R12, R53.H1 ;  /* 0x00000035ff0c723e */ /* 0x000fe400030006ff */
[----:B------:R-:W-:-:S02]  /*56a0*/  F2FP.F16.E4M3.UNPACK_B R55, R61.H1 ;  /* 0x0000003dff37723e */ /* 0x000fc400030006ff */
        /* <DEDUP_REMOVED lines=45> */
.L_x_540:
[----:B------:R-:W-:Y:S05]  /*5980*/  BSYNC B2 ;  /* 0x0000000000027941 */ /* 0x000fea0003800000 */
.L_x_539:
[----:B--2---:R0:W-:Y:S02]  /*5990*/  ST.E.128 desc[UR36][R56.64], R12 ;  /* 0x0000000c38007985 */ /* 0x0041e4000c101d24 */
.L_x_534:
[----:B------:R-:W-:Y:S05]  /*59a0*/  BSYNC B1 ;  /* 0x0000000000017941 */ /* 0x000fea0003800000 */
.L_x_533:
[----:B------:R-:W-:-:S03]  /*59b0*/  UMOV UR4, 0xffffffff ;  /* 0xffffffff00047882 */ /* 0x000fc60000000000 */
[----:B------:R-:W-:Y:S05]  /*59c0*/  BRA.DIV UR4, `(.L_x_541) ;  /* 0x000001ee04fc7947 */ /* 0x000fea000b800000 */
[----:B0-----:R-:W0:Y:S04]  /*59d0*/  SHFL.IDX PT, R111, R111, 0x3, 0x181f ;  /* 0x00781f006f6f7f89 */ /* 0x001e2800000e0000 */
[----:B------:R0:W0:Y:S02]  /*59e0*/  SHFL.IDX PT, R53, R110, 0x3, 0x181f ;  /* 0x00781f006e357f89 */ /* 0x00002400000e0000 */
.L_x_842:
[----:B------:R-:W-:Y:S05]  /*59f0*/  @P4 BRA `(.L_x_542) ;  /* 0x0000005800904947 */ /* 0x000fea0003800000 */
[----:B------:R-:W-:Y:S04]  /*5a00*/  BSSY B1, `(.L_x_543) ;  /* 0x0000073000017945 */ /* 0x000fe80003800000 */
[----:B------:R-:W-:Y:S05]  /*5a10*/  @P1 BRA `(.L_x_544) ;  /* 0x0000000400c41947 */ /* 0x000fea0003800000 */
[----:B--2---:R2:W1:Y:S01]  /*5a20*/  LDS.128 R12, [R95+0x2b400] ;  /* 0x02b400005f0c7984 */ /* 0x0044620000000c00 */
[----:B0-----:R-:W-:Y:S01]  /*5a30*/  IADD3 R54, P2, R16, R53, RZ ;  /* 0x0000003510367210 */ /* 0x001fe20007f5e0ff */
[----:B------:R-:W-:Y:S04]  /*5a40*/  BSSY B2, `(.L_x_545) ;  /* 0x000006d000027945 */ /* 0x000fe80003800000 */
[----:B------:R-:W-:Y:S01]  /*5a50*/  IMAD.X R55, R111, 0x1, R17, P2 ;  /* 0x000000016f377824 */ /* 0x000fe200010e0611 */
[----:B------:R-:W-:-:S13]  /*5a60*/  ISETP.GE.AND P2, PT, R18, R108, PT ;  /* 0x0000006c1200720c */ /* 0x000fda0003f46270 */
[----:B--2---:R-:W-:Y:S05]  /*5a70*/  @P2 BRA `(.L_x_546) ;  /* 0x0000000400a42947 */ /* 0x004fea0003800000 */
[----:B------:R-:W-:Y:S01]  /*5a80*/  SHF.R.U32.HI R58, RZ, 0x8, R49 ;  /* 0x00000008ff3a7819 */ /* 0x000fe20000011631 */
[----:B-1----:R-:W-:Y:S01]  /*5a90*/  IMAD.MOV.U32 R48, RZ, RZ, R14 ;  /* 0x000000ffff307224 */ /* 0x002fe200078e000e */
        /* <DEDUP_REMOVED lines=38> */
[----:B------:R-:W-:-:S02]  /*5d00*/  HADD2.F32 R50, -RZ, R114.H1_H1 ;  /* 0x30000072ff327230 */ /* 0x000fc40000004100 */
[--C-:B------:R-:W-:Y:S01]  /*5d10*/  HADD2.F32 R14, -RZ, R11.reuse.H1_H1 ;  /* 0x3000000bff0e7230 */ /* 0x100fe20000004100 */
[----:B------:R-:W-:Y:S01]  /*5d20*/  F2FP.SATFINITE.E4M3.F32.PACK_AB_MERGE_C R67, R63, R58, RZ ;  /* 0x0000003a3f43723e */ /* 0x000fe200048070ff */
[----:B------:R-:W-:Y:S02]  /*5d30*/  HADD2.F32 R13, -RZ, R11.H0_H0 ;  /* 0x2000000bff0d7230 */ /* 0x000fe40000004100 */
[----:B------:R-:W-:Y:S02]  /*5d40*/  HADD2.F32 R114, -RZ, R114.H0_H0 ;  /* 0x20000072ff727230 */ /* 0x000fe40000004100 */
[-C--:B------:R-:W-:Y:S01]  /*5d50*/  FMUL.FTZ R56, R14, R50.reuse ;  /* 0x000000320e387220 */ /* 0x080fe20000410000 */
[--C-:B------:R-:W-:Y:S02]  /*5d60*/  HADD2.F32 R11, -RZ, R12.reuse.H0_H0 ;  /* 0x2000000cff0b7230 */ /* 0x100fe40000004100 */
[----:B------:R-:W-:Y:S01]  /*5d70*/  FMUL.FTZ R59, R13, R50 ;  /* 0x000000320d3b7220 */ /* 0x000fe20000410000 */
[----:B------:R-:W-:Y:S01]  /*5d80*/  HADD2.F32 R15, -RZ, R113.H1_H1 ;  /* 0x30000071ff0f7230 */ /* 0x000fe20000004100 */
[----:B------:R-:W-:Y:S01]  /*5d90*/  F2FP.SATFINITE.E4M3.F32.PACK_AB_MERGE_C R61, R62, R61, R67 ;  /* 0x0000003d3e3d723e */ /* 0x000fe20004807043 */
[----:B------:R-:W-:-:S02]  /*5da0*/  HADD2.F32 R12, -RZ, R12.H1_H1 ;  /* 0x3000000cff0c7230 */ /* 0x000fc40000004100 */
[-C--:B------:R-:W-:Y:S01]  /*5db0*/  FMUL.FTZ R51, R11, R114.reuse ;  /* 0x000000720b337220 */ /* 0x080fe20000410000 */
[----:B------:R-:W-:Y:S02]  /*5dc0*/  HADD2.F32 R113, -RZ, R113.H0_H0 ;  /* 0x20000071ff717230 */ /* 0x000fe40000004100 */
[-C--:B------:R-:W-:Y:S01]  /*5dd0*/  FFMA.FTZ R56, R13, R15.reuse, -R56 ;  /* 0x0000000f0d387223 */ /* 0x080fe20000010838 */
[----:B------:R-:W-:Y:S01]  /*5de0*/  FFMA.FTZ R15, R14, R15, R59 ;  /* 0x0000000f0e0f7223 */ /* 0x000fe2000001003b */
[C---:B------:R-:W-:Y:S01]  /*5df0*/  FMUL.FTZ R50, R12.reuse, R114 ;  /* 0x000000720c327220 */ /* 0x040fe20000410000 */
[----:B------:R-:W-:Y:S01]  /*5e00*/  FFMA.FTZ R60, R12, R113, R51 ;  /* 0x000000710c3c7223 */ /* 0x000fe20000010033 */
[----:B------:R-:W-:Y:S02]  /*5e10*/  F2FP.F16.E4M3.UNPACK_B R12, R49.H1 ;  /* 0x00000031ff0c723e */ /* 0x000fe400030006ff */
[----:B------:R-:W-:Y:S01]  /*5e20*/  FFMA.FTZ R59, R11, R113, -R50 ;  /* 0x000000710b3b7223 */ /* 0x000fe20000010832 */
        /* <DEDUP_REMOVED lines=17> */
[-C--:B------:R-:W-:Y:S01]  /*5f40*/  FMUL.FTZ R58, R12, R56.reuse ;  /* 0x000000380c3a7220 */ /* 0x080fe20000410000 */
        /* <DEDUP_REMOVED lines=28> */
.L_x_546:
[----:B------:R-:W-:Y:S05]  /*6110*/  BSYNC B2 ;  /* 0x0000000000027941 */ /* 0x000fea0003800000 */
.L_x_545:
[----:B-1----:R0:W-:Y:S02]  /*6120*/  ST.E.128 desc[UR36][R54.64], R12 ;  /* 0x0000000c36007985 */ /* 0x0021e4000c101d24 */
.L_x_544:
[----:B------:R-:W-:Y:S05]  /*6130*/  BSYNC B1 ;  /* 0x0000000000017941 */ /* 0x000fea0003800000 */
.L_x_543:
        /* <DEDUP_REMOVED lines=113> */
.L_x_548:
[----:B------:R-:W-:Y:S05]  /*6850*/  BSYNC B1 ;  /* 0x0000000000017941 */ /* 0x000fea0003800000 */
.L_x_547:
[----:B--2---:R0:W-:Y:S01]  /*6860*/  ST.E.128 desc[UR36][R48.64], R12 ;  /* 0x0000000c30007985 */ /* 0x0041e2000c101d24 */
[----:B------:R-:W-:Y:S05]  /*6870*/  BRA `(.L_x_542) ;  /* 0x0000004800f07947 */ /* 0x000fea0003800000 */
.L_x_502:
[C---:B------:R-:W-:Y:S01]  /*6880*/  ISETP.GE.AND P5, PT, R219.reuse, R106, PT ;  /* 0x0000006adb00720c */ /* 0x040fe20003fa6270 */
[C---:B------:R-:W-:Y:S01]  /*6890*/  VIADD R44, R219.reuse, 0x60 ;  /* 0x00000060db2c7836 */ /* 0x040fe20000000000 */
[----:B------:R-:W-:Y:S02]  /*68a0*/  IADD3 R49, R219, 0x20, RZ ;  /* 0x00000020db317810 */ /* 0x000fe40007ffe0ff */
[----:B------:R-:W-:Y:S02]  /*68b0*/  CS2R R50, SRZ ;  /* 0x0000000000327805 */ /* 0x000fe4000001ff00 */
[----:B------:R-:W-:Y:S02]  /*68c0*/  ISETP.GE.OR P5, PT, R16, R108, P5 ;  /* 0x0000006c1000720c */ /* 0x000fe40002fa6670 */
[----:B------:R-:W-:-:S11]  /*68d0*/  P2R R48, PR, RZ, 0x1 ;  /* 0x00000001ff307803 */ /* 0x000fd60000000000 */
[----:B------:R-:W0:Y:S08]  /*68e0*/  @!P5 LDC.64 R64, c[0x0][0x3e8] ;  /* 0x0000fa00ff40db82 */ /* 0x000e300000000a00 */
[----:B------:R-:W1:Y:S01]  /*68f0*/  @!P5 LDC.64 R66, c[0x0][0x400] ;  /* 0x00010000ff42db82 */ /* 0x000e620000000a00 */
[----:B0-----:R-:W-:-:S04]  /*6900*/  @!P5 IADD3 R64, P2, P3, R88, R64, R12 ;  /* 0x000000405840d210 */ /* 0x001fc80007b5e00c */
[----:B------:R-:W-:Y:S02]  /*6910*/  @!P5 IADD3.X R65, R20, R65, R107, P2, P3 ;  /* 0x000000411441d210 */ /* 0x000fe400017e646b */
[----:B------:R-:W-:-:S04]  /*6920*/  ISETP.GE.AND P2, PT, R44, R106, PT ;  /* 0x0000006a2c00720c */ /* 0x000fc80003f46270 */
[----:B------:R-:W-:-:S13]  /*6930*/  ISETP.GE.OR P2, PT, R16, R108, P2 ;  /* 0x0000006c1000720c */ /* 0x000fda0001746670 */
[----:B------:R-:W0:Y:S01]  /*6940*/  @!P2 LDC.64 R44, c[0x0][0x3f8] ;  /* 0x0000fe00ff2cab82 */ /* 0x000e220000000a00 */
[----:B------:R-:W-:Y:S01]  /*6950*/  @!P2 MOV R13, R107 ;  /* 0x0000006b000da202 */ /* 0x000fe20000000f00 */
[----:B------:R-:W-:-:S06]  /*6960*/  @!P2 IMAD.MOV.U32 R15, RZ, RZ, R11 ;  /* 0x000000ffff0fa224 */ /* 0x000fcc00078e000b */
[----:B------:R-:W2:Y:S01]  /*6970*/  @!P2 LDC.64 R46, c[0x0][0x3e8] ;  /* 0x0000fa00ff2eab82 */ /* 0x000ea20000000a00 */
[----:B0-----:R-:W-:-:S04]  /*6980*/  @!P2 IMAD.WIDE.U32 R76, R44, 0x60, R12 ;  /* 0x000000602c4ca825 */ /* 0x001fc800078e000c */
[----:B------:R-:W-:-:S04]  /*6990*/  @!P2 IMAD R45, R45, 0x60, RZ ;  /* 0x000000602d2da824 */ /* 0x000fc800078e02ff */
[----:B------:R-:W-:Y:S01]  /*69a0*/  @!P2 IMAD.IADD R45, R77, 0x1, R45 ;  /* 0x000000014d2da824 */ /* 0x000fe200078e022d */
[----:B--2---:R-:W-:-:S04]  /*69b0*/  @!P2 IADD3 R76, P3, P4, R88, R46, R76 ;  /* 0x0000002e584ca210 */ /* 0x004fc80007c7e04c */
[----:B------:R-:W-:Y:S02]  /*69c0*/  @!P2 IADD3.X R77, R20, R47, R45, P3, P4 ;  /* 0x0000002f144da210 */ /* 0x000fe40001fe842d */
[----:B------:R-:W0:Y:S08]  /*69d0*/  @!P2 LDC.64 R44, c[0x0][0x408] ;  /* 0x00010200ff2cab82 */ /* 0x000e300000000a00 */
[----:B------:R-:W2:Y:S01]  /*69e0*/  @!P2 LDC.64 R46, c[0x0][0x400] ;  /* 0x00010000ff2eab82 */ /* 0x000ea20000000a00 */
[----:B0-----:R-:W-:-:S04]  /*69f0*/  @!P2 IMAD.WIDE.U32 R78, R44, 0x60, R14 ;  /* 0x000000602c4ea825 */ /* 0x001fc800078e000e */
[----:B------:R-:W-:-:S04]  /*6a00*/  @!P2 IMAD R45, R45, 0x60, RZ ;  /* 0x000000602d2da824 */ /* 0x000fc800078e02ff */
[----:B------:R-:W-:Y:S01]  /*6a10*/  @!P2 IMAD.IADD R45, R79, 0x1, R45 ;  /* 0x000000014f2da824 */ /* 0x000fe200078e022d */
[----:B--2---:R-:W-:-:S04]  /*6a20*/  @!P2 IADD3 R78, P3, P4, R92, R46, R78 ;  /* 0x0000002e5c4ea210 */ /* 0x004fc80007c7e04e */
[----:B------:R-:W-:Y:S02]  /*6a30*/  @!P2 IADD3.X R79, R8, R47, R45, P3, P4 ;  /* 0x0000002f084fa210 */ /* 0x000fe40001fe842d */
[----:B-1----:R-:W-:-:S04]  /*6a40*/  @!P5 IADD3 R66, P3, P4, R92, R66, R14 ;  /* 0x000000425c42d210 */ /* 0x002fc80007c7e00e */
[----:B------:R-:W-:Y:S02]  /*6a50*/  @!P5 IADD3.X R67, R8, R67, R11, P3, P4 ;  /* 0x000000430843d210 */ /* 0x000fe40001fe840b */
[----:B------:R-:W-:Y:S01]  /*6a60*/  ISETP.GE.AND P4, PT, R49, R106, PT ;  /* 0x0000006a3100720c */ /* 0x000fe20003f86270 */
[----:B------:R-:W-:-:S03]  /*6a70*/  VIADD R49, R219, 0x40 ;  /* 0x00000040db317836 */ /* 0x000fc60000000000 */
[----:B------:R-:W-:-:S13]  /*6a80*/  ISETP.GE.OR P4, PT, R16, R108, P4 ;  /* 0x0000006c1000720c */ /* 0x000fda0002786670 */
[----:B------:R-:W-:-:S04]  /*6a90*/  @!P4 IADD3 R113, P3, P6, R88, R12, R38 ;  /* 0x0000000c5871c210 */ /* 0x000fc80007e7e026 */
[----:B------:R-:W-:Y:S02]  /*6aa0*/  @!P4 IADD3.X R46, R20, R107, R41, P3, P6 ;  /* 0x0000006b142ec210 */ /* 0x000fe40001fec429 */
[----:B------:R-:W-:-:S04]  /*6ab0*/  ISETP.GE.AND P3, PT, R49, R106, PT ;  /* 0x0000006a3100720c */ /* 0x000fc80003f66270 */
[----:B------:R-:W-:-:S13]  /*6ac0*/  ISETP.GE.OR P3, PT, R16, R108, P3 ;  /* 0x0000006c1000720c */ /* 0x000fda0001f66670 */
[----:B------:R-:W-:-:S04]  /*6ad0*/  @!P3 IADD3 R15, P0, P6, R88, R37, R12 ;  /* 0x00000025580fb210 */ /* 0x000fc80007e1e00c */
[----:B------:R-:W-:Y:S02]  /*6ae0*/  @!P3 IADD3.X R12, R20, R40, R107, P0, P6 ;  /* 0x00000028140cb210 */ /* 0x000fe400007ec46b */
[----:B------:R-:W-:-:S04]  /*6af0*/  @!P4 IADD3 R115, P0, P6, R92, R14, R32 ;  /* 0x0000000e5c73c210 */ /* 0x000fc80007e1e020 */
[----:B------:R-:W-:Y:S02]  /*6b00*/  @!P4 IADD3.X R44, R8, R11, R35, P0, P6 ;  /* 0x0000000b082cc210 */ /* 0x000fe400007ec423 */
[----:B------:R-:W-:-:S04]  /*6b10*/  @!P3 IADD3 R13, P0, P6, R92, R31, R14 ;  /* 0x0000001f5c0db210 */ /* 0x000fc80007e1e00e */
[----:B------:R-:W-:Y:S02]  /*6b20*/  @!P3 IADD3.X R4, R8, R34, R11, P0, P6 ;  /* 0x000000220804b210 */ /* 0x000fe400007ec40b */
[----:B------:R-:W-:Y:S02]  /*6b30*/  ISETP.NE.AND P0, PT, R48, RZ, PT ;  /* 0x000000ff3000720c */ /* 0x000fe40003f05270 */
[----:B------:R-:W0:Y:S02]  /*6b40*/  @!P4 LDC.64 R48, c[0x0][0x3e8] ;  /* 0x0000fa00ff30cb82 */ /* 0x000e240000000a00 */
[----:B0-----:R-:W-:-:S05]  /*6b50*/  @!P4 IADD3 R112, P6, R113, R48, RZ ;  /* 0x000000307170c210 */ /* 0x001fca0007fde0ff */
[----:B------:R-:W-:Y:S01]  /*6b60*/  @!P4 IMAD.X R113, R46, 0x1, R49, P6 ;  /* 0x000000012e71c824 */ /* 0x000fe200030e0631 */
[----:B------:R-:W-:Y:S01]  /*6b70*/  CS2R R48, SRZ ;  /* 0x0000000000307805 */ /* 0x000fe2000001ff00 */
[----:B------:R-:W0:Y:S01]  /*6b80*/  @!P4 LDC.64 R46, c[0x0][0x400] ;  /* 0x00010000ff2ecb82 */ /* 0x000e220000000a00 */
[----:B------:R-:W-:Y:S02]  /*6b90*/  CS2R R52, SRZ ;  /* 0x0000000000347805 */ /* 0x000fe4000001ff00 */
[----:B------:R-:W-:Y:S02]  /*6ba0*/  CS2R R54, SRZ ;  /* 0x0000000000367805 */ /* 0x000fe4000001ff00 */
[----:B------:R-:W-:Y:S02]  /*6bb0*/  CS2R R56, SRZ ;  /* 0x0000000000387805 */ /* 0x000fe4000001ff00 */
[----:B------:R-:W-:Y:S01]  /*6bc0*/  CS2R R58, SRZ ;  /* 0x00000000003a7805 */ /* 0x000fe2000001ff00 */
[----:B------:R1:W2:Y:S01]  /*6bd0*/  @!P5 LDG.E.128 R48, desc[UR36][R66.64] ;  /* 0x000000244230d981 */ /* 0x0002a2000c1e1d00 */
[----:B------:R-:W-:-:S02]  /*6be0*/  CS2R R60, SRZ ;  /* 0x00000000003c7805 */ /* 0x000fc4000001ff00 */
[----:B------:R-:W-:Y:S02]  /*6bf0*/  CS2R R62, SRZ ;  /* 0x00000000003e7805 */ /* 0x000fe4000001ff00 */
[----:B------:R-:W-:Y:S02]  /*6c00*/  CS2R R68, SRZ ;  /* 0x0000000000447805 */ /* 0x000fe4000001ff00 */
[----:B------:R-:W-:Y:S02]  /*6c10*/  CS2R R70, SRZ ;  /* 0x0000000000467805 */ /* 0x000fe4000001ff00 */
[----:B------:R-:W-:Y:S02]  /*6c20*/  CS2R R72, SRZ ;  /* 0x0000000000487805 */ /* 0x000fe4000001ff00 */
[----:B------:R-:W-:Y:S01]  /*6c30*/  CS2R R74, SRZ ;  /* 0x00000000004a7805 */ /* 0x000fe2000001ff00 */
[----:B------:R-:W3:Y:S01]  /*6c40*/  @!P4 LDG.E.128 R52, desc[UR36][R112.64] ;  /* 0x000000247034c981 */ /* 0x000ee2000c1e1d00 */
[----:B0-----:R-:W-:-:S02]  /*6c50*/  @!P4 IADD3 R114, P6, R115, R46, RZ ;  /* 0x0000002e7372c210 */ /* 0x001fc40007fde0ff */
[----:B-1----:R-:W-:Y:S01]  /*6c60*/  CS2R R66, SRZ ;  /* 0x0000000000427805 */ /* 0x002fe2000001ff00 */
[----:B------:R-:W4:Y:S02]  /*6c70*/  @!P2 LDG.E.128 R68, desc[UR36][R76.64] ;  /* 0x000000244c44a981 */ /* 0x000f24000c1e1d00 */
[----:B------:R-:W-:Y:S01]  /*6c80*/  @!P4 IMAD.X R115, R44, 0x1, R47, P6 ;  /* 0x000000012c73c824 */ /* 0x000fe200030e062f */
[----:B------:R-:W-:Y:S01]  /*6c90*/  CS2R R46, SRZ ;  /* 0x00000000002e7805 */ /* 0x000fe2000001ff00 */
[----:B------:R-:W0:Y:S01]  /*6ca0*/  @!P3 LDC.64 R44, c[0x0][0x3e8] ;  /* 0x0000fa00ff2cbb82 */ /* 0x000e220000000a00 */
[----:B------:R-:W5:Y:S04]  /*6cb0*/  @!P2 LDG.E.128 R72, desc[UR36][R78.64] ;  /* 0x000000244e48a981 */ /* 0x000f68000c1e1d00 */
[----:B------:R-:W5:Y:S01]  /*6cc0*/  @!P4 LDG.E.128 R56, desc[UR36][R114.64] ;  /* 0x000000247238c981 */ /* 0x000f62000c1e1d00 */
[----:B0-----:R-:W-:-:S04]  /*6cd0*/  @!P3 IADD3 R14, P6, R15, R44, RZ ;  /* 0x0000002c0f0eb210 */ /* 0x001fc80007fde0ff */
[----:B------:R-:W-:Y:S02]  /*6ce0*/  @!P3 IADD3.X R15, R12, R45, RZ, P6, !PT ;  /* 0x0000002d0c0fb210 */ /* 0x000fe400037fe4ff */
[----:B------:R-:W0:Y:S03]  /*6cf0*/  @!P3 LDC.64 R44, c[0x0][0x400] ;  /* 0x00010000ff2cbb82 */ /* 0x000e260000000a00 */
[----:B------:R-:W5:Y:S01]  /*6d00*/  @!P3 LDG.E.128 R60, desc[UR36][R14.64] ;  /* 0x000000240e3cb981 */ /* 0x000f62000c1e1d00 */
[----:B0-----:R-:W-:-:S05]  /*6d10*/  @!P3 IADD3 R12, P6, R13, R44, RZ ;  /* 0x0000002c0d0cb210 */ /* 0x001fca0007fde0ff */
[----:B------:R-:W-:Y:S01]  /*6d20*/  @!P3 IMAD.X R13, R4, 0x1, R45, P6 ;  /* 0x00000001040db824 */ /* 0x000fe200030e062d */
[----:B------:R-:W-:-:S06]  /*6d30*/  CS2R R44, SRZ ;  /* 0x00000000002c7805 */ /* 0x000fcc000001ff00 */
[----:B------:R0:W5:Y:S02]  /*6d40*/  @!P5 LDG.E.128 R44, desc[UR36][R64.64] ;  /* 0x00000024402cd981 */ /* 0x000164000c1e1d00 */
[----:B0-----:R-:W-:-:S06]  /*6d50*/  CS2R R64, SRZ ;  /* 0x0000000000407805 */ /* 0x001fcc000001ff00 */
[----:B------:R-:W5:Y:S01]  /*6d60*/  @!P3 LDG.E.128 R64, desc[UR36][R12.64] ;  /* 0x000000240c40b981 */ /* 0x000f62000c1e1d00 */
[----:B------:R-:W-:-:S06]  /*6d70*/  UISETP.NE.AND UP0, UPT, UR39, 0x3, UPT ;  /* 0x000000032700788c */ /* 0x000fcc000bf05270 */
[----:B------:R-:W-:Y:S02]  /*6d80*/  PLOP3.LUT P5, PT, PT, PT, UP0, 0x80, 0x0 ;  /* 0x000000000000781c */ /* 0x000fe40003faf008 */
[----:B------:R-:W-:Y:S02]  /*6d90*/  ISETP.GE.AND P2, PT, R16, R108, PT ;  /* 0x0000006c1000720c */ /* 0x000fe40003f46270 */
[----:B--2---:R-:W-:Y:S01]  /*6da0*/  MOV R131, R48 ;  /* 0x0000003000837202 */ /* 0x004fe20000000f00 */
[----:B------:R-:W-:Y:S02]  /*6db0*/  IMAD.MOV.U32 R129, RZ, RZ, R50 ;  /* 0x000000ffff817224 */ /* 0x000fe400078e0032 */
[----:B---3--:R-:W-:Y:S02]  /*6dc0*/  IMAD.MOV.U32 R124, RZ, RZ, R52 ;  /* 0x000000ffff7c7224 */ /* 0x008fe400078e0034 */
[----:B------:R-:W-:Y:S02]  /*6dd0*/  IMAD.MOV.U32 R125, RZ, RZ, R54 ;  /* 0x000000ffff7d7224 */ /* 0x000fe400078e0036 */
[----:B----4-:R-:W-:-:S02]  /*6de0*/  IMAD.MOV.U32 R113, RZ, RZ, R68 ;  /* 0x000000ffff717224 */ /* 0x010fc400078e0044 */
[----:B------:R-:W-:Y:S01]  /*6df0*/  IMAD.MOV.U32 R115, RZ, RZ, R70 ;  /* 0x000000ffff737224 */ /* 0x000fe200078e0046 */
[----:B-----5:R-:W-:Y:S01]  /*6e00*/  MOV R116, R72 ;  /* 0x0000004800747202 */ /* 0x020fe20000000f00 */
[----:B------:R-:W-:Y:S01]  /*6e10*/  IMAD.MOV.U32 R117, RZ, RZ, R74 ;  /* 0x000000ffff757224 */ /* 0x000fe200078e004a */
[----:B------:R-:W-:Y:S01]  /*6e20*/  MOV R126, R56 ;  /* 0x00000038007e7202 */ /* 0x000fe20000000f00 */
[----:B------:R-:W-:Y:S02]  /*6e30*/  IMAD.MOV.U32 R127, RZ, RZ, R58 ;  /* 0x000000ffff7f7224 */ /* 0x000fe400078e003a */
[----:B------:R-:W-:Y:S02]  /*6e40*/  IMAD.MOV.U32 R119, RZ, RZ, R60 ;  /* 0x000000ffff777224 */ /* 0x000fe400078e003c */
[----:B------:R-:W-:Y:S02]  /*6e50*/  IMAD.MOV.U32 R121, RZ, RZ, R62 ;  /* 0x000000ffff797224 */ /* 0x000fe400078e003e */
[----:B------:R-:W-:-:S02]  /*6e60*/  IMAD.MOV.U32 R130, RZ, RZ, R44 ;  /* 0x000000ffff827224 */ /* 0x000fc400078e002c */
[----:B------:R-:W-:Y:S01]  /*6e70*/  IMAD.MOV.U32 R128, RZ, RZ, R46 ;  /* 0x000000ffff807224 */ /* 0x000fe200078e002e */
[----:B------:R-:W-:Y:S01]  /*6e80*/  MOV R122, R64 ;  /* 0x00000040007a7202 */ /* 0x000fe20000000f00 */
[----:B------:R-:W-:Y:S01]  /*6e90*/  IMAD.MOV.U32 R123, RZ, RZ, R66 ;  /* 0x000000ffff7b7224 */ /* 0x000fe200078e0042 */
[----:B------:R-:W-:Y:S06]  /*6ea0*/  @!P5 BRA `(.L_x_549) ;  /* 0x000000000004d947 */ /* 0x000fec0003800000 */
[----:B------:R-:W-:Y:S01]  /*6eb0*/  BPT.TRAP 0x1 ;  /* 0x000000040000795c */ /* 0x000fe20000300000 */
.L_x_549:
[----:B------:R-:W-:Y:S01]  /*6ec0*/  IMAD R4, R216, 0x8, R23 ;  /* 0x00000008d8047824 */ /* 0x000fe200078e0217 */
[----:B------:R-:W-:Y:S01]  /*6ed0*/  SHF.L.U32 R107, R224, 0x1f, RZ ;  /* 0x0000001fe06b7819 */ /* 0x000fe200000006ff */
[----:B------:R-:W0:Y:S01]  /*6ee0*/  LDC R118, c[0x0][0x2f4] ;  /* 0x0000bd00ff767b82 */ /* 0x000e220000000800 */
[----:B------:R-:W-:Y:S02]  /*6ef0*/  BSSY B1, `(.L_x_550) ;  /* 0x0000003000017945 */ /* 0x000fe40003800000 */
[----:B------:R-:W1:Y:S02]  /*6f00*/  SYNCS.PHASECHK.TRANS64.TRYWAIT P3, [R4+URZ+0x38890], R107 ;  /* 0x0388906b040075a7 */ /* 0x000e64000806017f */
[----:B-1----:R-:W-:Y:S05]  /*6f10*/  @!P3 BRA `(.L_x_551) ;  /* 0x000001d800f4b947 */ /* 0x002fea0003800000 */
.L_x_843:
[----:B------:R-:W-:Y:S05]  /*6f20*/  BSYNC B1 ;  /* 0x0000000000017941 */ /* 0x000fea0003800000 */
.L_x_550:
[----:B------:R-:W-:Y:S01]  /*6f30*/  UMOV UR4, 0xffffffff ;  /* 0xffffffff00047882 */ /* 0x000fe20000000000 */
[----:B0-----:R-:W-:Y:S02]  /*6f40*/  IMAD.IADD R120, R118, 0x1, -R27 ;  /* 0x0000000176787824 */ /* 0x001fe400078e0a1b */
[----:B------:R-:W-:Y:S05]  /*6f50*/  BRA.DIV UR4, `(.L_x_552) ;  /* 0x000001da04f87947 */ /* 0x000fea000b800000 */
[----:B------:R0:W2:Y:S04]  /*6f60*/  SHFL.IDX PT, R112, R111, RZ, 0x181f ;  /* 0x00181fff6f707589 */ /* 0x0000a800000e0000 */
[----:B------:R0:W3:Y:S02]  /*6f70*/  SHFL.IDX PT, R114, R110, RZ, 0x181f ;  /* 0x00181fff6e727589 */ /* 0x0000e400000e0000 */
.L_x_847:
[----:B------:R-:W-:Y:S01]  /*6f80*/  ISETP.GE.OR P3, PT, R219, R106, P1 ;  /* 0x0000006adb00720c */ /* 0x000fe20000f66670 */
[----:B------:R-:W-:-:S12]  /*6f90*/  BSSY B1, `(.L_x_553) ;  /* 0x00000ef000017945 */ /* 0x000fd80003800000 */
[----:B------:R-:W-:Y:S05]  /*6fa0*/  @P3 BRA `(.L_x_554) ;  /* 0x0000000c00b43947 */ /* 0x000fea0003800000 */
[----:B------:R-:W-:Y:S01]  /*6fb0*/  SEL R11, R27, R120, !P0 ;  /* 0x000000781b0b7207 */ /* 0x000fe20004000000 */
[----:B------:R-:W-:Y:S01]  /*6fc0*/  BSSY B2, `(.L_x_555) ;  /* 0x00000e6000027945 */ /* 0x000fe20003800000 */
[----:B---3--:R-:W-:Y:S02]  /*6fd0*/  IADD3 R108, P3, R9, R114, RZ ;  /* 0x00000072096c7210 */ /* 0x008fe40007f7e0ff */
[----:B------:R-:W-:Y:S02]  /*6fe0*/  SHF.R.S32.HI R12, RZ, 0x1f, R11 ;  /* 0x0000001fff0c7819 */ /* 0x000fe4000001140b */
[----:B--2---:R-:W-:Y:S02]  /*6ff0*/  IADD3.X R109, R112, R5, RZ, P3, !PT ;  /* 0x00000005706d7210 */ /* 0x004fe40001ffe4ff */
[----:B------:R-:W-:-:S04]  /*7000*/  LEA.HI R12, R12, R11, RZ, 0x5 ;  /* 0x0000000b0c0c7211 */ /* 0x000fc800078f28ff */
[----:B------:R-:W-:-:S04]  /*7010*/  LEA.HI.SX32 R12, R12, R7, 0x1b ;  /* 0x000000070c0c7211 */ /* 0x000fc800078fdaff */
[----:B------:R-:W-:Y:S01]  /*7020*/  SHF.R.S32.HI R13, RZ, 0x1f, R12 ;  /* 0x0000001fff0d7819 */ /* 0x000fe2000001140c */
[----:B------:R-:W-:-:S03]  /*7030*/  IMAD.SHL.U32 R11, R12, 0x10, RZ ;  /* 0x000000100c0b7824 */ /* 0x000fc600078e00ff */
[----:B------:R-:W-:Y:S02]  /*7040*/  LEA.HI R12, R13, R12, RZ, 0x3 ;  /* 0x0000000c0d0c7211 */ /* 0x000fe400078f18ff */
[----:B------:R-:W-:-:S03]  /*7050*/  LOP3.LUT R13, R84, 0x70, R11, 0xf8, !PT ;  /* 0x00000070540d7812 */ /* 0x000fc600078ef80b */
[----:B------:R-:W-:Y:S01]  /*7060*/  IMAD.SHL.U32 R12, R12, 0x800, RZ ;  /* 0x000008000c0c7824 */ /* 0x000fe200078e00ff */
[----:B------:R-:W-:-:S04]  /*7070*/  LOP3.LUT R13, R13, R98, RZ, 0x3c, !PT ;  /* 0x000000620d0d7212 */ /* 0x000fc800078e3cff */
[----:B------:R-:W-:-:S04]  /*7080*/  LOP3.LUT R12, R12, 0xffffc000, RZ, 0xc0, !PT ;  /* 0xffffc0000c0c7812 */ /* 0x000fc800078ec0ff */
[----:B------:R-:W-:Y:S01]  /*7090*/  IADD3 R13, R13, R12, R227 ;  /* 0x0000000c0d0d7210 */ /* 0x000fe20007ffe0e3 */
[----:B------:R-:W-:-:S03]  /*70a0*/  IMAD R12, R216, 0x8000, R81 ;  /* 0x00008000d80c7824 */ /* 0x000fc600078e0251 */
[----:B------:R-:W-:Y:S01]  /*70b0*/  LEA R14, R216, R13, 0xf ;  /* 0x0000000dd80e7211 */ /* 0x000fe200078e78ff */
[----:B------:R-:W-:-:S04]  /*70c0*/  IMAD.IADD R12, R23, 0x1, R12 ;  /* 0x00000001170c7824 */ /* 0x000fc800078e020c */
[----:B------:R-:W-:Y:S02]  /*70d0*/  IMAD.IADD R76, R23, 0x1, R14 ;  /* 0x00000001174c7824 */ /* 0x000fe400078e020e */
[----:B------:R-:W2:Y:S04]  /*70e0*/  LDS.128 R12, [R12+0x28400] ;  /* 0x028400000c0c7984 */ /* 0x000ea80000000c00 */
[----:B------:R-:W3:Y:S01]  /*70f0*/  LDS.128 R76, [R76+0x28400] ;  /* 0x028400004c4c7984 */ /* 0x000ee20000000c00 */
[----:B------:R-:W-:Y:S05]  /*7100*/  @P2 BRA `(.L_x_556) ;  /* 0x0000000c00442947 */ /* 0x000fea0003800000 */
[----:B------:R-:W-:Y:S01]  /*7110*/  SHF.R.U32.HI R46, RZ, 0x8, R45 ;  /* 0x00000008ff2e7819 */ /* 0x000fe2000001162d */
[----:B--2---:R-:W-:Y:S01]  /*7120*/  IMAD.MOV.U32 R44, RZ, RZ, R13 ;  /* 0x000000ffff2c7224 */ /* 0x004fe200078e000d */
[----:B------:R-:W-:Y:S02]  /*7130*/  SHF.R.U32.HI R137, RZ, 0x10, R45 ;  /* 0x00000010ff897819 */ /* 0x000fe4000001162d */
[----:B------:R-:W-:Y:S01]  /*7140*/  SHF.R.U32.HI R132, RZ, 0x8, R51 ;  /* 0x00000008ff847819 */ /* 0x000fe20000011633 */
[----:B------:R-:W-:Y:S01]  /*7150*/  IMAD.SHL.U32 R13, R46, 0x100, RZ ;  /* 0x000001002e0d7824 */ /* 0x000fe200078e00ff */
[----:B------:R-:W-:Y:S01]  /*7160*/  LOP3.LUT R48, R45, 0xff0000ff, RZ, 0xc0, !PT ;  /* 0xff0000ff2d307812 */ /* 0x000fe200078ec0ff */
[----:B------:R-:W-:Y:S01]  /*7170*/  IMAD.MOV.U32 R46, RZ, RZ, R14 ;  /* 0x000000ffff2e7224 */ /* 0x000fe200078e000e */
[----:B------:R-:W-:Y:S01]  /*7180*/  SHF.R.U32.HI R135, RZ, 0x8, R47 ;  /* 0x00000008ff877819 */ /* 0x000fe2000001162f */
[----:B------:R-:W-:Y:S01]  /*7190*/  IMAD.U32 R14, R137, 0x10000, RZ ;  /* 0x00010000890e7824 */ /* 0x000fe200078e00ff */
[----:B------:R-:W-:-:S02]  /*71a0*/  LOP3.LUT R45, R47, 0xff0000ff, RZ, 0xc0, !PT ;  /* 0xff0000ff2f2d7812 */ /* 0x000fc400078ec0ff */
[----:B------:R-:W-:Y:S02]  /*71b0*/  SHF.R.U32.HI R134, RZ, 0x10, R47 ;  /* 0x00000010ff867819 */ /* 0x000fe4000001162f */
[--C-:B------:R-:W-:Y:S02]  /*71c0*/  SHF.R.U32.HI R133, RZ, 0x8, R49.reuse ;  /* 0x00000008ff857819 */ /* 0x100fe40000011631 */
[----:B------:R-:W-:Y:S02]  /*71d0*/  LOP3.LUT R47, R49, 0xff0000ff, RZ, 0xc0, !PT ;  /* 0xff0000ff312f7812 */ /* 0x000fe400078ec0ff */
[----:B------:R-:W-:Y:S02]  /*71e0*/  SHF.R.U32.HI R136, RZ, 0x10, R49 ;  /* 0x00000010ff887819 */ /* 0x000fe40000011631 */
[----:B------:R-:W-:Y:S02]  /*71f0*/  LOP3.LUT R50, R51, 0xff0000ff, RZ, 0xc0, !PT ;  /* 0xff0000ff33327812 */ /* 0x000fe400078ec0ff */
[----:B------:R-:W-:Y:S01]  /*7200*/  SHF.R.U32.HI R138, RZ, 0x10, R51 ;  /* 0x00000010ff8a7819 */ /* 0x000fe20000011633 */
[----:B------:R-:W-:Y:S01]  /*7210*/  IMAD.SHL.U32 R51, R132, 0x100, RZ ;  /* 0x0000010084337824 */ /* 0x000fe200078e00ff */
[----:B------:R-:W-:Y:S01]  /*7220*/  MOV R49, R12 ;  /* 0x0000000c00317202 */ /* 0x000fe20000000f00 */
[----:B------:R-:W-:Y:S01]  /*7230*/  IMAD.SHL.U32 R12, R135, 0x100, RZ ;  /* 0x00000100870c7824 */ /* 0x000fe200078e00ff */
[----:B------:R-:W-:Y:S01]  /*7240*/  LOP3.LUT R13, R48, 0xff00, R13, 0xf8, !PT ;  /* 0x0000ff00300d7812 */ /* 0x000fe200078ef80d */
[----:B------:R-:W-:Y:S01]  /*7250*/  IMAD.U32 R138, R138, 0x10000, RZ ;  /* 0x000100008a8a7824 */ /* 0x000fe200078e00ff */
[----:B------:R-:W-:-:S02]  /*7260*/  LOP3.LUT R135, R50, 0xff00, R51, 0xf8, !PT ;  /* 0x0000ff0032877812 */ /* 0x000fc400078ef833 */
[----:B------:R-:W-:Y:S01]  /*7270*/  LOP3.LUT R14, R13, 0xff0000, R14, 0xf8, !PT ;  /* 0x00ff00000d0e7812 */ /* 0x000fe200078ef80e */
[----:B------:R-:W-:Y:S01]  /*7280*/  IMAD.U32 R13, R134, 0x10000, RZ ;  /* 0x00010000860d7824 */ /* 0x000fe200078e00ff */
[----:B------:R-:W-:Y:S02]  /*7290*/  SHF.L.U32 R48, R133, 0x8, RZ ;  /* 0x0000000885307819 */ /* 0x000fe400000006ff */
[----:B------:R-:W-:Y:S02]  /*72a0*/  LOP3.LUT R12, R45, 0xff00, R12, 0xf8, !PT ;  /* 0x0000ff002d0c7812 */ /* 0x000fe400078ef80c */
[----:B------:R-:W-:Y:S02]  /*72b0*/  F2FP.F16.E4M3.UNPACK_B R134, R131.H1 ;  /* 0x00000083ff86723e */ /* 0x000fe400030006ff */
[----:B---3--:R-:W-:Y:S02]  /*72c0*/  F2FP.F16.E4M3.UNPACK_B R51, R76.H1 ;  /* 0x0000004cff33723e */ /* 0x008fe400030006ff */
[----:B------:R-:W-:-:S02]  /*72d0*/  F2FP.F16.E4M3.UNPACK_B R50, R49.H1 ;  /* 0x00000031ff32723e */ /* 0x000fc400030006ff */
[----:B------:R-:W-:Y:S01]  /*72e0*/  LOP3.LUT R45, R47, 0xff00, R48, 0xf8, !PT ;  /* 0x0000ff002f2d7812 */ /* 0x000fe200078ef830 */
[----:B------:R-:W-:Y:S01]  /*72f0*/  HADD2.F32 R48, -RZ, R51.H0_H0 ;  /* 0x20000033ff307230 */ /* 0x000fe20000004100 */
[----:B------:R-:W-:Y:S01]  /*7300*/  LOP3.LUT R12, R12, 0xff0000, R13, 0xf8, !PT ;  /* 0x00ff00000c0c7812 */ /* 0x000fe200078ef80d */
[----:B------:R-:W-:Y:S01]  /*7310*/  HADD2.F32 R13, -RZ, R134.H0_H0 ;  /* 0x20000086ff0d7230 */ /* 0x000fe20000004100 */
[----:B------:R-:W-:Y:S01]  /*7320*/  F2FP.F16.E4M3.UNPACK_B R132, R130.H1 ;  /* 0x00000082ff84723e */ /* 0x000fe200030006ff */
[--C-:B------:R-:W-:Y:S01]  /*7330*/  HADD2.F32 R47, -RZ, R50.reuse.H0_H0 ;  /* 0x20000032ff2f7230 */ /* 0x100fe20000004100 */
[----:B------:R-:W-:Y:S01]  /*7340*/  SHF.L.U32 R136, R136, 0x10, RZ ;  /* 0x0000001088887819 */ /* 0x000fe200000006ff */
[----:B------:R-:W-:Y:S02]  /*7350*/  HADD2.F32 R50, -RZ, R50.H1_H1 ;  /* 0x30000032ff327230 */ /* 0x000fe40000004100 */
[----:B------:R-:W-:Y:S01]  /*7360*/  FMUL.FTZ R140, R48, R13 ;  /* 0x0000000d308c7220 */ /* 0x000fe20000410000 */
[----:B------:R-:W-:Y:S01]  /*7370*/  HADD2.F32 R133, -RZ, R132.H0_H0 ;  /* 0x20000084ff857230 */ /* 0x000fe20000004100 */
[----:B------:R-:W-:Y:S01]  /*7380*/  LOP3.LUT R45, R45, 0xff0000, R136, 0xf8, !PT ;  /* 0x00ff00002d2d7812 */ /* 0x000fe200078ef888 */
[----:B------:R-:W-:-:S02]  /*7390*/  HADD2.F32 R136, -RZ, R134.H1_H1 ;  /* 0x30000086ff887230 */ /* 0x000fc40000004100 */
[C---:B------:R-:W-:Y:S01]  /*73a0*/  FMUL.FTZ R137, R47.reuse, R13 ;  /* 0x0000000d2f897220 */ /* 0x040fe20000410000 */
[----:B------:R-:W-:Y:S01]  /*73b0*/  F2FP.F16.E4M3.UNPACK_B R134, R131 ;  /* 0x00000083ff86723e */ /* 0x000fe200020006ff */
[----:B------:R-:W-:Y:S01]  /*73c0*/  HADD2.F32 R131, -RZ, R51.H1_H1 ;  /* 0x30000033ff837230 */ /* 0x000fe20000004100 */
[----:B------:R-:W-:Y:S01]  /*73d0*/  F2FP.F16.E4M3.UNPACK_B R76, R76 ;  /* 0x0000004cff4c723e */ /* 0x000fe200020006ff */
[----:B------:R-:W-:Y:S01]  /*73e0*/  FFMA.FTZ R47, R47, R133, -R140 ;  /* 0x000000852f2f7223 */ /* 0x000fe2000001088c */
[----:B------:R-:W-:Y:S01]  /*73f0*/  F2FP.F16.E4M3.UNPACK_B R49, R49 ;  /* 0x00000031ff31723e */ /* 0x000fe200020006ff */
[----:B------:R-:W-:Y:S01]  /*7400*/  FFMA.FTZ R48, R48, R133, R137 ;  /* 0x0000008530307223 */ /* 0x000fe20000010089 */
[----:B------:R-:W-:Y:S01]  /*7410*/  HADD2.F32 R133, -RZ, R132.H1_H1 ;  /* 0x30000084ff857230 */ /* 0x000fe20000004100 */
[----:B------:R-:W-:Y:S01]  /*7420*/  LOP3.LUT R13, R135, 0xff0000, R138, 0xf8, !PT ;  /* 0x00ff0000870d7812 */ /* 0x000fe200078ef88a */
[----:B------:R-:W-:Y:S01]  /*7430*/  FMUL.FTZ R137, R131, R136 ;  /* 0x0000008883897220 */ /* 0x000fe20000410000 */
[----:B------:R-:W-:Y:S01]  /*7440*/  F2FP.F16.E4M3.UNPACK_B R132, R130 ;  /* 0x00000082ff84723e */ /* 0x000fe200020006ff */
[----:B------:R-:W-:-:S02]  /*7450*/  HADD2.F32 R135, -RZ, R134.H0_H0 ;  /* 0x20000086ff877230 */ /* 0x000fc40000004100 */
[C---:B------:R-:W-:Y:S01]  /*7460*/  FMUL.FTZ R136, R50.reuse, R136 ;  /* 0x0000008832887220 */ /* 0x040fe20000410000 */
[----:B------:R-:W-:Y:S02]  /*7470*/  HADD2.F32 R130, -RZ, R76.H0_H0 ;  /* 0x2000004cff827230 */ /* 0x000fe40000004100 */
[-C--:B------:R-:W-:Y:S01]  /*7480*/  FFMA.FTZ R50, R50, R133.reuse, -R137 ;  /* 0x0000008532327223 */ /* 0x080fe20000010889 */
[----:B------:R-:W-:Y:S02]  /*7490*/  HADD2.F32 R51, -RZ, R49.H0_H0 ;  /* 0x20000031ff337230 */ /* 0x000fe40000004100 */
[----:B------:R-:W-:Y:S01]  /*74a0*/  FFMA.FTZ R141, R131, R133, R136 ;  /* 0x00000085838d7223 */ /* 0x000fe20000010088 */
[----:B------:R-:W-:Y:S02]  /*74b0*/  HADD2.F32 R131, -RZ, R132.H0_H0 ;  /* 0x20000084ff837230 */ /* 0x000fe40000004100 */
[----:B------:R-:W-:Y:S01]  /*74c0*/  FMUL.FTZ R136, R130, R135 ;  /* 0x0000008782887220 */ /* 0x000fe20000410000 */
[----:B------:R-:W-:-:S02]  /*74d0*/  HADD2.F32 R134, -RZ, R134.H1_H1 ;  /* 0x30000086ff867230 */ /* 0x000fc40000004100 */
[C---:B------:R-:W-:Y:S01]  /*74e0*/  FMUL.FTZ R135, R51.reuse, R135 ;  /* 0x0000008733877220 */ /* 0x040fe20000410000 */
[----:B------:R-:W-:Y:S02]  /*74f0*/  HADD2.F32 R76, -RZ, R76.H1_H1 ;  /* 0x3000004cff4c7230 */ /* 0x000fe40000004100 */
[-C--:B------:R-:W-:Y:S01]  /*7500*/  FFMA.FTZ R136, R51, R131.reuse, -R136 ;  /* 0x0000008333887223 */ /* 0x080fe20000010888 */
[----:B------:R-:W-:Y:S02]  /*7510*/  HADD2.F32 R49, -RZ, R49.H1_H1 ;  /* 0x30000031ff317230 */ /* 0x000fe40000004100 */
[----:B------:R-:W-:Y:S01]  /*7520*/  FFMA.FTZ R135, R130, R131, R135 ;  /* 0x0000008382877223 */ /* 0x000fe20000010087 */
[----:B------:R-:W-:Y:S02]  /*7530*/  HADD2.F32 R132, -RZ, R132.H1_H1 ;  /* 0x30000084ff847230 */ /* 0x000fe40000004100 */
[-C--:B------:R-:W-:Y:S01]  /*7540*/  FMUL.FTZ R138, R76, R134.reuse ;  /* 0x000000864c8a7220 */ /* 0x080fe20000410000 */
[----:B------:R-:W-:Y:S01]  /*7550*/  F2FP.F16.E4M3.UNPACK_B R51, R129.H1 ;  /* 0x00000081ff33723e */ /* 0x000fe200030006ff */
[C---:B------:R-:W-:Y:S01]  /*7560*/  FMUL.FTZ R139, R49.reuse, R134 ;  /* 0x00000086318b7220 */ /* 0x040fe20000410000 */
[----:B------:R-:W-:Y:S01]  /*7570*/  F2FP.F16.E4M3.UNPACK_B R130, R78.H1 ;  /* 0x0000004eff82723e */ /* 0x000fe200030006ff */
[----:B------:R-:W-:Y:S01]  /*7580*/  FFMA.FTZ R137, R49, R132, -R138 ;  /* 0x0000008431897223 */ /* 0x000fe2000001088a */
[----:B------:R-:W-:Y:S01]  /*7590*/  F2FP.F16.E4M3.UNPACK_B R133, R128.H1 ;  /* 0x00000080ff85723e */ /* 0x000fe200030006ff */
[----:B------:R-:W-:Y:S01]  /*75a0*/  HADD2.F32 R134, -RZ, R51.H0_H0 ;  /* 0x20000033ff867230 */ /* 0x000fe20000004100 */
[----:B------:R-:W-:Y:S01]  /*75b0*/  F2FP.F16.E4M3.UNPACK_B R49, R46.H1 ;  /* 0x0000002eff31723e */ /* 0x000fe200030006ff */
[----:B------:R-:W-:-:S02]  /*75c0*/  HADD2.F32 R131, -RZ, R130.H0_H0 ;  /* 0x20000082ff837230 */ /* 0x000fc40000004100 */
[----:B------:R-:W-:Y:S01]  /*75d0*/  FFMA.FTZ R138, R76, R132, R139 ;  /* 0x000000844c8a7223 */ /* 0x000fe2000001008b */
[----:B------:R-:W-:Y:S01]  /*75e0*/  HADD2.F32 R132, -RZ, R51.H1_H1 ;  /* 0x30000033ff847230 */ /* 0x000fe20000004100 */
[----:B------:R-:W-:Y:S01]  /*75f0*/  F2FP.F16.E4M3.UNPACK_B R129, R129 ;  /* 0x00000081ff81723e */ /* 0x000fe200020006ff */
[----:B------:R-:W-:Y:S02]  /*7600*/  HADD2.F32 R51, -RZ, R49.H0_H0 ;  /* 0x20000031ff337230 */ /* 0x000fe40000004100 */
[----:B------:R-:W-:Y:S01]  /*7610*/  FMUL.FTZ R140, R131, R134 ;  /* 0x00000086838c7220 */ /* 0x000fe20000410000 */
[----:B------:R-:W-:Y:S01]  /*7620*/  HADD2.F32 R76, -RZ, R133.H0_H0 ;  /* 0x20000085ff4c7230 */ /* 0x000fe20000004100 */
[----:B------:R-:W-:Y:S01]  /*7630*/  F2FP.F16.E4M3.UNPACK_B R78, R78 ;  /* 0x0000004eff4e723e */ /* 0x000fe200020006ff */
[----:B------:R-:W-:Y:S02]  /*7640*/  HADD2.F32 R49, -RZ, R49.H1_H1 ;  /* 0x30000031ff317230 */ /* 0x000fe40000004100 */
[----:B------:R-:W-:Y:S01]  /*7650*/  FMUL.FTZ R134, R51, R134 ;  /* 0x0000008633867220 */ /* 0x000fe20000410000 */
[----:B------:R-:W-:-:S02]  /*7660*/  HADD2.F32 R130, -RZ, R130.H1_H1 ;  /* 0x30000082ff827230 */ /* 0x000fc40000004100 */
[----:B------:R-:W-:Y:S01]  /*7670*/  FFMA.FTZ R140, R51, R76, -R140 ;  /* 0x0000004c338c7223 */ /* 0x000fe2000001088c */
[----:B------:R-:W-:Y:S02]  /*7680*/  HADD2.F32 R133, -RZ, R133.H1_H1 ;  /* 0x30000085ff857230 */ /* 0x000fe40000004100 */
[C---:B------:R-:W-:Y:S01]  /*7690*/  FMUL.FTZ R51, R49.reuse, R132 ;  /* 0x0000008431337220 */ /* 0x040fe20000410000 */
[----:B------:R-:W-:Y:S01]  /*76a0*/  F2FP.F16.E4M3.UNPACK_B R46, R46 ;  /* 0x0000002eff2e723e */ /* 0x000fe200020006ff */
[C---:B------:R-:W-:Y:S01]  /*76b0*/  FMUL.FTZ R142, R130.reuse, R132 ;  /* 0x00000084828e7220 */ /* 0x040fe20000410000 */
[----:B------:R-:W-:Y:S01]  /*76c0*/  F2FP.F16.E4M3.UNPACK_B R128, R128 ;  /* 0x00000080ff80723e */ /* 0x000fe200020006ff */
[-C--:B------:R-:W-:Y:S01]  /*76d0*/  FFMA.FTZ R145, R130, R133.reuse, R51 ;  /* 0x0000008582917223 */ /* 0x080fe20000010033 */
[----:B------:R-:W-:Y:S02]  /*76e0*/  HADD2.F32 R130, -RZ, R129.H0_H0 ;  /* 0x20000081ff827230 */ /* 0x000fe40000004100 */
[----:B------:R-:W-:Y:S01]  /*76f0*/  FFMA.FTZ R143, R49, R133, -R142 ;  /* 0x00000085318f7223 */ /* 0x000fe2000001088e */
[----:B------:R-:W-:-:S02]  /*7700*/  HADD2.F32 R51, -RZ, R78.H0_H0 ;  /* 0x2000004eff337230 */ /* 0x000fc40000004100 */
[----:B------:R-:W-:Y:S01]  /*7710*/  FFMA.FTZ R134, R131, R76, R134 ;  /* 0x0000004c83867223 */ /* 0x000fe20000010086 */
[----:B------:R-:W-:Y:S01]  /*7720*/  HADD2.F32 R49, -RZ, R46.H0_H0 ;  /* 0x2000002eff317230 */ /* 0x000fe20000004100 */
[----:B------:R-:W-:Y:S01]  /*7730*/  F2FP.SATFINITE.E4M3.F32.PACK_AB_MERGE_C R47, R50, R47, RZ ;  /* 0x0000002f322f723e */ /* 0x000fe200048070ff */
[----:B------:R-:W-:Y:S01]  /*7740*/  HADD2.F32 R131, -RZ, R129.H1_H1 ;  /* 0x30000081ff837230 */ /* 0x000fe20000004100 */
[----:B------:R-:W-:Y:S01]  /*7750*/  F2FP.F16.E4M3.UNPACK_B R50, R77 ;  /* 0x0000004dff32723e */ /* 0x000fe200020006ff */
[--C-:B------:R-:W-:Y:S01]  /*7760*/  HADD2.F32 R76, -RZ, R128.reuse.H0_H0 ;  /* 0x20000080ff4c7230 */ /* 0x100fe20000004100 */
[----:B------:R-:W-:Y:S01]  /*7770*/  F2FP.SATFINITE.E4M3.F32.PACK_AB_MERGE_C R48, R141, R48, RZ ;  /* 0x000000308d30723e */ /* 0x000fe200048070ff */
[----:B------:R-:W-:Y:S02]  /*7780*/  HADD2.F32 R129, -RZ, R128.H1_H1 ;  /* 0x30000080ff817230 */ /* 0x000fe40000004100 */
[----:B------:R-:W-:Y:S01]  /*7790*/  FMUL.FTZ R128, R51, R130 ;  /* 0x0000008233807220 */ /* 0x000fe20000410000 */
[----:B------:R-:W-:-:S02]  /*77a0*/  HADD2.F32 R46, -RZ, R46.H1_H1 ;  /* 0x3000002eff2e7230 */ /* 0x000fc40000004100 */
[----:B------:R-:W-:Y:S01]  /*77b0*/  FMUL.FTZ R130, R49, R130 ;  /* 0x0000008231827220 */ /* 0x000fe20000410000 */
[----:B------:R-:W-:Y:S01]  /*77c0*/  HADD2.F32 R78, -RZ, R78.H1_H1 ;  /* 0x3000004eff4e7230 */ /* 0x000fe20000004100 */
[----:B------:R-:W-:Y:S01]  /*77d0*/  F2FP.SATFINITE.E4M3.F32.PACK_AB_MERGE_C R140, R143, R140, RZ ;  /* 0x0000008c8f8c723e */ /* 0x000fe200048070ff */
[-C--:B------:R-:W-:Y:S01]  /*77e0*/  FMUL.FTZ R139, R46, R131.reuse ;  /* 0x000000832e8b7220 */ /* 0x080fe20000410000 */
[-C--:B------:R-:W-:Y:S02]  /*77f0*/  FFMA.FTZ R132, R51, R76.reuse, R130 ;  /* 0x0000004c33847223 */ /* 0x080fe40000010082 */
[C---:B------:R-:W-:Y:S01]  /*7800*/  FMUL.FTZ R133, R78.reuse, R131 ;  /* 0x000000834e857220 */ /* 0x040fe20000410000 */
[----:B------:R-:W-:Y:S01]  /*7810*/  FFMA.FTZ R131, R49, R76, -R128 ;  /* 0x0000004c31837223 */ /* 0x000fe20000010880 */
[----:B------:R-:W-:Y:S01]  /*7820*/  F2FP.F16.E4M3.UNPACK_B R51, R45 ;  /* 0x0000002dff33723e */ /* 0x000fe200020006ff */
[-C--:B------:R-:W-:Y:S01]  /*7830*/  FFMA.FTZ R139, R78, R129.reuse, R139 ;  /* 0x000000814e8b7223 */ /* 0x080fe2000001008b */
[----:B------:R-:W-:Y:S01]  /*7840*/  F2FP.F16.E4M3.UNPACK_B R49, R44 ;  /* 0x0000002cff31723e */ /* 0x000fe200020006ff */
[----:B------:R-:W-:Y:S01]  /*7850*/  FFMA.FTZ R46, R46, R129, -R133 ;  /* 0x000000812e2e7223 */ /* 0x000fe20000010885 */
[----:B------:R-:W-:Y:S01]  /*7860*/  F2FP.SATFINITE.E4M3.F32.PACK_AB_MERGE_C R78, R145, R134, RZ ;  /* 0x00000086914e723e */ /* 0x000fe200048070ff */
[--C-:B------:R-:W-:Y:S01]  /*7870*/  HADD2.F32 R128, -RZ, R50.reuse.H0_H0 ;  /* 0x20000032ff807230 */ /* 0x100fe20000004100 */
[----:B------:R-:W-:Y:S01]  /*7880*/  F2FP.SATFINITE.E4M3.F32.PACK_AB_MERGE_C R76, R138, R135, R48 ;  /* 0x000000878a4c723e */ /* 0x000fe20004807030 */
[----:B------:R-:W-:Y:S01]  /*7890*/  HADD2.F32 R133, -RZ, R51.H0_H0 ;  /* 0x20000033ff857230 */ /* 0x000fe20000004100 */
[----:B------:R-:W-:Y:S01]  /*78a0*/  F2FP.F16.E4M3.UNPACK_B R130, R14 ;  /* 0x0000000eff82723e */ /* 0x000fe200020006ff */
[----:B------:R-:W-:Y:S01]  /*78b0*/  HADD2.F32 R48, -RZ, R49.H0_H0 ;  /* 0x20000031ff307230 */ /* 0x000fe20000004100 */
[----:B------:R-:W-:Y:S01]  /*78c0*/  F2FP.SATFINITE.E4M3.F32.PACK_AB_MERGE_C R46, R46, R131, R140 ;  /* 0x000000832e2e723e */ /* 0x000fe2000480708c */
[----:B------:R-:W-:Y:S01]  /*78d0*/  HADD2.F32 R129, -RZ, R50.H1_H1 ;  /* 0x30000032ff817230 */ /* 0x000fe20000004100 */
[----:B------:R-:W-:Y:S01]  /*78e0*/  F2FP.SATFINITE.E4M3.F32.PACK_AB_MERGE_C R78, R139, R132, R78 ;  /* 0x000000848b4e723e */ /* 0x000fe2000480704e */
[----:B------:R-:W-:-:S02]  /*78f0*/  HADD2.F32 R131, -RZ, R130.H0_H0 ;  /* 0x20000082ff837230 */ /* 0x000fc40000004100 */
[-C--:B------:R-:W-:Y:S01]  /*7900*/  FMUL.FTZ R135, R128, R133.reuse ;  /* 0x0000008580877220 */ /* 0x080fe20000410000 */
[----:B------:R-:W-:Y:S02]  /*7910*/  HADD2.F32 R132, -RZ, R51.H1_H1 ;  /* 0x30000033ff847230 */ /* 0x000fe40000004100 */
[C---:B------:R-:W-:Y:S01]  /*7920*/  FMUL.FTZ R133, R48.reuse, R133 ;  /* 0x0000008530857220 */ /* 0x040fe20000410000 */
[----:B------:R-:W-:Y:S02]  /*7930*/  HADD2.F32 R51, -RZ, R49.H1_H1 ;  /* 0x30000031ff337230 */ /* 0x000fe40000004100 */
[-C--:B------:R-:W-:Y:S01]  /*7940*/  FFMA.FTZ R48, R48, R131.reuse, -R135 ;  /* 0x0000008330307223 */ /* 0x080fe20000010887 */
[----:B------:R-:W-:Y:S02]  /*7950*/  HADD2.F32 R130, -RZ, R130.H1_H1 ;  /* 0x30000082ff827230 */ /* 0x000fe40000004100 */
[----:B------:R-:W-:Y:S01]  /*7960*/  FFMA.FTZ R49, R128, R131, R133 ;  /* 0x0000008380317223 */ /* 0x000fe20000010085 */
[----:B------:R-:W-:Y:S01]  /*7970*/  F2FP.F16.E4M3.UNPACK_B R50, R44.H1 ;  /* 0x0000002cff32723e */ /* 0x000fe200030006ff */
[-C--:B------:R-:W-:Y:S01]  /*7980*/  FMUL.FTZ R128, R129, R132.reuse ;  /* 0x0000008481807220 */ /* 0x080fe20000410000 */
[----:B------:R-:W-:Y:S01]  /*7990*/  FMUL.FTZ R44, R51, R132 ;  /* 0x00000084332c7220 */ /* 0x000fe20000410000 */
[----:B------:R-:W-:-:S02]  /*79a0*/  F2FP.F16.E4M3.UNPACK_B R77, R77.H1 ;  /* 0x0000004dff4d723e */ /* 0x000fc400030006ff */
[----:B------:R-:W-:Y:S01]  /*79b0*/  F2FP.F16.E4M3.UNPACK_B R131, R45.H1 ;  /* 0x0000002dff83723e */ /* 0x000fe200030006ff */
[-C--:B------:R-:W-:Y:S01]  /*79c0*/  FFMA.FTZ R51, R51, R130.reuse, -R128 ;  /* 0x0000008233337223 */ /* 0x080fe20000010880 */
[----:B------:R-:W-:Y:S01]  /*79d0*/  FFMA.FTZ R44, R129, R130, R44 ;  /* 0x00000082812c7223 */ /* 0x000fe2000001002c */
[----:B------:R-:W-:Y:S01]  /*79e0*/  F2FP.F16.E4M3.UNPACK_B R14, R14.H1 ;  /* 0x0000000eff0e723e */ /* 0x000fe200030006ff */
[----:B------:R-:W-:Y:S01]  /*79f0*/  HADD2.F32 R128, -RZ, R77.H0_H0 ;  /* 0x2000004dff807230 */ /* 0x000fe20000004100 */
[----:B------:R-:W-:Y:S01]  /*7a00*/  F2FP.SATFINITE.E4M3.F32.PACK_AB_MERGE_C R47, R137, R136, R47 ;  /* 0x00000088892f723e */ /* 0x000fe2000480702f */
[----:B------:R-:W-:Y:S02]  /*7a10*/  HADD2.F32 R130, -RZ, R131.H0_H0 ;  /* 0x20000083ff827230 */ /* 0x000fe40000004100 */
[----:B------:R-:W-:Y:S02]  /*7a20*/  HADD2.F32 R45, -RZ, R50.H0_H0 ;  /* 0x20000032ff2d7230 */ /* 0x000fe40000004100 */
[----:B------:R-:W-:-:S02]  /*7a30*/  HADD2.F32 R129, -RZ, R14.H0_H0 ;  /* 0x2000000eff817230 */ /* 0x000fc40000004100 */
[CC--:B------:R-:W-:Y:S01]  /*7a40*/  FMUL.FTZ R132, R128.reuse, R130.reuse ;  /* 0x0000008280847220 */ /* 0x0c0fe20000410000 */
[----:B------:R-:W-:Y:S02]  /*7a50*/  HADD2.F32 R50, -RZ, R50.H1_H1 ;  /* 0x30000032ff327230 */ /* 0x000fe40000004100 */
[C---:B------:R-:W-:Y:S01]  /*7a60*/  FMUL.FTZ R133, R45.reuse, R130 ;  /* 0x000000822d857220 */ /* 0x040fe20000410000 */
[----:B------:R-:W-:Y:S02]  /*7a70*/  HADD2.F32 R131, -RZ, R131.H1_H1 ;  /* 0x30000083ff837230 */ /* 0x000fe40000004100 */
[-C--:B------:R-:W-:Y:S01]  /*7a80*/  FFMA.FTZ R136, R45, R129.reuse, -R132 ;  /* 0x000000812d887223 */ /* 0x080fe20000010884 */
[----:B------:R-:W-:Y:S02]  /*7a90*/  HADD2.F32 R77, -RZ, R77.H1_H1 ;  /* 0x3000004dff4d7230 */ /* 0x000fe40000004100 */
[----:B------:R-:W-:Y:S01]  /*7aa0*/  FFMA.FTZ R137, R128, R129, R133 ;  /* 0x0000008180897223 */ /* 0x000fe20000010085 */
[----:B------:R-:W-:-:S02]  /*7ab0*/  HADD2.F32 R130, -RZ, R14.H1_H1 ;  /* 0x3000000eff827230 */ /* 0x000fc40000004100 */
[C---:B------:R-:W-:Y:S01]  /*7ac0*/  FMUL.FTZ R132, R50.reuse, R131 ;  /* 0x0000008332847220 */ /* 0x040fe20000410000 */
[----:B------:R-:W-:Y:S01]  /*7ad0*/  F2FP.F16.E4M3.UNPACK_B R128, R79 ;  /* 0x0000004fff80723e */ /* 0x000fe200020006ff */
[C---:B------:R-:W-:Y:S01]  /*7ae0*/  FMUL.FTZ R135, R77.reuse, R131 ;  /* 0x000000834d877220 */ /* 0x040fe20000410000 */
[----:B------:R-:W-:Y:S01]  /*7af0*/  F2FP.F16.E4M3.UNPACK_B R79, R79.H1 ;  /* 0x0000004fff4f723e */ /* 0x000fe200030006ff */
[-C--:B------:R-:W-:Y:S01]  /*7b00*/  FFMA.FTZ R138, R77, R130.reuse, R132 ;  /* 0x000000824d8a7223 */ /* 0x080fe20000010084 */
[----:B------:R-:W-:Y:S01]  /*7b10*/  F2FP.F16.E4M3.UNPACK_B R133, R13.H1 ;  /* 0x0000000dff85723e */ /* 0x000fe200030006ff */
[----:B------:R-:W-:Y:S01]  /*7b20*/  FFMA.FTZ R139, R50, R130, -R135 ;  /* 0x00000082328b7223 */ /* 0x000fe20000010887 */
[----:B------:R-:W-:Y:S01]  /*7b30*/  F2FP.F16.E4M3.UNPACK_B R14, R15 ;  /* 0x0000000fff0e723e */ /* 0x000fe200020006ff */
[----:B------:R-:W-:Y:S01]  /*7b40*/  HADD2.F32 R77, -RZ, R128.H0_H0 ;  /* 0x20000080ff4d7230 */ /* 0x000fe20000004100 */
[----:B------:R-:W-:Y:S01]  /*7b50*/  F2FP.F16.E4M3.UNPACK_B R132, R13 ;  /* 0x0000000dff84723e */ /* 0x000fe200020006ff */
[----:B------:R-:W-:Y:S01]  /*7b60*/  HADD2.F32 R135, -RZ, R133.H0_H0 ;  /* 0x20000085ff877230 */ /* 0x000fe20000004100 */
[----:B------:R-:W-:Y:S01]  /*7b70*/  F2FP.F16.E4M3.UNPACK_B R15, R15.H1 ;  /* 0x0000000fff0f723e */ /* 0x000fe200030006ff */
[----:B------:R-:W-:Y:S01]  /*7b80*/  HADD2.F32 R45, -RZ, R14.H0_H0 ;  /* 0x2000000eff2d7230 */ /* 0x000fe20000004100 */
[-C--:B------:R-:W-:Y:S01]  /*7b90*/  F2FP.F16.E4M3.UNPACK_B R13, R12.reuse ;  /* 0x0000000cff0d723e */ /* 0x080fe200020006ff */
[----:B------:R-:W-:Y:S01]  /*7ba0*/  HADD2.F32 R134, -RZ, R132.H0_H0 ;  /* 0x20000084ff867230 */ /* 0x000fe20000004100 */
[----:B------:R-:W-:Y:S01]  /*7bb0*/  F2FP.F16.E4M3.UNPACK_B R129, R12.H1 ;  /* 0x0000000cff81723e */ /* 0x000fe200030006ff */
[----:B------:R-:W-:Y:S01]  /*7bc0*/  HADD2.F32 R12, -RZ, R79.H0_H0 ;  /* 0x2000004fff0c7230 */ /* 0x000fe20000004100 */
[----:B------:R-:W-:Y:S01]  /*7bd0*/  F2FP.SATFINITE.E4M3.F32.PACK_AB_MERGE_C R136, R139, R136, RZ ;  /* 0x000000888b88723e */ /* 0x000fe200048070ff */
[----:B------:R-:W-:-:S02]  /*7be0*/  HADD2.F32 R50, -RZ, R15.H0_H0 ;  /* 0x2000000fff327230 */ /* 0x000fc40000004100 */
[-C--:B------:R-:W-:Y:S01]  /*7bf0*/  FMUL.FTZ R140, R77, R134.reuse ;  /* 0x000000864d8c7220 */ /* 0x080fe20000410000 */
[----:B------:R-:W-:Y:S02]  /*7c00*/  HADD2.F32 R131, -RZ, R129.H0_H0 ;  /* 0x20000081ff837230 */ /* 0x000fe40000004100 */
[-C--:B------:R-:W-:Y:S01]  /*7c10*/  FMUL.FTZ R141, R12, R135.reuse ;  /* 0x000000870c8d7220 */ /* 0x080fe20000410000 */
[----:B------:R-:W-:Y:S02]  /*7c20*/  HADD2.F32 R130, -RZ, R13.H0_H0 ;  /* 0x2000000dff827230 */ /* 0x000fe40000004100 */
[C---:B------:R-:W-:Y:S01]  /*7c30*/  FMUL.FTZ R135, R50.reuse, R135 ;  /* 0x0000008732877220 */ /* 0x040fe20000410000 */
[C---:B------:R-:W-:Y:S01]  /*7c40*/  FMUL.FTZ R134, R45.reuse, R134 ;  /* 0x000000862d867220 */ /* 0x040fe20000410000 */
[----:B------:R-:W-:Y:S01]  /*7c50*/  FFMA.FTZ R141, R50, R131, -R141 ;  /* 0x00000083328d7223 */ /* 0x000fe2000001088d */
[----:B------:R-:W-:Y:S02]  /*7c60*/  HADD2.F32 R79, -RZ, R79.H1_H1 ;  /* 0x3000004fff4f7230 */ /* 0x000fe40000004100 */
[----:B------:R-:W-:Y:S01]  /*7c70*/  FFMA.FTZ R140, R45, R130, -R140 ;  /* 0x000000822d8c7223 */ /* 0x000fe2000001088c */
[----:B------:R-:W-:-:S02]  /*7c80*/  HADD2.F32 R50, -RZ, R133.H1_H1 ;  /* 0x30000085ff327230 */ /* 0x000fc40000004100 */
[----:B------:R-:W-:Y:S01]  /*7c90*/  FFMA.FTZ R135, R12, R131, R135 ;  /* 0x000000830c877223 */ /* 0x000fe20000010087 */
[----:B------:R-:W-:Y:S02]  /*7ca0*/  HADD2.F32 R15, -RZ, R15.H1_H1 ;  /* 0x3000000fff0f7230 */ /* 0x000fe40000004100 */
[----:B------:R-:W-:Y:S01]  /*7cb0*/  FFMA.FTZ R134, R77, R130, R134 ;  /* 0x000000824d867223 */ /* 0x000fe20000010086 */
[----:B------:R-:W-:Y:S02]  /*7cc0*/  HADD2.F32 R128, -RZ, R128.H1_H1 ;  /* 0x30000080ff807230 */ /* 0x000fe40000004100 */
[-C--:B------:R-:W-:Y:S01]  /*7cd0*/  FMUL.FTZ R130, R79, R50.reuse ;  /* 0x000000324f827220 */ /* 0x080fe20000410000 */
[----:B------:R-:W-:Y:S02]  /*7ce0*/  HADD2.F32 R45, -RZ, R132.H1_H1 ;  /* 0x30000084ff2d7230 */ /* 0x000fe40000004100 */
[----:B------:R-:W-:Y:S01]  /*7cf0*/  FMUL.FTZ R50, R15, R50 ;  /* 0x000000320f327220 */ /* 0x000fe20000410000 */
[----:B------:R-:W-:Y:S01]  /*7d00*/  HADD2.F32 R12, -RZ, R129.H1_H1 ;  /* 0x30000081ff0c7230 */ /* 0x000fe20000004100 */
[----:B------:R-:W-:Y:S01]  /*7d10*/  F2FP.SATFINITE.E4M3.F32.PACK_AB_MERGE_C R137, R138, R137, RZ ;  /* 0x000000898a89723e */ /* 0x000fe200048070ff */
[----:B------:R-:W-:-:S02]  /*7d20*/  HADD2.F32 R14, -RZ, R14.H1_H1 ;  /* 0x3000000eff0e7230 */ /* 0x000fc40000004100 */
[-C--:B------:R-:W-:Y:S01]  /*7d30*/  FMUL.FTZ R77, R128, R45.reuse ;  /* 0x0000002d804d7220 */ /* 0x080fe20000410000 */
[----:B------:R-:W-:Y:S02]  /*7d40*/  HADD2.F32 R13, -RZ, R13.H1_H1 ;  /* 0x3000000dff0d7230 */ /* 0x000fe40000004100 */
[-C--:B------:R-:W-:Y:S01]  /*7d50*/  FFMA.FTZ R130, R15, R12.reuse, -R130 ;  /* 0x0000000c0f827223 */ /* 0x080fe20000010882 */
[----:B------:R-:W-:Y:S01]  /*7d60*/  FFMA.FTZ R50, R79, R12, R50 ;  /* 0x0000000c4f327223 */ /* 0x000fe20000010032 */
[C---:B------:R-:W-:Y:S01]  /*7d70*/  FMUL.FTZ R45, R14.reuse, R45 ;  /* 0x0000002d0e2d7220 */ /* 0x040fe20000410000 */
[----:B------:R-:W-:Y:S02]  /*7d80*/  IMAD.MOV.U32 R12, RZ, RZ, R47 ;  /* 0x000000ffff0c7224 */ /* 0x000fe400078e002f */
[----:B------:R-:W-:Y:S01]  /*7d90*/  FFMA.FTZ R77, R14, R13, -R77 ;  /* 0x0000000d0e4d7223 */ /* 0x000fe2000001084d */
[----:B------:R-:W-:Y:S01]  /*7da0*/  F2FP.SATFINITE.E4M3.F32.PACK_AB_MERGE_C R130, R130, R141, RZ ;  /* 0x0000008d8282723e */ /* 0x000fe200048070ff */
[----:B------:R-:W-:Y:S01]  /*7db0*/  FFMA.FTZ R45, R128, R13, R45 ;  /* 0x0000000d802d7223 */ /* 0x000fe2000001002d */
[----:B------:R-:W-:Y:S01]  /*7dc0*/  F2FP.SATFINITE.E4M3.F32.PACK_AB_MERGE_C R50, R50, R135, RZ ;  /* 0x000000873232723e */ /* 0x000fe200048070ff */
[----:B------:R-:W-:Y:S01]  /*7dd0*/  IMAD.MOV.U32 R14, RZ, RZ, R46 ;  /* 0x000000ffff0e7224 */ /* 0x000fe200078e002e */
[----:B------:R-:W-:-:S02]  /*7de0*/  F2FP.SATFINITE.E4M3.F32.PACK_AB_MERGE_C R15, R77, R140, R130 ;  /* 0x0000008c4d0f723e */ /* 0x000fc40004807082 */
[----:B------:R-:W-:Y:S02]  /*7df0*/  F2FP.SATFINITE.E4M3.F32.PACK_AB_MERGE_C R13, R51, R48, R136 ;  /* 0x00000030330d723e */ /* 0x000fe40004807088 */
[----:B------:R-:W-:Y:S02]  /*7e00*/  F2FP.SATFINITE.E4M3.F32.PACK_AB_MERGE_C R77, R44, R49, R137 ;  /* 0x000000312c4d723e */ /* 0x000fe40004807089 */
[----:B------:R-:W-:-:S07]  /*7e10*/  F2FP.SATFINITE.E4M3.F32.PACK_AB_MERGE_C R79, R45, R134, R50 ;  /* 0x000000862d4f723e */ /* 0x000fce0004807032 */
.L_x_556:
[----:B------:R-:W-:Y:S05]  /*7e20*/  BSYNC B2 ;  /* 0x0000000000027941 */ /* 0x000fea0003800000 */
.L_x_555:
[----:B------:R-:W-:Y:S01]  /*7e30*/  ISETP.GE.AND P3, PT, R11, R118, PT ;  /* 0x000000760b00720c */ /* 0x000fe20003f66270 */
[----:B--2---:R4:W-:-:S12]  /*7e40*/  ST.E.128 desc[UR36][R108.64], R12 ;  /* 0x0000000c6c007985 */ /* 0x0049d8000c101d24 */
[----:B------:R-:W-:-:S04]  /*7e50*/  @!P3 IADD3 R44, P4, R114, R11, RZ ;  /* 0x0000000b722cb210 */ /* 0x000fc80007f9e0ff */
[----:B------:R-:W-:-:S05]  /*7e60*/  @!P3 LEA.HI.X.SX32 R45, R11, R112, 0x1, P4 ;  /* 0x000000700b2db211 */ /* 0x000fca00020f0eff */
[----:B---3--:R4:W-:Y:S04]  /*7e70*/  @!P3 ST.E.128 desc[UR36][R44.64], R76 ;  /* 0x0000004c2c00b985 */ /* 0x0089e8000c101d24 */
.L_x_554:
[----:B------:R-:W-:Y:S05]  /*7e80*/  BSYNC B1 ;  /* 0x0000000000017941 */ /* 0x000fea0003800000 */
.L_x_553:
[----:B------:R-:W-:-:S03]  /*7e90*/  UMOV UR4, 0xffffffff ;  /* 0xffffffff00047882 */ /* 0x000fc60000000000 */
[----:B------:R-:W-:Y:S05]  /*7ea0*/  BRA.DIV UR4, `(.L_x_557) ;  /* 0x000001ce04707947 */ /* 0x000fea000b800000 */
[----:B----4-:R4:W0:Y:S04]  /*7eb0*/  SHFL.IDX PT, R76, R111, 0x1, 0x181f ;  /* 0x00381f006f4c7f89 */ /* 0x01082800000e0000 */
[----:B------:R4:W0:Y:S02]  /*7ec0*/  SHFL.IDX PT, R50, R110, 0x1, 0x181f ;  /* 0x00381f006e327f89 */ /* 0x00082400000e0000 */
.L_x_851:
[----:B------:R-:W-:Y:S01]  /*7ed0*/  IADD3 R11, R219, 0x20, RZ ;  /* 0x00000020db0b7810 */ /* 0x000fe20007ffe0ff */
[----:B------:R-:W-:Y:S03]  /*7ee0*/  BSSY B1, `(.L_x_558) ;  /* 0x00000f4000017945 */ /* 0x000fe60003800000 */
[----:B------:R-:W-:-:S13]  /*7ef0*/  ISETP.GE.OR P3, PT, R11, R106, P1 ;  /* 0x0000006a0b00720c */ /* 0x000fda0000f66670 */
[----:B------:R-:W-:Y:S05]  /*7f00*/  @P3 BRA `(.L_x_559) ;  /* 0x0000000c00c43947 */ /* 0x000fea0003800000 */
[----:B------:R-:W5:Y:S01]  /*7f10*/  LDL R14, [R1+0x20] ;  /* 0x00002000010e7983 */ /* 0x000f620000100800 */
[----:B------:R-:W-:Y:S01]  /*7f20*/  SEL R11, R27, R120, !P0 ;  /* 0x000000781b0b7207 */ /* 0x000fe20004000000 */
[----:B------:R-:W-:Y:S01]  /*7f30*/  BSSY B2, `(.L_x_560) ;  /* 0x00000e9000027945 */ /* 0x000fe20003800000 */
[----:B0-----:R-:W-:Y:S02]  /*7f40*/  IADD3 R48, P3, R9, R50, RZ ;  /* 0x0000003209307210 */ /* 0x001fe40007f7e0ff */
[----:B------:R-:W-:-:S03]  /*7f50*/  SHF.R.S32.HI R12, RZ, 0x1f, R11 ;  /* 0x0000001fff0c7819 */ /* 0x000fc6000001140b */
[----:B------:R-:W-:Y:S01]  /*7f60*/  IMAD.X R49, R76, 0x1, R5, P3 ;  /* 0x000000014c317824 */ /* 0x000fe200018e0605 */
        /* <DEDUP_REMOVED lines=9> */
[----:B-----5:R-:W-:Y:S02]  /*8000*/  IADD3 R13, R13, R12, R14 ;  /* 0x0000000c0d0d7210 */ /* 0x020fe40007ffe00e */
[----:B------:R-:W-:-:S03]  /*8010*/  LEA R12, R216, R80, 0xf ;  /* 0x00000050d80c7211 */ /* 0x000fc600078e78ff */
[----:B------:R-:W-:Y:S02]  /*8020*/  IMAD R14, R216, 0x8000, R13 ;  /* 0x00008000d80e7824 */ /* 0x000fe400078e020d */
[C---:B------:R-:W-:Y:S02]  /*8030*/  IMAD.IADD R12, R23.reuse, 0x1, R12 ;  /* 0x00000001170c7824 */ /* 0x040fe400078e020c */
[----:B------:R-:W-:-:S04]  /*8040*/  IMAD.IADD R44, R23, 0x1, R14 ;  /* 0x00000001172c7824 */ /* 0x000fc800078e020e */
[----:B------:R-:W0:Y:S04]  /*8050*/  LDS.128 R12, [R12+0x28400] ;  /* 0x028400000c0c7984 */ /* 0x000e280000000c00 */
[----:B------:R-:W0:Y:S01]  /*8060*/  LDS.128 R44, [R44+0x28400] ;  /* 0x028400002c2c7984 */ /* 0x000e220000000c00 */
[----:B------:R-:W-:Y:S05]  /*8070*/  @P2 BRA `(.L_x_561) ;  /* 0x0000000c00502947 */ /* 0x000fea0003800000 */
[----:B------:R-:W-:Y:S01]  /*8080*/  SHF.R.U32.HI R51, RZ, 0x8, R53 ;  /* 0x00000008ff337819 */ /* 0x000fe20000011635 */
[----:B0-----:R-:W-:Y:S01]  /*8090*/  IMAD.MOV.U32 R58, RZ, RZ, R44 ;  /* 0x000000ffff3a7224 */ /* 0x001fe200078e002c */
[--C-:B--2---:R-:W-:Y:S02]  /*80a0*/  SHF.R.U32.HI R112, RZ, 0x10, R55.reuse ;  /* 0x00000010ff707819 */ /* 0x104fe40000011637 */
[----:B------:R-:W-:Y:S02]  /*80b0*/  SHF.R.U32.HI R79, RZ, 0x8, R55 ;  /* 0x00000008ff4f7819 */ /* 0x000fe40000011637 */
[----:B------:R-:W-:Y:S02]  /*80c0*/  LOP3.LUT R77, R55, 0xff0000ff, RZ, 0xc0, !PT ;  /* 0xff0000ff374d7812 */ /* 0x000fe400078ec0ff */
[----:B------:R-:W-:Y:S02]  /*80d0*/  SHF.R.U32.HI R54, RZ, 0x8, R59 ;  /* 0x00000008ff367819 */ /* 0x000fe4000001163b */
[----:B------:R-:W-:Y:S01]  /*80e0*/  MOV R55, R12 ;  /* 0x0000000c00377202 */ /* 0x000fe20000000f00 */
[----:B------:R-:W-:Y:S01]  /*80f0*/  IMAD.SHL.U32 R12, R51, 0x100, RZ ;  /* 0x00000100330c7824 */ /* 0x000fe200078e00ff */
[----:B------:R-:W-:Y:S01]  /*8100*/  SHF.R.U32.HI R109, RZ, 0x10, R53 ;  /* 0x00000010ff6d7819 */ /* 0x000fe20000011635 */
[----:B------:R-:W-:Y:S01]  /*8110*/  IMAD.MOV.U32 R51, RZ, RZ, R14 ;  /* 0x000000ffff337224 */ /* 0x000fe200078e000e */
[----:B------:R-:W-:-:S02]  /*8120*/  LOP3.LUT R53, R53, 0xff0000ff, RZ, 0xc0, !PT ;  /* 0xff0000ff35357812 */ /* 0x000fc400078ec0ff */
[----:B------:R-:W-:Y:S02]  /*8130*/  SHF.R.U32.HI R56, RZ, 0x8, R57 ;  /* 0x00000008ff387819 */ /* 0x000fe40000011639 */
[----:B------:R-:W-:Y:S01]  /*8140*/  MOV R52, R46 ;  /* 0x0000002e00347202 */ /* 0x000fe20000000f00 */
[----:B------:R-:W-:Y:S01]  /*8150*/  IMAD.SHL.U32 R46, R54, 0x100, RZ ;  /* 0x00000100362e7824 */ /* 0x000fe200078e00ff */
[----:B------:R-:W-:Y:S01]  /*8160*/  SHF.R.U32.HI R78, RZ, 0x10, R59 ;  /* 0x00000010ff4e7819 */ /* 0x000fe2000001163b */
[----:B------:R-:W-:Y:S01]  /*8170*/  IMAD.SHL.U32 R14, R56, 0x100, RZ ;  /* 0x00000100380e7824 */ /* 0x000fe200078e00ff */
[----:B------:R-:W-:Y:S02]  /*8180*/  LOP3.LUT R59, R59, 0xff0000ff, RZ, 0xc0, !PT ;  /* 0xff0000ff3b3b7812 */ /* 0x000fe400078ec0ff */
[----:B------:R-:W-:Y:S01]  /*8190*/  LOP3.LUT R53, R53, 0xff00, R12, 0xf8, !PT ;  /* 0x0000ff0035357812 */ /* 0x000fe200078ef80c */
[----:B------:R-:W-:Y:S01]  /*81a0*/  IMAD.SHL.U32 R12, R79, 0x100, RZ ;  /* 0x000001004f0c7824 */ /* 0x000fe200078e00ff */
[----:B------:R-:W-:Y:S01]  /*81b0*/  SHF.R.U32.HI R108, RZ, 0x10, R57 ;  /* 0x00000010ff6c7819 */ /* 0x000fe20000011639 */
[----:B------:R-:W-:Y:S01]  /*81c0*/  IMAD.U32 R78, R78, 0x10000, RZ ;  /* 0x000100004e4e7824 */ /* 0x000fe200078e00ff */
[----:B------:R-:W-:-:S02]  /*81d0*/  LOP3.LUT R57, R57, 0xff0000ff, RZ, 0xc0, !PT ;  /* 0xff0000ff39397812 */ /* 0x000fc400078ec0ff */
[----:B------:R-:W-:Y:S01]  /*81e0*/  LOP3.LUT R129, R59, 0xff00, R46, 0xf8, !PT ;  /* 0x0000ff003b817812 */ /* 0x000fe200078ef82e */
[----:B------:R-:W-:Y:S01]  /*81f0*/  IMAD.U32 R46, R108, 0x10000, RZ ;  /* 0x000100006c2e7824 */ /* 0x000fe200078e00ff */
[----:B------:R-:W-:Y:S02]  /*8200*/  SHF.L.U32 R44, R109, 0x10, RZ ;  /* 0x000000106d2c7819 */ /* 0x000fe400000006ff */
[----:B------:R-:W-:Y:S02]  /*8210*/  F2FP.F16.E4M3.UNPACK_B R79, R126.H1 ;  /* 0x0000007eff4f723e */ /* 0x000fe400030006ff */
[----:B------:R-:W-:Y:S02]  /*8220*/  F2FP.F16.E4M3.UNPACK_B R59, R58.H1 ;  /* 0x0000003aff3b723e */ /* 0x000fe400030006ff */
[----:B------:R-:W-:Y:S02]  /*8230*/  F2FP.F16.E4M3.UNPACK_B R56, R55.H1 ;  /* 0x00000037ff38723e */ /* 0x000fe400030006ff */
[----:B------:R-:W-:Y:S01]  /*8240*/  LOP3.LUT R77, R77, 0xff00, R12, 0xf8, !PT ;  /* 0x0000ff004d4d7812 */ /* 0x000fe200078ef80c */
[----:B------:R-:W-:Y:S01]  /*8250*/  IMAD.U32 R12, R112, 0x10000, RZ ;  /* 0x00010000700c7824 */ /* 0x000fe200078e00ff */
[----:B------:R-:W-:Y:S01]  /*8260*/  LOP3.LUT R109, R57, 0xff00, R14, 0xf8, !PT ;  /* 0x0000ff00396d7812 */ /* 0x000fe200078ef80e */
[----:B------:R-:W-:Y:S01]  /*8270*/  HADD2.F32 R14, -RZ, R79.H0_H0 ;  /* 0x2000004fff0e7230 */ /* 0x000fe20000004100 */
[----:B------:R-:W-:Y:S01]  /*8280*/  LOP3.LUT R44, R53, 0xff0000, R44, 0xf8, !PT ;  /* 0x00ff0000352c7812 */ /* 0x000fe200078ef82c */
[----:B------:R-:W-:Y:S01]  /*8290*/  HADD2.F32 R54, -RZ, R59.H0_H0 ;  /* 0x2000003bff367230 */ /* 0x000fe20000004100 */
[----:B------:R-:W-:Y:S01]  /*82a0*/  F2FP.F16.E4M3.UNPACK_B R57, R124.H1 ;  /* 0x0000007cff39723e */ /* 0x000fe200030006ff */
[----:B------:R-:W-:Y:S01]  /*82b0*/  HADD2.F32 R53, -RZ, R56.H0_H0 ;  /* 0x20000038ff357230 */ /* 0x000fe20000004100 */
[----:B------:R-:W-:-:S02]  /*82c0*/  LOP3.LUT R12, R77, 0xff0000, R12, 0xf8, !PT ;  /* 0x00ff00004d0c7812 */ /* 0x000fc400078ef80c */
[CC--:B------:R-:W-:Y:S01]  /*82d0*/  FMUL.FTZ R108, R54.reuse, R14.reuse ;  /* 0x0000000e366c7220 */ /* 0x0c0fe20000410000 */
[--C-:B------:R-:W-:Y:S02]  /*82e0*/  HADD2.F32 R77, -RZ, R57.reuse.H0_H0 ;  /* 0x20000039ff4d7230 */ /* 0x100fe40000004100 */
[----:B------:R-:W-:Y:S01]  /*82f0*/  FMUL.FTZ R131, R53, R14 ;  /* 0x0000000e35837220 */ /* 0x000fe20000410000 */
[----:B------:R-:W-:Y:S01]  /*8300*/  LOP3.LUT R14, R129, 0xff0000, R78, 0xf8, !PT ;  /* 0x00ff0000810e7812 */ /* 0x000fe200078ef84e */
[----:B------:R-:W-:Y:S01]  /*8310*/  HADD2.F32 R78, -RZ, R57.H1_H1 ;  /* 0x30000039ff4e7230 */ /* 0x000fe20000004100 */
[----:B------:R-:W-:Y:S01]  /*8320*/  F2FP.F16.E4M3.UNPACK_B R126, R126 ;  /* 0x0000007eff7e723e */ /* 0x000fe200020006ff */
[-C--:B------:R-:W-:Y:S01]  /*8330*/  FFMA.FTZ R53, R53, R77.reuse, -R108 ;  /* 0x0000004d35357223 */ /* 0x080fe2000001086c */
[----:B------:R-:W-:Y:S01]  /*8340*/  FFMA.FTZ R54, R54, R77, R131 ;  /* 0x0000004d36367223 */ /* 0x000fe20000010083 */
[----:B------:R-:W-:Y:S01]  /*8350*/  HADD2.F32 R108, -RZ, R79.H1_H1 ;  /* 0x3000004fff6c7230 */ /* 0x000fe20000004100 */
[----:B------:R-:W-:Y:S01]  /*8360*/  F2FP.F16.E4M3.UNPACK_B R55, R55 ;  /* 0x00000037ff37723e */ /* 0x000fe200020006ff */
[----:B------:R-:W-:Y:S01]  /*8370*/  HADD2.F32 R77, -RZ, R59.H1_H1 ;  /* 0x3000003bff4d7230 */ /* 0x000fe20000004100 */
[----:B------:R-:W-:Y:S01]  /*8380*/  F2FP.F16.E4M3.UNPACK_B R58, R58 ;  /* 0x0000003aff3a723e */ /* 0x000fe200020006ff */
[----:B------:R-:W-:Y:S01]  /*8390*/  HADD2.F32 R57, -RZ, R56.H1_H1 ;  /* 0x30000038ff397230 */ /* 0x000fe20000004100 */
[----:B------:R-:W-:Y:S01]  /*83a0*/  F2FP.F16.E4M3.UNPACK_B R124, R124 ;  /* 0x0000007cff7c723e */ /* 0x000fe200020006ff */
[----:B------:R-:W-:-:S02]  /*83b0*/  HADD2.F32 R79, -RZ, R126.H0_H0 ;  /* 0x2000007eff4f7230 */ /* 0x000fc40000004100 */
[-C--:B------:R-:W-:Y:S01]  /*83c0*/  FMUL.FTZ R112, R77, R108.reuse ;  /* 0x0000006c4d707220 */ /* 0x080fe20000410000 */
[----:B------:R-:W-:Y:S02]  /*83d0*/  HADD2.F32 R56, -RZ, R55.H0_H0 ;  /* 0x20000037ff387230 */ /* 0x000fe40000004100 */
[C---:B------:R-:W-:Y:S01]  /*83e0*/  FMUL.FTZ R108, R57.reuse, R108 ;  /* 0x0000006c396c7220 */ /* 0x040fe20000410000 */
[----:B------:R-:W-:Y:S02]  /*83f0*/  HADD2.F32 R59, -RZ, R58.H0_H0 ;  /* 0x2000003aff3b7230 */ /* 0x000fe40000004100 */
[-C--:B---3--:R-:W-:Y:S01]  /*8400*/  FFMA.FTZ R114, R57, R78.reuse, -R112 ;  /* 0x0000004e39727223 */ /* 0x088fe20000010870 */
[----:B------:R-:W-:Y:S02]  /*8410*/  HADD2.F32 R57, -RZ, R124.H0_H0 ;  /* 0x2000007cff397230 */ /* 0x000fe40000004100 */
[----:B------:R-:W-:Y:S01]  /*8420*/  FFMA.FTZ R131, R77, R78, R108 ;  /* 0x0000004e4d837223 */ /* 0x000fe2000001006c */
[----:B------:R-:W-:Y:S01]  /*8430*/  FMUL.FTZ R78, R56, R79 ;  /* 0x0000004f384e7220 */ /* 0x000fe20000410000 */
[----:B------:R-:W-:-:S02]  /*8440*/  HADD2.F32 R126, -RZ, R126.H1_H1 ;  /* 0x3000007eff7e7230 */ /* 0x000fc40000004100 */
[----:B------:R-:W-:Y:S01]  /*8450*/  FMUL.FTZ R77, R59, R79 ;  /* 0x0000004f3b4d7220 */ /* 0x000fe20000410000 */
[----:B------:R-:W-:Y:S01]  /*8460*/  HADD2.F32 R58, -RZ, R58.H1_H1 ;  /* 0x3000003aff3a7230 */ /* 0x000fe20000004100 */
[----:B------:R-:W-:Y:S01]  /*8470*/  LOP3.LUT R46, R109, 0xff0000, R46, 0xf8, !PT ;  /* 0x00ff00006d2e7812 */ /* 0x000fe200078ef82e */
[-C--:B------:R-:W-:Y:S01]  /*8480*/  FFMA.FTZ R109, R59, R57.reuse, R78 ;  /* 0x000000393b6d7223 */ /* 0x080fe2000001004e */
[----:B------:R-:W-:Y:S02]  /*8490*/  HADD2.F32 R55, -RZ, R55.H1_H1 ;  /* 0x30000037ff377230 */ /* 0x000fe40000004100 */
[----:B------:R-:W-:Y:S01]  /*84a0*/  FFMA.FTZ R79, R56, R57, -R77 ;  /* 0x00000039384f7223 */ /* 0x000fe2000001084d */
        /* <DEDUP_REMOVED lines=14> */
[-C--:B------:R-:W-:Y:S01]  /*8590*/  FMUL.FTZ R129, R59, R78.reuse ;  /* 0x0000004e3b817220 */ /* 0x080fe20000410000 */
[----:B------:R-:W-:Y:S01]  /*85a0*/  HADD2.F32 R58, -RZ, R77.H0_H0 ;  /* 0x2000004dff3a7230 */ /* 0x000fe20000004100 */
[----:B------:R-:W-:Y:S01]  /*85b0*/  F2FP.F16.E4M3.UNPACK_B R51, R51 ;  /* 0x00000033ff33723e */ /* 0x000fe200020006ff */
[----:B------:R-:W-:Y:S02]  /*85c0*/  HADD2.F32 R57, -RZ, R57.H1_H1 ;  /* 0x30000039ff397230 */ /* 0x000fe40000004100 */
[----:B------:R-:W-:Y:S01]  /*85d0*/  FMUL.FTZ R78, R56, R78 ;  /* 0x0000004e384e7220 */ /* 0x000fe20000410000 */
[----:B------:R-:W-:-:S02]  /*85e0*/  HADD2.F32 R55, -RZ, R55.H1_H1 ;  /* 0x30000037ff377230 */ /* 0x000fc40000004100 */
[----:B------:R-:W-:Y:S01]  /*85f0*/  FFMA.FTZ R129, R56, R58, -R129 ;  /* 0x0000003a38817223 */ /* 0x000fe20000010881 */
[----:B------:R-:W-:Y:S02]  /*8600*/  HADD2.F32 R56, -RZ, R77.H1_H1 ;  /* 0x3000004dff387230 */ /* 0x000fe40000004100 */
[----:B------:R-:W-:Y:S01]  /*8610*/  FMUL.FTZ R128, R57, R108 ;  /* 0x0000006c39807220 */ /* 0x000fe20000410000 */
[----:B------:R-:W-:Y:S01]  /*8620*/  FFMA.FTZ R126, R59, R58, R78 ;  /* 0x0000003a3b7e7223 */ /* 0x000fe2000001004e */
[C---:B------:R-:W-:Y:S01]  /*8630*/  FMUL.FTZ R108, R55.reuse, R108 ;  /* 0x0000006c376c7220 */ /* 0x040fe20000410000 */
[--C-:B------:R-:W-:Y:S02]  /*8640*/  HADD2.F32 R59, -RZ, R127.reuse.H0_H0 ;  /* 0x2000007fff3b7230 */ /* 0x100fe40000004100 */
[----:B------:R-:W-:Y:S01]  /*8650*/  FFMA.FTZ R128, R55, R56, -R128 ;  /* 0x0000003837807223 */ /* 0x000fe20000010880 */
[----:B------:R-:W-:Y:S01]  /*8660*/  F2FP.F16.E4M3.UNPACK_B R55, R52 ;  /* 0x00000034ff37723e */ /* 0x000fe200020006ff */
[----:B------:R-:W-:Y:S01]  /*8670*/  FFMA.FTZ R133, R57, R56, R108 ;  /* 0x0000003839857223 */ /* 0x000fe2000001006c */
[----:B------:R-:W-:Y:S01]  /*8680*/  F2FP.F16.E4M3.UNPACK_B R125, R125 ;  /* 0x0000007dff7d723e */ /* 0x000fe200020006ff */
[----:B------:R-:W-:Y:S01]  /*8690*/  HADD2.F32 R78, -RZ, R127.H1_H1 ;  /* 0x3000007fff4e7230 */ /* 0x000fe20000004100 */
[----:B------:R-:W-:Y:S01]  /*86a0*/  F2FP.SATFINITE.E4M3.F32.PACK_AB_MERGE_C R53, R114, R53, RZ ;  /* 0x000000357235723e */ /* 0x000fe200048070ff */
[----:B------:R-:W-:Y:S01]  /*86b0*/  HADD2.F32 R56, -RZ, R55.H0_H0 ;  /* 0x20000037ff387230 */ /* 0x000fe20000004100 */
[----:B------:R-:W-:Y:S01]  /*86c0*/  F2FP.SATFINITE.E4M3.F32.PACK_AB_MERGE_C R131, R131, R54, RZ ;  /* 0x000000368383723e */ /* 0x000fe200048070ff */
[----:B------:R-:W-:Y:S01]  /*86d0*/  HADD2.F32 R52, -RZ, R51.H0_H0 ;  /* 0x20000033ff347230 */ /* 0x000fe20000004100 */
[----:B------:R-:W-:Y:S01]  /*86e0*/  F2FP.SATFINITE.E4M3.F32.PACK_AB_MERGE_C R54, R112, R79, R53 ;  /* 0x0000004f7036723e */ /* 0x000fe20004807035 */
[----:B------:R-:W-:-:S02]  /*86f0*/  HADD2.F32 R55, -RZ, R55.H1_H1 ;  /* 0x30000037ff377230 */ /* 0x000fc40000004100 */
[-C--:B------:R-:W-:Y:S01]  /*8700*/  FMUL.FTZ R77, R56, R59.reuse ;  /* 0x0000003b384d7220 */ /* 0x080fe20000410000 */
[----:B------:R-:W-:Y:S02]  /*8710*/  HADD2.F32 R51, -RZ, R51.H1_H1 ;  /* 0x30000033ff337230 */ /* 0x000fe40000004100 */
[----:B------:R-:W-:Y:S01]  /*8720*/  FMUL.FTZ R59, R52, R59 ;  /* 0x0000003b343b7220 */ /* 0x000fe20000410000 */
[--C-:B------:R-:W-:Y:S02]  /*8730*/  HADD2.F32 R57, -RZ, R125.reuse.H0_H0 ;  /* 0x2000007dff397230 */ /* 0x100fe40000004100 */
[-C--:B------:R-:W-:Y:S01]  /*8740*/  FMUL.FTZ R108, R55, R78.reuse ;  /* 0x0000004e376c7220 */ /* 0x080fe20000410000 */
[----:B------:R-:W-:Y:S02]  /*8750*/  HADD2.F32 R58, -RZ, R125.H1_H1 ;  /* 0x3000007dff3a7230 */ /* 0x000fe40000004100 */
[C---:B------:R-:W-:Y:S01]  /*8760*/  FMUL.FTZ R78, R51.reuse, R78 ;  /* 0x0000004e334e7220 */ /* 0x040fe20000410000 */
[----:B------:R-:W-:Y:S01]  /*8770*/  F2FP.SATFINITE.E4M3.F32.PACK_AB_MERGE_C R128, R128, R129, RZ ;  /* 0x000000818080723e */ /* 0x000fe200048070ff */
[-C--:B------:R-:W-:Y:S01]  /*8780*/  FFMA.FTZ R52, R52, R57.reuse, -R77 ;  /* 0x0000003934347223 */ /* 0x080fe2000001084d */
[----:B------:R-:W-:Y:S01]  /*8790*/  FFMA.FTZ R59, R56, R57, R59 ;  /* 0x00000039383b7223 */ /* 0x000fe2000001003b */
[-C--:B------:R-:W-:Y:S01]  /*87a0*/  FFMA.FTZ R51, R51, R58.reuse, -R108 ;  /* 0x0000003a33337223 */ /* 0x080fe2000001086c */
[----:B------:R-:W-:Y:S01]  /*87b0*/  FFMA.FTZ R78, R55, R58, R78 ;  /* 0x0000003a374e7223 */ /* 0x000fe2000001004e */
[----:B------:R-:W-:-:S02]  /*87c0*/  F2FP.F16.E4M3.UNPACK_B R57, R45 ;  /* 0x0000002dff39723e */ /* 0x000fc400020006ff */
[----:B------:R-:W-:Y:S02]  /*87d0*/  F2FP.F16.E4M3.UNPACK_B R79, R46 ;  /* 0x0000002eff4f723e */ /* 0x000fe400020006ff */
[----:B------:R-:W-:Y:S01]  /*87e0*/  F2FP.F16.E4M3.UNPACK_B R56, R13 ;  /* 0x0000000dff38723e */ /* 0x000fe200020006ff */
[----:B------:R-:W-:Y:S01]  /*87f0*/  HADD2.F32 R58, -RZ, R57.H0_H0 ;  /* 0x20000039ff3a7230 */ /* 0x000fe20000004100 */
[----:B------:R-:W-:Y:S01]  /*8800*/  F2FP.SATFINITE.E4M3.F32.PACK_AB_MERGE_C R126, R133, R126, RZ ;  /* 0x0000007e857e723e */ /* 0x000fe200048070ff */
[--C-:B------:R-:W-:Y:S01]  /*8810*/  HADD2.F32 R108, -RZ, R79.reuse.H0_H0 ;  /* 0x2000004fff6c7230 */ /* 0x100fe20000004100 */
[----:B------:R-:W-:Y:S01]  /*8820*/  F2FP.F16.E4M3.UNPACK_B R77, R44 ;  /* 0x0000002cff4d723e */ /* 0x000fe200020006ff */
[----:B------:R-:W-:Y:S01]  /*8830*/  HADD2.F32 R55, -RZ, R56.H0_H0 ;  /* 0x20000038ff377230 */ /* 0x000fe20000004100 */
[----:B------:R-:W-:Y:S01]  /*8840*/  F2FP.SATFINITE.E4M3.F32.PACK_AB_MERGE_C R52, R51, R52, R128 ;  /* 0x000000343334723e */ /* 0x000fe20004807080 */
[----:B------:R-:W-:Y:S01]  /*8850*/  HADD2.F32 R79, -RZ, R79.H1_H1 ;  /* 0x3000004fff4f7230 */ /* 0x000fe20000004100 */
[----:B------:R-:W-:Y:S01]  /*8860*/  F2FP.SATFINITE.E4M3.F32.PACK_AB_MERGE_C R51, R78, R59, R126 ;  /* 0x0000003b4e33723e */ /* 0x000fe2000480707e */
[----:B------:R-:W-:-:S02]  /*8870*/  HADD2.F32 R59, -RZ, R57.H1_H1 ;  /* 0x30000039ff3b7230 */ /* 0x000fc40000004100 */
[-C--:B------:R-:W-:Y:S01]  /*8880*/  FMUL.FTZ R112, R58, R108.reuse ;  /* 0x0000006c3a707220 */ /* 0x080fe20000410000 */
[--C-:B------:R-:W-:Y:S02]  /*8890*/  HADD2.F32 R78, -RZ, R77.reuse.H0_H0 ;  /* 0x2000004dff4e7230 */ /* 0x100fe40000004100 */
[----:B------:R-:W-:Y:S01]  /*88a0*/  FMUL.FTZ R57, R55, R108 ;  /* 0x0000006c37397220 */ /* 0x000fe20000410000 */
[----:B------:R-:W-:Y:S02]  /*88b0*/  HADD2.F32 R56, -RZ, R56.H1_H1 ;  /* 0x30000038ff387230 */ /* 0x000fe40000004100 */
[----:B------:R-:W-:Y:S01]  /*88c0*/  FMUL.FTZ R125, R59, R79 ;  /* 0x0000004f3b7d7220 */ /* 0x000fe20000410000 */
[----:B------:R-:W-:Y:S01]  /*88d0*/  HADD2.F32 R77, -RZ, R77.H1_H1 ;  /* 0x3000004dff4d7230 */ /* 0x000fe20000004100 */
[----:B------:R-:W-:Y:S01]  /*88e0*/  F2FP.SATFINITE.E4M3.F32.PACK_AB_MERGE_C R53, R124, R109, R131 ;  /* 0x0000006d7c35723e */ /* 0x000fe20004807083 */
[-C--:B------:R-:W-:Y:S01]  /*88f0*/  FFMA.FTZ R55, R55, R78.reuse, -R112 ;  /* 0x0000004e37377223 */ /* 0x080fe20000010870 */
[----:B------:R-:W-:Y:S01]  /*8900*/  FFMA.FTZ R109, R58, R78, R57 ;  /* 0x0000004e3a6d7223 */ /* 0x000fe20000010039 */
[C---:B------:R-:W-:Y:S01]  /*8910*/  FMUL.FTZ R58, R56.reuse, R79 ;  /* 0x0000004f383a7220 */ /* 0x040fe20000410000 */
[----:B------:R-:W-:Y:S01]  /*8920*/  FFMA.FTZ R112, R56, R77, -R125 ;  /* 0x0000004d38707223 */ /* 0x000fe2000001087d */
[----:B------:R-:W-:-:S02]  /*8930*/  F2FP.F16.E4M3.UNPACK_B R13, R13.H1 ;  /* 0x0000000dff0d723e */ /* 0x000fc400030006ff */
[----:B------:R-:W-:Y:S01]  /*8940*/  F2FP.F16.E4M3.UNPACK_B R57, R45.H1 ;  /* 0x0000002dff39723e */ /* 0x000fe200030006ff */
[----:B------:R-:W-:Y:S01]  /*8950*/  FFMA.FTZ R114, R59, R77, R58 ;  /* 0x0000004d3b727223 */ /* 0x000fe2000001003a */
[----:B------:R-:W-:Y:S01]  /*8960*/  F2FP.F16.E4M3.UNPACK_B R56, R46.H1 ;  /* 0x0000002eff38723e */ /* 0x000fe200030006ff */
[----:B------:R-:W-:Y:S01]  /*8970*/  HADD2.F32 R45, -RZ, R13.H0_H0 ;  /* 0x2000000dff2d7230 */ /* 0x000fe20000004100 */
[----:B------:R-:W-:Y:S01]  /*8980*/  F2FP.F16.E4M3.UNPACK_B R44, R44.H1 ;  /* 0x0000002cff2c723e */ /* 0x000fe200030006ff */
[--C-:B------:R-:W-:Y:S01]  /*8990*/  HADD2.F32 R46, -RZ, R57.reuse.H0_H0 ;  /* 0x20000039ff2e7230 */ /* 0x100fe20000004100 */
[----:B------:R-:W-:Y:S01]  /*89a0*/  F2FP.F16.E4M3.UNPACK_B R77, R14 ;  /* 0x0000000eff4d723e */ /* 0x000fe200020006ff */
[--C-:B------:R-:W-:Y:S02]  /*89b0*/  HADD2.F32 R58, -RZ, R56.reuse.H0_H0 ;  /* 0x20000038ff3a7230 */ /* 0x100fe40000004100 */
[----:B------:R-:W-:Y:S02]  /*89c0*/  HADD2.F32 R57, -RZ, R57.H1_H1 ;  /* 0x30000039ff397230 */ /* 0x000fe40000004100 */
[----:B------:R-:W-:-:S02]  /*89d0*/  HADD2.F32 R78, -RZ, R56.H1_H1 ;  /* 0x30000038ff4e7230 */ /* 0x000fc40000004100 */
[-C--:B------:R-:W-:Y:S01]  /*89e0*/  FMUL.FTZ R108, R46, R58.reuse ;  /* 0x0000003a2e6c7220 */ /* 0x080fe20000410000 */
[----:B------:R-:W-:Y:S02]  /*89f0*/  HADD2.F32 R13, -RZ, R13.H1_H1 ;  /* 0x3000000dff0d7230 */ /* 0x000fe40000004100 */
[----:B------:R-:W-:Y:S01]  /*8a00*/  FMUL.FTZ R59, R45, R58 ;  /* 0x0000003a2d3b7220 */ /* 0x000fe20000410000 */
[--C-:B------:R-:W-:Y:S02]  /*8a10*/  HADD2.F32 R56, -RZ, R44.reuse.H0_H0 ;  /* 0x2000002cff387230 */ /* 0x100fe40000004100 */
[-C--:B------:R-:W-:Y:S01]  /*8a20*/  FMUL.FTZ R58, R57, R78.reuse ;  /* 0x0000004e393a7220 */ /* 0x080fe20000410000 */
[----:B------:R-:W-:Y:S02]  /*8a30*/  HADD2.F32 R44, -RZ, R44.H1_H1 ;  /* 0x3000002cff2c7230 */ /* 0x000fe40000004100 */
[----:B------:R-:W-:Y:S01]  /*8a40*/  FMUL.FTZ R78, R13, R78 ;  /* 0x0000004e0d4e7220 */ /* 0x000fe20000410000 */
[----:B------:R-:W-:-:S02]  /*8a50*/  HADD2.F32 R79, -RZ, R77.H0_H0 ;  /* 0x2000004dff4f7230 */ /* 0x000fc40000004100 */
[----:B------:R-:W-:Y:S01]  /*8a60*/  FFMA.FTZ R125, R46, R56, R59 ;  /* 0x000000382e7d7223 */ /* 0x000fe2000001003b */
[----:B------:R-:W-:Y:S01]  /*8a70*/  F2FP.F16.E4M3.UNPACK_B R46, R47 ;  /* 0x0000002fff2e723e */ /* 0x000fe200020006ff */
[-C--:B------:R-:W-:Y:S01]  /*8a80*/  FFMA.FTZ R127, R13, R44.reuse, -R58 ;  /* 0x0000002c0d7f7223 */ /* 0x080fe2000001083a */
[-C--:B------:R-:W-:Y:S01]  /*8a90*/  F2FP.F16.E4M3.UNPACK_B R13, R15.reuse ;  /* 0x0000000fff0d723e */ /* 0x080fe200020006ff */
[----:B------:R-:W-:Y:S01]  /*8aa0*/  FFMA.FTZ R126, R57, R44, R78 ;  /* 0x0000002c397e7223 */ /* 0x000fe2000001004e */
[----:B------:R-:W-:Y:S01]  /*8ab0*/  F2FP.F16.E4M3.UNPACK_B R15, R15.H1 ;  /* 0x0000000fff0f723e */ /* 0x000fe200030006ff */
[----:B------:R-:W-:Y:S01]  /*8ac0*/  FFMA.FTZ R124, R45, R56, -R108 ;  /* 0x000000382d7c7223 */ /* 0x000fe2000001086c */
[----:B------:R-:W-:Y:S01]  /*8ad0*/  F2FP.F16.E4M3.UNPACK_B R78, R14.H1 ;  /* 0x0000000eff4e723e */ /* 0x000fe200030006ff */
[----:B------:R-:W-:Y:S01]  /*8ae0*/  HADD2.F32 R56, -RZ, R46.H0_H0 ;  /* 0x2000002eff387230 */ /* 0x000fe20000004100 */
[----:B------:R-:W-:Y:S01]  /*8af0*/  F2FP.F16.E4M3.UNPACK_B R47, R47.H1 ;  /* 0x0000002fff2f723e */ /* 0x000fe200030006ff */
[----:B------:R-:W-:Y:S01]  /*8b00*/  HADD2.F32 R44, -RZ, R13.H0_H0 ;  /* 0x2000000dff2c7230 */ /* 0x000fe20000004100 */
[-C--:B------:R-:W-:Y:S01]  /*8b10*/  F2FP.F16.E4M3.UNPACK_B R14, R12.reuse ;  /* 0x0000000cff0e723e */ /* 0x080fe200020006ff */
[----:B------:R-:W-:Y:S01]  /*8b20*/  HADD2.F32 R45, -RZ, R15.H0_H0 ;  /* 0x2000000fff2d7230 */ /* 0x000fe20000004100 */
[----:B------:R-:W-:Y:S01]  /*8b30*/  F2FP.F16.E4M3.UNPACK_B R57, R12.H1 ;  /* 0x0000000cff39723e */ /* 0x000fe200030006ff */
[----:B------:R-:W-:-:S02]  /*8b40*/  HADD2.F32 R108, -RZ, R78.H0_H0 ;  /* 0x2000004eff6c7230 */ /* 0x000fc40000004100 */
[-C--:B------:R-:W-:Y:S01]  /*8b50*/  FMUL.FTZ R129, R56, R79.reuse ;  /* 0x0000004f38817220 */ /* 0x080fe20000410000 */
[----:B------:R-:W-:Y:S02]  /*8b60*/  HADD2.F32 R12, -RZ, R47.H0_H0 ;  /* 0x2000002fff0c7230 */ /* 0x000fe40000004100 */
[----:B------:R-:W-:Y:S01]  /*8b70*/  FMUL.FTZ R79, R44, R79 ;  /* 0x0000004f2c4f7220 */ /* 0x000fe20000410000 */
[----:B------:R-:W-:Y:S02]  /*8b80*/  HADD2.F32 R59, -RZ, R14.H0_H0 ;  /* 0x2000000eff3b7230 */ /* 0x000fe40000004100 */
[-C--:B------:R-:W-:Y:S01]  /*8b90*/  FMUL.FTZ R131, R45, R108.reuse ;  /* 0x0000006c2d837220 */ /* 0x080fe20000410000 */
[----:B------:R-:W-:Y:S02]  /*8ba0*/  HADD2.F32 R58, -RZ, R57.H0_H0 ;  /* 0x20000039ff3a7230 */ /* 0x000fe40000004100 */
[----:B------:R-:W-:Y:S01]  /*8bb0*/  FMUL.FTZ R128, R12, R108 ;  /* 0x0000006c0c807220 */ /* 0x000fe20000410000 */
[----:B------:R-:W-:-:S02]  /*8bc0*/  HADD2.F32 R47, -RZ, R47.H1_H1 ;  /* 0x3000002fff2f7230 */ /* 0x000fc40000004100 */
[-C--:B------:R-:W-:Y:S01]  /*8bd0*/  FFMA.FTZ R79, R56, R59.reuse, R79 ;  /* 0x0000003b384f7223 */ /* 0x080fe2000001004f */
[----:B------:R-:W-:Y:S02]  /*8be0*/  HADD2.F32 R78, -RZ, R78.H1_H1 ;  /* 0x3000004eff4e7230 */ /* 0x000fe40000004100 */
[----:B------:R-:W-:Y:S01]  /*8bf0*/  FFMA.FTZ R131, R12, R58, R131 ;  /* 0x0000003a0c837223 */ /* 0x000fe20000010083 */
[----:B------:R-:W-:Y:S02]  /*8c00*/  HADD2.F32 R15, -RZ, R15.H1_H1 ;  /* 0x3000000fff0f7230 */ /* 0x000fe40000004100 */
[----:B------:R-:W-:Y:S01]  /*8c10*/  FFMA.FTZ R129, R44, R59, -R129 ;  /* 0x0000003b2c817223 */ /* 0x000fe20000010881 */
[----:B------:R-:W-:Y:S02]  /*8c20*/  HADD2.F32 R46, -RZ, R46.H1_H1 ;  /* 0x3000002eff2e7230 */ /* 0x000fe40000004100 */
[----:B------:R-:W-:Y:S01]  /*8c30*/  FMUL.FTZ R56, R47, R78 ;  /* 0x0000004e2f387220 */ /* 0x000fe20000410000 */
[----:B------:R-:W-:-:S02]  /*8c40*/  HADD2.F32 R77, -RZ, R77.H1_H1 ;  /* 0x3000004dff4d7230 */ /* 0x000fc40000004100 */
[----:B------:R-:W-:Y:S01]  /*8c50*/  FMUL.FTZ R78, R15, R78 ;  /* 0x0000004e0f4e7220 */ /* 0x000fe20000410000 */
[----:B------:R-:W-:Y:S02]  /*8c60*/  HADD2.F32 R13, -RZ, R13.H1_H1 ;  /* 0x3000000dff0d7230 */ /* 0x000fe40000004100 */
[----:B------:R-:W-:Y:S01]  /*8c70*/  FFMA.FTZ R128, R45, R58, -R128 ;  /* 0x0000003a2d807223 */ /* 0x000fe20000010880 */
[----:B------:R-:W-:Y:S02]  /*8c80*/  HADD2.F32 R12, -RZ, R57.H1_H1 ;  /* 0x30000039ff0c7230 */ /* 0x000fe40000004100 */
[CC--:B------:R-:W-:Y:S01]  /*8c90*/  FMUL.FTZ R44, R46.reuse, R77.reuse ;  /* 0x0000004d2e2c7220 */ /* 0x0c0fe20000410000 */
[----:B------:R-:W-:Y:S02]  /*8ca0*/  HADD2.F32 R14, -RZ, R14.H1_H1 ;  /* 0x3000000eff0e7230 */ /* 0x000fe40000004100 */
[----:B------:R-:W-:Y:S01]  /*8cb0*/  FMUL.FTZ R77, R13, R77 ;  /* 0x0000004d0d4d7220 */ /* 0x000fe20000410000 */
[----:B------:R-:W-:Y:S01]  /*8cc0*/  F2FP.SATFINITE.E4M3.F32.PACK_AB_MERGE_C R124, R127, R124, RZ ;  /* 0x0000007c7f7c723e */ /* 0x000fe200048070ff */
[-C--:B------:R-:W-:Y:S01]  /*8cd0*/  FFMA.FTZ R15, R15, R12.reuse, -R56 ;  /* 0x0000000c0f0f7223 */ /* 0x080fe20000010838 */
[----:B------:R-:W-:Y:S01]  /*8ce0*/  FFMA.FTZ R78, R47, R12, R78 ;  /* 0x0000000c2f4e7223 */ /* 0x000fe2000001004e */
[-C--:B------:R-:W-:Y:S01]  /*8cf0*/  FFMA.FTZ R44, R13, R14.reuse, -R44 ;  /* 0x0000000e0d2c7223 */ /* 0x080fe2000001082c */
[----:B------:R-:W-:Y:S01]  /*8d00*/  FFMA.FTZ R14, R46, R14, R77 ;  /* 0x0000000e2e0e7223 */ /* 0x000fe2000001004d */
[----:B------:R-:W-:Y:S01]  /*8d10*/  F2FP.SATFINITE.E4M3.F32.PACK_AB_MERGE_C R125, R126, R125, RZ ;  /* 0x0000007d7e7d723e */ /* 0x000fe200048070ff */
[----:B------:R-:W-:Y:S01]  /*8d20*/  IMAD.MOV.U32 R46, RZ, RZ, R51 ;  /* 0x000000ffff2e7224 */ /* 0x000fe200078e0033 */
[----:B------:R-:W-:-:S02]  /*8d30*/  F2FP.SATFINITE.E4M3.F32.PACK_AB_MERGE_C R15, R15, R128, RZ ;  /* 0x000000800f0f723e */ /* 0x000fc400048070ff */
[----:B------:R-:W-:Y:S02]  /*8d40*/  F2FP.SATFINITE.E4M3.F32.PACK_AB_MERGE_C R78, R78, R131, RZ ;  /* 0x000000834e4e723e */ /* 0x000fe400048070ff */
[----:B------:R-:W-:Y:S01]  /*8d50*/  F2FP.SATFINITE.E4M3.F32.PACK_AB_MERGE_C R15, R44, R129, R15 ;  /* 0x000000812c0f723e */ /* 0x000fe2000480700f */
[----:B------:R-:W-:Y:S01]  /*8d60*/  IMAD.MOV.U32 R44, RZ, RZ, R53 ;  /* 0x000000ffff2c7224 */ /* 0x000fe200078e0035 */
[----:B------:R-:W-:Y:S01]  /*8d70*/  F2FP.SATFINITE.E4M3.F32.PACK_AB_MERGE_C R47, R14, R79, R78 ;  /* 0x0000004f0e2f723e */ /* 0x000fe2000480704e */
[----:B------:R-:W-:Y:S01]  /*8d80*/  IMAD.MOV.U32 R14, RZ, RZ, R52 ;  /* 0x000000ffff0e7224 */ /* 0x000fe200078e0034 */
[----:B------:R-:W-:Y:S02]  /*8d90*/  F2FP.SATFINITE.E4M3.F32.PACK_AB_MERGE_C R13, R112, R55, R124 ;  /* 0x00000037700d723e */ /* 0x000fe4000480707c */
[----:B------:R-:W-:Y:S02]  /*8da0*/  F2FP.SATFINITE.E4M3.F32.PACK_AB_MERGE_C R45, R114, R109, R125 ;  /* 0x0000006d722d723e */ /* 0x000fe4000480707d */
[----:B------:R-:W-:-:S07]  /*8db0*/  MOV R12, R54 ;  /* 0x00000036000c7202 */ /* 0x000fce0000000f00 */
.L_x_561:
[----:B------:R-:W-:Y:S05]  /*8dc0*/  BSYNC B2 ;  /* 0x0000000000027941 */ /* 0x000fea0003800000 */
.L_x_560:
[----:B------:R-:W-:Y:S01]  /*8dd0*/  ISETP.GE.AND P3, PT, R11, R118, PT ;  /* 0x000000760b00720c */ /* 0x000fe20003f66270 */
[----:B0-----:R0:W-:-:S12]  /*8de0*/  ST.E.128 desc[UR36][R48.64], R12 ;  /* 0x0000000c30007985 */ /* 0x0011d8000c101d24 */
[----:B------:R-:W-:-:S04]  /*8df0*/  @!P3 IADD3 R50, P4, R11, R50, RZ ;  /* 0x000000320b32b210 */ /* 0x000fc80007f9e0ff */
[----:B------:R-:W-:-:S05]  /*8e00*/  @!P3 LEA.HI.X.SX32 R51, R11, R76, 0x1, P4 ;  /* 0x0000004c0b33b211 */ /* 0x000fca00020f0eff */
[----:B------:R0:W-:Y:S04]  /*8e10*/  @!P3 ST.E.128 desc[UR36][R50.64], R44 ;  /* 0x0000002c3200b985 */ /* 0x0001e8000c101d24 */
.L_x_559:
[----:B------:R-:W-:Y:S05]  /*8e20*/  BSYNC B1 ;  /* 0x0000000000017941 */ /* 0x000fea0003800000 */
.L_x_558:
[----:B------:R-:W-:-:S03]  /*8e30*/  UMOV UR4, 0xffffffff ;  /* 0xffffffff00047882 */ /* 0x000fc60000000000 */
[----:B------:R-:W-:Y:S05]  /*8e40*/  BRA.DIV UR4, `(.L_x_562) ;  /* 0x000001be04d47947 */ /* 0x000fea000b800000 */
[----:B0-----:R0:W0:Y:S04]  /*8e50*/  SHFL.IDX PT, R48, R111, 0x2, 0x181f ;  /* 0x00581f006f307f89 */ /* 0x00102800000e0000 */
[----:B------:R0:W0:Y:S02]  /*8e60*/  SHFL.IDX PT, R52, R110, 0x2, 0x181f ;  /* 0x00581f006e347f89 */ /* 0x00002400000e0000 */
.L_x_855:
        /* <DEDUP_REMOVED lines=27> */
[--C-:B------:R-:W-:Y:S01]  /*9020*/  SHF.R.U32.HI R55, RZ, 0x8, R61.reuse ;  /* 0x00000008ff377819 */ /* 0x100fe2000001163d */
[----:B0-----:R-:W-:Y:S01]  /*9030*/  IMAD.MOV.U32 R56, RZ, RZ, R44 ;  /* 0x000000ffff387224 */ /* 0x001fe200078e002c */
[----:B------:R-:W-:Y:S01]  /*9040*/  LOP3.LUT R54, R61, 0xff0000ff, RZ, 0xc0, !PT ;  /* 0xff0000ff3d367812 */ /* 0x000fe200078ec0ff */
[----:B------:R-:W-:Y:S01]  /*9050*/  IMAD.MOV.U32 R49, RZ, RZ, R14 ;  /* 0x000000ffff317224 */ /* 0x000fe200078e000e */
[----:B------:R-:W-:Y:S01]  /*9060*/  SHF.R.U32.HI R76, RZ, 0x10, R61 ;  /* 0x00000010ff4c7819 */ /* 0x000fe2000001163d */
[----:B------:R-:W-:Y:S01]  /*9070*/  IMAD.SHL.U32 R55, R55, 0x100, RZ ;  /* 0x0000010037377824 */ /* 0x000fe200078e00ff */
[--C-:B------:R-:W-:Y:S02]  /*9080*/  SHF.R.U32.HI R64, RZ, 0x8, R63.reuse ;  /* 0x00000008ff407819 */ /* 0x100fe4000001163f */
[----:B------:R-:W-:Y:S02]  /*9090*/  LOP3.LUT R57, R63, 0xff0000ff, RZ, 0xc0, !PT ;  /* 0xff0000ff3f397812 */ /* 0x000fe400078ec0ff */
[----:B------:R-:W-:-:S02]  /*90a0*/  SHF.R.U32.HI R62, RZ, 0x10, R63 ;  /* 0x00000010ff3e7819 */ /* 0x000fc4000001163f */
[----:B------:R-:W-:Y:S02]  /*90b0*/  SHF.R.U32.HI R63, RZ, 0x8, R67 ;  /* 0x00000008ff3f7819 */ /* 0x000fe40000011643 */
[----:B------:R-:W-:Y:S02]  /*90c0*/  LOP3.LUT R44, R54, 0xff00, R55, 0xf8, !PT ;  /* 0x0000ff00362c7812 */ /* 0x000fe400078ef837 */
[----:B------:R-:W-:Y:S01]  /*90d0*/  MOV R53, R12 ;  /* 0x0000000c00357202 */ /* 0x000fe20000000f00 */
[----:B------:R-:W-:Y:S01]  /*90e0*/  IMAD.SHL.U32 R12, R64, 0x100, RZ ;  /* 0x00000100400c7824 */ /* 0x000fe200078e00ff */
[----:B------:R-:W-:Y:S01]  /*90f0*/  SHF.L.U32 R55, R76, 0x10, RZ ;  /* 0x000000104c377819 */ /* 0x000fe200000006ff */
[----:B------:R-:W-:Y:S01]  /*9100*/  IMAD.SHL.U32 R63, R63, 0x100, RZ ;  /* 0x000001003f3f7824 */ /* 0x000fe200078e00ff */
[----:B------:R-:W-:Y:S02]  /*9110*/  SHF.R.U32.HI R61, RZ, 0x8, R65 ;  /* 0x00000008ff3d7819 */ /* 0x000fe40000011641 */
[----:B------:R-:W-:Y:S01]  /*9120*/  LOP3.LUT R44, R44, 0xff0000, R55, 0xf8, !PT ;  /* 0x00ff00002c2c7812 */ /* 0x000fe200078ef837 */
[----:B------:R-:W-:Y:S01]  /*9130*/  IMAD.U32 R55, R62, 0x10000, RZ ;  /* 0x000100003e377824 */ /* 0x000fe200078e00ff */
[----:B------:R-:W-:Y:S01]  /*9140*/  LOP3.LUT R60, R67, 0xff0000ff, RZ, 0xc0, !PT ;  /* 0xff0000ff433c7812 */ /* 0x000fe200078ec0ff */
[----:B------:R-:W-:Y:S01]  /*9150*/  IMAD.SHL.U32 R61, R61, 0x100, RZ ;  /* 0x000001003d3d7824 */ /* 0x000fe200078e00ff */
[----:B------:R-:W-:-:S02]  /*9160*/  LOP3.LUT R12, R57, 0xff00, R12, 0xf8, !PT ;  /* 0x0000ff00390c7812 */ /* 0x000fc400078ef80c */
[----:B------:R-:W-:Y:S02]  /*9170*/  F2FP.F16.E4M3.UNPACK_B R62, R122.H1 ;  /* 0x0000007aff3e723e */ /* 0x000fe400030006ff */
[----:B------:R-:W-:Y:S02]  /*9180*/  F2FP.F16.E4M3.UNPACK_B R54, R53.H1 ;  /* 0x00000035ff36723e */ /* 0x000fe400030006ff */
[----:B------:R-:W-:Y:S01]  /*9190*/  LOP3.LUT R58, R65, 0xff0000ff, RZ, 0xc0, !PT ;  /* 0xff0000ff413a7812 */ /* 0x000fe200078ec0ff */
[--C-:B------:R-:W-:Y:S01]  /*91a0*/  HADD2.F32 R14, -RZ, R62.reuse.H0_H0 ;  /* 0x2000003eff0e7230 */ /* 0x100fe20000004100 */
[----:B------:R-:W-:Y:S01]  /*91b0*/  F2FP.F16.E4M3.UNPACK_B R57, R56.H1 ;  /* 0x00000038ff39723e */ /* 0x000fe200030006ff */
[----:B------:R-:W-:Y:S01]  /*91c0*/  HADD2.F32 R62, -RZ, R62.H1_H1 ;  /* 0x3000003eff3e7230 */ /* 0x000fe20000004100 */
[----:B------:R-:W-:Y:S02]  /*91d0*/  SHF.R.U32.HI R66, RZ, 0x10, R65 ;  /* 0x00000010ff427819 */ /* 0x000fe40000011641 */
[----:B------:R-:W-:-:S02]  /*91e0*/  LOP3.LUT R64, R60, 0xff00, R63, 0xf8, !PT ;  /* 0x0000ff003c407812 */ /* 0x000fc400078ef83f */
[----:B------:R-:W-:Y:S01]  /*91f0*/  SHF.R.U32.HI R65, RZ, 0x10, R67 ;  /* 0x00000010ff417819 */ /* 0x000fe20000011643 */
[----:B------:R-:W-:Y:S01]  /*9200*/  IMAD.U32 R63, R66, 0x10000, RZ ;  /* 0x00010000423f7824 */ /* 0x000fe200078e00ff */
[----:B------:R-:W-:Y:S02]  /*9210*/  MOV R59, R46 ;  /* 0x0000002e003b7202 */ /* 0x000fe40000000f00 */
[----:B------:R-:W-:Y:S01]  /*9220*/  LOP3.LUT R12, R12, 0xff0000, R55, 0xf8, !PT ;  /* 0x00ff00000c0c7812 */ /* 0x000fe200078ef837 */
[----:B------:R-:W-:Y:S01]  /*9230*/  HADD2.F32 R55, -RZ, R54.H0_H0 ;  /* 0x20000036ff377230 */ /* 0x000fe20000004100 */
[----:B------:R-:W-:Y:S01]  /*9240*/  F2FP.F16.E4M3.UNPACK_B R60, R119.H1 ;  /* 0x00000077ff3c723e */ /* 0x000fe200030006ff */
[----:B------:R-:W-:Y:S01]  /*9250*/  IMAD.U32 R65, R65, 0x10000, RZ ;  /* 0x0001000041417824 */ /* 0x000fe200078e00ff */
[----:B------:R-:W-:Y:S01]  /*9260*/  LOP3.LUT R46, R58, 0xff00, R61, 0xf8, !PT ;  /* 0x0000ff003a2e7812 */ /* 0x000fe200078ef83d */
[----:B------:R-:W-:Y:S02]  /*9270*/  HADD2.F32 R58, -RZ, R57.H0_H0 ;  /* 0x20000039ff3a7230 */ /* 0x000fe40000004100 */
[----:B------:R-:W-:Y:S01]  /*9280*/  FMUL.FTZ R67, R55, R14 ;  /* 0x0000000e37437220 */ /* 0x000fe20000410000 */
[--C-:B------:R-:W-:Y:S01]  /*9290*/  HADD2.F32 R61, -RZ, R60.reuse.H0_H0 ;  /* 0x2000003cff3d7230 */ /* 0x100fe20000004100 */
[----:B------:R-:W-:Y:S01]  /*92a0*/  F2FP.F16.E4M3.UNPACK_B R122, R122 ;  /* 0x0000007aff7a723e */ /* 0x000fe200020006ff */
[----:B------:R-:W-:-:S02]  /*92b0*/  HADD2.F32 R60, -RZ, R60.H1_H1 ;  /* 0x3000003cff3c7230 */ /* 0x000fc40000004100 */
[----:B------:R-:W-:Y:S01]  /*92c0*/  FMUL.FTZ R66, R58, R14 ;  /* 0x0000000e3a427220 */ /* 0x000fe20000410000 */
[----:B------:R-:W-:Y:S01]  /*92d0*/  LOP3.LUT R14, R64, 0xff0000, R65, 0xf8, !PT ;  /* 0x00ff0000400e7812 */ /* 0x000fe200078ef841 */
[-C--:B------:R-:W-:Y:S01]  /*92e0*/  FFMA.FTZ R67, R58, R61.reuse, R67 ;  /* 0x0000003d3a437223 */ /* 0x080fe20000010043 */
[----:B------:R-:W-:Y:S02]  /*92f0*/  HADD2.F32 R58, -RZ, R57.H1_H1 ;  /* 0x30000039ff3a7230 */ /* 0x000fe40000004100 */
[----:B------:R-:W-:Y:S01]  /*9300*/  FFMA.FTZ R65, R55, R61, -R66 ;  /* 0x0000003d37417223 */ /* 0x000fe20000010842 */
[----:B------:R-:W-:Y:S01]  /*9310*/  HADD2.F32 R55, -RZ, R54.H1_H1 ;  /* 0x30000036ff377230 */ /* 0x000fe20000004100 */
[----:B------:R-:W-:Y:S01]  /*9320*/  F2FP.F16.E4M3.UNPACK_B R53, R53 ;  /* 0x00000035ff35723e */ /* 0x000fe200020006ff */
[----:B------:R-:W-:Y:S01]  /*9330*/  HADD2.F32 R61, -RZ, R122.H0_H0 ;  /* 0x2000007aff3d7230 */ /* 0x000fe20000004100 */
[----:B------:R-:W-:Y:S01]  /*9340*/  F2FP.F16.E4M3.UNPACK_B R56, R56 ;  /* 0x00000038ff38723e */ /* 0x000fe200020006ff */
[-C--:B------:R-:W-:Y:S01]  /*9350*/  FMUL.FTZ R64, R58, R62.reuse ;  /* 0x0000003e3a407220 */ /* 0x080fe20000410000 */
[----:B------:R-:W-:Y:S01]  /*9360*/  LOP3.LUT R46, R46, 0xff0000, R63, 0xf8, !PT ;  /* 0x00ff00002e2e7812 */ /* 0x000fe200078ef83f */
[----:B------:R-:W-:Y:S01]  /*9370*/  FMUL.FTZ R63, R55, R62 ;  /* 0x0000003e373f7220 */ /* 0x000fe20000410000 */
[----:B------:R-:W-:Y:S01]  /*9380*/  F2FP.F16.E4M3.UNPACK_B R119, R119 ;  /* 0x00000077ff77723e */ /* 0x000fe200020006ff */
[----:B------:R-:W-:-:S02]  /*9390*/  HADD2.F32 R54, -RZ, R53.H0_H0 ;  /* 0x20000035ff367230 */ /* 0x000fc40000004100 */
[-C--:B------:R-:W-:Y:S01]  /*93a0*/  FFMA.FTZ R76, R55, R60.reuse, -R64 ;  /* 0x0000003c374c7223 */ /* 0x080fe20000010840 */
[----:B------:R-:W-:Y:S02]  /*93b0*/  HADD2.F32 R57, -RZ, R56.H0_H0 ;  /* 0x20000038ff397230 */ /* 0x000fe40000004100 */
[----:B------:R-:W-:Y:S01]  /*93c0*/  FFMA.FTZ R78, R58, R60, R63 ;  /* 0x0000003c3a4e7223 */ /* 0x000fe2000001003f */
[----:B------:R-:W-:Y:S02]  /*93d0*/  HADD2.F32 R55, -RZ, R119.H0_H0 ;  /* 0x20000077ff377230 */ /* 0x000fe40000004100 */
[-C--:B------:R-:W-:Y:S01]  /*93e0*/  FMUL.FTZ R58, R54, R61.reuse ;  /* 0x0000003d363a7220 */ /* 0x080fe20000410000 */
[----:B------:R-:W-:Y:S02]  /*93f0*/  HADD2.F32 R122, -RZ, R122.H1_H1 ;  /* 0x3000007aff7a7230 */ /* 0x000fe40000004100 */
[----:B------:R-:W-:Y:S01]  /*9400*/  FMUL.FTZ R63, R57, R61 ;  /* 0x0000003d393f7220 */ /* 0x000fe20000410000 */
[----:B------:R-:W-:-:S02]  /*9410*/  HADD2.F32 R56, -RZ, R56.H1_H1 ;  /* 0x30000038ff387230 */ /* 0x000fc40000004100 */
        /* <DEDUP_REMOVED lines=25> */
[-C--:B------:R-:W-:Y:S01]  /*95b0*/  FMUL.FTZ R54, R55, R62.reuse ;  /* 0x0000003e37367220 */ /* 0x080fe20000410000 */
[----:B------:R-:W-:Y:S01]  /*95c0*/  F2FP.F16.E4M3.UNPACK_B R49, R49 ;  /* 0x00000031ff31723e */ /* 0x000fe200020006ff */
[----:B------:R-:W-:Y:S01]  /*95d0*/  FMUL.FTZ R62, R53, R62 ;  /* 0x0000003e353e7220 */ /* 0x000fe20000410000 */
[----:B------:R-:W-:Y:S01]  /*95e0*/  FFMA.FTZ R108, R57, R56, R60 ;  /* 0x00000038396c7223 */ /* 0x000fe2000001003c */
[-C--:B--2---:R-:W-:Y:S01]  /*95f0*/  FFMA.FTZ R112, R53, R58.reuse, -R54 ;  /* 0x0000003a35707223 */ /* 0x084fe20000010836 */
[----:B------:R-:W-:Y:S02]  /*9600*/  HADD2.F32 R54, -RZ, R59.H0_H0 ;  /* 0x2000003bff367230 */ /* 0x000fe40000004100 */
[----:B------:R-:W-:Y:S01]  /*9610*/  FFMA.FTZ R109, R55, R58, R62 ;  /* 0x0000003a376d7223 */ /* 0x000fe2000001003e */
[----:B------:R-:W-:Y:S01]  /*9620*/  HADD2.F32 R58, -RZ, R123.H1_H1 ;  /* 0x3000007bff3a7230 */ /* 0x000fe20000004100 */
[----:B------:R-:W-:Y:S01]  /*9630*/  F2FP.F16.E4M3.UNPACK_B R121, R121 ;  /* 0x00000079ff79723e */ /* 0x000fe200020006ff */
[----:B------:R-:W-:-:S02]  /*9640*/  HADD2.F32 R53, -RZ, R49.H0_H0 ;  /* 0x20000031ff357230 */ /* 0x000fc40000004100 */
[----:B------:R-:W-:Y:S01]  /*9650*/  HADD2.F32 R59, -RZ, R59.H1_H1 ;  /* 0x3000003bff3b7230 */ /* 0x000fe20000004100 */
[----:B------:R-:W-:Y:S01]  /*9660*/  F2FP.SATFINITE.E4M3.F32.PACK_AB_MERGE_C R108, R109, R108, RZ ;  /* 0x0000006c6d6c723e */ /* 0x000fe200048070ff */
[----:B------:R-:W-:Y:S02]  /*9670*/  HADD2.F32 R57, -RZ, R123.H0_H0 ;  /* 0x2000007bff397230 */ /* 0x000fe40000004100 */
[----:B------:R-:W-:Y:S02]  /*9680*/  HADD2.F32 R49, -RZ, R49.H1_H1 ;  /* 0x30000031ff317230 */ /* 0x000fe40000004100 */
[----:B------:R-:W-:Y:S01]  /*9690*/  FMUL.FTZ R62, R59, R58 ;  /* 0x0000003a3b3e7220 */ /* 0x000fe20000410000 */
[--C-:B------:R-:W-:Y:S02]  /*96a0*/  HADD2.F32 R55, -RZ, R121.reuse.H0_H0 ;  /* 0x20000079ff377230 */ /* 0x100fe40000004100 */
[----:B------:R-:W-:Y:S01]  /*96b0*/  FMUL.FTZ R61, R53, R57 ;  /* 0x00000039353d7220 */ /* 0x000fe20000410000 */
[----:B------:R-:W-:-:S02]  /*96c0*/  HADD2.F32 R56, -RZ, R121.H1_H1 ;  /* 0x30000079ff387230 */ /* 0x000fc40000004100 */
[C---:B------:R-:W-:Y:S01]  /*96d0*/  FMUL.FTZ R58, R49.reuse, R58 ;  /* 0x0000003a313a7220 */ /* 0x040fe20000410000 */
[C---:B------:R-:W-:Y:S01]  /*96e0*/  FMUL.FTZ R60, R54.reuse, R57 ;  /* 0x00000039363c7220 */ /* 0x040fe20000410000 */
[-C--:B------:R-:W-:Y:S01]  /*96f0*/  FFMA.FTZ R54, R54, R55.reuse, R61 ;  /* 0x0000003736367223 */ /* 0x080fe2000001003d */
[----:B------:R-:W-:Y:S01]  /*9700*/  F2FP.F16.E4M3.UNPACK_B R61, R46 ;  /* 0x0000002eff3d723e */ /* 0x000fe200020006ff */
[-C--:B------:R-:W-:Y:S01]  /*9710*/  FFMA.FTZ R62, R49, R56.reuse, -R62 ;  /* 0x00000038313e7223 */ /* 0x080fe2000001083e */
[----:B------:R-:W-:Y:S01]  /*9720*/  FFMA.FTZ R77, R59, R56, R58 ;  /* 0x000000383b4d7223 */ /* 0x000fe2000001003a */
[----:B------:R-:W-:Y:S01]  /*9730*/  FFMA.FTZ R57, R53, R55, -R60 ;  /* 0x0000003735397223 */ /* 0x000fe2000001083c */
[----:B------:R-:W-:Y:S02]  /*9740*/  F2FP.SATFINITE.E4M3.F32.PACK_AB_MERGE_C R49, R78, R67, RZ ;  /* 0x000000434e31723e */ /* 0x000fe400048070ff */
[----:B------:R-:W-:Y:S02]  /*9750*/  F2FP.F16.E4M3.UNPACK_B R58, R45 ;  /* 0x0000002dff3a723e */ /* 0x000fe400020006ff */
[----:B------:R-:W-:-:S02]  /*9760*/  F2FP.SATFINITE.E4M3.F32.PACK_AB_MERGE_C R55, R112, R79, RZ ;  /* 0x0000004f7037723e */ /* 0x000fc400048070ff */
[----:B------:R-:W-:Y:S01]  /*9770*/  F2FP.F16.E4M3.UNPACK_B R56, R13 ;  /* 0x0000000dff38723e */ /* 0x000fe200020006ff */
[--C-:B------:R-:W-:Y:S01]  /*9780*/  HADD2.F32 R59, -RZ, R58.reuse.H0_H0 ;  /* 0x2000003aff3b7230 */ /* 0x100fe20000004100 */
[----:B------:R-:W-:Y:S01]  /*9790*/  F2FP.SATFINITE.E4M3.F32.PACK_AB_MERGE_C R49, R119, R64, R49 ;  /* 0x000000407731723e */ /* 0x000fe20004807031 */
[--C-:B------:R-:W-:Y:S01]  /*97a0*/  HADD2.F32 R64, -RZ, R61.reuse.H0_H0 ;  /* 0x2000003dff407230 */ /* 0x100fe20000004100 */
[----:B------:R-:W-:Y:S01]  /*97b0*/  F2FP.SATFINITE.E4M3.F32.PACK_AB_MERGE_C R53, R76, R65, RZ ;  /* 0x000000414c35723e */ /* 0x000fe200048070ff */
[----:B------:R-:W-:Y:S01]  /*97c0*/  HADD2.F32 R58, -RZ, R58.H1_H1 ;  /* 0x3000003aff3a7230 */ /* 0x000fe20000004100 */
[----:B------:R-:W-:Y:S01]  /*97d0*/  F2FP.F16.E4M3.UNPACK_B R60, R44 ;  /* 0x0000002cff3c723e */ /* 0x000fe200020006ff */
[----:B------:R-:W-:Y:S01]  /*97e0*/  HADD2.F32 R61, -RZ, R61.H1_H1 ;  /* 0x3000003dff3d7230 */ /* 0x000fe20000004100 */
[----:B------:R-:W-:Y:S01]  /*97f0*/  F2FP.SATFINITE.E4M3.F32.PACK_AB_MERGE_C R55, R62, R57, R55 ;  /* 0x000000393e37723e */ /* 0x000fe20004807037 */
[----:B------:R-:W-:Y:S01]  /*9800*/  HADD2.F32 R57, -RZ, R56.H0_H0 ;  /* 0x20000038ff397230 */ /* 0x000fe20000004100 */
[----:B------:R-:W-:Y:S01]  /*9810*/  F2FP.SATFINITE.E4M3.F32.PACK_AB_MERGE_C R53, R66, R63, R53 ;  /* 0x0000003f4235723e */ /* 0x000fe20004807035 */
[----:B------:R-:W-:-:S02]  /*9820*/  HADD2.F32 R62, -RZ, R60.H0_H0 ;  /* 0x2000003cff3e7230 */ /* 0x000fc40000004100 */
[-C--:B------:R-:W-:Y:S01]  /*9830*/  FMUL.FTZ R66, R59, R64.reuse ;  /* 0x000000403b427220 */ /* 0x080fe20000410000 */
[----:B------:R-:W-:Y:S02]  /*9840*/  HADD2.F32 R56, -RZ, R56.H1_H1 ;  /* 0x30000038ff387230 */ /* 0x000fe40000004100 */
[C---:B------:R-:W-:Y:S01]  /*9850*/  FMUL.FTZ R64, R57.reuse, R64 ;  /* 0x0000004039407220 */ /* 0x040fe20000410000 */
[----:B------:R-:W-:Y:S01]  /*9860*/  FMUL.FTZ R63, R58, R61 ;  /* 0x0000003d3a3f7220 */ /* 0x000fe20000410000 */
[-C--:B------:R-:W-:Y:S01]  /*9870*/  FFMA.FTZ R66, R57, R62.reuse, -R66 ;  /* 0x0000003e39427223 */ /* 0x080fe20000010842 */
[----:B------:R-:W-:Y:S01]  /*9880*/  F2FP.F16.E4M3.UNPACK_B R13, R13.H1 ;  /* 0x0000000dff0d723e */ /* 0x000fe200030006ff */
[----:B------:R-:W-:Y:S01]  /*9890*/  FFMA.FTZ R64, R59, R62, R64 ;  /* 0x0000003e3b407223 */ /* 0x000fe20000010040 */
[----:B------:R-:W-:Y:S02]  /*98a0*/  HADD2.F32 R59, -RZ, R60.H1_H1 ;  /* 0x3000003cff3b7230 */ /* 0x000fe40000004100 */
[C---:B------:R-:W-:Y:S01]  /*98b0*/  FMUL.FTZ R61, R56.reuse, R61 ;  /* 0x0000003d383d7220 */ /* 0x040fe20000410000 */
[----:B------:R-:W-:Y:S01]  /*98c0*/  F2FP.F16.E4M3.UNPACK_B R57, R45.H1 ;  /* 0x0000002dff39723e */ /* 0x000fe200030006ff */
[----:B------:R-:W-:Y:S01]  /*98d0*/  HADD2.F32 R45, -RZ, R13.H0_H0 ;  /* 0x2000000dff2d7230 */ /* 0x000fe20000004100 */
[----:B------:R-:W-:Y:S01]  /*98e0*/  F2FP.F16.E4M3.UNPACK_B R44, R44.H1 ;  /* 0x0000002cff2c723e */ /* 0x000fe200030006ff */
[-C--:B------:R-:W-:Y:S01]  /*98f0*/  FFMA.FTZ R65, R56, R59.reuse, -R63 ;  /* 0x0000003b38417223 */ /* 0x080fe2000001083f */
[----:B------:R-:W-:Y:S01]  /*9900*/  F2FP.F16.E4M3.UNPACK_B R56, R46.H1 ;  /* 0x0000002eff38723e */ /* 0x000fe200030006ff */
[----:B------:R-:W-:Y:S01]  /*9910*/  FFMA.FTZ R67, R58, R59, R61 ;  /* 0x0000003b3a437223 */ /* 0x000fe2000001003d */
[--C-:B------:R-:W-:Y:S01]  /*9920*/  HADD2.F32 R46, -RZ, R57.reuse.H0_H0 ;  /* 0x20000039ff2e7230 */ /* 0x100fe20000004100 */
[----:B------:R-:W-:Y:S01]  /*9930*/  F2FP.SATFINITE.E4M3.F32.PACK_AB_MERGE_C R54, R77, R54, R108 ;  /* 0x000000364d36723e */ /* 0x000fe2000480706c */
[----:B------:R-:W-:Y:S01]  /*9940*/  HADD2.F32 R57, -RZ, R57.H1_H1 ;  /* 0x30000039ff397230 */ /* 0x000fe20000004100 */
[----:B------:R-:W-:Y:S01]  /*9950*/  F2FP.F16.E4M3.UNPACK_B R61, R14.H1 ;  /* 0x0000000eff3d723e */ /* 0x000fe200030006ff */
[----:B------:R-:W-:-:S02]  /*9960*/  HADD2.F32 R58, -RZ, R56.H0_H0 ;  /* 0x20000038ff3a7230 */ /* 0x000fc40000004100 */
[----:B------:R-:W-:Y:S02]  /*9970*/  HADD2.F32 R60, -RZ, R56.H1_H1 ;  /* 0x30000038ff3c7230 */ /* 0x000fe40000004100 */
[----:B------:R-:W-:Y:S02]  /*9980*/  HADD2.F32 R13, -RZ, R13.H1_H1 ;  /* 0x3000000dff0d7230 */ /* 0x000fe40000004100 */
[CC--:B------:R-:W-:Y:S01]  /*9990*/  FMUL.FTZ R62, R46.reuse, R58.reuse ;  /* 0x0000003a2e3e7220 */ /* 0x0c0fe20000410000 */
[--C-:B------:R-:W-:Y:S02]  /*99a0*/  HADD2.F32 R56, -RZ, R44.reuse.H0_H0 ;  /* 0x2000002cff387230 */ /* 0x100fe40000004100 */
[----:B------:R-:W-:Y:S01]  /*99b0*/  FMUL.FTZ R59, R45, R58 ;  /* 0x0000003a2d3b7220 */ /* 0x000fe20000410000 */
[----:B------:R-:W-:Y:S02]  /*99c0*/  HADD2.F32 R44, -RZ, R44.H1_H1 ;  /* 0x3000002cff2c7230 */ /* 0x000fe40000004100 */
[-C--:B------:R-:W-:Y:S01]  /*99d0*/  FMUL.FTZ R58, R57, R60.reuse ;  /* 0x0000003c393a7220 */ /* 0x080fe20000410000 */
[C---:B------:R-:W-:Y:S01]  /*99e0*/  FMUL.FTZ R60, R13.reuse, R60 ;  /* 0x0000003c0d3c7220 */ /* 0x040fe20000410000 */
[----:B------:R-:W-:Y:S01]  /*99f0*/  FFMA.FTZ R77, R46, R56, R59 ;  /* 0x000000382e4d7223 */ /* 0x000fe2000001003b */
[----:B------:R-:W-:Y:S01]  /*9a00*/  F2FP.F16.E4M3.UNPACK_B R46, R47 ;  /* 0x0000002fff2e723e */ /* 0x000fe200020006ff */
[-C--:B------:R-:W-:Y:S01]  /*9a10*/  FFMA.FTZ R79, R13, R44.reuse, -R58 ;  /* 0x0000002c0d4f7223 */ /* 0x080fe2000001083a */
[----:B------:R-:W-:Y:S01]  /*9a20*/  FFMA.FTZ R78, R57, R44, R60 ;  /* 0x0000002c394e7223 */ /* 0x000fe2000001003c */
[----:B------:R-:W-:Y:S01]  /*9a30*/  F2FP.F16.E4M3.UNPACK_B R60, R14 ;  /* 0x0000000eff3c723e */ /* 0x000fe200020006ff */
[----:B------:R-:W-:Y:S01]  /*9a40*/  FFMA.FTZ R76, R45, R56, -R62 ;  /* 0x000000382d4c7223 */ /* 0x000fe2000001083e */
[-C--:B------:R-:W-:Y:S01]  /*9a50*/  F2FP.F16.E4M3.UNPACK_B R13, R15.reuse ;  /* 0x0000000fff0d723e */ /* 0x080fe200020006ff */
[----:B------:R-:W-:Y:S01]  /*9a60*/  HADD2.F32 R56, -RZ, R46.H0_H0 ;  /* 0x2000002eff387230 */ /* 0x000fe20000004100 */
[----:B------:R-:W-:Y:S01]  /*9a70*/  F2FP.F16.E4M3.UNPACK_B R15, R15.H1 ;  /* 0x0000000fff0f723e */ /* 0x000fe200030006ff */
[----:B------:R-:W-:Y:S01]  /*9a80*/  HADD2.F32 R63, -RZ, R60.H0_H0 ;  /* 0x2000003cff3f7230 */ /* 0x000fe20000004100 */
[-C--:B------:R-:W-:Y:S01]  /*9a90*/  F2FP.F16.E4M3.UNPACK_B R14, R12.reuse ;  /* 0x0000000cff0e723e */ /* 0x080fe200020006ff */
[----:B------:R-:W-:Y:S01]  /*9aa0*/  HADD2.F32 R44, -RZ, R13.H0_H0 ;  /* 0x2000000dff2c7230 */ /* 0x000fe20000004100 */
[----:B------:R-:W-:Y:S01]  /*9ab0*/  F2FP.F16.E4M3.UNPACK_B R47, R47.H1 ;  /* 0x0000002fff2f723e */ /* 0x000fe200030006ff */
[----:B------:R-:W-:Y:S01]  /*9ac0*/  HADD2.F32 R45, -RZ, R15.H0_H0 ;  /* 0x2000000fff2d7230 */ /* 0x000fe20000004100 */
[----:B------:R-:W-:Y:S01]  /*9ad0*/  F2FP.F16.E4M3.UNPACK_B R57, R12.H1 ;  /* 0x0000000cff39723e */ /* 0x000fe200030006ff */
[----:B------:R-:W-:-:S02]  /*9ae0*/  HADD2.F32 R62, -RZ, R61.H0_H0 ;  /* 0x2000003dff3e7230 */ /* 0x000fc40000004100 */
[-C--:B------:R-:W-:Y:S01]  /*9af0*/  FMUL.FTZ R109, R56, R63.reuse ;  /* 0x0000003f386d7220 */ /* 0x080fe20000410000 */
[----:B------:R-:W-:Y:S02]  /*9b00*/  HADD2.F32 R59, -RZ, R14.H0_H0 ;  /* 0x2000000eff3b7230 */ /* 0x000fe40000004100 */
[C---:B------:R-:W-:Y:S01]  /*9b10*/  FMUL.FTZ R63, R44.reuse, R63 ;  /* 0x0000003f2c3f7220 */ /* 0x040fe20000410000 */
[----:B------:R-:W-:Y:S02]  /*9b20*/  HADD2.F32 R12, -RZ, R47.H0_H0 ;  /* 0x2000002fff0c7230 */ /* 0x000fe40000004100 */
[----:B------:R-:W-:Y:S01]  /*9b30*/  FMUL.FTZ R119, R45, R62 ;  /* 0x0000003e2d777220 */ /* 0x000fe20000410000 */
[----:B------:R-:W-:Y:S02]  /*9b40*/  HADD2.F32 R58, -RZ, R57.H0_H0 ;  /* 0x20000039ff3a7230 */ /* 0x000fe40000004100 */
[----:B------:R-:W-:Y:S01]  /*9b50*/  FFMA.FTZ R109, R44, R59, -R109 ;  /* 0x0000003b2c6d7223 */ /* 0x000fe2000001086d */
[----:B------:R-:W-:-:S02]  /*9b60*/  HADD2.F32 R47, -RZ, R47.H1_H1 ;  /* 0x3000002fff2f7230 */ /* 0x000fc40000004100 */
[C---:B------:R-:W-:Y:S01]  /*9b70*/  FMUL.FTZ R108, R12.reuse, R62 ;  /* 0x0000003e0c6c7220 */ /* 0x040fe20000410000 */
[----:B------:R-:W-:Y:S02]  /*9b80*/  HADD2.F32 R44, -RZ, R61.H1_H1 ;  /* 0x3000003dff2c7230 */ /* 0x000fe40000004100 */
[-C--:B------:R-:W-:Y:S01]  /*9b90*/  FFMA.FTZ R119, R12, R58.reuse, R119 ;  /* 0x0000003a0c777223 */ /* 0x080fe20000010077 */
[----:B------:R-:W-:Y:S02]  /*9ba0*/  HADD2.F32 R15, -RZ, R15.H1_H1 ;  /* 0x3000000fff0f7230 */ /* 0x000fe40000004100 */
[----:B------:R-:W-:Y:S01]  /*9bb0*/  FFMA.FTZ R63, R56, R59, R63 ;  /* 0x0000003b383f7223 */ /* 0x000fe2000001003f */
[----:B------:R-:W-:Y:S02]  /*9bc0*/  HADD2.F32 R46, -RZ, R46.H1_H1 ;  /* 0x3000002eff2e7230 */ /* 0x000fe40000004100 */
[----:B------:R-:W-:Y:S01]  /*9bd0*/  FFMA.FTZ R108, R45, R58, -R108 ;  /* 0x0000003a2d6c7223 */ /* 0x000fe2000001086c */
[----:B------:R-:W-:-:S02]  /*9be0*/  HADD2.F32 R60, -RZ, R60.H1_H1 ;  /* 0x3000003cff3c7230 */ /* 0x000fc40000004100 */
[-C--:B------:R-:W-:Y:S01]  /*9bf0*/  FMUL.FTZ R56, R47, R44.reuse ;  /* 0x0000002c2f387220 */ /* 0x080fe20000410000 */
[----:B------:R-:W-:Y:S02]  /*9c00*/  HADD2.F32 R13, -RZ, R13.H1_H1 ;  /* 0x3000000dff0d7230 */ /* 0x000fe40000004100 */
[----:B------:R-:W-:Y:S01]  /*9c10*/  FMUL.FTZ R58, R15, R44 ;  /* 0x0000002c0f3a7220 */ /* 0x000fe20000410000 */
        /* <DEDUP_REMOVED lines=20> */
.L_x_566:
[----:B------:R-:W-:Y:S05]  /*9d60*/  BSYNC B2 ;  /* 0x0000000000027941 */ /* 0x000fea0003800000 */
.L_x_565:
[----:B------:R-:W-:Y:S01]  /*9d70*/  ISETP.GE.AND P3, PT, R11, R118, PT ;  /* 0x000000760b00720c */ /* 0x000fe20003f66270 */
[----:B0-----:R0:W-:-:S12]  /*9d80*/  ST.E.128 desc[UR36][R50.64], R12 ;  /* 0x0000000c32007985 */ /* 0x0011d8000c101d24 */
[----:B------:R-:W-:-:S04]  /*9d90*/  @!P3 IADD3 R52, P4, R11, R52, RZ ;  /* 0x000000340b34b210 */ /* 0x000fc80007f9e0ff */
[----:B------:R-:W-:-:S05]  /*9da0*/  @!P3 LEA.HI.X.SX32 R53, R11, R48, 0x1, P4 ;  /* 0x000000300b35b211 */ /* 0x000fca00020f0eff */
[----:B------:R0:W-:Y:S04]  /*9db0*/  @!P3 ST.E.128 desc[UR36][R52.64], R44 ;  /* 0x0000002c3400b985 */ /* 0x0001e8000c101d24 */
.L_x_564:
[----:B------:R-:W-:Y:S05]  /*9dc0*/  BSYNC B1 ;  /* 0x0000000000017941 */ /* 0x000fea0003800000 */
.L_x_563:
[----:B------:R-:W-:-:S03]  /*9dd0*/  UMOV UR4, 0xffffffff ;  /* 0xffffffff00047882 */ /* 0x000fc60000000000 */
[----:B------:R-:W-:Y:S05]  /*9de0*/  BRA.DIV UR4, `(.L_x_567) ;  /* 0x000001b204387947 */ /* 0x000fea000b800000 */
[----:B0-----:R0:W0:Y:S04]  /*9df0*/  SHFL.IDX PT, R48, R111, 0x3, 0x181f ;  /* 0x00781f006f307f89 */ /* 0x00102800000e0000 */
[----:B----4-:R-:W4:Y:S02]  /*9e00*/  SHFL.IDX PT, R110, R110, 0x3, 0x181f ;  /* 0x00781f006e6e7f89 */ /* 0x010f2400000e0000 */
.L_x_859:
[----:B------:R-:W-:-:S04]  /*9e10*/  IADD3 R11, R219, 0x60, RZ ;  /* 0x00000060db0b7810 */ /* 0x000fc80007ffe0ff */
[----:B------:R-:W-:-:S13]  /*9e20*/  ISETP.GE.OR P3, PT, R11, R106, P1 ;  /* 0x0000006a0b00720c */ /* 0x000fda0000f66670 */
[----:B------:R-:W-:Y:S05]  /*9e30*/  @P3 BRA `(.L_x_542) ;  /* 0x0000001400803947 */ /* 0x000fea0003800000 */
[----:B------:R-:W5:Y:S01]  /*9e40*/  LDL R14, [R1+0x18] ;  /* 0x00001800010e7983 */ /* 0x000f620000100800 */
[----:B------:R-:W-:Y:S01]  /*9e50*/  SEL R120, R27, R120, !P0 ;  /* 0x000000781b787207 */ /* 0x000fe20004000000 */
[----:B------:R-:W-:Y:S01]  /*9e60*/  VIADD R12, R219, 0x60 ;  /* 0x00000060db0c7836 */ /* 0x000fe20000000000 */
[----:B----4-:R-:W-:Y:S01]  /*9e70*/  IADD3 R50, P3, R9, R110, RZ ;  /* 0x0000006e09327210 */ /* 0x010fe20007f7e0ff */
[----:B------:R-:W-:Y:S01]  /*9e80*/  BSSY B1, `(.L_x_568) ;  /* 0x00000ea000017945 */ /* 0x000fe20003800000 */
[----:B------:R-:W-:Y:S01]  /*9e90*/  SHF.R.S32.HI R11, RZ, 0x1f, R120 ;  /* 0x0000001fff0b7819 */ /* 0x000fe20000011478 */
[----:B------:R-:W-:Y:S02]  /*9ea0*/  IMAD.SHL.U32 R12, R12, 0x80, RZ ;  /* 0x000000800c0c7824 */ /* 0x000fe400078e00ff */
[----:B0-----:R-:W-:Y:S01]  /*9eb0*/  IMAD.X R51, R48, 0x1, R5, P3 ;  /* 0x0000000130337824 */ /* 0x001fe200018e0605 */
[----:B------:R-:W-:Y:S02]  /*9ec0*/  LEA.HI R120, R11, R120, RZ, 0x5 ;  /* 0x000000780b787211 */ /* 0x000fe400078f28ff */
[----:B------:R-:W-:-:S02]  /*9ed0*/  LOP3.LUT R12, R12, 0x380, RZ, 0xc0, !PT ;  /* 0x000003800c0c7812 */ /* 0x000fc400078ec0ff */
[----:B------:R-:W-:-:S04]  /*9ee0*/  LEA.HI.SX32 R120, R120, R7, 0x1b ;  /* 0x0000000778787211 */ /* 0x000fc800078fdaff */
[----:B------:R-:W-:Y:S02]  /*9ef0*/  SHF.R.S32.HI R13, RZ, 0x1f, R120 ;  /* 0x0000001fff0d7819 */ /* 0x000fe40000011478 */
[----:B------:R-:W-:Y:S02]  /*9f00*/  SHF.L.U32 R11, R120, 0x4, RZ ;  /* 0x00000004780b7819 */ /* 0x000fe400000006ff */
[----:B------:R-:W-:Y:S02]  /*9f10*/  LEA.HI R13, R13, R120, RZ, 0x3 ;  /* 0x000000780d0d7211 */ /* 0x000fe400078f18ff */
[----:B------:R-:W-:-:S03]  /*9f20*/  LOP3.LUT R12, R12, 0x70, R11, 0xf8, !PT ;  /* 0x000000700c0c7812 */ /* 0x000fc600078ef80b */
[----:B------:R-:W-:Y:S01]  /*9f30*/  IMAD.SHL.U32 R13, R13, 0x800, RZ ;  /* 0x000008000d0d7824 */ /* 0x000fe200078e00ff */
[----:B------:R-:W-:-:S04]  /*9f40*/  LOP3.LUT R12, R12, R101, RZ, 0x3c, !PT ;  /* 0x000000650c0c7212 */ /* 0x000fc800078e3cff */
[----:B------:R-:W-:-:S04]  /*9f50*/  LOP3.LUT R13, R13, 0xffffc000, RZ, 0xc0, !PT ;  /* 0xffffc0000d0d7812 */ /* 0x000fc800078ec0ff */
[----:B-----5:R-:W-:Y:S01]  /*9f60*/  IADD3 R13, R12, R13, R14 ;  /* 0x0000000d0c0d7210 */ /* 0x020fe20007ffe00e */
[----:B------:R-:W-:-:S04]  /*9f70*/  IMAD R12, R216, 0x8000, R42 ;  /* 0x00008000d80c7824 */ /* 0x000fc800078e022a */
[----:B------:R-:W-:Y:S01]  /*9f80*/  IMAD R14, R216, 0x8000, R13 ;  /* 0x00008000d80e7824 */ /* 0x000fe200078e020d */
[----:B------:R-:W-:-:S03]  /*9f90*/  IADD3 R12, R23, R12, RZ ;  /* 0x0000000c170c7210 */ /* 0x000fc60007ffe0ff */
[----:B------:R-:W-:-:S03]  /*9fa0*/  IMAD.IADD R44, R23, 0x1, R14 ;  /* 0x00000001172c7824 */ /* 0x000fc600078e020e */
[----:B------:R-:W0:Y:S04]  /*9fb0*/  LDS.128 R12, [R12+0x28400] ;  /* 0x028400000c0c7984 */ /* 0x000e280000000c00 */
[----:B------:R-:W4:Y:S01]  /*9fc0*/  LDS.128 R44, [R44+0x28400] ;  /* 0x028400002c2c7984 */ /* 0x000f220000000c00 */
[----:B------:R-:W-:Y:S05]  /*9fd0*/  @P2 BRA `(.L_x_569) ;  /* 0x0000000c00502947 */ /* 0x000fea0003800000 */
[----:B------:R-:W-:Y:S01]  /*9fe0*/  SHF.R.U32.HI R54, RZ, 0x8, R69 ;  /* 0x00000008ff367819 */ /* 0x000fe20000011645 */
[----:B0-----:R-:W-:Y:S01]  /*9ff0*/  IMAD.MOV.U32 R49, RZ, RZ, R12 ;  /* 0x000000ffff317224 */ /* 0x001fe200078e000c */
[----:B------:R-:W-:Y:S01]  /*a000*/  LOP3.LUT R53, R69, 0xff0000ff, RZ, 0xc0, !PT ;  /* 0xff0000ff45357812 */ /* 0x000fe200078ec0ff */
[----:B----4-:R-:W-:Y:S01]  /*a010*/  IMAD.MOV.U32 R58, RZ, RZ, R46 ;  /* 0x000000ffff3a7224 */ /* 0x010fe200078e002e */
[----:B------:R-:W-:Y:S01]  /*a020*/  SHF.R.U32.HI R63, RZ, 0x8, R71 ;  /* 0x00000008ff3f7819 */ /* 0x000fe20000011647 */
[----:B------:R-:W-:Y:S01]  /*a030*/  IMAD.MOV.U32 R55, RZ, RZ, R44 ;  /* 0x000000ffff377224 */ /* 0x000fe200078e002c */
[----:B------:R-:W-:Y:S02]  /*a040*/  SHF.R.U32.HI R52, RZ, 0x8, R75 ;  /* 0x00000008ff347819 */ /* 0x000fe4000001164b */
[----:B------:R-:W-:Y:S01]  /*a050*/  SHF.L.U32 R12, R54, 0x8, RZ ;  /* 0x00000008360c7819 */ /* 0x000fe200000006ff */
[----:B------:R-:W-:Y:S01]  /*a060*/  IMAD.MOV.U32 R54, RZ, RZ, R14 ;  /* 0x000000ffff367224 */ /* 0x000fe200078e000e */
[----:B------:R-:W-:Y:S01]  /*a070*/  SHF.R.U32.HI R65, RZ, 0x10, R69 ;  /* 0x00000010ff417819 */ /* 0x000fe20000011645 */
[----:B------:R-:W-:Y:S01]  /*a080*/  IMAD.SHL.U32 R46, R52, 0x100, RZ ;  /* 0x00000100342e7824 */ /* 0x000fe200078e00ff */
[----:B------:R-:W-:Y:S01]  /*a090*/  LOP3.LUT R53, R53, 0xff00, R12, 0xf8, !PT ;  /* 0x0000ff0035357812 */ /* 0x000fe200078ef80c */
[----:B------:R-:W-:Y:S01]  /*a0a0*/  IMAD.SHL.U32 R12, R63, 0x100, RZ ;  /* 0x000001003f0c7824 */ /* 0x000fe200078e00ff */
[----:B------:R-:W-:Y:S01]  /*a0b0*/  SHF.R.U32.HI R64, RZ, 0x10, R71 ;  /* 0x00000010ff407819 */ /* 0x000fe20000011647 */
[----:B------:R-:W-:Y:S01]  /*a0c0*/  IMAD.U32 R44, R65, 0x10000, RZ ;  /* 0x00010000412c7824 */ /* 0x000fe200078e00ff */
[----:B------:R-:W-:-:S02]  /*a0d0*/  LOP3.LUT R57, R71, 0xff0000ff, RZ, 0xc0, !PT ;  /* 0xff0000ff47397812 */ /* 0x000fc400078ec0ff */
[----:B------:R-:W-:Y:S02]  /*a0e0*/  SHF.R.U32.HI R56, RZ, 0x8, R73 ;  /* 0x00000008ff387819 */ /* 0x000fe40000011649 */
[----:B------:R-:W-:Y:S02]  /*a0f0*/  LOP3.LUT R61, R75, 0xff0000ff, RZ, 0xc0, !PT ;  /* 0xff0000ff4b3d7812 */ /* 0x000fe400078ec0ff */
[----:B------:R-:W-:Y:S02]  /*a100*/  LOP3.LUT R59, R73, 0xff0000ff, RZ, 0xc0, !PT ;  /* 0xff0000ff493b7812 */ /* 0x000fe400078ec0ff */
[----:B------:R-:W-:Y:S02]  /*a110*/  SHF.L.U32 R14, R56, 0x8, RZ ;  /* 0x00000008380e7819 */ /* 0x000fe400000006ff */
[----:B------:R-:W-:Y:S01]  /*a120*/  LOP3.LUT R57, R57, 0xff00, R12, 0xf8, !PT ;  /* 0x0000ff0039397812 */ /* 0x000fe200078ef80c */
[----:B------:R-:W-:Y:S01]  /*a130*/  IMAD.U32 R12, R64, 0x10000, RZ ;  /* 0x00010000400c7824 */ /* 0x000fe200078e00ff */
[----:B------:R-:W-:-:S02]  /*a140*/  LOP3.LUT R65, R61, 0xff00, R46, 0xf8, !PT ;  /* 0x0000ff003d417812 */ /* 0x000fc400078ef82e */
[----:B------:R-:W-:Y:S02]  /*a150*/  F2FP.F16.E4M3.UNPACK_B R61, R116.H1 ;  /* 0x00000074ff3d723e */ /* 0x000fe400030006ff */
[----:B------:R-:W-:Y:S02]  /*a160*/  F2FP.F16.E4M3.UNPACK_B R52, R49.H1 ;  /* 0x00000031ff34723e */ /* 0x000fe400030006ff */
[----:B------:R-:W-:Y:S02]  /*a170*/  F2FP.F16.E4M3.UNPACK_B R56, R55.H1 ;  /* 0x00000037ff38723e */ /* 0x000fe400030006ff */
[----:B------:R-:W-:Y:S01]  /*a180*/  LOP3.LUT R63, R59, 0xff00, R14, 0xf8, !PT ;  /* 0x0000ff003b3f7812 */ /* 0x000fe200078ef80e */
[----:B------:R-:W-:Y:S01]  /*a190*/  HADD2.F32 R14, -RZ, R61.H0_H0 ;  /* 0x2000003dff0e7230 */ /* 0x000fe20000004100 */
[----:B------:R-:W-:Y:S02]  /*a1a0*/  SHF.R.U32.HI R60, RZ, 0x10, R73 ;  /* 0x00000010ff3c7819 */ /* 0x000fe40000011649 */
[----:B------:R-:W-:-:S02]  /*a1b0*/  SHF.R.U32.HI R62, RZ, 0x10, R75 ;  /* 0x00000010ff3e7819 */ /* 0x000fc4000001164b */
[----:B------:R-:W-:Y:S01]  /*a1c0*/  LOP3.LUT R44, R53, 0xff0000, R44, 0xf8, !PT ;  /* 0x00ff0000352c7812 */ /* 0x000fe200078ef82c */
[----:B------:R-:W-:Y:S01]  /*a1d0*/  HADD2.F32 R53, -RZ, R52.H0_H0 ;  /* 0x20000034ff357230 */ /* 0x000fe20000004100 */
[----:B------:R-:W-:Y:S01]  /*a1e0*/  F2FP.F16.E4M3.UNPACK_B R59, R113.H1 ;  /* 0x00000071ff3b723e */ /* 0x000fe200030006ff */
[----:B------:R-:W-:Y:S01]  /*a1f0*/  IMAD.U32 R62, R62, 0x10000, RZ ;  /* 0x000100003e3e7824 */ /* 0x000fe200078e00ff */
[----:B------:R-:W-:Y:S01]  /*a200*/  LOP3.LUT R12, R57, 0xff0000, R12, 0xf8, !PT ;  /* 0x00ff0000390c7812 */ /* 0x000fe200078ef80c */
[----:B------:R-:W-:Y:S01]  /*a210*/  HADD2.F32 R57, -RZ, R56.H0_H0 ;  /* 0x20000038ff397230 */ /* 0x000fe20000004100 */
[----:B------:R-:W-:Y:S01]  /*a220*/  SHF.L.U32 R46, R60, 0x10, RZ ;  /* 0x000000103c2e7819 */ /* 0x000fe200000006ff */
[----:B------:R-:W-:Y:S02]  /*a230*/  HADD2.F32 R60, -RZ, R59.H0_H0 ;  /* 0x2000003bff3c7230 */ /* 0x000fe40000004100 */
[----:B------:R-:W-:Y:S01]  /*a240*/  FMUL.FTZ R66, R53, R14 ;  /* 0x0000000e35427220 */ /* 0x000fe20000410000 */
[----:B------:R-:W-:Y:S01]  /*a250*/  F2FP.F16.E4M3.UNPACK_B R116, R116 ;  /* 0x00000074ff74723e */ /* 0x000fe200020006ff */
[----:B------:R-:W-:Y:S01]  /*a260*/  FMUL.FTZ R64, R57, R14 ;  /* 0x0000000e39407220 */ /* 0x000fe20000410000 */
[----:B------:R-:W-:Y:S01]  /*a270*/  LOP3.LUT R14, R65, 0xff0000, R62, 0xf8, !PT ;  /* 0x00ff0000410e7812 */ /* 0x000fe200078ef83e */
[----:B------:R-:W-:Y:S01]  /*a280*/  FFMA.FTZ R66, R57, R60, R66 ;  /* 0x0000003c39427223 */ /* 0x000fe20000010042 */
[----:B------:R-:W-:-:S02]  /*a290*/  HADD2.F32 R62, -RZ, R61.H1_H1 ;  /* 0x3000003dff3e7230 */ /* 0x000fc40000004100 */
[----:B------:R-:W-:Y:S01]  /*a2a0*/  FFMA.FTZ R64, R53, R60, -R64 ;  /* 0x0000003c35407223 */ /* 0x000fe20000010840 */
[----:B------:R-:W-:Y:S01]  /*a2b0*/  HADD2.F32 R57, -RZ, R56.H1_H1 ;  /* 0x30000038ff397230 */ /* 0x000fe20000004100 */
[----:B------:R-:W-:Y:S01]  /*a2c0*/  F2FP.F16.E4M3.UNPACK_B R55, R55 ;  /* 0x00000037ff37723e */ /* 0x000fe200020006ff */
[----:B------:R-:W-:Y:S01]  /*a2d0*/  HADD2.F32 R53, -RZ, R52.H1_H1 ;  /* 0x30000034ff357230 */ /* 0x000fe20000004100 */
[----:B------:R-:W-:Y:S01]  /*a2e0*/  F2FP.F16.E4M3.UNPACK_B R49, R49 ;  /* 0x00000031ff31723e */ /* 0x000fe200020006ff */
[----:B------:R-:W-:Y:S01]  /*a2f0*/  HADD2.F32 R60, -RZ, R59.H1_H1 ;  /* 0x3000003bff3c7230 */ /* 0x000fe20000004100 */
[----:B------:R-:W-:Y:S01]  /*a300*/  F2FP.F16.E4M3.UNPACK_B R113, R113 ;  /* 0x00000071ff71723e */ /* 0x000fe200020006ff */
[-C--:B------:R-:W-:Y:S01]  /*a310*/  FMUL.FTZ R68, R57, R62.reuse ;  /* 0x0000003e39447220 */ /* 0x080fe20000410000 */
[----:B------:R-:W-:Y:S02]  /*a320*/  HADD2.F32 R59, -RZ, R116.H0_H0 ;  /* 0x20000074ff3b7230 */ /* 0x000fe40000004100 */
[----:B------:R-:W-:Y:S01]  /*a330*/  FMUL.FTZ R62, R53, R62 ;  /* 0x0000003e353e7220 */ /* 0x000fe20000410000 */
[----:B------:R-:W-:-:S02]  /*a340*/  HADD2.F32 R56, -RZ, R55.H0_H0 ;  /* 0x20000037ff387230 */ /* 0x000fc40000004100 */
[-C--:B------:R-:W-:Y:S01]  /*a350*/  FFMA.FTZ R67, R53, R60.reuse, -R68 ;  /* 0x0000003c35437223 */ /* 0x080fe20000010844 */
[----:B------:R-:W-:Y:S02]  /*a360*/  HADD2.F32 R52, -RZ, R49.H0_H0 ;  /* 0x20000031ff347230 */ /* 0x000fe40000004100 */
[----:B------:R-:W-:Y:S01]  /*a370*/  FFMA.FTZ R69, R57, R60, R62 ;  /* 0x0000003c39457223 */ /* 0x000fe2000001003e */
[----:B------:R-:W-:Y:S02]  /*a380*/  HADD2.F32 R53, -RZ, R113.H0_H0 ;  /* 0x20000071ff357230 */ /* 0x000fe40000004100 */
[-C--:B------:R-:W-:Y:S01]  /*a390*/  FMUL.FTZ R57, R56, R59.reuse ;  /* 0x0000003b38397220 */ /* 0x080fe20000410000 */
[----:B------:R-:W-:Y:S02]  /*a3a0*/  HADD2.F32 R116, -RZ, R116.H1_H1 ;  /* 0x30000074ff747230 */ /* 0x000fe40000004100 */
[C---:B------:R-:W-:Y:S01]  /*a3b0*/  FMUL.FTZ R59, R52.reuse, R59 ;  /* 0x0000003b343b7220 */ /* 0x040fe20000410000 */
[----:B------:R-:W-:Y:S01]  /*a3c0*/  HADD2.F32 R55, -RZ, R55.H1_H1 ;  /* 0x30000037ff377230 */ /* 0x000fe20000004100 */
[----:B------:R-:W-:Y:S01]  /*a3d0*/  LOP3.LUT R46, R63, 0xff0000, R46, 0xf8, !PT ;  /* 0x00ff00003f2e7812 */ /* 0x000fe200078ef82e */
[-C--:B------:R-:W-:Y:S01]  /*a3e0*/  FFMA.FTZ R62, R52, R53.reuse, -R57 ;  /* 0x00000035343e7223 */ /* 0x080fe20000010839 */
[----:B------:R-:W-:Y:S01]  /*a3f0*/  FFMA.FTZ R63, R56, R53, R59 ;  /* 0x00000035383f7223 */ /* 0x000fe2000001003b */
[----:B------:R-:W-:-:S02]  /*a400*/  HADD2.F32 R49, -RZ, R49.H1_H1 ;  /* 0x30000031ff317230 */ /* 0x000fc40000004100 */
[----:B------:R-:W-:Y:S01]  /*a410*/  FMUL.FTZ R56, R55, R116 ;  /* 0x0000007437387220 */ /* 0x000fe20000410000 */
[----:B------:R-:W-:Y:S01]  /*a420*/  HADD2.F32 R52, -RZ, R113.H1_H1 ;  /* 0x30000071ff347230 */ /* 0x000fe20000004100 */
[----:B------:R-:W-:Y:S02]  /*a430*/  F2FP.F16.E4M3.UNPACK_B R59, R117.H1 ;  /* 0x00000075ff3b723e */ /* 0x000fe400030006ff */
[----:B------:R-:W-:Y:S01]  /*a440*/  F2FP.F16.E4M3.UNPACK_B R53, R58.H1 ;  /* 0x0000003aff35723e */ /* 0x000fe200030006ff */
[C---:B------:R-:W-:Y:S01]  /*a450*/  FMUL.FTZ R116, R49.reuse, R116 ;  /* 0x0000007431747220 */ /* 0x040fe20000410000 */
[----:B------:R-:W-:Y:S01]  /*a460*/  FFMA.FTZ R65, R49, R52, -R56 ;  /* 0x0000003431417223 */ /* 0x000fe20000010838 */
[----:B------:R-:W-:Y:S01]  /*a470*/  F2FP.F16.E4M3.UNPACK_B R49, R54.H1 ;  /* 0x00000036ff31723e */ /* 0x000fe200030006ff */
[----:B------:R-:W-:Y:S01]  /*a480*/  HADD2.F32 R61, -RZ, R59.H0_H0 ;  /* 0x2000003bff3d7230 */ /* 0x000fe20000004100 */
[----:B------:R-:W-:Y:S01]  /*a490*/  F2FP.F16.E4M3.UNPACK_B R57, R115.H1 ;  /* 0x00000073ff39723e */ /* 0x000fe200030006ff */
[----:B------:R-:W-:-:S02]  /*a4a0*/  HADD2.F32 R56, -RZ, R53.H0_H0 ;  /* 0x20000035ff387230 */ /* 0x000fc40000004100 */
[----:B------:R-:W-:Y:S01]  /*a4b0*/  FFMA.FTZ R116, R55, R52, R116 ;  /* 0x0000003437747223 */ /* 0x000fe20000010074 */
[----:B------:R-:W-:Y:S01]  /*a4c0*/  HADD2.F32 R52, -RZ, R49.H0_H0 ;  /* 0x20000031ff347230 */ /* 0x000fe20000004100 */
[----:B------:R-:W-:Y:S01]  /*a4d0*/  F2FP.F16.E4M3.UNPACK_B R117, R117 ;  /* 0x00000075ff75723e */ /* 0x000fe200020006ff */
[----:B------:R-:W-:Y:S02]  /*a4e0*/  HADD2.F32 R60, -RZ, R59.H1_H1 ;  /* 0x3000003bff3c7230 */ /* 0x000fe40000004100 */
[-C--:B------:R-:W-:Y:S01]  /*a4f0*/  FMUL.FTZ R59, R56, R61.reuse ;  /* 0x0000003d383b7220 */ /* 0x080fe20000410000 */
[----:B------:R-:W-:Y:S02]  /*a500*/  HADD2.F32 R55, -RZ, R57.H0_H0 ;  /* 0x20000039ff377230 */ /* 0x000fe40000004100 */
[----:B------:R-:W-:Y:S01]  /*a510*/  FMUL.FTZ R71, R52, R61 ;  /* 0x0000003d34477220 */ /* 0x000fe20000410000 */
[----:B------:R-:W-:Y:S01]  /*a520*/  HADD2.F32 R53, -RZ, R53.H1_H1 ;  /* 0x30000035ff357230 */ /* 0x000fe20000004100 */
[----:B------:R-:W-:Y:S01]  /*a530*/  F2FP.F16.E4M3.UNPACK_B R58, R58 ;  /* 0x0000003aff3a723e */ /* 0x000fe200020006ff */
[----:B------:R-:W-:-:S02]  /*a540*/  HADD2.F32 R49, -RZ, R49.H1_H1 ;  /* 0x30000031ff317230 */ /* 0x000fc40000004100 */
[-C--:B------:R-:W-:Y:S01]  /*a550*/  FFMA.FTZ R61, R52, R55.reuse, -R59 ;  /* 0x00000037343d7223 */ /* 0x080fe2000001083b */
[----:B------:R-:W-:Y:S02]  /*a560*/  HADD2.F32 R52, -RZ, R57.H1_H1 ;  /* 0x30000039ff347230 */ /* 0x000fe40000004100 */
[----:B------:R-:W-:Y:S01]  /*a570*/  FMUL.FTZ R68, R53, R60 ;  /* 0x0000003c35447220 */ /* 0x000fe20000410000 */
[----:B------:R-:W-:Y:S01]  /*a580*/  F2FP.F16.E4M3.UNPACK_B R54, R54 ;  /* 0x00000036ff36723e */ /* 0x000fe200020006ff */
[C---:B------:R-:W-:Y:S01]  /*a590*/  FMUL.FTZ R60, R49.reuse, R60 ;  /* 0x0000003c313c7220 */ /* 0x040fe20000410000 */
[----:B------:R-:W-:Y:S01]  /*a5a0*/  FFMA.FTZ R71, R56, R55, R71 ;  /* 0x0000003738477223 */ /* 0x000fe20000010047 */
[-C--:B------:R-:W-:Y:S01]  /*a5b0*/  FFMA.FTZ R68, R49, R52.reuse, -R68 ;  /* 0x0000003431447223 */ /* 0x080fe20000010844 */
[--C-:B------:R-:W-:Y:S02]  /*a5c0*/  HADD2.F32 R55, -RZ, R117.reuse.H0_H0 ;  /* 0x20000075ff377230 */ /* 0x100fe40000004100 */
[----:B------:R-:W-:Y:S01]  /*a5d0*/  FFMA.FTZ R70, R53, R52, R60 ;  /* 0x0000003435467223 */ /* 0x000fe2000001003c */
[----:B------:R-:W-:Y:S01]  /*a5e0*/  F2FP.F16.E4M3.UNPACK_B R115, R115 ;  /* 0x00000073ff73723e */ /* 0x000fe200020006ff */
[----:B------:R-:W-:Y:S01]  /*a5f0*/  HADD2.F32 R52, -RZ, R58.H0_H0 ;  /* 0x2000003aff347230 */ /* 0x000fe20000004100 */
[----:B------:R-:W-:Y:S01]  /*a600*/  F2FP.SATFINITE.E4M3.F32.PACK_AB_MERGE_C R61, R68, R61, RZ ;  /* 0x0000003d443d723e */ /* 0x000fe200048070ff */
[----:B------:R-:W-:Y:S01]  /*a610*/  HADD2.F32 R49, -RZ, R54.H0_H0 ;  /* 0x20000036ff317230 */ /* 0x000fe20000004100 */
[----:B------:R-:W-:Y:S01]  /*a620*/  F2FP.SATFINITE.E4M3.F32.PACK_AB_MERGE_C R70, R70, R71, RZ ;  /* 0x000000474646723e */ /* 0x000fe200048070ff */
[----:B------:R-:W-:-:S02]  /*a630*/  HADD2.F32 R117, -RZ, R117.H1_H1 ;  /* 0x30000075ff757230 */ /* 0x000fc40000004100 */
[-C--:B------:R-:W-:Y:S01]  /*a640*/  FMUL.FTZ R56, R52, R55.reuse ;  /* 0x0000003734387220 */ /* 0x080fe20000410000 */
[----:B------:R-:W-:Y:S02]  /*a650*/  HADD2.F32 R58, -RZ, R58.H1_H1 ;  /* 0x3000003aff3a7230 */ /* 0x000fe40000004100 */
[----:B------:R-:W-:Y:S01]  /*a660*/  FMUL.FTZ R55, R49, R55 ;  /* 0x0000003731377220 */ /* 0x000fe20000410000 */
[--C-:B------:R-:W-:Y:S01]  /*a670*/  HADD2.F32 R53, -RZ, R115.reuse.H0_H0 ;  /* 0x20000073ff357230 */ /* 0x100fe20000004100 */
[----:B------:R-:W-:Y:S01]  /*a680*/  F2FP.SATFINITE.E4M3.F32.PACK_AB_MERGE_C R64, R67, R64, RZ ;  /* 0x000000404340723e */ /* 0x000fe200048070ff */
[----:B------:R-:W-:Y:S02]  /*a690*/  HADD2.F32 R54, -RZ, R54.H1_H1 ;  /* 0x30000036ff367230 */ /* 0x000fe40000004100 */
[----:B------:R-:W-:Y:S01]  /*a6a0*/  FMUL.FTZ R59, R58, R117 ;  /* 0x000000753a3b7220 */ /* 0x000fe20000410000 */
[----:B------:R-:W-:Y:S02]  /*a6b0*/  HADD2.F32 R115, -RZ, R115.H1_H1 ;  /* 0x30000073ff737230 */ /* 0x000fe40000004100 */
[-C--:B------:R-:W-:Y:S01]  /*a6c0*/  FFMA.FTZ R57, R49, R53.reuse, -R56 ;  /* 0x0000003531397223 */ /* 0x080fe20000010838 */
[----:B------:R-:W-:Y:S01]  /*a6d0*/  FFMA.FTZ R60, R52, R53, R55 ;  /* 0x00000035343c7223 */ /* 0x000fe20000010037 */
[----:B------:R-:W-:Y:S01]  /*a6e0*/  F2FP.F16.E4M3.UNPACK_B R53, R45 ;  /* 0x0000002dff35723e */ /* 0x000fe200020006ff */
[C---:B------:R-:W-:Y:S01]  /*a6f0*/  FMUL.FTZ R117, R54.reuse, R117 ;  /* 0x0000007536757220 */ /* 0x040fe20000410000 */
[----:B------:R-:W-:Y:S01]  /*a700*/  FFMA.FTZ R52, R54, R115, -R59 ;  /* 0x0000007336347223 */ /* 0x000fe2000001083b */
[----:B------:R-:W-:-:S02]  /*a710*/  F2FP.F16.E4M3.UNPACK_B R56, R46 ;  /* 0x0000002eff38723e */ /* 0x000fc400020006ff */
[----:B------:R-:W-:Y:S01]  /*a720*/  F2FP.F16.E4M3.UNPACK_B R49, R13 ;  /* 0x0000000dff31723e */ /* 0x000fe200020006ff */
[----:B------:R-:W-:Y:S01]  /*a730*/  HADD2.F32 R54, -RZ, R53.H0_H0 ;  /* 0x20000035ff367230 */ /* 0x000fe20000004100 */
[----:B------:R-:W-:Y:S01]  /*a740*/  F2FP.F16.E4M3.UNPACK_B R55, R44 ;  /* 0x0000002cff37723e */ /* 0x000fe200020006ff */
[----:B------:R-:W-:Y:S01]  /*a750*/  HADD2.F32 R59, -RZ, R56.H0_H0 ;  /* 0x20000038ff3b7230 */ /* 0x000fe20000004100 */
[----:B------:R-:W-:Y:S01]  /*a760*/  F2FP.SATFINITE.E4M3.F32.PACK_AB_MERGE_C R71, R52, R57, R61 ;  /* 0x000000393447723e */ /* 0x000fe2000480703d */
[----:B------:R-:W-:Y:S02]  /*a770*/  HADD2.F32 R52, -RZ, R49.H0_H0 ;  /* 0x20000031ff347230 */ /* 0x000fe40000004100 */
[----:B------:R-:W-:Y:S01]  /*a780*/  FFMA.FTZ R117, R58, R115, R117 ;  /* 0x000000733a757223 */ /* 0x000fe20000010075 */
[----:B------:R-:W-:Y:S02]  /*a790*/  HADD2.F32 R57, -RZ, R55.H0_H0 ;  /* 0x20000037ff397230 */ /* 0x000fe40000004100 */
[----:B------:R-:W-:Y:S01]  /*a7a0*/  FMUL.FTZ R61, R54, R59 ;  /* 0x0000003b363d7220 */ /* 0x000fe20000410000 */
[----:B------:R-:W-:-:S02]  /*a7b0*/  HADD2.F32 R53, -RZ, R53.H1_H1 ;  /* 0x30000035ff357230 */ /* 0x000fc40000004100 */
[----:B------:R-:W-:Y:S01]  /*a7c0*/  FMUL.FTZ R59, R52, R59 ;  /* 0x0000003b343b7220 */ /* 0x000fe20000410000 */
[----:B------:R-:W-:Y:S01]  /*a7d0*/  HADD2.F32 R56, -RZ, R56.H1_H1 ;  /* 0x30000038ff387230 */ /* 0x000fe20000004100 */
[----:B------:R-:W-:Y:S01]  /*a7e0*/  F2FP.SATFINITE.E4M3.F32.PACK_AB_MERGE_C R117, R117, R60, R70 ;  /* 0x0000003c7575723e */ /* 0x000fe20004807046 */
[----:B------:R-:W-:Y:S02]  /*a7f0*/  HADD2.F32 R49, -RZ, R49.H1_H1 ;  /* 0x30000031ff317230 */ /* 0x000fe40000004100 */
[-C--:B------:R-:W-:Y:S01]  /*a800*/  FFMA.FTZ R59, R54, R57.reuse, R59 ;  /* 0x00000039363b7223 */ /* 0x080fe2000001003b */
[----:B------:R-:W-:Y:S02]  /*a810*/  HADD2.F32 R54, -RZ, R55.H1_H1 ;  /* 0x30000037ff367230 */ /* 0x000fe40000004100 */
[-C--:B------:R-:W-:Y:S01]  /*a820*/  FMUL.FTZ R58, R53, R56.reuse ;  /* 0x00000038353a7220 */ /* 0x080fe20000410000 */
[----:B------:R-:W-:Y:S01]  /*a830*/  FFMA.FTZ R61, R52, R57, -R61 ;  /* 0x00000039343d7223 */ /* 0x000fe2000001083d */
[C---:B------:R-:W-:Y:S01]  /*a840*/  FMUL.FTZ R56, R49.reuse, R56 ;  /* 0x0000003831387220 */ /* 0x040fe20000410000 */
[----:B------:R-:W-:Y:S01]  /*a850*/  F2FP.F16.E4M3.UNPACK_B R52, R45.H1 ;  /* 0x0000002dff34723e */ /* 0x000fe200030006ff */
[----:B------:R-:W-:Y:S01]  /*a860*/  FFMA.FTZ R60, R49, R54, -R58 ;  /* 0x00000036313c7223 */ /* 0x000fe2000001083a */
[----:B------:R-:W-:-:S02]  /*a870*/  F2FP.F16.E4M3.UNPACK_B R49, R46.H1 ;  /* 0x0000002eff31723e */ /* 0x000fc400030006ff */
[----:B------:R-:W-:Y:S01]  /*a880*/  F2FP.F16.E4M3.UNPACK_B R13, R13.H1 ;  /* 0x0000000dff0d723e */ /* 0x000fe200030006ff */
[--C-:B------:R-:W-:Y:S01]  /*a890*/  HADD2.F32 R46, -RZ, R52.reuse.H0_H0 ;  /* 0x20000034ff2e7230 */ /* 0x100fe20000004100 */
[----:B------:R-:W-:Y:S01]  /*a8a0*/  F2FP.SATFINITE.E4M3.F32.PACK_AB_MERGE_C R66, R69, R66, RZ ;  /* 0x000000424542723e */ /* 0x000fe200048070ff */
[----:B------:R-:W-:Y:S01]  /*a8b0*/  HADD2.F32 R52, -RZ, R52.H1_H1 ;  /* 0x30000034ff347230 */ /* 0x000fe20000004100 */
[----:B------:R-:W-:Y:S01]  /*a8c0*/  F2FP.SATFINITE.E4M3.F32.PACK_AB_MERGE_C R69, R65, R62, R64 ;  /* 0x0000003e4145723e */ /* 0x000fe20004807040 */
[----:B------:R-:W-:Y:S01]  /*a8d0*/  FFMA.FTZ R62, R53, R54, R56 ;  /* 0x00000036353e7223 */ /* 0x000fe20000010038 */
[----:B------:R-:W-:Y:S01]  /*a8e0*/  F2FP.F16.E4M3.UNPACK_B R44, R44.H1 ;  /* 0x0000002cff2c723e */ /* 0x000fe200030006ff */
[----:B------:R-:W-:Y:S01]  /*a8f0*/  HADD2.F32 R53, -RZ, R49.H0_H0 ;  /* 0x20000031ff357230 */ /* 0x000fe20000004100 */
[----:B------:R-:W-:Y:S01]  /*a900*/  F2FP.SATFINITE.E4M3.F32.PACK_AB_MERGE_C R116, R116, R63, R66 ;  /* 0x0000003f7474723e */ /* 0x000fe20004807042 */
[----:B------:R-:W-:Y:S01]  /*a910*/  HADD2.F32 R45, -RZ, R13.H0_H0 ;  /* 0x2000000dff2d7230 */ /* 0x000fe20000004100 */
[----:B------:R-:W-:Y:S01]  /*a920*/  F2FP.F16.E4M3.UNPACK_B R55, R14 ;  /* 0x0000000eff37723e */ /* 0x000fe200020006ff */
[----:B------:R-:W-:-:S02]  /*a930*/  HADD2.F32 R54, -RZ, R49.H1_H1 ;  /* 0x30000031ff367230 */ /* 0x000fc40000004100 */
[-C--:B------:R-:W-:Y:S01]  /*a940*/  FMUL.FTZ R56, R46, R53.reuse ;  /* 0x000000352e387220 */ /* 0x080fe20000410000 */
[--C-:B------:R-:W-:Y:S02]  /*a950*/  HADD2.F32 R49, -RZ, R44.reuse.H0_H0 ;  /* 0x2000002cff317230 */ /* 0x100fe40000004100 */
[C---:B------:R-:W-:Y:S01]  /*a960*/  FMUL.FTZ R53, R45.reuse, R53 ;  /* 0x000000352d357220 */ /* 0x040fe20000410000 */
[----:B------:R-:W-:Y:S02]  /*a970*/  HADD2.F32 R13, -RZ, R13.H1_H1 ;  /* 0x3000000dff0d7230 */ /* 0x000fe40000004100 */
[-C--:B------:R-:W-:Y:S01]  /*a980*/  FMUL.FTZ R58, R52, R54.reuse ;  /* 0x00000036343a7220 */ /* 0x080fe20000410000 */
[----:B------:R-:W-:Y:S02]  /*a990*/  HADD2.F32 R44, -RZ, R44.H1_H1 ;  /* 0x3000002cff2c7230 */ /* 0x000fe40000004100 */
[----:B------:R-:W-:Y:S01]  /*a9a0*/  FFMA.FTZ R64, R46, R49, R53 ;  /* 0x000000312e407223 */ /* 0x000fe20000010035 */
[----:B------:R-:W-:Y:S01]  /*a9b0*/  F2FP.F16.E4M3.UNPACK_B R46, R47 ;  /* 0x0000002fff2e723e */ /* 0x000fe200020006ff */
[----:B------:R-:W-:Y:S01]  /*a9c0*/  FFMA.FTZ R63, R45, R49, -R56 ;  /* 0x000000312d3f7223 */ /* 0x000fe20000010838 */
[C---:B------:R-:W-:Y:S01]  /*a9d0*/  FMUL.FTZ R45, R13.reuse, R54 ;  /* 0x000000360d2d7220 */ /* 0x040fe20000410000 */
[----:B------:R-:W-:Y:S01]  /*a9e0*/  FFMA.FTZ R66, R13, R44, -R58 ;  /* 0x0000002c0d427223 */ /* 0x000fe2000001083a */
[-C--:B------:R-:W-:Y:S01]  /*a9f0*/  F2FP.F16.E4M3.UNPACK_B R13, R15.reuse ;  /* 0x0000000fff0d723e */ /* 0x080fe200020006ff */
[----:B------:R-:W-:Y:S01]  /*aa00*/  HADD2.F32 R49, -RZ, R46.H0_H0 ;  /* 0x2000002eff317230 */ /* 0x000fe20000004100 */
[----:B------:R-:W-:Y:S01]  /*aa10*/  F2FP.F16.E4M3.UNPACK_B R56, R14.H1 ;  /* 0x0000000eff38723e */ /* 0x000fe200030006ff */
[----:B------:R-:W-:Y:S01]  /*aa20*/  HADD2.F32 R57, -RZ, R55.H0_H0 ;  /* 0x20000037ff397230 */ /* 0x000fe20000004100 */
[----:B------:R-:W-:Y:S01]  /*aa30*/  F2FP.F16.E4M3.UNPACK_B R15, R15.H1 ;  /* 0x0000000fff0f723e */ /* 0x000fe200030006ff */
[----:B------:R-:W-:Y:S01]  /*aa40*/  FFMA.FTZ R65, R52, R44, R45 ;  /* 0x0000002c34417223 */ /* 0x000fe2000001002d */
        /* <DEDUP_REMOVED lines=9> */
[----:B------:R-:W-:Y:S01]  /*aae0*/  HADD2.F32 R53, -RZ, R14.H0_H0 ;  /* 0x2000000eff357230 */ /* 0x000fe20000004100 */
[----:B------:R-:W-:Y:S01]  /*aaf0*/  F2FP.SATFINITE.E4M3.F32.PACK_AB_MERGE_C R63, R66, R63, RZ ;  /* 0x0000003f423f723e */ /* 0x000fe200048070ff */
[----:B------:R-:W-:Y:S02]  /*ab00*/  HADD2.F32 R47, -RZ, R47.H1_H1 ;  /* 0x3000002fff2f7230 */ /* 0x000fe40000004100 */
[----:B------:R-:W-:Y:S01]  /*ab10*/  FMUL.FTZ R57, R45, R58 ;  /* 0x0000003a2d397220 */ /* 0x000fe20000410000 */
[----:B------:R-:W-:Y:S02]  /*ab20*/  HADD2.F32 R56, -RZ, R56.H1_H1 ;  /* 0x30000038ff387230 */ /* 0x000fe40000004100 */
[----:B------:R-:W-:Y:S01]  /*ab30*/  FFMA.FTZ R67, R44, R53, -R67 ;  /* 0x000000352c437223 */ /* 0x000fe20000010843 */
[----:B------:R-:W-:-:S02]  /*ab40*/  HADD2.F32 R15, -RZ, R15.H1_H1 ;  /* 0x3000000fff0f7230 */ /* 0x000fc40000004100 */
[C---:B------:R-:W-:Y:S01]  /*ab50*/  FMUL.FTZ R70, R12.reuse, R58 ;  /* 0x0000003a0c467220 */ /* 0x040fe20000410000 */
[----:B------:R-:W-:Y:S02]  /*ab60*/  HADD2.F32 R54, -RZ, R52.H0_H0 ;  /* 0x20000034ff367230 */ /* 0x000fe40000004100 */
[-C--:B------:R-:W-:Y:S01]  /*ab70*/  FMUL.FTZ R44, R47, R56.reuse ;  /* 0x000000382f2c7220 */ /* 0x080fe20000410000 */
[----:B------:R-:W-:Y:S02]  /*ab80*/  HADD2.F32 R46, -RZ, R46.H1_H1 ;  /* 0x3000002eff2e7230 */ /* 0x000fe40000004100 */
[----:B------:R-:W-:Y:S01]  /*ab90*/  FMUL.FTZ R56, R15, R56 ;  /* 0x000000380f387220 */ /* 0x000fe20000410000 */
[----:B------:R-:W-:Y:S02]  /*aba0*/  HADD2.F32 R55, -RZ, R55.H1_H1 ;  /* 0x30000037ff377230 */ /* 0x000fe40000004100 */
[----:B------:R-:W-:Y:S01]  /*abb0*/  FFMA.FTZ R57, R12, R54, R57 ;  /* 0x000000360c397223 */ /* 0x000fe20000010039 */
[----:B------:R-:W-:-:S02]  /*abc0*/  HADD2.F32 R52, -RZ, R52.H1_H1 ;  /* 0x30000034ff347230 */ /* 0x000fc40000004100 */
[----:B------:R-:W-:Y:S01]  /*abd0*/  FFMA.FTZ R70, R45, R54, -R70 ;  /* 0x000000362d467223 */ /* 0x000fe20000010846 */
[----:B------:R-:W-:Y:S02]  /*abe0*/  HADD2.F32 R13, -RZ, R13.H1_H1 ;  /* 0x3000000dff0d7230 */ /* 0x000fe40000004100 */
[CC--:B------:R-:W-:Y:S01]  /*abf0*/  FMUL.FTZ R12, R46.reuse, R55.reuse ;  /* 0x000000372e0c7220 */ /* 0x0c0fe20000410000 */
[----:B------:R-:W-:Y:S02]  /*ac00*/  HADD2.F32 R14, -RZ, R14.H1_H1 ;  /* 0x3000000eff0e7230 */ /* 0x000fe40000004100 */
[-C--:B------:R-:W-:Y:S01]  /*ac10*/  FFMA.FTZ R15, R15, R52.reuse, -R44 ;  /* 0x000000340f0f7223 */ /* 0x080fe2000001082c */
[----:B------:R-:W-:Y:S01]  /*ac20*/  FFMA.FTZ R56, R47, R52, R56 ;  /* 0x000000342f387223 */ /* 0x000fe20000010038 */
[----:B------:R-:W-:Y:S01]  /*ac30*/  FMUL.FTZ R55, R13, R55 ;  /* 0x000000370d377220 */ /* 0x000fe20000410000 */
[----:B------:R-:W-:Y:S01]  /*ac40*/  FFMA.FTZ R68, R49, R53, R68 ;  /* 0x0000003531447223 */ /* 0x000fe20000010044 */
[----:B------:R-:W-:Y:S01]  /*ac50*/  FFMA.FTZ R12, R13, R14, -R12 ;  /* 0x0000000e0d0c7223 */ /* 0x000fe2000001080c */
[----:B------:R-:W-:Y:S01]  /*ac60*/  F2FP.SATFINITE.E4M3.F32.PACK_AB_MERGE_C R15, R15, R70, RZ ;  /* 0x000000460f0f723e */ /* 0x000fe200048070ff */
[----:B------:R-:W-:Y:S01]  /*ac70*/  FFMA.FTZ R55, R46, R14, R55 ;  /* 0x0000000e2e377223 */ /* 0x000fe20000010037 */
[----:B------:R-:W-:Y:S01]  /*ac80*/  F2FP.SATFINITE.E4M3.F32.PACK_AB_MERGE_C R64, R65, R64, RZ ;  /* 0x000000404140723e */ /* 0x000fe200048070ff */
[----:B------:R-:W-:Y:S01]  /*ac90*/  IMAD.MOV.U32 R44, RZ, RZ, R116 ;  /* 0x000000ffff2c7224 */ /* 0x000fe200078e0074 */
[----:B------:R-:W-:Y:S01]  /*aca0*/  F2FP.SATFINITE.E4M3.F32.PACK_AB_MERGE_C R56, R56, R57, RZ ;  /* 0x000000393838723e */ /* 0x000fe200048070ff */
[----:B------:R-:W-:Y:S01]  /*acb0*/  IMAD.MOV.U32 R46, RZ, RZ, R117 ;  /* 0x000000ffff2e7224 */ /* 0x000fe200078e0075 */
[----:B------:R-:W-:Y:S01]  /*acc0*/  F2FP.SATFINITE.E4M3.F32.PACK_AB_MERGE_C R15, R12, R67, R15 ;  /* 0x000000430c0f723e */ /* 0x000fe2000480700f */
[----:B------:R-:W-:Y:S01]  /*acd0*/  IMAD.MOV.U32 R12, RZ, RZ, R69 ;  /* 0x000000ffff0c7224 */ /* 0x000fe200078e0045 */
[----:B------:R-:W-:-:S02]  /*ace0*/  F2FP.SATFINITE.E4M3.F32.PACK_AB_MERGE_C R13, R60, R61, R63 ;  /* 0x0000003d3c0d723e */ /* 0x000fc4000480703f */
[----:B------:R-:W-:Y:S02]  /*acf0*/  F2FP.SATFINITE.E4M3.F32.PACK_AB_MERGE_C R45, R62, R59, R64 ;  /* 0x0000003b3e2d723e */ /* 0x000fe40004807040 */
[----:B------:R-:W-:Y:S02]  /*ad00*/  F2FP.SATFINITE.E4M3.F32.PACK_AB_MERGE_C R47, R55, R68, R56 ;  /* 0x00000044372f723e */ /* 0x000fe40004807038 */
[----:B------:R-:W-:-:S07]  /*ad10*/  MOV R14, R71 ;  /* 0x00000047000e7202 */ /* 0x000fce0000000f00 */
.L_x_569:
[----:B------:R-:W-:Y:S05]  /*ad20*/  BSYNC B1 ;  /* 0x0000000000017941 */ /* 0x000fea0003800000 */
.L_x_568:
[----:B0-----:R0:W-:Y:S01]  /*ad30*/  ST.E.128 desc[UR36][R50.64], R12 ;  /* 0x0000000c32007985 */ /* 0x0011e2000c101d24 */
[----:B------:R-:W-:-:S13]  /*ad40*/  ISETP.GE.AND P2, PT, R11, R118, PT ;  /* 0x000000760b00720c */ /* 0x000fda0003f46270 */
[----:B------:R-:W-:Y:S05]  /*ad50*/  @P2 BRA `(.L_x_542) ;  /* 0x0000000400b82947 */ /* 0x000fea0003800000 */
[----:B------:R-:W-:-:S04]  /*ad60*/  IADD3 R110, P2, R11, R110, RZ ;  /* 0x0000006e0b6e7210 */ /* 0x000fc80007f5e0ff */
[----:B------:R-:W-:-:S05]  /*ad70*/  LEA.HI.X.SX32 R111, R11, R48, 0x1, P2 ;  /* 0x000000300b6f7211 */ /* 0x000fca00010f0eff */
[----:B----4-:R4:W-:Y:S01]  /*ad80*/  ST.E.128 desc[UR36][R110.64], R44 ;  /* 0x0000002c6e007985 */ /* 0x0109e2000c101d24 */
[----:B------:R-:W-:Y:S05]  /*ad90*/  BRA `(.L_x_542) ;  /* 0x0000000400a87947 */ /* 0x000fea0003800000 */
.L_x_501:
[----:B------:R-:W-:-:S06]  /*ada0*/  UISETP.NE.AND UP0, UPT, UR39, 0x3, UPT ;  /* 0x000000032700788c */ /* 0x000fcc000bf05270 */
[----:B------:R-:W-:-:S13]  /*adb0*/  PLOP3.LUT P5, PT, PT, PT, UP0, 0x80, 0x0 ;  /* 0x000000000000781c */ /* 0x000fda0003faf008 */
[----:B------:R-:W-:Y:S05]  /*adc0*/  @!P5 BRA `(.L_x_570) ;  /* 0x000000000004d947 */ /* 0x000fea0003800000 */
[----:B------:R-:W-:Y:S01]  /*add0*/  BPT.TRAP 0x1 ;  /* 0x000000040000795c */ /* 0x000fe20000300000 */
.L_x_570:
[----:B------:R-:W-:Y:S01]  /*ade0*/  IMAD R4, R216, 0x8, R23 ;  /* 0x00000008d8047824 */ /* 0x000fe200078e0217 */
[----:B------:R-:W-:Y:S01]  /*adf0*/  SHF.L.U32 R107, R224, 0x1f, RZ ;  /* 0x0000001fe06b7819 */ /* 0x000fe200000006ff */
[----:B------:R-:W-:Y:S01]  /*ae00*/  BSSY B1, `(.L_x_571) ;  /* 0x0000004000017945 */ /* 0x000fe20003800000 */
[----:B------:R-:W-:Y:S02]  /*ae10*/  SHF.R.S32.HI R104, RZ, 0x1f, R103 ;  /* 0x0000001fff687819 */ /* 0x000fe40000011467 */
[----:B------:R-:W0:Y:S02]  /*ae20*/  SYNCS.PHASECHK.TRANS64.TRYWAIT P2, [R4+URZ+0x38890], R107 ;  /* 0x0388906b040075a7 */ /* 0x000e24000804017f */
[----:B0-----:R-:W-:Y:S05]  /*ae30*/  @!P2 BRA `(.L_x_572) ;  /* 0x000001a00070a947 */ /* 0x001fea0003800000 */
.L_x_860:
[----:B------:R-:W-:Y:S05]  /*ae40*/  BSYNC B1 ;  /* 0x0000000000017941 */ /* 0x000fea0003800000 */
.L_x_571:
[----:B------:R-:W-:Y:S01]  /*ae50*/  ULDC.64 UR4, c[0x0][0x300] ;  /* 0x0000c00000047ab9 */ /* 0x000fe20000000a00 */
[----:B-----5:R-:W-:Y:S01]  /*ae60*/  SHF.R.S32.HI R105, RZ, 0x1f, R102 ;  /* 0x0000001fff697819 */ /* 0x020fe20000011466 */
[----:B------:R-:W-:Y:S01]  /*ae70*/  IMAD R14, R104, UR4, RZ ;  /* 0x00000004680e7c24 */ /* 0x000fe2000f8e02ff */
[----:B------:R-:W-:Y:S01]  /*ae80*/  ULDC.64 UR6, c[0x0][0x2e8] ;  /* 0x0000ba0000067ab9 */ /* 0x000fe20000000a00 */
[----:B------:R-:W-:-:S04]  /*ae90*/  IMAD.WIDE.U32 R12, R103, UR4, RZ ;  /* 0x00000004670c7c25 */ /* 0x000fc8000f8e00ff */
[----:B------:R-:W-:Y:S01]  /*aea0*/  IMAD R11, R103, UR5, R14 ;  /* 0x00000005670b7c24 */ /* 0x000fe2000f8e020e */
[----:B------:R-:W-:Y:S01]  /*aeb0*/  ULDC.64 UR4, c[0x0][0x310] ;  /* 0x0000c40000047ab9 */ /* 0x000fe20000000a00 */
[----:B------:R-:W-:Y:S02]  /*aec0*/  IMAD R106, R26, -0x80, R2 ;  /* 0xffffff801a6a7824 */ /* 0x000fe400078e0202 */
[----:B------:R-:W-:Y:S02]  /*aed0*/  IMAD R15, R105, UR4, RZ ;  /* 0x00000004690f7c24 */ /* 0x000fe4000f8e02ff */
[----:B------:R-:W-:Y:S01]  /*aee0*/  IMAD.IADD R13, R13, 0x1, R11 ;  /* 0x000000010d0d7824 */ /* 0x000fe200078e020b */
[----:B------:R-:W-:Y:S01]  /*aef0*/  VIMNMX R106, R106, 0x80, PT ;  /* 0x000000806a6a7848 */ /* 0x000fe20003fe0100 */
[C---:B------:R-:W-:Y:S02]  /*af00*/  IMAD R15, R102.reuse, UR5, R15 ;  /* 0x00000005660f7c24 */ /* 0x040fe4000f8e020f */
[----:B------:R-:W-:Y:S01]  /*af10*/  IMAD.WIDE.U32 R12, R102, UR4, R12 ;  /* 0x00000004660c7c25 */ /* 0x000fe2000f8e000c */
[----:B------:R-:W-:-:S03]  /*af20*/  ULDC.64 UR4, c[0x0][0x308] ;  /* 0x0000c20000047ab9 */ /* 0x000fc60000000a00 */
[----:B------:R-:W-:Y:S01]  /*af30*/  IMAD R11, R29, UR4, RZ ;  /* 0x000000041d0b7c24 */ /* 0x000fe2000f8e02ff */
[----:B------:R-:W-:Y:S01]  /*af40*/  IADD3 R13, R13, R15, RZ ;  /* 0x0000000f0d0d7210 */ /* 0x000fe20007ffe0ff */
[----:B------:R-:W-:Y:S02]  /*af50*/  IMAD.IADD R47, R106, 0x1, -R219 ;  /* 0x000000016a2f7824 */ /* 0x000fe400078e0adb */
[C---:B------:R-:W-:Y:S02]  /*af60*/  IMAD R11, R222.reuse, UR5, R11 ;  /* 0x00000005de0b7c24 */ /* 0x040fe4000f8e020b */
[----:B------:R-:W-:Y:S01]  /*af70*/  IMAD.WIDE.U32 R12, R222, UR4, R12 ;  /* 0x00000004de0c7c25 */ /* 0x000fe2000f8e000c */
[----:B------:R-:W-:Y:S02]  /*af80*/  UMOV UR4, 0xffffffff ;  /* 0xffffffff00047882 */ /* 0x000fe40000000000 */
[----:B------:R-:W-:-:S04]  /*af90*/  IADD3 R45, P2, R12, UR6, RZ ;  /* 0x000000060c2d7c10 */ /* 0x000fc8000ff5e0ff */
[----:B------:R-:W-:Y:S02]  /*afa0*/  IADD3.X R46, R13, UR7, R11, P2, !PT ;  /* 0x000000070d2e7c10 */ /* 0x000fe400097fe40b */
[----:B------:R-:W-:Y:S01]  /*afb0*/  ISETP.GE.AND P2, PT, R47, 0x1, PT ;  /* 0x000000012f00780c */ /* 0x000fe20003f46270 */
[----:B------:R-:W-:-:S12]  /*afc0*/  BRA.DIV UR4, `(.L_x_573) ;  /* 0x000001a204207947 */ /* 0x000fd8000b800000 */
[----:B------:R1:W2:Y:S04]  /*afd0*/  SHFL.IDX PT, R44, R46, RZ, 0x181f ;  /* 0x00181fff2e2c7589 */ /* 0x0002a800000e0000 */
[----:B------:R1:W3:Y:S02]  /*afe0*/  SHFL.IDX PT, R14, R45, RZ, 0x181f ;  /* 0x00181fff2d0e7589 */ /* 0x0002e400000e0000 */
.L_x_864:
[----:B------:R-:W-:Y:S04]  /*aff0*/  BSSY B1, `(.L_x_574) ;  /* 0x000000d000017945 */ /* 0x000fe80003800000 */
[----:B------:R-:W-:Y:S05]  /*b000*/  @!P2 BRA `(.L_x_575) ;  /* 0x00000000002ca947 */ /* 0x000fea0003800000 */
[----:B------:R-:W-:Y:S02]  /*b010*/  ULDC UR4, c[0x0][0x2f4] ;  /* 0x0000bd0000047ab9 */ /* 0x000fe40000000800 */
[----:B------:R-:W-:-:S13]  /*b020*/  ISETP.GE.AND P2, PT, R16, UR4, PT ;  /* 0x0000000410007c0c */ /* 0x000fda000bf46270 */
[----:B---3--:R-:W-:-:S05]  /*b030*/  @!P2 IADD3 R48, P3, R16, R14, RZ ;  /* 0x0000000e1030a210 */ /* 0x008fca0007f7e0ff */
[----:B--2---:R-:W-:Y:S01]  /*b040*/  @!P2 IMAD.X R49, R44, 0x1, R17, P3 ;  /* 0x000000012c31a824 */ /* 0x004fe200018e0611 */
[----:B------:R-:W-:-:S13]  /*b050*/  ISETP.GE.AND P3, PT, R22, UR4, PT ;  /* 0x0000000416007c0c */ /* 0x000fda000bf66270 */
[----:B------:R-:W-:Y:S02]  /*b060*/  @!P3 IADD3 R50, P4, R22, R14, RZ ;  /* 0x0000000e1632b210 */ /* 0x000fe40007f9e0ff */
[----:B------:R-:W2:Y:S03]  /*b070*/  @!P2 LDS.128 R12, [R95+0x28400] ;  /* 0x028400005f0ca984 */ /* 0x000ea60000000c00 */
[----:B------:R-:W-:Y:S01]  /*b080*/  @!P3 IMAD.X R51, R44, 0x1, R217, P4 ;  /* 0x000000012c33b824 */ /* 0x000fe200020e06d9 */
[----:B--2---:R-:W-:Y:S04]  /*b090*/  @!P2 ST.E.128 desc[UR36][R48.64], R12 ;  /* 0x0000000c3000a985 */ /* 0x004fe8000c101d24 */
[----:B------:R-:W2:Y:S04]  /*b0a0*/  @!P3 LDS.128 R12, [R95+0x2c400] ;  /* 0x02c400005f0cb984 */ /* 0x000ea80000000c00 */
[----:B--2---:R4:W-:Y:S02]  /*b0b0*/  @!P3 ST.E.128 desc[UR36][R50.64], R12 ;  /* 0x0000000c3200b985 */ /* 0x0049e4000c101d24 */
.L_x_575:
[----:B------:R-:W-:Y:S05]  /*b0c0*/  BSYNC B1 ;  /* 0x0000000000017941 */ /* 0x000fea0003800000 */
.L_x_574:
[----:B------:R-:W-:-:S03]  /*b0d0*/  UMOV UR4, 0xffffffff ;  /* 0xffffffff00047882 */ /* 0x000fc60000000000 */
[----:B------:R-:W-:Y:S05]  /*b0e0*/  BRA.DIV UR4, `(.L_x_576) ;  /* 0x000001a204207947 */ /* 0x000fea000b800000 */
[----:B--2---:R2:W0:Y:S04]  /*b0f0*/  SHFL.IDX PT, R44, R46, 0x1, 0x181f ;  /* 0x00381f002e2c7f89 */ /* 0x00442800000e0000 */
[----:B---34-:R2:W3:Y:S02]  /*b100*/  SHFL.IDX PT, R14, R45, 0x1, 0x181f ;  /* 0x00381f002d0e7f89 */ /* 0x0184e400000e0000 */
.L_x_868:
[----:B------:R-:W-:Y:S01]  /*b110*/  ISETP.GE.AND P2, PT, R47, 0x21, PT ;  /* 0x000000212f00780c */ /* 0x000fe20003f46270 */
[----:B------:R-:W-:-:S12]  /*b120*/  BSSY B1, `(.L_x_577) ;  /* 0x000000d000017945 */ /* 0x000fd80003800000 */
[----:B------:R-:W-:Y:S05]  /*b130*/  @!P2 BRA `(.L_x_578) ;  /* 0x00000000002ca947 */ /* 0x000fea0003800000 */
[----:B------:R-:W-:Y:S02]  /*b140*/  ULDC UR4, c[0x0][0x2f4] ;  /* 0x0000bd0000047ab9 */ /* 0x000fe40000000800 */
[----:B------:R-:W-:-:S13]  /*b150*/  ISETP.GE.AND P2, PT, R16, UR4, PT ;  /* 0x0000000410007c0c */ /* 0x000fda000bf46270 */
[----:B---3--:R-:W-:-:S04]  /*b160*/  @!P2 IADD3 R48, P3, R16, R14, RZ ;  /* 0x0000000e1030a210 */ /* 0x008fc80007f7e0ff */
[----:B0-----:R-:W-:Y:S02]  /*b170*/  @!P2 IADD3.X R49, R44, R17, RZ, P3, !PT ;  /* 0x000000112c31a210 */ /* 0x001fe40001ffe4ff */
[----:B------:R-:W-:-:S13]  /*b180*/  ISETP.GE.AND P3, PT, R22, UR4, PT ;  /* 0x0000000416007c0c */ /* 0x000fda000bf66270 */
[----:B------:R-:W-:Y:S02]  /*b190*/  @!P3 IADD3 R50, P4, R22, R14, RZ ;  /* 0x0000000e1632b210 */ /* 0x000fe40007f9e0ff */
[----:B------:R-:W0:Y:S03]  /*b1a0*/  @!P2 LDS.128 R12, [R95+0x29400] ;  /* 0x029400005f0ca984 */ /* 0x000e260000000c00 */
[----:B------:R-:W-:Y:S01]  /*b1b0*/  @!P3 IMAD.X R51, R44, 0x1, R217, P4 ;  /* 0x000000012c33b824 */ /* 0x000fe200020e06d9 */
[----:B0-----:R-:W-:Y:S04]  /*b1c0*/  @!P2 ST.E.128 desc[UR36][R48.64], R12 ;  /* 0x0000000c3000a985 */ /* 0x001fe8000c101d24 */
[----:B------:R-:W0:Y:S04]  /*b1d0*/  @!P3 LDS.128 R12, [R95+0x2d400] ;  /* 0x02d400005f0cb984 */ /* 0x000e280000000c00 */
[----:B0-----:R4:W-:Y:S02]  /*b1e0*/  @!P3 ST.E.128 desc[UR36][R50.64], R12 ;  /* 0x0000000c3200b985 */ /* 0x0019e4000c101d24 */
.L_x_578:
[----:B------:R-:W-:Y:S05]  /*b1f0*/  BSYNC B1 ;  /* 0x0000000000017941 */ /* 0x000fea0003800000 */
.L_x_577:
[----:B------:R-:W-:-:S03]  /*b200*/  UMOV UR4, 0xffffffff ;  /* 0xffffffff00047882 */ /* 0x000fc60000000000 */
[----:B------:R-:W-:Y:S05]  /*b210*/  BRA.DIV UR4, `(.L_x_579) ;  /* 0x000001a2041c7947 */ /* 0x000fea000b800000 */
[----:B0-----:R0:W0:Y:S04]  /*b220*/  SHFL.IDX PT, R44, R46, 0x2, 0x181f ;  /* 0x00581f002e2c7f89 */ /* 0x00102800000e0000 */
[----:B---34-:R3:W4:Y:S02]  /*b230*/  SHFL.IDX PT, R14, R45, 0x2, 0x181f ;  /* 0x00581f002d0e7f89 */ /* 0x01872400000e0000 */
.L_x_872:
[----:B------:R-:W-:Y:S01]  /*b240*/  ISETP.GE.AND P2, PT, R47, 0x41, PT ;  /* 0x000000412f00780c */ /* 0x000fe20003f46270 */
[----:B------:R-:W-:-:S12]  /*b250*/  BSSY B1, `(.L_x_580) ;  /* 0x000000d000017945 */ /* 0x000fd80003800000 */
[----:B------:R-:W-:Y:S05]  /*b260*/  @!P2 BRA `(.L_x_581) ;  /* 0x00000000002ca947 */ /* 0x000fea0003800000 */
[----:B------:R-:W-:Y:S02]  /*b270*/  ULDC UR4, c[0x0][0x2f4] ;  /* 0x0000bd0000047ab9 */ /* 0x000fe40000000800 */
[----:B------:R-:W-:-:S13]  /*b280*/  ISETP.GE.AND P2, PT, R16, UR4, PT ;  /* 0x0000000410007c0c */ /* 0x000fda000bf46270 */
[----:B----4-:R-:W-:-:S05]  /*b290*/  @!P2 IADD3 R48, P3, R16, R14, RZ ;  /* 0x0000000e1030a210 */ /* 0x010fca0007f7e0ff */
[----:B0-----:R-:W-:Y:S01]  /*b2a0*/  @!P2 IMAD.X R49, R44, 0x1, R17, P3 ;  /* 0x000000012c31a824 */ /* 0x001fe200018e0611 */
[----:B------:R-:W-:-:S13]  /*b2b0*/  ISETP.GE.AND P3, PT, R22, UR4, PT ;  /* 0x0000000416007c0c */ /* 0x000fda000bf66270 */
[----:B------:R-:W-:Y:S02]  /*b2c0*/  @!P3 IADD3 R50, P4, R22, R14, RZ ;  /* 0x0000000e1632b210 */ /* 0x000fe40007f9e0ff */
[----:B------:R-:W0:Y:S03]  /*b2d0*/  @!P2 LDS.128 R12, [R95+0x2a400] ;  /* 0x02a400005f0ca984 */ /* 0x000e260000000c00 */
[----:B------:R-:W-:Y:S01]  /*b2e0*/  @!P3 IMAD.X R51, R44, 0x1, R217, P4 ;  /* 0x000000012c33b824 */ /* 0x000fe200020e06d9 */
[----:B0-----:R-:W-:Y:S04]  /*b2f0*/  @!P2 ST.E.128 desc[UR36][R48.64], R12 ;  /* 0x0000000c3000a985 */ /* 0x001fe8000c101d24 */
[----:B------:R-:W0:Y:S04]  /*b300*/  @!P3 LDS.128 R12, [R95+0x2e400] ;  /* 0x02e400005f0cb984 */ /* 0x000e280000000c00 */
[----:B0-----:R0:W-:Y:S02]  /*b310*/  @!P3 ST.E.128 desc[UR36][R50.64], R12 ;  /* 0x0000000c3200b985 */ /* 0x0011e4000c101d24 */
.L_x_581:
[----:B------:R-:W-:Y:S05]  /*b320*/  BSYNC B1 ;  /* 0x0000000000017941 */ /* 0x000fea0003800000 */
.L_x_580:
[----:B------:R-:W-:-:S03]  /*b330*/  UMOV UR4, 0xffffffff ;  /* 0xffffffff00047882 */ /* 0x000fc60000000000 */
[----:B------:R-:W-:Y:S05]  /*b340*/  BRA.DIV UR4, `(.L_x_582) ;  /* 0x000001a204187947 */ /* 0x000fea000b800000 */
[----:B0-----:R0:W0:Y:S04]  /*b350*/  SHFL.IDX PT, R44, R46, 0x3, 0x181f ;  /* 0x00781f002e2c7f89 */ /* 0x00102800000e0000 */
[----:B----4-:R4:W0:Y:S02]  /*b360*/  SHFL.IDX PT, R14, R45, 0x3, 0x181f ;  /* 0x00781f002d0e7f89 */ /* 0x01082400000e0000 */
.L_x_876:
[----:B------:R-:W-:-:S13]  /*b370*/  ISETP.GE.AND P2, PT, R47, 0x61, PT ;  /* 0x000000612f00780c */ /* 0x000fda0003f46270 */
[----:B------:R-:W-:Y:S05]  /*b380*/  @!P2 BRA `(.L_x_542) ;  /* 0x00000000002ca947 */ /* 0x000fea0003800000 */
[----:B------:R-:W-:Y:S02]  /*b390*/  ULDC UR4, c[0x0][0x2f4] ;  /* 0x0000bd0000047ab9 */ /* 0x000fe40000000800 */
[----:B------:R-:W-:-:S13]  /*b3a0*/  ISETP.GE.AND P2, PT, R16, UR4, PT ;  /* 0x0000000410007c0c */ /* 0x000fda000bf46270 */
[----:B012---:R-:W-:-:S04]  /*b3b0*/  @!P2 IADD3 R46, P3, R16, R14, RZ ;  /* 0x0000000e102ea210 */ /* 0x007fc80007f7e0ff */
[----:B------:R-:W-:Y:S02]  /*b3c0*/  @!P2 IADD3.X R47, R44, R17, RZ, P3, !PT ;  /* 0x000000112c2fa210 */ /* 0x000fe40001ffe4ff */
[----:B------:R-:W-:-:S13]  /*b3d0*/  ISETP.GE.AND P3, PT, R22, UR4, PT ;  /* 0x0000000416007c0c */ /* 0x000fda000bf66270 */
[----:B------:R-:W-:Y:S02]  /*b3e0*/  @!P3 IADD3 R48, P4, R22, R14, RZ ;  /* 0x0000000e1630b210 */ /* 0x000fe40007f9e0ff */
[----:B------:R-:W0:Y:S03]  /*b3f0*/  @!P2 LDS.128 R12, [R95+0x2b400] ;  /* 0x02b400005f0ca984 */ /* 0x000e260000000c00 */
[----:B------:R-:W-:Y:S01]  /*b400*/  @!P3 IMAD.X R49, R44, 0x1, R217, P4 ;  /* 0x000000012c31b824 */ /* 0x000fe200020e06d9 */
[----:B0-----:R-:W-:Y:S04]  /*b410*/  @!P2 ST.E.128 desc[UR36][R46.64], R12 ;  /* 0x0000000c2e00a985 */ /* 0x001fe8000c101d24 */
[----:B------:R-:W0:Y:S04]  /*b420*/  @!P3 LDS.128 R12, [R95+0x2f400] ;  /* 0x02f400005f0cb984 */ /* 0x000e280000000c00 */
[----:B0-----:R0:W-:Y:S02]  /*b430*/  @!P3 ST.E.128 desc[UR36][R48.64], R12 ;  /* 0x0000000c3000b985 */ /* 0x0011e4000c101d24 */
.L_x_542:
[----:B------:R-:W-:Y:S05]  /*b440*/  BSYNC B0 ;  /* 0x0000000000007941 */ /* 0x000fea0003800000 */
.L_x_500:
[----:B------:R-:W5:Y:S01]  /*b450*/  S2R R11, SR_TID.X ;  /* 0x00000000000b7919 */ /* 0x000f620000002100 */
[----:B------:R-:W-:Y:S01]  /*b460*/  @!PT LDS RZ, [RZ] ;  /* 0x00000000fffff984 */ /* 0x000fe20000000800 */
[----:B------:R-:W-:Y:S01]  /*b470*/  @!PT LDS RZ, [RZ] ;  /* 0x00000000fffff984 */ /* 0x000fe20000000800 */
[----:B------:R-:W-:Y:S01]  /*b480*/  @!PT LDS RZ, [RZ] ;  /* 0x00000000fffff984 */ /* 0x000fe20000000800 */
[----:B------:R-:W-:Y:S01]  /*b490*/  @!PT LDS RZ, [RZ] ;  /* 0x00000000fffff984 */ /* 0x000fe20000000800 */
[----:B------:R1:W-:Y:S06]  /*b4a0*/  MEMBAR.ALL.CTA ;  /* 0x0000000000007992 */ /* 0x0003ec0000008000 */
[----:B-1----:R-:W1:Y:S01]  /*b4b0*/  FENCE.VIEW.ASYNC.S ;  /* 0x00000000000073c6 */ /* 0x002e620000000000 */
[----:B------:R-:W-:Y:S05]  /*b4c0*/  WARPSYNC.ALL ;  /* 0x0000000000007948 */ /* 0x000fea0003800000 */
[----:B------:R-:W-:Y:S01]  /*b4d0*/  BSSY B0, `(.L_x_583) ;  /* 0x0000008000007945 */ /* 0x000fe20003800000 */
[----:B-1----:R1:W-:Y:S01]  /*b4e0*/  BAR.SYNC.DEFER_BLOCKING R97, 0x80 ;  /* 0x000200610000751d */ /* 0x0023e20000010000 */
[----:B-----5:R-:W-:-:S13]  /*b4f0*/  LOP3.LUT P2, RZ, R11, 0x7f, RZ, 0xc0, !PT ;  /* 0x0000007f0bff7812 */ /* 0x020fda000784c0ff */
[----:B------:R-:W-:-:S05]  /*b500*/  @!P2 VIADD R11, R4, 0x388a0 ;  /* 0x000388a0040ba836 */ /* 0x000fca0000000000 */
[----:B------:R-:W-:-:S04]  /*b510*/  @!P2 PRMT R11, RZ, 0x654, R11 ;  /* 0x00000654ff0ba816 */ /* 0x000fc8000000000b */
[----:B------:R1:W-:Y:S01]  /*b520*/  @!P2 SYNCS.ARRIVE.TRANS64.RED.A1T0 RZ, [R11+URZ], RZ ;  /* 0x000000ff0bffa9a7 */ /* 0x0003e2000810043f */
[----:B------:R-:W-:Y:S05]  /*b530*/  @!P5 BRA `(.L_x_584) ;  /* 0x000000000004d947 */ /* 0x000fea0003800000 */
[----:B------:R-:W-:Y:S01]  /*b540*/  BPT.TRAP 0x1 ;  /* 0x000000040000795c */ /* 0x000fe20000300000 */
.L_x_584:
[----:B------:R-:W-:Y:S05]  /*b550*/  BSYNC B0 ;  /* 0x0000000000007941 */ /* 0x000fea0003800000 */
.L_x_583:
[----:B------:R-:W5:Y:S01]  /*b560*/  SYNCS.PHASECHK.TRANS64.TRYWAIT P3, [R4+URZ+0x388b0], R107 ;  /* 0x0388b06b040075a7 */ /* 0x000f62000806017f */
[----:B------:R-:W-:Y:S01]  /*b570*/  ULDC UR38, c[0x0][0x2f4] ;  /* 0x0000bd0000267ab9 */ /* 0x000fe20000000800 */
[----:B------:R-:W-:Y:S04]  /*b580*/  BSSY B0, `(.L_x_585) ;  /* 0x0000002000007945 */ /* 0x000fe80003800000 */
[----:B-----5:R-:W-:Y:S05]  /*b590*/  @!P3 BRA `(.L_x_586) ;  /* 0x0000019c00ccb947 */ /* 0x020fea0003800000 */
.L_x_877:
[----:B------:R-:W-:Y:S05]  /*b5a0*/  BSYNC B0 ;  /* 0x0000000000007941 */ /* 0x000fea0003800000 */
.L_x_585:
[----:B------:R-:W-:Y:S01]  /*b5b0*/  ULDC.64 UR4, c[0x0][0x328] ;  /* 0x0000ca0000047ab9 */ /* 0x000fe20000000a00 */
[----:B------:R-:W-:Y:S01]  /*b5c0*/  ULDC.64 UR6, c[0x0][0x318] ;  /* 0x0000c60000067ab9 */ /* 0x000fe20000000a00 */
[----:B------:R-:W-:Y:S01]  /*b5d0*/  IMAD R104, R104, UR4, RZ ;  /* 0x0000000468687c24 */ /* 0x000fe2000f8e02ff */
[----:B------:R-:W-:Y:S01]  /*b5e0*/  BSSY B0, `(.L_x_587) ;  /* 0x000001e000007945 */ /* 0x000fe20003800000 */
[----:B0-2---:R-:W-:-:S04]  /*b5f0*/  IMAD.WIDE.U32 R12, R103, UR4, RZ ;  /* 0x00000004670c7c25 */ /* 0x005fc8000f8e00ff */
[----:B------:R-:W-:Y:S01]  /*b600*/  IMAD R103, R103, UR5, R104 ;  /* 0x0000000567677c24 */ /* 0x000fe2000f8e0268 */
[----:B------:R-:W-:Y:S01]  /*b610*/  ULDC.64 UR4, c[0x0][0x338] ;  /* 0x0000ce0000047ab9 */ /* 0x000fe20000000a00 */
[----:B------:R-:W-:Y:S02]  /*b620*/  IMAD.IADD R106, R106, 0x1, -R219 ;  /* 0x000000016a6a7824 */ /* 0x000fe400078e0adb */
[----:B------:R-:W-:Y:S02]  /*b630*/  IMAD R105, R105, UR4, RZ ;  /* 0x0000000469697c24 */ /* 0x000fe4000f8e02ff */
[----:B------:R-:W-:Y:S02]  /*b640*/  IMAD.IADD R13, R13, 0x1, R103 ;  /* 0x000000010d0d7824 */ /* 0x000fe400078e0267 */
[C---:B------:R-:W-:Y:S02]  /*b650*/  IMAD R105, R102.reuse, UR5, R105 ;  /* 0x0000000566697c24 */ /* 0x040fe4000f8e0269 */
[----:B------:R-:W-:Y:S01]  /*b660*/  IMAD.WIDE.U32 R102, R102, UR4, R12 ;  /* 0x0000000466667c25 */ /* 0x000fe2000f8e000c */
[----:B------:R-:W-:-:S03]  /*b670*/  ULDC.64 UR4, c[0x0][0x330] ;  /* 0x0000cc0000047ab9 */ /* 0x000fc60000000a00 */
[----:B-1----:R-:W-:Y:S01]  /*b680*/  IMAD R11, R29, UR4, RZ ;  /* 0x000000041d0b7c24 */ /* 0x002fe2000f8e02ff */
[----:B------:R-:W-:-:S03]  /*b690*/  IADD3 R103, R103, R105, RZ ;  /* 0x0000006967677210 */ /* 0x000fc60007ffe0ff */
[C---:B------:R-:W-:Y:S02]  /*b6a0*/  IMAD R11, R222.reuse, UR5, R11 ;  /* 0x00000005de0b7c24 */ /* 0x040fe4000f8e020b */
[----:B------:R-:W-:-:S03]  /*b6b0*/  IMAD.WIDE.U32 R12, R222, UR4, R102 ;  /* 0x00000004de0c7c25 */ /* 0x000fc6000f8e0066 */
[----:B------:R-:W-:-:S04]  /*b6c0*/  IADD3 R48, P3, R12, UR6, RZ ;  /* 0x000000060c307c10 */ /* 0x000fc8000ff7e0ff */
[----:B------:R-:W-:Y:S01]  /*b6d0*/  IADD3.X R11, R13, UR7, R11, P3, !PT ;  /* 0x000000070d0b7c10 */ /* 0x000fe20009ffe40b */
[----:B----4-:R0:W1:Y:S01]  /*b6e0*/  SHFL.IDX PT, R47, R48, RZ, 0x181f ;  /* 0x00181fff302f7589 */ /* 0x01006200000e0000 */
[----:B------:R-:W-:-:S03]  /*b6f0*/  ISETP.GE.AND P3, PT, R106, 0x1, PT ;  /* 0x000000016a00780c */ /* 0x000fc60003f66270 */
[----:B------:R0:W2:Y:S10]  /*b700*/  SHFL.IDX PT, R12, R11, RZ, 0x181f ;  /* 0x00181fff0b0c7589 */ /* 0x0000b400000e0000 */
[----:B0-----:R-:W-:Y:S05]  /*b710*/  @!P3 BRA `(.L_x_588) ;  /* 0x000000000028b947 */ /* 0x001fea0003800000 */
[----:B------:R-:W-:-:S13]  /*b720*/  ISETP.GE.AND P3, PT, R16, UR38, PT ;  /* 0x0000002610007c0c */ /* 0x000fda000bf66270 */
[----:B-1----:R-:W-:-:S05]  /*b730*/  @!P3 IADD3 R44, P4, R16, R47, RZ ;  /* 0x0000002f102cb210 */ /* 0x002fca0007f9e0ff */
[----:B--23--:R-:W-:Y:S01]  /*b740*/  @!P3 IMAD.X R45, R12, 0x1, R17, P4 ;  /* 0x000000010c2db824 */ /* 0x00cfe200020e0611 */
[----:B------:R-:W-:-:S13]  /*b750*/  ISETP.GE.AND P4, PT, R22, UR38, PT ;  /* 0x0000002616007c0c */ /* 0x000fda000bf86270 */
[----:B------:R-:W-:-:S05]  /*b760*/  @!P4 IADD3 R46, P5, R22, R47, RZ ;  /* 0x0000002f162ec210 */ /* 0x000fca0007fbe0ff */
[----:B------:R-:W-:Y:S02]  /*b770*/  @!P4 IMAD.X R47, R12, 0x1, R217, P5 ;  /* 0x000000010c2fc824 */ /* 0x000fe400028e06d9 */
[----:B------:R-:W0:Y:S04]  /*b780*/  @!P3 LDS.128 R12, [R95+0x10400] ;  /* 0x010400005f0cb984 */ /* 0x000e280000000c00 */
[----:B0-----:R-:W-:Y:S04]  /*b790*/  @!P3 ST.E.128 desc[UR36][R44.64], R12 ;  /* 0x0000000c2c00b985 */ /* 0x001fe8000c101d24 */
[----:B------:R-:W0:Y:S04]  /*b7a0*/  @!P4 LDS.128 R12, [R95+0x14400] ;  /* 0x014400005f0cc984 */ /* 0x000e280000000c00 */
[----:B0-----:R0:W-:Y:S02]  /*b7b0*/  @!P4 ST.E.128 desc[UR36][R46.64], R12 ;  /* 0x0000000c2e00c985 */ /* 0x0011e4000c101d24 */
.L_x_588:
[----:B------:R-:W-:Y:S05]  /*b7c0*/  BSYNC B0 ;  /* 0x0000000000007941 */ /* 0x000fea0003800000 */
.L_x_587:
[----:B------:R-:W-:Y:S01]  /*b7d0*/  ISETP.GE.AND P3, PT, R106, 0x21, PT ;  /* 0x000000216a00780c */ /* 0x000fe20003f66270 */
[----:B0-2---:R0:W2:Y:S01]  /*b7e0*/  SHFL.IDX PT, R12, R11, 0x1, 0x181f ;  /* 0x00381f000b0c7f89 */ /* 0x0050a200000e0000 */
[----:B------:R-:W-:Y:S03]  /*b7f0*/  BSSY B0, `(.L_x_589) ;  /* 0x000000d000007945 */ /* 0x000fe60003800000 */
[----:B-1----:R0:W1:Y:S08]  /*b800*/  SHFL.IDX PT, R47, R48, 0x1, 0x181f ;  /* 0x00381f00302f7f89 */ /* 0x00207000000e0000 */
[----:B0-----:R-:W-:Y:S05]  /*b810*/  @!P3 BRA `(.L_x_590) ;  /* 0x000000000028b947 */ /* 0x001fea0003800000 */
[----:B------:R-:W-:-:S13]  /*b820*/  ISETP.GE.AND P3, PT, R16, UR38, PT ;  /* 0x0000002610007c0c */ /* 0x000fda000bf66270 */
[----:B-1----:R-:W-:-:S04]  /*b830*/  @!P3 IADD3 R44, P4, R16, R47, RZ ;  /* 0x0000002f102cb210 */ /* 0x002fc80007f9e0ff */
[----:B--23--:R-:W-:Y:S02]  /*b840*/  @!P3 IADD3.X R45, R12, R17, RZ, P4, !PT ;  /* 0x000000110c2db210 */ /* 0x00cfe400027fe4ff */
[----:B------:R-:W-:-:S13]  /*b850*/  ISETP.GE.AND P4, PT, R22, UR38, PT ;  /* 0x0000002616007c0c */ /* 0x000fda000bf86270 */
[----:B------:R-:W-:-:S05]  /*b860*/  @!P4 IADD3 R46, P5, R22, R47, RZ ;  /* 0x0000002f162ec210 */ /* 0x000fca0007fbe0ff */
[----:B------:R-:W-:Y:S02]  /*b870*/  @!P4 IMAD.X R47, R12, 0x1, R217, P5 ;  /* 0x000000010c2fc824 */ /* 0x000fe400028e06d9 */
[----:B------:R-:W0:Y:S04]  /*b880*/  @!P3 LDS.128 R12, [R95+0x11400] ;  /* 0x011400005f0cb984 */ /* 0x000e280000000c00 */
[----:B0-----:R-:W-:Y:S04]  /*b890*/  @!P3 ST.E.128 desc[UR36][R44.64], R12 ;  /* 0x0000000c2c00b985 */ /* 0x001fe8000c101d24 */
[----:B------:R-:W0:Y:S04]  /*b8a0*/  @!P4 LDS.128 R12, [R95+0x15400] ;  /* 0x015400005f0cc984 */ /* 0x000e280000000c00 */
[----:B0-----:R0:W-:Y:S02]  /*b8b0*/  @!P4 ST.E.128 desc[UR36][R46.64], R12 ;  /* 0x0000000c2e00c985 */ /* 0x0011e4000c101d24 */
.L_x_590:
[----:B------:R-:W-:Y:S05]  /*b8c0*/  BSYNC B0 ;  /* 0x0000000000007941 */ /* 0x000fea0003800000 */
.L_x_589:
[----:B------:R-:W-:Y:S01]  /*b8d0*/  ISETP.GE.AND P3, PT, R106, 0x41, PT ;  /* 0x000000416a00780c */ /* 0x000fe20003f66270 */
[----:B0-2---:R0:W2:Y:S01]  /*b8e0*/  SHFL.IDX PT, R12, R11, 0x2, 0x181f ;  /* 0x00581f000b0c7f89 */ /* 0x0050a200000e0000 */
[----:B------:R-:W-:Y:S03]  /*b8f0*/  BSSY B0, `(.L_x_591) ;  /* 0x000000d000007945 */ /* 0x000fe60003800000 */
[----:B-1----:R0:W1:Y:S08]  /*b900*/  SHFL.IDX PT, R47, R48, 0x2, 0x181f ;  /* 0x00581f00302f7f89 */ /* 0x00207000000e0000 */
        /* <DEDUP_REMOVED lines=11> */
.L_x_592:
[----:B------:R-:W-:Y:S05]  /*b9c0*/  BSYNC B0 ;  /* 0x0000000000007941 */ /* 0x000fea0003800000 */
.L_x_591:
[----:B------:R-:W-:Y:S01]  /*b9d0*/  ISETP.GE.AND P3, PT, R106, 0x61, PT ;  /* 0x000000616a00780c */ /* 0x000fe20003f66270 */
[----:B------:R-:W4:Y:S01]  /*b9e0*/  SHFL.IDX PT, R11, R11, 0x3, 0x181f ;  /* 0x00781f000b0b7f89 */ /* 0x000f2200000e0000 */
[----:B------:R-:W-:Y:S03]  /*b9f0*/  BSSY B0, `(.L_x_593) ;  /* 0x000000d000007945 */ /* 0x000fe60003800000 */
[----:B01----:R0:W1:Y:S08]  /*ba00*/  SHFL.IDX PT, R47, R48, 0x3, 0x181f ;  /* 0x00781f00302f7f89 */ /* 0x00307000000e0000 */
[----:B0-----:R-:W-:Y:S05]  /*ba10*/  @!P3 BRA `(.L_x_594) ;  /* 0x000000000028b947 */ /* 0x001fea0003800000 */
[----:B------:R-:W-:-:S13]  /*ba20*/  ISETP.GE.AND P3, PT, R16, UR38, PT ;  /* 0x0000002610007c0c */ /* 0x000fda000bf66270 */
[----:B--2---:R-:W0:Y:S01]  /*ba30*/  @!P3 LDS.128 R12, [R95+0x13400] ;  /* 0x013400005f0cb984 */ /* 0x004e220000000c00 */
[----:B-1----:R-:W-:-:S04]  /*ba40*/  @!P3 IADD3 R44, P4, R16, R47, RZ ;  /* 0x0000002f102cb210 */ /* 0x002fc80007f9e0ff */
[----:B---34-:R-:W-:Y:S02]  /*ba50*/  @!P3 IADD3.X R45, R11, R17, RZ, P4, !PT ;  /* 0x000000110b2db210 */ /* 0x018fe400027fe4ff */
[----:B------:R-:W-:-:S13]  /*ba60*/  ISETP.GE.AND P4, PT, R22, UR38, PT ;  /* 0x0000002616007c0c */ /* 0x000fda000bf86270 */
[----:B------:R-:W-:-:S05]  /*ba70*/  @!P4 IADD3 R46, P5, R22, R47, RZ ;  /* 0x0000002f162ec210 */ /* 0x000fca0007fbe0ff */
[----:B------:R-:W-:Y:S01]  /*ba80*/  @!P4 IMAD.X R47, R11, 0x1, R217, P5 ;  /* 0x000000010b2fc824 */ /* 0x000fe200028e06d9 */
[----:B0-----:R-:W-:Y:S04]  /*ba90*/  @!P3 ST.E.128 desc[UR36][R44.64], R12 ;  /* 0x0000000c2c00b985 */ /* 0x001fe8000c101d24 */
[----:B------:R-:W0:Y:S04]  /*baa0*/  @!P4 LDS.128 R12, [R95+0x17400] ;  /* 0x017400005f0cc984 */ /* 0x000e280000000c00 */
[----:B0-----:R0:W-:Y:S02]  /*bab0*/  @!P4 ST.E.128 desc[UR36][R46.64], R12 ;  /* 0x0000000c2e00c985 */ /* 0x0011e4000c101d24 */
.L_x_594:
[----:B------:R-:W-:Y:S05]  /*bac0*/  BSYNC B0 ;  /* 0x0000000000007941 */ /* 0x000fea0003800000 */
.L_x_593:
[----:B------:R-:W-:Y:S01]  /*bad0*/  @!PT LDS RZ, [RZ] ;  /* 0x00000000fffff984 */ /* 0x000fe20000000800 */
[----:B------:R-:W-:Y:S01]  /*bae0*/  @!PT LDS RZ, [RZ] ;  /* 0x00000000fffff984 */ /* 0x000fe20000000800 */
[----:B------:R-:W-:Y:S01]  /*baf0*/  @!PT LDS RZ, [RZ] ;  /* 0x00000000fffff984 */ /* 0x000fe20000000800 */
[----:B------:R-:W-:Y:S01]  /*bb00*/  @!PT LDS RZ, [RZ] ;  /* 0x00000000fffff984 */ /* 0x000fe20000000800 */
[----:B------:R5:W-:Y:S06]  /*bb10*/  MEMBAR.ALL.CTA ;  /* 0x0000000000007992 */ /* 0x000bec0000008000 */
[----:B-----5:R-:W5:Y:S01]  /*bb20*/  FENCE.VIEW.ASYNC.S ;  /* 0x00000000000073c6 */ /* 0x020f620000000000 */
[----:B---3--:R-:W-:Y:S01]  /*bb30*/  @!P2 VIADD R4, R4, 0x388c0 ;  /* 0x000388c00404a836 */ /* 0x008fe20000000000 */
[----:B-----5:R3:W-:Y:S01]  /*bb40*/  BAR.SYNC.DEFER_BLOCKING R97, 0x80 ;  /* 0x000200610000751d */ /* 0x0207e20000010000 */
[----:B------:R-:W-:Y:S01]  /*bb50*/  ISETP.NE.AND P3, PT, R0, RZ, PT ;  /* 0x000000ff0000720c */ /* 0x000fe20003f65270 */
[----:B------:R-:W-:-:S02]  /*bb60*/  VIADD R216, R216, 0x1 ;  /* 0x00000001d8d87836 */ /* 0x000fc40000000000 */
[----:B------:R-:W-:-:S04]  /*bb70*/  @!P2 PRMT R4, RZ, 0x654, R4 ;  /* 0x00000654ff04a816 */ /* 0x000fc80000000004 */
[----:B------:R3:W-:Y:S01]  /*bb80*/  @!P2 SYNCS.ARRIVE.TRANS64.RED.A1T0 RZ, [R4+URZ], RZ ;  /* 0x000000ff04ffa9a7 */ /* 0x0007e2000810043f */
[----:B------:R-:W-:-:S04]  /*bb90*/  ISETP.NE.AND P2, PT, R216, 0x2, PT ;  /* 0x00000002d800780c */ /* 0x000fc80003f45270 */
[----:B----4-:R-:W-:Y:S02]  /*bba0*/  SEL R11, RZ, 0x1, P2 ;  /* 0x00000001ff0b7807 */ /* 0x010fe40001000000 */
[----:B------:R-:W-:Y:S02]  /*bbb0*/  SEL R216, R216, RZ, P2 ;  /* 0x000000ffd8d87207 */ /* 0x000fe40001000000 */
[----:B------:R-:W-:Y:S01]  /*bbc0*/  LOP3.LUT R224, R224, R11, RZ, 0x3c, !PT ;  /* 0x0000000be0e07212 */ /* 0x000fe200078e3cff */
[----:B---3--:R-:W-:Y:S06]  /*bbd0*/  @P3 BRA `(.L_x_595) ;  /* 0xffffff6400083947 */ /* 0x008fec000383ffff */
[----:B0-2---:R-:W0:Y:S01]  /*bbe0*/  S2R R12, SR_TID.X ;  /* 0x00000000000c7919 */ /* 0x005e220000002100 */
[----:B------:R-:W-:Y:S02]  /*bbf0*/  PLOP3.LUT P0, PT, PT, PT, PT, 0x8, 0x0 ;  /* 0x000000000000781c */ /* 0x000fe40003f0e170 */
[----:B0-----:R-:W-:-:S04]  /*bc00*/  SHF.R.U32.HI R12, RZ, 0x7, R12 ;  /* 0x00000007ff0c7819 */ /* 0x001fc8000001160c */
[----:B------:R-:W-:-:S13]  /*bc10*/  ISETP.NE.AND P3, PT, R12, 0x1, PT ;  /* 0x000000010c00780c */ /* 0x000fda0003f65270 */
[----:B------:R-:W-:Y:S06]  /*bc20*/  @!P3 BAR.ARV 0x9, 0x100 ;  /* 0x024400000000bb1d */ /* 0x000fec0000002000 */
.L_x_495:
[----:B------:R-:W-:Y:S05]  /*bc30*/  @P0 BRA `(.L_x_596) ;  /* 0x00000000000c0947 */ /* 0x000fea0003800000 */
[----:B------:R-:W0:Y:S01]  /*bc40*/  FENCE.VIEW.ASYNC.G ;  /* 0x00000000000073c6 */ /* 0x000e220000000100 */
[----:B------:R-:W-:Y:S05]  /*bc50*/  WARPSYNC.ALL ;  /* 0x0000000000007948 */ /* 0x000fea0003800000 */
[----:B0-----:R-:W-:Y:S06]  /*bc60*/  BAR.ARV 0xc, 0x180 ;  /* 0x0306000000007b1d */ /* 0x001fec0000002000 */
.L_x_596:
[----:B------:R-:W2:Y:S01]  /*bc70*/  LDL R0, [R1+0x30] ;  /* 0x0000300001007983 */ /* 0x000ea20000100800 */
[----:B------:R-:W-:Y:S01]  /*bc80*/  ULDC.64 UR6, c[0x0][0x998] ;  /* 0x0002660000067ab9 */ /* 0x000fe20000000a00 */
[----:B------:R-:W-:Y:S02]  /*bc90*/  ULDC.64 UR4, c[0x0][0x990] ;  /* 0x0002640000047ab9 */ /* 0x000fe40000000a00 */
[----:B------:R-:W3:Y:S01]  /*bca0*/  LDL R3, [R1+0x14] ;  /* 0x0000140001037983 */ /* 0x000ee20000100800 */
[----:B------:R-:W-:Y:S02]  /*bcb0*/  ISETP.NE.U32.AND P1, PT, RZ, UR6, PT ;  /* 0x00000006ff007c0c */ /* 0x000fe4000bf25070 */
[----:B------:R-:W-:Y:S02]  /*bcc0*/  ISETP.NE.U32.AND P0, PT, RZ, UR4, PT ;  /* 0x00000004ff007c0c */ /* 0x000fe4000bf05070 */
[----:B------:R-:W-:Y:S02]  /*bcd0*/  ISETP.NE.AND.EX P1, PT, RZ, UR7, PT, P1 ;  /* 0x00000007ff007c0c */ /* 0x000fe4000bf25310 */
[----:B------:R-:W-:-:S11]  /*bce0*/  ISETP.NE.AND.EX P0, PT, RZ, UR5, PT, P0 ;  /* 0x00000005ff007c0c */ /* 0x000fd6000bf05300 */
[----:B------:R-:W2:Y:S01]  /*bcf0*/  @P1 LDC.64 R8, c[0x0][0x9b8] ;  /* 0x00026e00ff081b82 */ /* 0x000ea20000000a00 */
[----:B------:R-:W-:-:S07]  /*bd00*/  @P1 SHF.R.S32.HI R15, RZ, 0x1f, R222 ;  /* 0x0000001fff0f1819 */ /* 0x000fce00000114de */
[----:B------:R-:W0:Y:S08]  /*bd10*/  @P0 LDC.64 R6, c[0x0][0x9a8] ;  /* 0x00026a00ff060b82 */ /* 0x000e300000000a00 */
[----:B------:R-:W4:Y:S08]  /*bd20*/  @P1 LDC.64 R10, c[0x0][0x9c0] ;  /* 0x00027000ff0a1b82 */ /* 0x000f300000000a00 */
[----:B------:R-:W1:Y:S01]  /*bd30*/  @P0 LDC.64 R12, c[0x0][0x9b0] ;  /* 0x00026c00ff0c0b82 */ /* 0x000e620000000a00 */
[----:B--2---:R-:W-:-:S02]  /*bd40*/  @P1 IMAD R2, R0, R8, RZ ;  /* 0x0000000800021224 */ /* 0x004fc400078e02ff */
[----:B0-----:R-:W-:Y:S02]  /*bd50*/  @P0 IMAD R0, R0, R6, RZ ;  /* 0x0000000600000224 */ /* 0x001fe400078e02ff */
[C---:B---3--:R-:W-:Y:S02]  /*bd60*/  @P1 IMAD R9, R3.reuse, R9, R2 ;  /* 0x0000000903091224 */ /* 0x048fe400078e0202 */
[----:B------:R-:W-:-:S04]  /*bd70*/  @P1 IMAD.WIDE.U32 R4, R3, R8, RZ ;  /* 0x0000000803041225 */ /* 0x000fc800078e00ff */
[----:B------:R-:W-:Y:S01]  /*bd80*/  @P0 IMAD R7, R3, R7, R0 ;  /* 0x0000000703070224 */ /* 0x000fe200078e0200 */
[----:B------:R-:W-:Y:S01]  /*bd90*/  @P1 IADD3 R5, R5, R9, RZ ;  /* 0x0000000905051210 */ /* 0x000fe20007ffe0ff */
[----:B------:R-:W-:Y:S01]  /*bda0*/  @P0 IMAD.WIDE.U32 R2, R3, R6, RZ ;  /* 0x0000000603020225 */ /* 0x000fe200078e00ff */
[----:B------:R-:W-:-:S03]  /*bdb0*/  @P0 SHF.R.S32.HI R9, RZ, 0x1f, R222 ;  /* 0x0000001fff090819 */ /* 0x000fc600000114de */
[----:B----4-:R-:W-:Y:S02]  /*bdc0*/  @P1 IMAD R6, R15, R10, RZ ;  /* 0x0000000a0f061224 */ /* 0x010fe400078e02ff */
[----:B------:R-:W-:Y:S02]  /*bdd0*/  @P0 IMAD.IADD R3, R3, 0x1, R7 ;  /* 0x0000000103030824 */ /* 0x000fe400078e0207 */
[----:B-1----:R-:W-:Y:S02]  /*bde0*/  @P0 IMAD R0, R9, R12, RZ ;  /* 0x0000000c09000224 */ /* 0x002fe400078e02ff */
[C---:B------:R-:W-:Y:S02]  /*bdf0*/  @P1 IMAD R11, R222.reuse, R11, R6 ;  /* 0x0000000bde0b1224 */ /* 0x040fe400078e0206 */
[----:B------:R-:W-:-:S04]  /*be00*/  @P1 IMAD.WIDE.U32 R6, R222, R10, R4 ;  /* 0x0000000ade061225 */ /* 0x000fc800078e0004 */
[----:B------:R-:W-:Y:S01]  /*be10*/  @P0 IMAD R9, R222, R13, R0 ;  /* 0x0000000dde090224 */ /* 0x000fe200078e0200 */
[----:B------:R-:W-:Y:S01]  /*be20*/  @P1 LEA R8, P3, R6, UR6, 0x2 ;  /* 0x0000000606081c11 */ /* 0x000fe2000f8610ff */
[----:B------:R-:W-:Y:S01]  /*be30*/  @P0 IMAD.WIDE.U32 R2, R222, R12, R2 ;  /* 0x0000000cde020225 */ /* 0x000fe200078e0002 */
[----:B------:R-:W-:-:S03]  /*be40*/  MOV R0, 0x3f800000 ;  /* 0x3f80000000007802 */ /* 0x000fc60000000f00 */
[----:B------:R-:W-:Y:S01]  /*be50*/  @P1 IMAD.IADD R5, R7, 0x1, R11 ;  /* 0x0000000107051824 */ /* 0x000fe200078e020b */
[----:B------:R-:W-:Y:S01]  /*be60*/  @P0 LEA R4, P2, R2, UR4, 0x2 ;  /* 0x0000000402040c11 */ /* 0x000fe2000f8410ff */
[----:B------:R-:W-:Y:S01]  /*be70*/  @P0 IMAD.IADD R3, R3, 0x1, R9 ;  /* 0x0000000103030824 */ /* 0x000fe200078e0209 */
[----:B------:R-:W-:Y:S02]  /*be80*/  ULDC UR4, c[0x0][0x988] ;  /* 0x0002620000047ab9 */ /* 0x000fe40000000800 */
[----:B------:R-:W-:Y:S02]  /*be90*/  @P1 LEA.HI.X R9, R6, UR7, R5, 0x2, P3 ;  /* 0x0000000706091c11 */ /* 0x000fe400098f1405 */
[----:B------:R-:W-:Y:S01]  /*bea0*/  @P0 LEA.HI.X R5, R2, UR5, R3, 0x2, P2 ;  /* 0x0000000502050c11 */ /* 0x000fe200090f1403 */
[----:B------:R-:W-:Y:S02]  /*beb0*/  IMAD.MOV.U32 R3, RZ, RZ, 0x3f800000 ;  /* 0x3f800000ff037424 */ /* 0x000fe400078e00ff */
[----:B------:R0:W2:Y:S04]  /*bec0*/  @P1 LDG.E R0, desc[UR36][R8.64] ;  /* 0x0000002408001981 */ /* 0x0000a8000c1e1900 */
[----:B------:R1:W2:Y:S01]  /*bed0*/  @P0 LDG.E R3, desc[UR36][R4.64] ;  /* 0x0000002404030981 */ /* 0x0002a2000c1e1900 */
[----:B------:R-:W-:-:S02]  /*bee0*/  ISETP.GE.AND P1, PT, R168, 0x1, PT ;  /* 0x00000001a800780c */ /* 0x000fc40003f26270 */
[----:B------:R-:W-:Y:S02]  /*bef0*/  CS2R R20, SRZ ;  /* 0x0000000000147805 */ /* 0x000fe4000001ff00 */
[----:B------:R-:W-:Y:S01]  /*bf00*/  PLOP3.LUT P0, PT, PT, PT, PT, 0x80, 0x0 ;  /* 0x000000000000781c */ /* 0x000fe20003f0f070 */
[----:B------:R-:W-:Y:S01]  /*bf10*/  IMAD.MOV.U32 R142, RZ, RZ, RZ ;  /* 0x000000ffff8e7224 */ /* 0x000fe200078e00ff */
[----:B------:R-:W-:Y:S02]  /*bf20*/  CS2R R146, SRZ ;  /* 0x0000000000927805 */ /* 0x000fe4000001ff00 */
[----:B------:R-:W-:Y:S02]  /*bf30*/  CS2R R108, SRZ ;  /* 0x00000000006c7805 */ /* 0x000fe4000001ff00 */
[----:B------:R-:W-:Y:S02]  /*bf40*/  CS2R R144, SRZ ;  /* 0x0000000000907805 */ /* 0x000fe4000001ff00 */
[----:B------:R-:W-:-:S02]  /*bf50*/  CS2R R126, SRZ ;  /* 0x00000000007e7805 */ /* 0x000fc4000001ff00 */
[----:B------:R-:W-:Y:S02]  /*bf60*/  CS2R R92, SRZ ;  /* 0x00000000005c7805 */ /* 0x000fe4000001ff00 */
[----:B------:R-:W-:Y:S02]  /*bf70*/  MOV R140, RZ ;  /* 0x000000ff008c7202 */ /* 0x000fe40000000f00 */
        /* <DEDUP_REMOVED lines=21> */
[----:B------:R-:W-:Y:S01]  /*c0d0*/  CS2R R98, SRZ ;  /* 0x0000000000627805 */ /* 0x000fe2000001ff00 */
[----:B------:R-:W-:Y:S01]  /*c0e0*/  IMAD.MOV.U32 R97, RZ, RZ, RZ ;  /* 0x000000ffff617224 */ /* 0x000fe200078e00ff */
[----:B------:R-:W-:Y:S01]  /*c0f0*/  CS2R R100, SRZ ;  /* 0x0000000000647805 */ /* 0x000fe2000001ff00 */
[----:B------:R-:W-:Y:S01]  /*c100*/  IMAD.MOV.U32 R95, RZ, RZ, RZ ;  /* 0x000000ffff5f7224 */ /* 0x000fe200078e00ff */
[----:B------:R-:W-:-:S02]  /*c110*/  CS2R R44, SRZ ;  /* 0x00000000002c7805 */ /* 0x000fc4000001ff00 */
[----:B------:R-:W-:Y:S02]  /*c120*/  MOV R132, RZ ;  /* 0x000000ff00847202 */ /* 0x000fe40000000f00 */
        /* <DEDUP_REMOVED lines=24> */
[----:B0-----:R-:W-:Y:S02]  /*c2b0*/  CS2R R8, SRZ ;  /* 0x0000000000087805 */ /* 0x001fe4000001ff00 */
[----:B------:R-:W-:Y:S02]  /*c2c0*/  CS2R R40, SRZ ;  /* 0x0000000000287805 */ /* 0x000fe4000001ff00 */
[----:B------:R-:W-:Y:S02]  /*c2d0*/  CS2R R38, SRZ ;  /* 0x0000000000267805 */ /* 0x000fe4000001ff00 */
[----:B------:R-:W-:Y:S02]  /*c2e0*/  CS2R R34, SRZ ;  /* 0x0000000000227805 */ /* 0x000fe4000001ff00 */
[----:B------:R-:W-:Y:S02]  /*c2f0*/  CS2R R6, SRZ ;  /* 0x0000000000067805 */ /* 0x000fe4000001ff00 */
[----:B------:R-:W-:-:S02]  /*c300*/  CS2R R32, SRZ ;  /* 0x0000000000207805 */ /* 0x000fc4000001ff00 */
[----:B------:R-:W-:Y:S02]  /*c310*/  CS2R R30, SRZ ;  /* 0x00000000001e7805 */ /* 0x000fe4000001ff00 */
[----:B-1----:R-:W-:Y:S02]  /*c320*/  CS2R R4, SRZ ;  /* 0x0000000000047805 */ /* 0x002fe4000001ff00 */
[----:B------:R-:W-:Y:S01]  /*c330*/  CS2R R24, SRZ ;  /* 0x0000000000187805 */ /* 0x000fe2000001ff00 */
[----:B--2---:R-:W-:Y:S01]  /*c340*/  FMUL.FTZ R0, R3, R0 ;  /* 0x0000000003007220 */ /* 0x004fe20000410000 */
[----:B------:R-:W-:-:S03]  /*c350*/  IMAD.MOV.U32 R3, RZ, RZ, RZ ;  /* 0x000000ffff037224 */ /* 0x000fc600078e00ff */
[----:B------:R-:W-:Y:S01]  /*c360*/  FMUL.FTZ R2, R0, UR4 ;  /* 0x0000000400027c20 */ /* 0x000fe20008410000 */
[----:B------:R-:W-:Y:S06]  /*c370*/  @!P1 BRA `(.L_x_597) ;  /* 0x000000c800a09947 */ /* 0x000fec0003800000 */
[----:B------:R-:W0:Y:S01]  /*c380*/  S2R R26, SR_TID.X ;  /* 0x00000000001a7919 */ /* 0x000e220000002100 */
[----:B------:R-:W-:Y:S01]  /*c390*/  UMOV UR4, 0xffffffff ;  /* 0xffffffff00047882 */ /* 0x000fe20000000000 */
[----:B0-----:R-:W-:-:S05]  /*c3a0*/  VIADD R26, R26, 0xffffff80 ;  /* 0xffffff801a1a7836 */ /* 0x001fca0000000000 */
[----:B------:R-:W-:-:S04]  /*c3b0*/  SHF.R.S32.HI R88, RZ, 0x1f, R26 ;  /* 0x0000001fff587819 */ /* 0x000fc8000001141a */
[----:B------:R-:W-:-:S04]  /*c3c0*/  LEA.HI R88, R88, R26, RZ, 0x7 ;  /* 0x0000001a58587211 */ /* 0x000fc800078f38ff */
[----:B------:R-:W-:Y:S01]  /*c3d0*/  SHF.R.S32.HI R13, RZ, 0x7, R88 ;  /* 0x00000007ff0d7819 */ /* 0x000fe20000011458 */
[----:B------:R-:W-:Y:S06]  /*c3e0*/  BRA.DIV UR4, `(.L_x_598) ;  /* 0x00000192044c7947 */ /* 0x000fec000b800000 */
[----:B------:R0:W1:Y:S02]  /*c3f0*/  SHFL.IDX PT, R14, R13, RZ, 0x1f ;  /* 0x00001fff0d0e7589 */ /* 0x00006400000e0000 */
.L_x_880:
[----:B------:R-:W2:Y:S02]  /*c400*/  LDL R0, [R1+0x4c] ;  /* 0x00004c0001007983 */ /* 0x000ea40000100800 */
[----:B--2---:R-:W-:Y:S02]  /*c410*/  R2UR UR4, R0 ;  /* 0x00000000000472ca */ /* 0x004fe400000e0000 */
[----:B-1----:R-:W-:-:S04]  /*c420*/  LEA.HI R0, R14, R14, RZ, 0x1 ;  /* 0x0000000e0e007211 */ /* 0x002fc800078f08ff */
[----:B------:R-:W-:-:S05]  /*c430*/  LOP3.LUT R3, R0, 0x1e, RZ, 0xc0, !PT ;  /* 0x0000001e00037812 */ /* 0x000fca00078ec0ff */
[----:B------:R-:W-:Y:S02]  /*c440*/  IMAD.IADD R3, R14, 0x1, -R3 ;  /* 0x000000010e037824 */ /* 0x000fe400078e0a03 */
[----:B------:R-:W-:-:S03]  /*c450*/  MOV R0, UR4 ;  /* 0x0000000400007c02 */ /* 0x000fc60008000f00 */
[----:B------:R-:W-:Y:S02]  /*c460*/  LEA R3, R3, UR4, 0xd ;  /* 0x0000000403037c11 */ /* 0x000fe4000f8e68ff */
[----:B------:R-:W-:Y:S02]  /*c470*/  LOP3.LUT P0, RZ, R0, 0x3ff, RZ, 0xc0, !PT ;  /* 0x000003ff00ff7812 */ /* 0x000fe4000780c0ff */
[----:B------:R-:W-:Y:S02]  /*c480*/  SHF.R.U32.HI R3, RZ, 0x4, R3 ;  /* 0x00000004ff037819 */ /* 0x000fe40000011603 */
[----:B------:R-:W-:Y:S02]  /*c490*/  P2R R24, PR, RZ, 0x1 ;  /* 0x00000001ff187803 */ /* 0x000fe40000000000 */
[----:B------:R-:W-:-:S07]  /*c4a0*/  LOP3.LUT R28, R3, 0x3fff, RZ, 0xc0, !PT ;  /* 0x00003fff031c7812 */ /* 0x000fce00078ec0ff */
[----:B------:R-:W-:Y:S05]  /*c4b0*/  @!P0 BRA `(.L_x_599) ;  /* 0x0000000000408947 */ /* 0x000fea0003800000 */
[----:B------:R-:W-:Y:S01]  /*c4c0*/  MOV R0, 0x0 ;  /* 0x0000000000007802 */ /* 0x000fe20000000f00 */
[----:B------:R-:W-:Y:S01]  /*c4d0*/  ULDC.64 UR4, c[0x4][0xc0] ;  /* 0x0100300000047ab9 */ /* 0x000fe20000000a00 */
[----:B------:R-:W-:Y:S01]  /*c4e0*/  ULDC.64 UR6, c[0x4][0xc8] ;  /* 0x0100320000067ab9 */ /* 0x000fe20000000a00 */
[----:B------:R-:W-:Y:S01]  /*c4f0*/  IMAD.U32 R4, RZ, RZ, UR4 ;  /* 0x00000004ff047e24 */ /* 0x000fe2000f8e00ff */
[----:B------:R1:W2:Y:S01]  /*c500*/  LDC.64 R14, c[0x4][R0] ;  /* 0x01000000000e7b82 */ /* 0x0002a20000000a00 */
        /* <DEDUP_REMOVED lines=8> */
[----:B01----:R-:W-:-:S07]  /*c590*/  IMAD.MOV.U32 R13, RZ, RZ, RZ ;  /* 0x000000ffff0d7224 */ /* 0x003fce00078e00ff */
[----:B------:R-:W-:-:S07]  /*c5a0*/  LEPC R20, `(.L_x_599) ;  /* 0x000000001014794e */ /* 0x000fce0000000000 */
[----:B--2--5:R-:W-:Y:S05]  /*c5b0*/  CALL.ABS.NOINC R14 ;  /* 0x000000000e007343 */ /* 0x024fea0003c00000 */
.L_x_599:
[----:B------:R-:W-:Y:S02]  /*c5c0*/  ULDC UR4, c[0x0][0x3f4] ;  /* 0x0000fd0000047ab9 */ /* 0x000fe40000000800 */
[----:B------:R-:W-:-:S13]  /*c5d0*/  ISETP.LT.AND P0, PT, RZ, UR4, PT ;  /* 0x00000004ff007c0c */ /* 0x000fda000bf01270 */
[----:B------:R-:W-:Y:S05]  /*c5e0*/  @P0 BRA `(.L_x_600) ;  /* 0x0000000000400947 */ /* 0x000fea0003800000 */
[----:B------:R-:W2:Y:S02]  /*c5f0*/  LDL R20, [R1+0x34] ;  /* 0x0000340001147983 */ /* 0x000ea40000100800 */
[----:B--2---:R-:W-:-:S04]  /*c600*/  LEA.HI R0, R20, R20, RZ, 0x1 ;  /* 0x0000001414007211 */ /* 0x004fc800078f08ff */
[----:B------:R-:W-:-:S05]  /*c610*/  LOP3.LUT R0, R0, 0xfffffffe, RZ, 0xc0, !PT ;  /* 0xfffffffe00007812 */ /* 0x000fca00078ec0ff */
[----:B------:R-:W-:-:S05]  /*c620*/  IMAD.IADD R0, R20, 0x1, -R0 ;  /* 0x0000000114007824 */ /* 0x000fca00078e0a00 */
[----:B------:R-:W-:-:S04]  /*c630*/  SHF.L.U32 R0, R0, 0x1f, RZ ;  /* 0x0000001f00007819 */ /* 0x000fc800000006ff */
[----:B------:R1:W2:Y:S03]  /*c640*/  SYNCS.PHASECHK.TRANS64.TRYWAIT P0, [R23+URZ+0x38800], R0 ;  /* 0x03880000170075a7 */ /* 0x0002a6000800017f */
[----:B--2---:R-:W-:Y:S05]  /*c650*/  @!P0 NANOSLEEP.SYNCS 0x989680 ;  /* 0x009896800000895d */ /* 0x004fea0003900000 */
[----:B------:R-:W2:Y:S01]  /*c660*/  @!P0 SYNCS.PHASECHK.TRANS64 P0, [R23+URZ+0x38800], R0 ;  /* 0x03880000170085a7 */ /* 0x000ea2000800007f */
[----:B------:R-:W-:Y:S04]  /*c670*/  BSSY B0, `(.L_x_601) ;  /* 0x0000006000007945 */ /* 0x000fe80003800000 */
[----:B--2---:R-:W-:Y:S05]  /*c680*/  @P0 BRA `(.L_x_602) ;  /* 0x0000000000100947 */ /* 0x004fea0003800000 */
.L_x_603:
[----:B--2---:R2:W3:Y:S02]  /*c690*/  SYNCS.PHASECHK.TRANS64.TRYWAIT P0, [R23+URZ+0x38800], R0 ;  /* 0x03880000170075a7 */ /* 0x0044e4000800017f */
[----:B---3--:R-:W-:Y:S05]  /*c6a0*/  @!P0 NANOSLEEP.SYNCS 0x989680 ;  /* 0x009896800000895d */ /* 0x008fea0003900000 */
[----:B------:R-:W3:Y:S02]  /*c6b0*/  @!P0 SYNCS.PHASECHK.TRANS64 P0, [R23+URZ+0x38800], R0 ;  /* 0x03880000170085a7 */ /* 0x000ee4000800007f */
[----:B---3--:R-:W-:Y:S05]  /*c6c0*/  @!P0 BRA `(.L_x_603) ;  /* 0xfffffffc00f08947 */ /* 0x008fea000383ffff */
.L_x_602:
[----:B------:R-:W-:Y:S05]  /*c6d0*/  BSYNC B0 ;  /* 0x0000000000007941 */ /* 0x000fea0003800000 */
.L_x_601:
[----:B------:R-:W-:Y:S05]  /*c6e0*/  BRA `(.L_x_604) ;  /* 0x00000070005c7947 */ /* 0x000fea0003800000 */
.L_x_600:
[----:B------:R-:W-:Y:S01]  /*c6f0*/  ISETP.NE.AND P0, PT, R24, RZ, PT ;  /* 0x000000ff1800720c */ /* 0x000fe20003f05270 */
[----:B------:R-:W1:Y:S01]  /*c700*/  LDC.64 R4, c[0x0][0x400] ;  /* 0x00010000ff047b82 */ /* 0x000e620000000a00 */
[----:B-----5:R-:W-:Y:S01]  /*c710*/  SHF.R.S32.HI R0, RZ, 0x1f, R94 ;  /* 0x0000001fff007819 */ /* 0x020fe2000001145e */
[----:B------:R-:W-:Y:S01]  /*c720*/  ULDC.64 UR4, c[0x0][0x3f8] ;  /* 0x0000fe0000047ab9 */ /* 0x000fe20000000a00 */
[----:B------:R-:W-:-:S03]  /*c730*/  ULDC.64 UR6, c[0x0][0x408] ;  /* 0x0001020000067ab9 */ /* 0x000fc60000000a00 */
[C---:B------:R-:W-:Y:S02]  /*c740*/  IMAD R3, R0.reuse, UR4, RZ ;  /* 0x0000000400037c24 */ /* 0x040fe4000f8e02ff */
[----:B------:R-:W2:Y:S01]  /*c750*/  LDC.64 R24, c[0x0][0x3e8] ;  /* 0x0000fa00ff187b82 */ /* 0x000ea20000000a00 */
[----:B------:R-:W-:Y:S02]  /*c760*/  IMAD R7, R0, UR6, RZ ;  /* 0x0000000600077c24 */ /* 0x000fe4000f8e02ff */
[C---:B------:R-:W-:Y:S02]  /*c770*/  IMAD R3, R94.reuse, UR5, R3 ;  /* 0x000000055e037c24 */ /* 0x040fe4000f8e0203 */
[C---:B------:R-:W-:Y:S02]  /*c780*/  IMAD R7, R94.reuse, UR7, R7 ;  /* 0x000000075e077c24 */ /* 0x040fe4000f8e0207 */
[----:B--2---:R-:W-:-:S04]  /*c790*/  IMAD.WIDE.U32 R24, R94, UR4, R24 ;  /* 0x000000045e187c25 */ /* 0x004fc8000f8e0018 */
[----:B-1----:R-:W-:-:S04]  /*c7a0*/  IMAD.WIDE.U32 R94, R94, UR6, R4 ;  /* 0x000000065e5e7c25 */ /* 0x002fc8000f8e0004 */
[----:B------:R-:W-:Y:S01]  /*c7b0*/  IMAD.IADD R26, R3, 0x1, R25 ;  /* 0x00000001031a7824 */ /* 0x000fe200078e0219 */
[----:B------:R-:W-:Y:S01]  /*c7c0*/  IADD3 R27, R7, R95, RZ ;  /* 0x0000005f071b7210 */ /* 0x000fe20007ffe0ff */
[----:B------:R-:W-:Y:S06]  /*c7d0*/  @!P0 BRA `(.L_x_605) ;  /* 0x0000000000408947 */ /* 0x000fec0003800000 */
        /* <DEDUP_REMOVED lines=15> */
[----:B--2---:R-:W-:Y:S05]  /*c8d0*/  CALL.ABS.NOINC R14 ;  /* 0x000000000e007343 */ /* 0x004fea0003c00000 */
.L_x_605:
[----:B------:R-:W-:Y:S01]  /*c8e0*/  ULDC.U8 UR4, c[0x0][0x410] ;  /* 0x0001040000047ab9 */ /* 0x000fe20000000000 */
[----:B------:R-:W-:Y:S01]  /*c8f0*/  BSSY B0, `(.L_x_606) ;  /* 0x00006ee000007945 */ /* 0x000fe20003800000 */
[----:B------:R-:W-:Y:S01]  /*c900*/  ISETP.NE.AND P0, PT, RZ, UR4, PT ;  /* 0x00000004ff007c0c */ /* 0x000fe2000bf05270 */
[----:B------:R-:W-:-:S12]  /*c910*/  IMAD R6, R221, 0x80, R219 ;  /* 0x00000080dd067824 */ /* 0x000fd800078e02db */
[----:B------:R-:W-:Y:S05]  /*c920*/  @!P0 BRA `(.L_x_607) ;  /* 0x0000003400a08947 */ /* 0x000fea0003800000 */
[----:B------:R-:W-:-:S03]  /*c930*/  UMOV UR4, 0xffffffff ;  /* 0xffffffff00047882 */ /* 0x000fc60000000000 */
[----:B------:R-:W-:Y:S05]  /*c940*/  BRA.DIV UR4, `(.L_x_608) ;  /* 0x0000018e04187947 */ /* 0x000fea000b800000 */
[----:B------:R1:W2:Y:S04]  /*c950*/  SHFL.IDX PT, R3, R24, RZ, 0x181f ;  /* 0x00181fff18037589 */ /* 0x0002a800000e0000 */
[----:B------:R1:W3:Y:S04]  /*c960*/  SHFL.IDX PT, R14, R94, RZ, 0x181f ;  /* 0x00181fff5e0e7589 */ /* 0x0002e800000e0000 */
[----:B------:R1:W4:Y:S04]  /*c970*/  SHFL.IDX PT, R0, R26, RZ, 0x181f ;  /* 0x00181fff1a007589 */ /* 0x00032800000e0000 */
[----:B------:R1:W0:Y:S02]  /*c980*/  SHFL.IDX PT, R4, R27, RZ, 0x181f ;  /* 0x00181fff1b047589 */ /* 0x00022400000e0000 */
.L_x_886:
[----:B------:R-:W5:Y:S01]  /*c990*/  LDL R7, [R1+0x34] ;  /* 0x0000340001077983 */ /* 0x000f620000100800 */
[----:B------:R-:W-:Y:S01]  /*c9a0*/  ULDC UR4, c[0x0][0x448] ;  /* 0x0001120000047ab9 */ /* 0x000fe20000000800 */
[----:B------:R-:W-:Y:S01]  /*c9b0*/  BSSY B1, `(.L_x_609) ;  /* 0x0000020000017945 */ /* 0x000fe20003800000 */
[----:B------:R-:W-:Y:S01]  /*c9c0*/  IMAD R30, R96, UR4, RZ ;  /* 0x00000004601e7c24 */ /* 0x000fe2000f8e02ff */
[----:B------:R-:W-:Y:S02]  /*c9d0*/  CS2R R10, SRZ ;  /* 0x00000000000a7805 */ /* 0x000fe4000001ff00 */
[----:B------:R-:W-:Y:S02]  /*c9e0*/  CS2R R20, SRZ ;  /* 0x0000000000147805 */ /* 0x000fe4000001ff00 */
[----:B0-----:R-:W-:Y:S02]  /*c9f0*/  CS2R R12, SRZ ;  /* 0x00000000000c7805 */ /* 0x001fe4000001ff00 */
[----:B------:R-:W-:Y:S01]  /*ca00*/  ISETP.GE.AND P0, PT, R6, R30, PT ;  /* 0x0000001e0600720c */ /* 0x000fe20003f06270 */
[----:B------:R-:W-:Y:S01]  /*ca10*/  IMAD R30, R221, -0x80, R30 ;  /* 0xffffff80dd1e7824 */ /* 0x000fe200078e021e */
[----:B-----5:R-:W-:-:S04]  /*ca20*/  LEA.HI R5, R7, R7, RZ, 0x1 ;  /* 0x0000000707057211 */ /* 0x020fc800078f08ff */
[----:B------:R-:W-:-:S05]  /*ca30*/  LOP3.LUT R5, R5, 0xfffffffe, RZ, 0xc0, !PT ;  /* 0xfffffffe05057812 */ /* 0x000fca00078ec0ff */
[----:B------:R-:W-:Y:S01]  /*ca40*/  IMAD.IADD R5, R7, 0x1, -R5 ;  /* 0x0000000107057824 */ /* 0x000fe200078e0a05 */
[----:B------:R-:W-:-:S04]  /*ca50*/  CS2R R6, SRZ ;  /* 0x0000000000067805 */ /* 0x000fc8000001ff00 */
[----:B------:R-:W-:Y:S01]  /*ca60*/  SHF.L.U32 R32, R5, 0x1f, RZ ;  /* 0x0000001f05207819 */ /* 0x000fe200000006ff */
[----:B------:R-:W-:Y:S06]  /*ca70*/  @P0 BRA `(.L_x_610) ;  /* 0x00000000004c0947 */ /* 0x000fec0003800000 */
[----:B------:R-:W-:Y:S01]  /*ca80*/  ULDC UR4, c[0x0][0x3f4] ;  /* 0x0000fd0000047ab9 */ /* 0x000fe20000000800 */
[----:B------:R-:W-:Y:S02]  /*ca90*/  SHF.R.S32.HI R11, RZ, 0x1f, R218 ;  /* 0x0000001fff0b7819 */ /* 0x000fe400000114da */
[----:B------:R-:W-:Y:S02]  /*caa0*/  ISETP.GE.AND P4, PT, R18, UR4, PT ;  /* 0x0000000412007c0c */ /* 0x000fe4000bf86270 */
[----:B------:R-:W-:Y:S02]  /*cab0*/  ISETP.GE.AND P5, PT, R218, UR4, PT ;  /* 0x00000004da007c0c */ /* 0x000fe4000bfa6270 */
[----:B------:R-:W-:Y:S02]  /*cac0*/  SHF.R.S32.HI R5, RZ, 0x1f, R18 ;  /* 0x0000001fff057819 */ /* 0x000fe40000011412 */
[----:B------:R-:W-:-:S07]  /*cad0*/  CS2R R20, SRZ ;  /* 0x0000000000147805 */ /* 0x000fce000001ff00 */
[-C--:B-1-3--:R-:W-:Y:S02]  /*cae0*/  @!P4 IADD3 R24, P1, R18, R14.reuse, RZ ;  /* 0x0000000e1218c210 */ /* 0x08afe40007f3e0ff */
[CC--:B--2---:R-:W-:Y:S02]  /*caf0*/  @!P5 IADD3 R26, P2, R218.reuse, R3.reuse, RZ ;  /* 0x00000003da1ad210 */ /* 0x0c4fe40007f5e0ff */
[----:B------:R-:W-:Y:S01]  /*cb00*/  @!P5 IADD3 R14, P3, R218, R14, RZ ;  /* 0x0000000eda0ed210 */ /* 0x000fe20007f7e0ff */
[----:B------:R-:W-:Y:S01]  /*cb10*/  @!P4 IMAD.X R25, R4, 0x1, R5, P1 ;  /* 0x000000010419c824 */ /* 0x000fe200008e0605 */
[----:B------:R-:W-:Y:S01]  /*cb20*/  @!P4 IADD3 R8, P0, R18, R3, RZ ;  /* 0x000000031208c210 */ /* 0x000fe20007f1e0ff */
[--C-:B----4-:R-:W-:Y:S02]  /*cb30*/  @!P5 IMAD.X R27, R0, 0x1, R11.reuse, P2 ;  /* 0x00000001001bd824 */ /* 0x110fe400010e060b */
[----:B------:R-:W-:Y:S01]  /*cb40*/  @!P5 IMAD.X R15, R4, 0x1, R11, P3 ;  /* 0x00000001040fd824 */ /* 0x000fe200018e060b */
[----:B------:R-:W-:-:S02]  /*cb50*/  CS2R R10, SRZ ;  /* 0x00000000000a7805 */ /* 0x000fc4000001ff00 */
[----:B------:R-:W-:Y:S01]  /*cb60*/  @!P4 IADD3.X R9, R0, R5, RZ, P0, !PT ;  /* 0x000000050009c210 */ /* 0x000fe200007fe4ff */
[----:B------:R0:W5:Y:S04]  /*cb70*/  @!P4 LD.E.64 R12, desc[UR36][R24.64] ;  /* 0x00000024180cc980 */ /* 0x000168000c101b00 */
[----:B------:R0:W5:Y:S04]  /*cb80*/  @!P4 LD.E.64 R6, desc[UR36][R8.64] ;  /* 0x000000240806c980 */ /* 0x000168000c101b00 */
[----:B------:R0:W5:Y:S04]  /*cb90*/  @!P5 LD.E.64 R10, desc[UR36][R26.64] ;  /* 0x000000241a0ad980 */ /* 0x000168000c101b00 */
[----:B------:R0:W5:Y:S02]  /*cba0*/  @!P5 LD.E.64 R20, desc[UR36][R14.64] ;  /* 0x000000240e14d980 */ /* 0x000164000c101b00 */
.L_x_610:
[----:B------:R-:W-:Y:S05]  /*cbb0*/  BSYNC B1 ;  /* 0x0000000000017941 */ /* 0x000fea0003800000 */
.L_x_609:
[----:B------:R-:W3:Y:S01]  /*cbc0*/  SYNCS.PHASECHK.TRANS64.TRYWAIT P0, [R23+URZ+0x38800], R32 ;  /* 0x03880020170075a7 */ /* 0x000ee2000800017f */
[----:B0----5:R-:W-:Y:S01]  /*cbd0*/  SHF.R.U32.HI R9, RZ, 0x8, R7 ;  /* 0x00000008ff097819 */ /* 0x021fe20000011607 */
[----:B------:R-:W-:Y:S01]  /*cbe0*/  BSSY B1, `(.L_x_611) ;  /* 0x000002e000017945 */ /* 0x000fe20003800000 */
[----:B--2---:R-:W-:Y:S02]  /*cbf0*/  SHF.R.U32.HI R3, RZ, 0x8, R10 ;  /* 0x00000008ff037819 */ /* 0x004fe4000001160a */
[----:B----4-:R-:W-:Y:S02]  /*cc00*/  SHF.R.U32.HI R0, RZ, 0x8, R6 ;  /* 0x00000008ff007819 */ /* 0x010fe40000011606 */
[----:B-1----:R-:W-:Y:S02]  /*cc10*/  SHF.R.U32.HI R24, RZ, 0x8, R11 ;  /* 0x00000008ff187819 */ /* 0x002fe4000001160b */
[----:B------:R-:W-:Y:S02]  /*cc20*/  LOP3.LUT R8, R7, 0xff, RZ, 0xc0, !PT ;  /* 0x000000ff07087812 */ /* 0x000fe400078ec0ff */
[----:B------:R-:W-:-:S02]  /*cc30*/  LOP3.LUT R9, R9, 0xff, RZ, 0xc0, !PT ;  /* 0x000000ff09097812 */ /* 0x000fc400078ec0ff */
[----:B---3--:R-:W-:Y:S02]  /*cc40*/  LOP3.LUT R14, R10, 0xff, RZ, 0xc0, !PT ;  /* 0x000000ff0a0e7812 */ /* 0x008fe400078ec0ff */
[----:B------:R-:W-:Y:S02]  /*cc50*/  LOP3.LUT R3, R3, 0xff, RZ, 0xc0, !PT ;  /* 0x000000ff03037812 */ /* 0x000fe400078ec0ff */
[----:B------:R-:W-:Y:S02]  /*cc60*/  LOP3.LUT R5, R0, 0xff, RZ, 0xc0, !PT ;  /* 0x000000ff00057812 */ /* 0x000fe400078ec0ff */
[----:B------:R-:W-:Y:S02]  /*cc70*/  LOP3.LUT R15, R11, 0xff, RZ, 0xc0, !PT ;  /* 0x000000ff0b0f7812 */ /* 0x000fe400078ec0ff */
[----:B------:R-:W-:Y:S02]  /*cc80*/  LOP3.LUT R0, R24, 0xff, RZ, 0xc0, !PT ;  /* 0x000000ff18007812 */ /* 0x000fe400078ec0ff */
[----:B------:R-:W-:-:S02]  /*cc90*/  PRMT R8, R9, 0x7604, R8 ;  /* 0x0000760409087816 */ /* 0x000fc40000000008 */
[----:B------:R-:W-:Y:S02]  /*cca0*/  SHF.R.U32.HI R27, RZ, 0x8, R13 ;  /* 0x00000008ff1b7819 */ /* 0x000fe4000001160d */
[----:B------:R-:W-:Y:S02]  /*ccb0*/  SHF.R.U32.HI R31, RZ, 0x8, R21 ;  /* 0x00000008ff1f7819 */ /* 0x000fe40000011615 */
[----:B------:R-:W-:Y:S02]  /*ccc0*/  PRMT R9, R3, 0x7604, R14 ;  /* 0x0000760403097816 */ /* 0x000fe4000000000e */
[----:B------:R-:W-:Y:S02]  /*ccd0*/  SHF.R.U32.HI R3, RZ, 0x8, R20 ;  /* 0x00000008ff037819 */ /* 0x000fe40000011614 */
[----:B------:R-:W-:Y:S02]  /*cce0*/  PRMT R15, R0, 0x7604, R15 ;  /* 0x00007604000f7816 */ /* 0x000fe4000000000f */
[----:B------:R-:W-:-:S02]  /*ccf0*/  SHF.R.U32.HI R0, RZ, 0x8, R12 ;  /* 0x00000008ff007819 */ /* 0x000fc4000001160c */
[----:B------:R-:W-:Y:S02]  /*cd00*/  LOP3.LUT R14, R13, 0xff, RZ, 0xc0, !PT ;  /* 0x000000ff0d0e7812 */ /* 0x000fe400078ec0ff */
[----:B------:R-:W-:Y:S02]  /*cd10*/  LOP3.LUT R26, R21, 0xff, RZ, 0xc0, !PT ;  /* 0x000000ff151a7812 */ /* 0x000fe400078ec0ff */
[----:B------:R-:W-:Y:S02]  /*cd20*/  LOP3.LUT R27, R27, 0xff, RZ, 0xc0, !PT ;  /* 0x000000ff1b1b7812 */ /* 0x000fe400078ec0ff */
[----:B------:R-:W-:Y:S02]  /*cd30*/  LOP3.LUT R31, R31, 0xff, RZ, 0xc0, !PT ;  /* 0x000000ff1f1f7812 */ /* 0x000fe400078ec0ff */
[----:B------:R-:W-:Y:S02]  /*cd40*/  LOP3.LUT R24, R20, 0xff, RZ, 0xc0, !PT ;  /* 0x000000ff14187812 */ /* 0x000fe400078ec0ff */
[----:B------:R-:W-:-:S02]  /*cd50*/  LOP3.LUT R3, R3, 0xff, RZ, 0xc0, !PT ;  /* 0x000000ff03037812 */ /* 0x000fc400078ec0ff */
[----:B------:R-:W-:Y:S02]  /*cd60*/  LOP3.LUT R25, R0, 0xff, RZ, 0xc0, !PT ;  /* 0x000000ff00197812 */ /* 0x000fe400078ec0ff */
[----:B------:R-:W-:Y:S02]  /*cd70*/  PRMT R14, R27, 0x7604, R14 ;  /* 0x000076041b0e7816 */ /* 0x000fe4000000000e */
[----:B------:R-:W-:Y:S02]  /*cd80*/  PRMT R26, R31, 0x7604, R26 ;  /* 0x000076041f1a7816 */ /* 0x000fe4000000001a */
[----:B------:R-:W-:Y:S02]  /*cd90*/  SHF.R.U32.HI R0, RZ, 0x10, R11 ;  /* 0x00000010ff007819 */ /* 0x000fe4000001160b */
[----:B------:R-:W-:Y:S02]  /*cda0*/  SHF.R.U32.HI R27, RZ, 0x10, R13 ;  /* 0x00000010ff1b7819 */ /* 0x000fe4000001160d */
[----:B------:R-:W-:Y:S01]  /*cdb0*/  SHF.R.U32.HI R31, RZ, 0x10, R21 ;  /* 0x00000010ff1f7819 */ /* 0x000fe20000011615 */
[----:B------:R-:W-:Y:S01]  /*cdc0*/  IMAD.U32 R0, R0, 0x10000, RZ ;  /* 0x0001000000007824 */ /* 0x000fe200078e00ff */
[----:B------:R-:W-:Y:S01]  /*cdd0*/  LOP3.LUT R4, R6, 0xff, RZ, 0xc0, !PT ;  /* 0x000000ff06047812 */ /* 0x000fe200078ec0ff */
[----:B------:R-:W-:Y:S01]  /*cde0*/  IMAD.U32 R27, R27, 0x10000, RZ ;  /* 0x000100001b1b7824 */ /* 0x000fe200078e00ff */
[----:B------:R-:W-:Y:S01]  /*cdf0*/  PRMT R29, R3, 0x7604, R24 ;  /* 0x00007604031d7816 */ /* 0x000fe20000000018 */
[----:B------:R-:W-:Y:S01]  /*ce00*/  IMAD.U32 R31, R31, 0x10000, RZ ;  /* 0x000100001f1f7824 */ /* 0x000fe200078e00ff */
[----:B------:R-:W-:-:S02]  /*ce10*/  SHF.R.U32.HI R3, RZ, 0x10, R7 ;  /* 0x00000010ff037819 */ /* 0x000fc40000011607 */
[----:B------:R-:W-:Y:S02]  /*ce20*/  PRMT R5, R5, 0x7604, R4 ;  /* 0x0000760405057816 */ /* 0x000fe40000000004 */
[----:B------:R-:W-:Y:S02]  /*ce30*/  LOP3.LUT R4, R12, 0xff, RZ, 0xc0, !PT ;  /* 0x000000ff0c047812 */ /* 0x000fe400078ec0ff */
[----:B------:R-:W-:Y:S02]  /*ce40*/  SHF.L.U32 R3, R3, 0x10, RZ ;  /* 0x0000001003037819 */ /* 0x000fe400000006ff */
[----:B------:R-:W-:Y:S02]  /*ce50*/  PRMT R25, R25, 0x7604, R4 ;  /* 0x0000760419197816 */ /* 0x000fe40000000004 */
[----:B------:R-:W-:Y:S02]  /*ce60*/  LOP3.LUT R3, R8, 0xff0000, R3, 0xf8, !PT ;  /* 0x00ff000008037812 */ /* 0x000fe400078ef803 */
[----:B------:R-:W-:-:S02]  /*ce70*/  LOP3.LUT R15, R15, 0xff0000, R0, 0xf8, !PT ;  /* 0x00ff00000f0f7812 */ /* 0x000fc400078ef800 */
[----:B------:R-:W-:Y:S02]  /*ce80*/  LOP3.LUT R27, R14, 0xff0000, R27, 0xf8, !PT ;  /* 0x00ff00000e1b7812 */ /* 0x000fe400078ef81b */
[----:B------:R-:W-:Y:S02]  /*ce90*/  LOP3.LUT R31, R26, 0xff0000, R31, 0xf8, !PT ;  /* 0x00ff00001a1f7812 */ /* 0x000fe400078ef81f */
[----:B------:R-:W-:Y:S01]  /*cea0*/  LOP3.LUT R5, R5, 0xff0000, R6, 0xf8, !PT ;  /* 0x00ff000005057812 */ /* 0x000fe200078ef806 */
[----:B------:R-:W-:Y:S06]  /*ceb0*/  @!P0 BRA `(.L_x_612) ;  /* 0x00000188002c8947 */ /* 0x000fec0003800000 */
.L_x_887:
[----:B------:R-:W-:Y:S05]  /*cec0*/  BSYNC B1 ;  /* 0x0000000000017941 */ /* 0x000fea0003800000 */
.L_x_611:
[----:B------:R-:W-:Y:S01]  /*ced0*/  VIMNMX R8, R30, 0x80, PT ;  /* 0x000000801e087848 */ /* 0x000fe20003fe0100 */
[----:B------:R-:W-:Y:S01]  /*cee0*/  BSSY B1, `(.L_x_613) ;  /* 0x00000ca000017945 */ /* 0x000fe20003800000 */
[----:B------:R-:W-:Y:S02]  /*cef0*/  LOP3.LUT R9, R9, 0xff0000, R10, 0xf8, !PT ;  /* 0x00ff000009097812 */ /* 0x000fe400078ef80a */
[----:B------:R-:W-:Y:S02]  /*cf00*/  ISETP.GE.AND P0, PT, R219, R8, PT ;  /* 0x00000008db00720c */ /* 0x000fe40003f06270 */
[----:B------:R-:W-:Y:S02]  /*cf10*/  LOP3.LUT R25, R25, 0xff0000, R12, 0xf8, !PT ;  /* 0x00ff000019197812 */ /* 0x000fe400078ef80c */
[----:B------:R-:W-:Y:S02]  /*cf20*/  LOP3.LUT R29, R29, 0xff0000, R20, 0xf8, !PT ;  /* 0x00ff00001d1d7812 */ /* 0x000fe400078ef814 */
[----:B------:R-:W-:-:S02]  /*cf30*/  LOP3.LUT R9, R9, 0xff000000, R10, 0xf8, !PT ;  /* 0xff00000009097812 */ /* 0x000fc400078ef80a */
[----:B------:R-:W-:Y:S02]  /*cf40*/  LOP3.LUT R10, R15, 0xff000000, R11, 0xf8, !PT ;  /* 0xff0000000f0a7812 */ /* 0x000fe400078ef80b */
[----:B------:R-:W-:Y:S02]  /*cf50*/  LOP3.LUT R11, R25, 0xff000000, R12, 0xf8, !PT ;  /* 0xff000000190b7812 */ /* 0x000fe400078ef80c */
[----:B------:R-:W-:Y:S02]  /*cf60*/  LOP3.LUT R0, R5, 0xff000000, R6, 0xf8, !PT ;  /* 0xff00000005007812 */ /* 0x000fe400078ef806 */
[----:B------:R-:W-:Y:S02]  /*cf70*/  LOP3.LUT R3, R3, 0xff000000, R7, 0xf8, !PT ;  /* 0xff00000003037812 */ /* 0x000fe400078ef807 */
[----:B------:R-:W-:Y:S02]  /*cf80*/  LOP3.LUT R13, R27, 0xff000000, R13, 0xf8, !PT ;  /* 0xff0000001b0d7812 */ /* 0x000fe400078ef80d */
[----:B------:R-:W-:-:S02]  /*cf90*/  LOP3.LUT R12, R29, 0xff000000, R20, 0xf8, !PT ;  /* 0xff0000001d0c7812 */ /* 0x000fc400078ef814 */
[----:B------:R-:W-:Y:S01]  /*cfa0*/  LOP3.LUT R14, R31, 0xff000000, R21, 0xf8, !PT ;  /* 0xff0000001f0e7812 */ /* 0x000fe200078ef815 */
[----:B------:R-:W-:Y:S06]  /*cfb0*/  @P0 BRA `(.L_x_614) ;  /* 0x0000000800f00947 */ /* 0x000fec0003800000 */
[----:B------:R1:W5:Y:S01]  /*cfc0*/  LDL R41, [R1+0x24] ;  /* 0x0000240001297983 */ /* 0x0003620000100800 */
[----:B------:R-:W2:Y:S01]  /*cfd0*/  LDC R5, c[0x0][0x3f4] ;  /* 0x0000fd00ff057b82 */ /* 0x000ea20000000800 */
[----:B------:R-:W-:Y:S01]  /*cfe0*/  BSSY B2, `(.L_x_615) ;  /* 0x000005e000027945 */ /* 0x000fe20003800000 */
[-C--:B--2---:R-:W-:Y:S02]  /*cff0*/  ISETP.GE.AND P0, PT, R18, R5.reuse, PT ;  /* 0x000000051200720c */ /* 0x084fe40003f06270 */
[----:B------:R-:W-:-:S11]  /*d000*/  ISETP.GE.AND P1, PT, R218, R5, PT ;  /* 0x00000005da00720c */ /* 0x000fd60003f26270 */
[----:B-1----:R-:W-:Y:S05]  /*d010*/  @P0 BRA `(.L_x_616) ;  /* 0x0000000400680947 */ /* 0x002fea0003800000 */
[----:B-----5:R-:W1:Y:S01]  /*d020*/  LDS.128 R4, [R41+0x20400] ;  /* 0x0204000029047984 */ /* 0x020e620000000c00 */
[----:B------:R-:W-:Y:S02]  /*d030*/  F2FP.F16.E4M3.UNPACK_B R29, R11 ;  /* 0x0000000bff1d723e */ /* 0x000fe400020006ff */
[----:B------:R-:W-:-:S03]  /*d040*/  F2FP.F16.E4M3.UNPACK_B R26, R0 ;  /* 0x00000000ff1a723e */ /* 0x000fc600020006ff */
[--C-:B------:R-:W-:Y:S02]  /*d050*/  HADD2.F32 R30, -RZ, R29.reuse.H1_H1 ;  /* 0x3000001dff1e7230 */ /* 0x100fe40000004100 */
[--C-:B------:R-:W-:Y:S02]  /*d060*/  HADD2.F32 R27, -RZ, R26.reuse.H1_H1 ;  /* 0x3000001aff1b7230 */ /* 0x100fe40000004100 */
[----:B------:R-:W-:Y:S02]  /*d070*/  HADD2.F32 R29, -RZ, R29.H0_H0 ;  /* 0x2000001dff1d7230 */ /* 0x000fe40000004100 */
[----:B------:R-:W-:Y:S01]  /*d080*/  HADD2.F32 R26, -RZ, R26.H0_H0 ;  /* 0x2000001aff1a7230 */ /* 0x000fe20000004100 */
[-C--:B-1----:R-:W-:Y:S02]  /*d090*/  F2FP.F16.E4M3.UNPACK_B R15, R4.reuse.H1 ;  /* 0x00000004ff0f723e */ /* 0x082fe400030006ff */
[-C--:B------:R-:W-:Y:S02]  /*d0a0*/  F2FP.F16.E4M3.UNPACK_B R21, R5.reuse ;  /* 0x00000005ff15723e */ /* 0x080fe400020006ff */
[----:B------:R-:W-:Y:S01]  /*d0b0*/  F2FP.F16.E4M3.UNPACK_B R24, R5.H1 ;  /* 0x00000005ff18723e */ /* 0x000fe200030006ff */
[--C-:B------:R-:W-:Y:S01]  /*d0c0*/  HADD2.F32 R20, -RZ, R15.reuse.H0_H0 ;  /* 0x2000000fff147230 */ /* 0x100fe20000004100 */
[----:B------:R-:W-:Y:S01]  /*d0d0*/  F2FP.F16.E4M3.UNPACK_B R4, R4 ;  /* 0x00000004ff04723e */ /* 0x000fe200020006ff */
[----:B------:R-:W-:Y:S01]  /*d0e0*/  HADD2.F32 R15, -RZ, R15.H1_H1 ;  /* 0x3000000fff0f7230 */ /* 0x000fe20000004100 */
[----:B------:R-:W-:-:S02]  /*d0f0*/  F2FP.F16.E4M3.UNPACK_B R25, R6 ;  /* 0x00000006ff19723e */ /* 0x000fc400020006ff */
[----:B------:R-:W-:Y:S02]  /*d100*/  F2FP.F16.E4M3.UNPACK_B R6, R6.H1 ;  /* 0x00000006ff06723e */ /* 0x000fe400030006ff */
[CC--:B------:R-:W-:Y:S01]  /*d110*/  FMUL.FTZ R5, R15.reuse, R30.reuse ;  /* 0x0000001e0f057220 */ /* 0x0c0fe20000410000 */
[----:B------:R-:W-:Y:S01]  /*d120*/  FMUL.FTZ R31, R15, R27 ;  /* 0x0000001b0f1f7220 */ /* 0x000fe20000410000 */
[----:B------:R-:W-:Y:S02]  /*d130*/  F2FP.F16.E4M3.UNPACK_B R15, R7 ;  /* 0x00000007ff0f723e */ /* 0x000fe400020006ff */
[C---:B------:R-:W-:Y:S01]  /*d140*/  FFMA.FTZ R33, R20.reuse, R27, -R5 ;  /* 0x0000001b14217223 */ /* 0x040fe20000010805 */
[--C-:B------:R-:W-:Y:S01]  /*d150*/  HADD2.F32 R5, -RZ, R4.reuse.H1_H1 ;  /* 0x30000004ff057230 */ /* 0x100fe20000004100 */
[----:B------:R-:W-:Y:S01]  /*d160*/  F2FP.F16.E4M3.UNPACK_B R27, R11.H1 ;  /* 0x0000000bff1b723e */ /* 0x000fe200030006ff */
[----:B------:R-:W-:Y:S01]  /*d170*/  FFMA.FTZ R34, R20, R30, R31 ;  /* 0x0000001e14227223 */ /* 0x000fe2000001001f */
[----:B------:R-:W-:Y:S01]  /*d180*/  HADD2.F32 R4, -RZ, R4.H0_H0 ;  /* 0x20000004ff047230 */ /* 0x000fe20000004100 */
[----:B------:R-:W-:Y:S01]  /*d190*/  F2FP.F16.E4M3.UNPACK_B R20, R0.H1 ;  /* 0x00000000ff14723e */ /* 0x000fe200030006ff */
[C---:B------:R-:W-:Y:S01]  /*d1a0*/  FMUL.FTZ R31, R5.reuse, R29 ;  /* 0x0000001d051f7220 */ /* 0x040fe20000410000 */
[----:B0-----:R-:W-:Y:S01]  /*d1b0*/  FMUL.FTZ R32, R5, R26 ;  /* 0x0000001a05207220 */ /* 0x001fe20000410000 */
[----:B------:R-:W-:Y:S01]  /*d1c0*/  HADD2.F32 R30, -RZ, R27.H1_H1 ;  /* 0x3000001bff1e7230 */ /* 0x000fe20000004100 */
[----:B------:R-:W-:Y:S01]  /*d1d0*/  F2FP.F16.E4M3.UNPACK_B R7, R7.H1 ;  /* 0x00000007ff07723e */ /* 0x000fe200030006ff */
[----:B------:R-:W-:-:S02]  /*d1e0*/  HADD2.F32 R5, -RZ, R24.H1_H1 ;  /* 0x30000018ff057230 */ /* 0x000fc40000004100 */
[C---:B------:R-:W-:Y:S01]  /*d1f0*/  FFMA.FTZ R31, R4.reuse, R26, -R31 ;  /* 0x0000001a041f7223 */ /* 0x040fe2000001081f */
[----:B------:R-:W-:Y:S01]  /*d200*/  FFMA.FTZ R32, R4, R29, R32 ;  /* 0x0000001d04207223 */ /* 0x000fe20000010020 */
[----:B------:R-:W-:Y:S02]  /*d210*/  HADD2.F32 R26, -RZ, R20.H1_H1 ;  /* 0x30000014ff1a7230 */ /* 0x000fe40000004100 */
[----:B------:R-:W-:Y:S02]  /*d220*/  HADD2.F32 R24, -RZ, R24.H0_H0 ;  /* 0x20000018ff187230 */ /* 0x000fe40000004100 */
[C---:B------:R-:W-:Y:S01]  /*d230*/  FMUL.FTZ R29, R5.reuse, R30 ;  /* 0x0000001e051d7220 */ /* 0x040fe20000410000 */
[----:B------:R-:W-:Y:S02]  /*d240*/  HADD2.F32 R27, -RZ, R27.H0_H0 ;  /* 0x2000001bff1b7230 */ /* 0x000fe40000004100 */
[----:B------:R-:W-:Y:S01]  /*d250*/  FMUL.FTZ R5, R5, R26 ;  /* 0x0000001a05057220 */ /* 0x000fe20000410000 */
[----:B------:R-:W-:-:S02]  /*d260*/  HADD2.F32 R4, -RZ, R21.H1_H1 ;  /* 0x30000015ff047230 */ /* 0x000fc40000004100 */
[C---:B------:R-:W-:Y:S01]  /*d270*/  FFMA.FTZ R35, R24.reuse, R26, -R29 ;  /* 0x0000001a18237223 */ /* 0x040fe2000001081d */
[----:B------:R-:W-:Y:S01]  /*d280*/  HADD2.F32 R20, -RZ, R20.H0_H0 ;  /* 0x20000014ff147230 */ /* 0x000fe20000004100 */
[----:B------:R-:W-:Y:S01]  /*d290*/  F2FP.F16.E4M3.UNPACK_B R26, R13 ;  /* 0x0000000dff1a723e */ /* 0x000fe200020006ff */
[----:B------:R-:W-:Y:S02]  /*d2a0*/  HADD2.F32 R21, -RZ, R21.H0_H0 ;  /* 0x20000015ff157230 */ /* 0x000fe40000004100 */
[----:B------:R-:W-:Y:S01]  /*d2b0*/  FFMA.FTZ R30, R24, R30, R5 ;  /* 0x0000001e181e7223 */ /* 0x000fe20000010005 */
[C---:B------:R-:W-:Y:S01]  /*d2c0*/  FMUL.FTZ R36, R4.reuse, R27 ;  /* 0x0000001b04247220 */ /* 0x040fe20000410000 */
[----:B------:R-:W-:Y:S01]  /*d2d0*/  F2FP.F16.E4M3.UNPACK_B R24, R3 ;  /* 0x00000003ff18723e */ /* 0x000fe200020006ff */
[-C--:B------:R-:W-:Y:S01]  /*d2e0*/  FMUL.FTZ R4, R4, R20.reuse ;  /* 0x0000001404047220 */ /* 0x080fe20000410000 */
[----:B------:R-:W-:Y:S02]  /*d2f0*/  HADD2.F32 R29, -RZ, R26.H1_H1 ;  /* 0x3000001aff1d7230 */ /* 0x000fe40000004100 */
[----:B------:R-:W-:Y:S01]  /*d300*/  FFMA.FTZ R36, R21, R20, -R36 ;  /* 0x0000001415247223 */ /* 0x000fe20000010824 */
[----:B------:R-:W-:-:S02]  /*d310*/  HADD2.F32 R5, -RZ, R6.H1_H1 ;  /* 0x30000006ff057230 */ /* 0x000fc40000004100 */
[----:B------:R-:W-:Y:S01]  /*d320*/  FFMA.FTZ R27, R21, R27, R4 ;  /* 0x0000001b151b7223 */ /* 0x000fe20000010004 */
[----:B------:R-:W-:Y:S01]  /*d330*/  HADD2.F32 R20, -RZ, R24.H1_H1 ;  /* 0x30000018ff147230 */ /* 0x000fe20000004100 */
[----:B------:R-:W-:Y:S01]  /*d340*/  F2FP.SATFINITE.E4M3.F32.PACK_AB_MERGE_C R30, R30, R35, RZ ;  /* 0x000000231e1e723e */ /* 0x000fe200048070ff */
[----:B------:R-:W-:Y:S02]  /*d350*/  HADD2.F32 R6, -RZ, R6.H0_H0 ;  /* 0x20000006ff067230 */ /* 0x000fe40000004100 */
[C---:B------:R-:W-:Y:S01]  /*d360*/  FMUL.FTZ R21, R5.reuse, R29 ;  /* 0x0000001d05157220 */ /* 0x040fe20000410000 */
[----:B------:R-:W-:Y:S02]  /*d370*/  HADD2.F32 R24, -RZ, R24.H0_H0 ;  /* 0x20000018ff187230 */ /* 0x000fe40000004100 */
[-C--:B------:R-:W-:Y:S01]  /*d380*/  FMUL.FTZ R39, R5, R20.reuse ;  /* 0x0000001405277220 */ /* 0x080fe20000410000 */
[----:B------:R-:W-:Y:S02]  /*d390*/  HADD2.F32 R26, -RZ, R26.H0_H0 ;  /* 0x2000001aff1a7230 */ /* 0x000fe40000004100 */
[----:B------:R-:W-:Y:S01]  /*d3a0*/  FFMA.FTZ R37, R6, R20, -R21 ;  /* 0x0000001406257223 */ /* 0x000fe20000010815 */
[--C-:B------:R-:W-:Y:S01]  /*d3b0*/  HADD2.F32 R4, -RZ, R25.reuse.H1_H1 ;  /* 0x30000019ff047230 */ /* 0x100fe20000004100 */
[----:B------:R-:W-:Y:S01]  /*d3c0*/  F2FP.F16.E4M3.UNPACK_B R5, R3.H1 ;  /* 0x00000003ff05723e */ /* 0x000fe200030006ff */
[----:B------:R-:W-:-:S02]  /*d3d0*/  HADD2.F32 R25, -RZ, R25.H0_H0 ;  /* 0x20000019ff197230 */ /* 0x000fc40000004100 */
[----:B------:R-:W-:Y:S01]  /*d3e0*/  FFMA.FTZ R38, R6, R29, R39 ;  /* 0x0000001d06267223 */ /* 0x000fe20000010027 */
[C---:B------:R-:W-:Y:S01]  /*d3f0*/  FMUL.FTZ R20, R4.reuse, R26 ;  /* 0x0000001a04147220 */ /* 0x040fe20000410000 */
[-C--:B------:R-:W-:Y:S01]  /*d400*/  FMUL.FTZ R21, R4, R24.reuse ;  /* 0x0000001804157220 */ /* 0x080fe20000410000 */
[----:B------:R-:W-:Y:S01]  /*d410*/  F2FP.F16.E4M3.UNPACK_B R4, R13.H1 ;  /* 0x0000000dff04723e */ /* 0x000fe200030006ff */
[--C-:B------:R-:W-:Y:S02]  /*d420*/  HADD2.F32 R6, -RZ, R5.reuse.H0_H0 ;  /* 0x20000005ff067230 */ /* 0x100fe40000004100 */
[C---:B------:R-:W-:Y:S01]  /*d430*/  FFMA.FTZ R29, R25.reuse, R24, -R20 ;  /* 0x00000018191d7223 */ /* 0x040fe20000010814 */
[----:B------:R-:W-:Y:S02]  /*d440*/  HADD2.F32 R20, -RZ, R5.H1_H1 ;  /* 0x30000005ff147230 */ /* 0x000fe40000004100 */
[----:B------:R-:W-:Y:S01]  /*d450*/  FFMA.FTZ R26, R25, R26, R21 ;  /* 0x0000001a191a7223 */ /* 0x000fe20000010015 */
[----:B------:R-:W-:-:S02]  /*d460*/  HADD2.F32 R24, -RZ, R4.H1_H1 ;  /* 0x30000004ff187230 */ /* 0x000fc40000004100 */
[----:B------:R-:W-:Y:S02]  /*d470*/  HADD2.F32 R5, -RZ, R7.H1_H1 ;  /* 0x30000007ff057230 */ /* 0x000fe40000004100 */
[----:B------:R-:W-:Y:S02]  /*d480*/  HADD2.F32 R21, -RZ, R4.H0_H0 ;  /* 0x20000004ff157230 */ /* 0x000fe40000004100 */
[----:B------:R-:W-:Y:S02]  /*d490*/  HADD2.F32 R4, -RZ, R15.H1_H1 ;  /* 0x3000000fff047230 */ /* 0x000fe40000004100 */
[C---:B------:R-:W-:Y:S01]  /*d4a0*/  FMUL.FTZ R42, R5.reuse, R24 ;  /* 0x00000018052a7220 */ /* 0x040fe20000410000 */
[----:B------:R-:W-:Y:S02]  /*d4b0*/  HADD2.F32 R7, -RZ, R7.H0_H0 ;  /* 0x20000007ff077230 */ /* 0x000fe40000004100 */
[----:B------:R-:W-:Y:S01]  /*d4c0*/  FMUL.FTZ R5, R5, R20 ;  /* 0x0000001405057220 */ /* 0x000fe20000410000 */
[----:B------:R-:W-:-:S02]  /*d4d0*/  HADD2.F32 R15, -RZ, R15.H0_H0 ;  /* 0x2000000fff0f7230 */ /* 0x000fc40000004100 */
[CC--:B------:R-:W-:Y:S01]  /*d4e0*/  FMUL.FTZ R40, R4.reuse, R21.reuse ;  /* 0x0000001504287220 */ /* 0x0c0fe20000410000 */
[----:B------:R-:W-:Y:S01]  /*d4f0*/  FMUL.FTZ R4, R4, R6 ;  /* 0x0000000604047220 */ /* 0x000fe20000410000 */
[C---:B------:R-:W-:Y:S01]  /*d500*/  FFMA.FTZ R42, R7.reuse, R20, -R42 ;  /* 0x00000014072a7223 */ /* 0x040fe2000001082a */
[----:B------:R-:W-:Y:S01]  /*d510*/  FFMA.FTZ R5, R7, R24, R5 ;  /* 0x0000001807057223 */ /* 0x000fe20000010005 */
[C---:B------:R-:W-:Y:S01]  /*d520*/  FFMA.FTZ R7, R15.reuse, R6, -R40 ;  /* 0x000000060f077223 */ /* 0x040fe20000010828 */
[----:B------:R-:W-:Y:S01]  /*d530*/  FFMA.FTZ R20, R15, R21, R4 ;  /* 0x000000150f147223 */ /* 0x000fe20000010004 */
[----:B------:R-:W-:Y:S02]  /*d540*/  F2FP.SATFINITE.E4M3.F32.PACK_AB_MERGE_C R4, R34, R33, RZ ;  /* 0x000000212204723e */ /* 0x000fe400048070ff */
[----:B------:R-:W-:Y:S02]  /*d550*/  F2FP.SATFINITE.E4M3.F32.PACK_AB_MERGE_C R6, R38, R37, RZ ;  /* 0x000000252606723e */ /* 0x000fe400048070ff */
[----:B------:R-:W-:-:S02]  /*d560*/  F2FP.SATFINITE.E4M3.F32.PACK_AB_MERGE_C R42, R5, R42, RZ ;  /* 0x0000002a052a723e */ /* 0x000fc400048070ff */
[----:B------:R-:W-:Y:S02]  /*d570*/  F2FP.SATFINITE.E4M3.F32.PACK_AB_MERGE_C R4, R32, R31, R4 ;  /* 0x0000001f2004723e */ /* 0x000fe40004807004 */
[----:B------:R-:W-:Y:S02]  /*d580*/  F2FP.SATFINITE.E4M3.F32.PACK_AB_MERGE_C R5, R27, R36, R30 ;  /* 0x000000241b05723e */ /* 0x000fe4000480701e */
[----:B------:R-:W-:Y:S02]  /*d590*/  F2FP.SATFINITE.E4M3.F32.PACK_AB_MERGE_C R6, R26, R29, R6 ;  /* 0x0000001d1a06723e */ /* 0x000fe40004807006 */
[----:B------:R-:W-:-:S05]  /*d5a0*/  F2FP.SATFINITE.E4M3.F32.PACK_AB_MERGE_C R7, R20, R7, R42 ;  /* 0x000000071407723e */ /* 0x000fca000480702a */
[----:B------:R1:W-:Y:S02]  /*d5b0*/  STS.128 [R41+0x20400], R4 ;  /* 0x0204000429007388 */ /* 0x0003e40000000c00 */
.L_x_616:
[----:B------:R-:W-:Y:S05]  /*d5c0*/  BSYNC B2 ;  /* 0x0000000000027941 */ /* 0x000fea0003800000 */
.L_x_615:
[----:B------:R-:W-:Y:S05]  /*d5d0*/  @P1 BRA `(.L_x_614) ;  /* 0x0000000400681947 */ /* 0x000fea0003800000 */
[----:B-1---5:R-:W1:Y:S01]  /*d5e0*/  LDS.128 R4, [R41+0x24400] ;  /* 0x0244000029047984 */ /* 0x022e620000000c00 */
        /* <DEDUP_REMOVED lines=14> */
[C---:B------:R-:W-:Y:S01]  /*d6d0*/  FMUL.FTZ R5, R15.reuse, R30 ;  /* 0x0000001e0f057220 */ /* 0x040fe20000410000 */
        /* <DEDUP_REMOVED lines=46> */
[----:B------:R-:W-:Y:S01]  /*d9c0*/  FMUL.FTZ R21, R4, R24 ;  /* 0x0000001804157220 */ /* 0x000fe20000410000 */
        /* <DEDUP_REMOVED lines=27> */
.L_x_614:
[----:B------:R-:W-:Y:S05]  /*db80*/  BSYNC B1 ;  /* 0x0000000000017941 */ /* 0x000fea0003800000 */
.L_x_613:
[----:B-12---:R-:W-:Y:S01]  /*db90*/  IADD3 R4, R219, 0x20, RZ ;  /* 0x00000020db047810 */ /* 0x006fe20007ffe0ff */
[----:B------:R-:W-:Y:S03]  /*dba0*/  BSSY B1, `(.L_x_617) ;  /* 0x00000bf000017945 */ /* 0x000fe60003800000 */
[----:B------:R-:W-:-:S13]  /*dbb0*/  ISETP.GE.AND P0, PT, R4, R8, PT ;  /* 0x000000080400720c */ /* 0x000fda0003f06270 */
[----:B------:R-:W-:Y:S05]  /*dbc0*/  @P0 BRA `(.L_x_618) ;  /* 0x0000000800f00947 */ /* 0x000fea0003800000 */
        /* <DEDUP_REMOVED lines=8> */
[-C--:B------:R-:W-:Y:S02]  /*dc50*/  F2FP.F16.E4M3.UNPACK_B R30, R11.reuse ;  /* 0x0000000bff1e723e */ /* 0x080fe400020006ff */
[----:B------:R-:W-:Y:S01]  /*dc60*/  F2FP.F16.E4M3.UNPACK_B R33, R11.H1 ;  /* 0x0000000bff21723e */ /* 0x000fe200030006ff */
[----:B------:R-:W-:Y:S01]  /*dc70*/  HADD2.F32 R26, -RZ, R29.H1_H1 ;  /* 0x3000001dff1a7230 */ /* 0x000fe20000004100 */
[----:B------:R-:W-:Y:S01]  /*dc80*/  F2FP.F16.E4M3.UNPACK_B R36, R13 ;  /* 0x0000000dff24723e */ /* 0x000fe200020006ff */
[----:B0-----:R-:W-:Y:S02]  /*dc90*/  HADD2.F32 R32, -RZ, R30.H1_H1 ;  /* 0x3000001eff207230 */ /* 0x001fe40000004100 */
[----:B------:R-:W-:-:S02]  /*dca0*/  HADD2.F32 R34, -RZ, R33.H1_H1 ;  /* 0x30000021ff227230 */ /* 0x000fc40000004100 */
[----:B------:R-:W-:Y:S02]  /*dcb0*/  HADD2.F32 R35, -RZ, R33.H0_H0 ;  /* 0x20000021ff237230 */ /* 0x000fe40000004100 */
[--C-:B------:R-:W-:Y:S02]  /*dcc0*/  HADD2.F32 R38, -RZ, R36.reuse.H1_H1 ;  /* 0x30000024ff267230 */ /* 0x100fe40000004100 */
[----:B------:R-:W-:Y:S01]  /*dcd0*/  HADD2.F32 R39, -RZ, R36.H0_H0 ;  /* 0x20000024ff277230 */ /* 0x000fe20000004100 */
[----:B------:R-:W-:-:S05]  /*dce0*/  F2FP.F16.E4M3.UNPACK_B R36, R13.H1 ;  /* 0x0000000dff24723e */ /* 0x000fca00030006ff */
[----:B------:R-:W-:Y:S01]  /*dcf0*/  HADD2.F32 R41, -RZ, R36.H1_H1 ;  /* 0x30000024ff297230 */ /* 0x000fe20000004100 */
[-C--:B-1----:R-:W-:Y:S02]  /*dd00*/  F2FP.F16.E4M3.UNPACK_B R15, R4.reuse.H1 ;  /* 0x00000004ff0f723e */ /* 0x082fe400030006ff */
[-C--:B------:R-:W-:Y:S02]  /*dd10*/  F2FP.F16.E4M3.UNPACK_B R21, R5.reuse ;  /* 0x00000005ff15723e */ /* 0x080fe400020006ff */
[----:B------:R-:W-:Y:S01]  /*dd20*/  F2FP.F16.E4M3.UNPACK_B R24, R5.H1 ;  /* 0x00000005ff18723e */ /* 0x000fe200030006ff */
[--C-:B------:R-:W-:Y:S01]  /*dd30*/  HADD2.F32 R20, -RZ, R15.reuse.H0_H0 ;  /* 0x2000000fff147230 */ /* 0x100fe20000004100 */
[----:B------:R-:W-:Y:S01]  /*dd40*/  F2FP.F16.E4M3.UNPACK_B R4, R4 ;  /* 0x00000004ff04723e */ /* 0x000fe200020006ff */
[----:B------:R-:W-:Y:S01]  /*dd50*/  HADD2.F32 R15, -RZ, R15.H1_H1 ;  /* 0x3000000fff0f7230 */ /* 0x000fe20000004100 */
[-C--:B------:R-:W-:Y:S02]  /*dd60*/  F2FP.F16.E4M3.UNPACK_B R25, R6.reuse ;  /* 0x00000006ff19723e */ /* 0x080fe400020006ff */
[----:B------:R-:W-:-:S02]  /*dd70*/  F2FP.F16.E4M3.UNPACK_B R6, R6.H1 ;  /* 0x00000006ff06723e */ /* 0x000fc400030006ff */
[-C--:B------:R-:W-:Y:S01]  /*dd80*/  FMUL.FTZ R5, R32, R15.reuse ;  /* 0x0000000f20057220 */ /* 0x080fe20000410000 */
[C---:B------:R-:W-:Y:S01]  /*dd90*/  FMUL.FTZ R27, R26.reuse, R15 ;  /* 0x0000000f1a1b7220 */ /* 0x040fe20000410000 */
[-C--:B------:R-:W-:Y:S02]  /*dda0*/  F2FP.F16.E4M3.UNPACK_B R15, R7.reuse ;  /* 0x00000007ff0f723e */ /* 0x080fe400020006ff */
[-C--:B------:R-:W-:Y:S01]  /*ddb0*/  FFMA.FTZ R26, R26, R20.reuse, -R5 ;  /* 0x000000141a1a7223 */ /* 0x080fe20000010805 */
[----:B------:R-:W-:Y:S01]  /*ddc0*/  FFMA.FTZ R31, R32, R20, R27 ;  /* 0x00000014201f7223 */ /* 0x000fe2000001001b */
[----:B------:R-:W-:Y:S01]  /*ddd0*/  HADD2.F32 R32, -RZ, R30.H0_H0 ;  /* 0x2000001eff207230 */ /* 0x000fe20000004100 */
[----:B------:R-:W-:Y:S01]  /*dde0*/  F2FP.F16.E4M3.UNPACK_B R30, R0.H1 ;  /* 0x00000000ff1e723e */ /* 0x000fe200030006ff */
[----:B------:R-:W-:Y:S01]  /*ddf0*/  HADD2.F32 R5, -RZ, R4.H1_H1 ;  /* 0x30000004ff057230 */ /* 0x000fe20000004100 */
[----:B------:R-:W-:Y:S01]  /*de00*/  F2FP.F16.E4M3.UNPACK_B R7, R7.H1 ;  /* 0x00000007ff07723e */ /* 0x000fe200030006ff */
[----:B------:R-:W-:-:S02]  /*de10*/  HADD2.F32 R20, -RZ, R29.H0_H0 ;  /* 0x2000001dff147230 */ /* 0x000fc40000004100 */
[----:B------:R-:W-:Y:S02]  /*de20*/  HADD2.F32 R4, -RZ, R4.H0_H0 ;  /* 0x20000004ff047230 */ /* 0x000fe40000004100 */
[-C--:B------:R-:W-:Y:S01]  /*de30*/  FMUL.FTZ R27, R32, R5.reuse ;  /* 0x00000005201b7220 */ /* 0x080fe20000410000 */
[----:B------:R-:W-:Y:S02]  /*de40*/  HADD2.F32 R33, -RZ, R30.H0_H0 ;  /* 0x2000001eff217230 */ /* 0x000fe40000004100 */
[C---:B------:R-:W-:Y:S01]  /*de50*/  FMUL.FTZ R29, R20.reuse, R5 ;  /* 0x00000005141d7220 */ /* 0x040fe20000410000 */
[--C-:B------:R-:W-:Y:S02]  /*de60*/  HADD2.F32 R5, -RZ, R24.reuse.H1_H1 ;  /* 0x30000018ff057230 */ /* 0x100fe40000004100 */
[-C--:B------:R-:W-:Y:S01]  /*de70*/  FFMA.FTZ R27, R20, R4.reuse, -R27 ;  /* 0x00000004141b7223 */ /* 0x080fe2000001081b */
[----:B------:R-:W-:Y:S02]  /*de80*/  HADD2.F32 R24, -RZ, R24.H0_H0 ;  /* 0x20000018ff187230 */ /* 0x000fe40000004100 */
[----:B------:R-:W-:Y:S01]  /*de90*/  FFMA.FTZ R20, R32, R4, R29 ;  /* 0x0000000420147223 */ /* 0x000fe2000001001d */
[----:B------:R-:W-:-:S02]  /*dea0*/  HADD2.F32 R32, -RZ, R30.H1_H1 ;  /* 0x3000001eff207230 */ /* 0x000fc40000004100 */
[-C--:B------:R-:W-:Y:S01]  /*deb0*/  FMUL.FTZ R29, R34, R5.reuse ;  /* 0x00000005221d7220 */ /* 0x080fe20000410000 */
[--C-:B------:R-:W-:Y:S02]  /*dec0*/  HADD2.F32 R4, -RZ, R21.reuse.H1_H1 ;  /* 0x30000015ff047230 */ /* 0x100fe40000004100 */
[----:B------:R-:W-:Y:S02]  /*ded0*/  HADD2.F32 R21, -RZ, R21.H0_H0 ;  /* 0x20000015ff157230 */ /* 0x000fe40000004100 */
[C---:B------:R-:W-:Y:S01]  /*dee0*/  FMUL.FTZ R5, R32.reuse, R5 ;  /* 0x0000000520057220 */ /* 0x040fe20000410000 */
[----:B------:R-:W-:Y:S01]  /*def0*/  FFMA.FTZ R29, R32, R24, -R29 ;  /* 0x00000018201d7223 */ /* 0x000fe2000001081d */
[-C--:B------:R-:W-:Y:S01]  /*df00*/  FMUL.FTZ R30, R35, R4.reuse ;  /* 0x00000004231e7220 */ /* 0x080fe20000410000 */
[----:B------:R-:W-:Y:S01]  /*df10*/  F2FP.F16.E4M3.UNPACK_B R32, R3 ;  /* 0x00000003ff20723e */ /* 0x000fe200020006ff */
[C---:B------:R-:W-:Y:S01]  /*df20*/  FMUL.FTZ R4, R33.reuse, R4 ;  /* 0x0000000421047220 */ /* 0x040fe20000410000 */
[----:B------:R-:W-:Y:S01]  /*df30*/  FFMA.FTZ R24, R34, R24, R5 ;  /* 0x0000001822187223 */ /* 0x000fe20000010005 */
[----:B------:R-:W-:Y:S01]  /*df40*/  FFMA.FTZ R30, R33, R21, -R30 ;  /* 0x00000015211e7223 */ /* 0x000fe2000001081e */
[----:B------:R-:W-:-:S02]  /*df50*/  HADD2.F32 R5, -RZ, R6.H1_H1 ;  /* 0x30000006ff057230 */ /* 0x000fc40000004100 */
[----:B------:R-:W-:Y:S01]  /*df60*/  FFMA.FTZ R21, R35, R21, R4 ;  /* 0x0000001523157223 */ /* 0x000fe20000010004 */
[----:B------:R-:W-:Y:S01]  /*df70*/  HADD2.F32 R34, -RZ, R32.H1_H1 ;  /* 0x30000020ff227230 */ /* 0x000fe20000004100 */
[----:B------:R-:W-:Y:S01]  /*df80*/  F2FP.F16.E4M3.UNPACK_B R35, R3.H1 ;  /* 0x00000003ff23723e */ /* 0x000fe200030006ff */
[--C-:B------:R-:W-:Y:S02]  /*df90*/  HADD2.F32 R4, -RZ, R25.reuse.H1_H1 ;  /* 0x30000019ff047230 */ /* 0x100fe40000004100 */
[-C--:B------:R-:W-:Y:S01]  /*dfa0*/  FMUL.FTZ R33, R38, R5.reuse ;  /* 0x0000000526217220 */ /* 0x080fe20000410000 */
[----:B------:R-:W-:Y:S02]  /*dfb0*/  HADD2.F32 R6, -RZ, R6.H0_H0 ;  /* 0x20000006ff067230 */ /* 0x000fe40000004100 */
[----:B------:R-:W-:Y:S01]  /*dfc0*/  FMUL.FTZ R5, R34, R5 ;  /* 0x0000000522057220 */ /* 0x000fe20000410000 */
[----:B------:R-:W-:Y:S02]  /*dfd0*/  HADD2.F32 R37, -RZ, R32.H0_H0 ;  /* 0x20000020ff257230 */ /* 0x000fe40000004100 */
[----:B------:R-:W-:Y:S01]  /*dfe0*/  FMUL.FTZ R32, R39, R4 ;  /* 0x0000000427207220 */ /* 0x000fe20000410000 */
[----:B------:R-:W-:-:S02]  /*dff0*/  HADD2.F32 R25, -RZ, R25.H0_H0 ;  /* 0x20000019ff197230 */ /* 0x000fc40000004100 */
[-C--:B------:R-:W-:Y:S01]  /*e000*/  FFMA.FTZ R33, R34, R6.reuse, -R33 ;  /* 0x0000000622217223 */ /* 0x080fe20000010821 */
[----:B------:R-:W-:Y:S01]  /*e010*/  FFMA.FTZ R34, R38, R6, R5 ;  /* 0x0000000626227223 */ /* 0x000fe20000010005 */
[C---:B------:R-:W-:Y:S01]  /*e020*/  FMUL.FTZ R4, R37.reuse, R4 ;  /* 0x0000000425047220 */ /* 0x040fe20000410000 */
[----:B------:R-:W-:Y:S02]  /*e030*/  HADD2.F32 R5, -RZ, R7.H1_H1 ;  /* 0x30000007ff057230 */ /* 0x000fe40000004100 */
[-C--:B------:R-:W-:Y:S01]  /*e040*/  FFMA.FTZ R6, R37, R25.reuse, -R32 ;  /* 0x0000001925067223 */ /* 0x080fe20000010820 */
[----:B------:R-:W-:Y:S02]  /*e050*/  HADD2.F32 R37, -RZ, R35.H1_H1 ;  /* 0x30000023ff257230 */ /* 0x000fe40000004100 */
[----:B------:R-:W-:Y:S01]  /*e060*/  FFMA.FTZ R25, R39, R25, R4 ;  /* 0x0000001927197223 */ /* 0x000fe20000010004 */
[----:B------:R-:W-:Y:S02]  /*e070*/  HADD2.F32 R39, -RZ, R36.H0_H0 ;  /* 0x20000024ff277230 */ /* 0x000fe40000004100 */
[----:B------:R-:W-:Y:S01]  /*e080*/  FMUL.FTZ R36, R41, R5 ;  /* 0x0000000529247220 */ /* 0x000fe20000410000 */
[----:B------:R-:W-:-:S02]  /*e090*/  HADD2.F32 R4, -RZ, R15.H1_H1 ;  /* 0x3000000fff047230 */ /* 0x000fc40000004100 */
[----:B------:R-:W-:Y:S01]  /*e0a0*/  FMUL.FTZ R38, R37, R5 ;  /* 0x0000000525267220 */ /* 0x000fe20000410000 */
[----:B------:R-:W-:Y:S01]  /*e0b0*/  HADD2.F32 R35, -RZ, R35.H0_H0 ;  /* 0x20000023ff237230 */ /* 0x000fe20000004100 */
[----:B------:R-:W-:Y:S01]  /*e0c0*/  F2FP.SATFINITE.E4M3.F32.PACK_AB_MERGE_C R24, R24, R29, RZ ;  /* 0x0000001d1818723e */ /* 0x000fe200048070ff */
[----:B------:R-:W-:Y:S02]  /*e0d0*/  HADD2.F32 R7, -RZ, R7.H0_H0 ;  /* 0x20000007ff077230 */ /* 0x000fe40000004100 */
[-C--:B------:R-:W-:Y:S01]  /*e0e0*/  FMUL.FTZ R32, R39, R4.reuse ;  /* 0x0000000427207220 */ /* 0x080fe20000410000 */
[----:B------:R-:W-:Y:S02]  /*e0f0*/  HADD2.F32 R15, -RZ, R15.H0_H0 ;  /* 0x2000000fff0f7230 */ /* 0x000fe40000004100 */
[----:B------:R-:W-:Y:S01]  /*e100*/  FMUL.FTZ R4, R35, R4 ;  /* 0x0000000423047220 */ /* 0x000fe20000410000 */
[----:B------:R-:W-:Y:S01]  /*e110*/  F2FP.SATFINITE.E4M3.F32.PACK_AB_MERGE_C R33, R34, R33, RZ ;  /* 0x000000212221723e */ /* 0x000fe200048070ff */
[-C--:B------:R-:W-:Y:S01]  /*e120*/  FFMA.FTZ R36, R37, R7.reuse, -R36 ;  /* 0x0000000725247223 */ /* 0x080fe20000010824 */
[----:B------:R-:W-:Y:S01]  /*e130*/  FFMA.FTZ R5, R41, R7, R38 ;  /* 0x0000000729057223 */ /* 0x000fe20000010026 */
[-C--:B------:R-:W-:Y:S01]  /*e140*/  FFMA.FTZ R7, R35, R15.reuse, -R32 ;  /* 0x0000000f23077223 */ /* 0x080fe20000010820 */
[----:B------:R-:W-:Y:S01]  /*e150*/  FFMA.FTZ R32, R39, R15, R4 ;  /* 0x0000000f27207223 */ /* 0x000fe20000010004 */
[----:B------:R-:W-:-:S02]  /*e160*/  F2FP.SATFINITE.E4M3.F32.PACK_AB_MERGE_C R4, R31, R26, RZ ;  /* 0x0000001a1f04723e */ /* 0x000fc400048070ff */
[----:B------:R-:W-:Y:S02]  /*e170*/  F2FP.SATFINITE.E4M3.F32.PACK_AB_MERGE_C R36, R5, R36, RZ ;  /* 0x000000240524723e */ /* 0x000fe400048070ff */
[----:B------:R-:W-:Y:S02]  /*e180*/  F2FP.SATFINITE.E4M3.F32.PACK_AB_MERGE_C R4, R20, R27, R4 ;  /* 0x0000001b1404723e */ /* 0x000fe40004807004 */
[----:B------:R-:W-:Y:S02]  /*e190*/  F2FP.SATFINITE.E4M3.F32.PACK_AB_MERGE_C R5, R21, R30, R24 ;  /* 0x0000001e1505723e */ /* 0x000fe40004807018 */
[----:B------:R-:W-:Y:S02]  /*e1a0*/  F2FP.SATFINITE.E4M3.F32.PACK_AB_MERGE_C R6, R25, R6, R33 ;  /* 0x000000061906723e */ /* 0x000fe40004807021 */
[----:B------:R-:W-:-:S05]  /*e1b0*/  F2FP.SATFINITE.E4M3.F32.PACK_AB_MERGE_C R7, R32, R7, R36 ;  /* 0x000000072007723e */ /* 0x000fca0004807024 */
[----:B------:R1:W-:Y:S02]  /*e1c0*/  STS.128 [R40+0x21400], R4 ;  /* 0x0214000428007388 */ /* 0x0003e40000000c00 */
.L_x_620:
[----:B------:R-:W-:Y:S05]  /*e1d0*/  BSYNC B2 ;  /* 0x0000000000027941 */ /* 0x000fea0003800000 */
.L_x_619:
[----:B------:R-:W-:Y:S05]  /*e1e0*/  @P1 BRA `(.L_x_618) ;  /* 0x0000000400681947 */ /* 0x000fea0003800000 */
[----:B-1---5:R-:W1:Y:S01]  /*e1f0*/  LDS.128 R4, [R40+0x25400] ;  /* 0x0254000028047984 */ /* 0x022e620000000c00 */
        /* <DEDUP_REMOVED lines=22> */
[----:B------:R-:W-:Y:S02]  /*e360*/  F2FP.F16.E4M3.UNPACK_B R15, R7 ;  /* 0x00000007ff0f723e */ /* 0x000fe400020006ff */
        /* <DEDUP_REMOVED lines=21> */
[----:B------:R-:W-:Y:S01]  /*e4c0*/  FMUL.FTZ R30, R35, R4 ;  /* 0x00000004231e7220 */ /* 0x000fe20000410000 */
        /* <DEDUP_REMOVED lines=44> */
.L_x_618:
[----:B------:R-:W-:Y:S05]  /*e790*/  BSYNC B1 ;  /* 0x0000000000017941 */ /* 0x000fea0003800000 */
.L_x_617:
[----:B-12---:R-:W-:Y:S01]  /*e7a0*/  VIADD R4, R219, 0x40 ;  /* 0x00000040db047836 */ /* 0x006fe20000000000 */
[----:B------:R-:W-:Y:S04]  /*e7b0*/  BSSY B1, `(.L_x_621) ;  /* 0x00000bf000017945 */ /* 0x000fe80003800000 */
[----:B------:R-:W-:-:S13]  /*e7c0*/  ISETP.GE.AND P0, PT, R4, R8, PT ;  /* 0x000000080400720c */ /* 0x000fda0003f06270 */
[----:B------:R-:W-:Y:S05]  /*e7d0*/  @P0 BRA `(.L_x_622) ;  /* 0x0000000800f00947 */ /* 0x000fea0003800000 */
[----:B-----5:R1:W5:Y:S01]  /*e7e0*/  LDL R40, [R1+0x24] ;  /* 0x0000240001287983 */ /* 0x0203620000100800 */
        /* <DEDUP_REMOVED lines=95> */
.L_x_624:
[----:B------:R-:W-:Y:S05]  /*ede0*/  BSYNC B2 ;  /* 0x0000000000027941 */ /* 0x000fea0003800000 */
.L_x_623:
        /* <DEDUP_REMOVED lines=91> */
.L_x_622:
[----:B------:R-:W-:Y:S05]  /*f3a0*/  BSYNC B1 ;  /* 0x0000000000017941 */ /* 0x000fea0003800000 */
.L_x_621:
[----:B-12---:R-:W-:-:S05]  /*f3b0*/  VIADD R4, R219, 0x60 ;  /* 0x00000060db047836 */ /* 0x006fca0000000000 */
        /* <DEDUP_REMOVED lines=11> */
[----:B------:R-:W-:Y:S02]  /*f470*/  HADD2.F32 R31, -RZ, R29.H1_H1 ;  /* 0x3000001dff1f7230 */ /* 0x000fe40000004100 */
[----:B------:R-:W-:Y:S02]  /*f480*/  HADD2.F32 R25, -RZ, R27.H1_H1 ;  /* 0x3000001bff197230 */ /* 0x000fe40000004100 */
[----:B0-----:R-:W-:Y:S01]  /*f490*/  HADD2.F32 R32, -RZ, R29.H0_H0 ;  /* 0x2000001dff207230 */ /* 0x001fe20000004100 */
[----:B------:R-:W-:Y:S02]  /*f4a0*/  F2FP.F16.E4M3.UNPACK_B R29, R0.H1 ;  /* 0x00000000ff1d723e */ /* 0x000fe400030006ff */
[-C--:B-1----:R-:W-:Y:S02]  /*f4b0*/  F2FP.F16.E4M3.UNPACK_B R8, R4.reuse.H1 ;  /* 0x00000004ff08723e */ /* 0x082fe400030006ff */
[----:B------:R-:W-:Y:S02]  /*f4c0*/  F2FP.F16.E4M3.UNPACK_B R4, R4 ;  /* 0x00000004ff04723e */ /* 0x000fe400020006ff */
[-C--:B------:R-:W-:Y:S01]  /*f4d0*/  F2FP.F16.E4M3.UNPACK_B R20, R5.reuse ;  /* 0x00000005ff14723e */ /* 0x080fe200020006ff */
[--C-:B------:R-:W-:Y:S01]  /*f4e0*/  HADD2.F32 R15, -RZ, R8.reuse.H0_H0 ;  /* 0x20000008ff0f7230 */ /* 0x100fe20000004100 */
[----:B------:R-:W-:Y:S01]  /*f4f0*/  F2FP.F16.E4M3.UNPACK_B R21, R5.H1 ;  /* 0x00000005ff15723e */ /* 0x000fe200030006ff */
[----:B------:R-:W-:Y:S01]  /*f500*/  HADD2.F32 R8, -RZ, R8.H1_H1 ;  /* 0x30000008ff087230 */ /* 0x000fe20000004100 */
[-C--:B------:R-:W-:Y:S01]  /*f510*/  F2FP.F16.E4M3.UNPACK_B R24, R6.reuse ;  /* 0x00000006ff18723e */ /* 0x080fe200020006ff */
[--C-:B------:R-:W-:Y:S01]  /*f520*/  HADD2.F32 R5, -RZ, R4.reuse.H1_H1 ;  /* 0x30000004ff057230 */ /* 0x100fe20000004100 */
[----:B------:R-:W-:Y:S01]  /*f530*/  F2FP.F16.E4M3.UNPACK_B R6, R6.H1 ;  /* 0x00000006ff06723e */ /* 0x000fe200030006ff */
[----:B------:R-:W-:-:S02]  /*f540*/  HADD2.F32 R4, -RZ, R4.H0_H0 ;  /* 0x20000004ff047230 */ /* 0x000fc40000004100 */
[-C--:B------:R-:W-:Y:S01]  /*f550*/  FMUL.FTZ R26, R31, R8.reuse ;  /* 0x000000081f1a7220 */ /* 0x080fe20000410000 */
[C---:B------:R-:W-:Y:S01]  /*f560*/  FMUL.FTZ R30, R25.reuse, R8 ;  /* 0x00000008191e7220 */ /* 0x040fe20000410000 */
[----:B------:R-:W-:Y:S01]  /*f570*/  HADD2.F32 R0, -RZ, R20.H1_H1 ;  /* 0x30000014ff007230 */ /* 0x000fe20000004100 */
[----:B------:R-:W-:Y:S01]  /*f580*/  F2FP.F16.E4M3.UNPACK_B R8, R7 ;  /* 0x00000007ff08723e */ /* 0x000fe200020006ff */
[-C--:B------:R-:W-:Y:S01]  /*f590*/  FFMA.FTZ R25, R25, R15.reuse, -R26 ;  /* 0x0000000f19197223 */ /* 0x080fe2000001081a */
[----:B------:R-:W-:Y:S01]  /*f5a0*/  FFMA.FTZ R30, R31, R15, R30 ;  /* 0x0000000f1f1e7223 */ /* 0x000fe2000001001e */
[----:B------:R-:W-:Y:S01]  /*f5b0*/  HADD2.F32 R26, -RZ, R27.H0_H0 ;  /* 0x2000001bff1a7230 */ /* 0x000fe20000004100 */
[----:B------:R-:W-:Y:S01]  /*f5c0*/  F2FP.F16.E4M3.UNPACK_B R31, R11.H1 ;  /* 0x0000000bff1f723e */ /* 0x000fe200030006ff */
[----:B------:R-:W-:Y:S01]  /*f5d0*/  FMUL.FTZ R11, R32, R5 ;  /* 0x00000005200b7220 */ /* 0x000fe20000410000 */
[----:B------:R-:W-:Y:S01]  /*f5e0*/  HADD2.F32 R27, -RZ, R29.H1_H1 ;  /* 0x3000001dff1b7230 */ /* 0x000fe20000004100 */
[----:B------:R-:W-:Y:S01]  /*f5f0*/  F2FP.F16.E4M3.UNPACK_B R7, R7.H1 ;  /* 0x00000007ff07723e */ /* 0x000fe200030006ff */
[----:B------:R-:W-:Y:S01]  /*f600*/  FMUL.FTZ R15, R26, R5 ;  /* 0x000000051a0f7220 */ /* 0x000fe20000410000 */
[----:B------:R-:W-:-:S02]  /*f610*/  HADD2.F32 R33, -RZ, R31.H1_H1 ;  /* 0x3000001fff217230 */ /* 0x000fc40000004100 */
[-C--:B------:R-:W-:Y:S01]  /*f620*/  FFMA.FTZ R11, R26, R4.reuse, -R11 ;  /* 0x000000041a0b7223 */ /* 0x080fe2000001080b */
[--C-:B------:R-:W-:Y:S02]  /*f630*/  HADD2.F32 R5, -RZ, R21.reuse.H1_H1 ;  /* 0x30000015ff057230 */ /* 0x100fe40000004100 */
[----:B------:R-:W-:Y:S01]  /*f640*/  FFMA.FTZ R26, R32, R4, R15 ;  /* 0x00000004201a7223 */ /* 0x000fe2000001000f */
[----:B------:R-:W-:Y:S01]  /*f650*/  HADD2.F32 R21, -RZ, R21.H0_H0 ;  /* 0x20000015ff157230 */ /* 0x000fe20000004100 */
[----:B------:R-:W-:Y:S01]  /*f660*/  F2FP.SATFINITE.E4M3.F32.PACK_AB_MERGE_C R25, R30, R25, RZ ;  /* 0x000000191e19723e */ /* 0x000fe200048070ff */
[----:B------:R-:W-:Y:S02]  /*f670*/  HADD2.F32 R34, -RZ, R31.H0_H0 ;  /* 0x2000001fff227230 */ /* 0x000fe40000004100 */
[-C--:B------:R-:W-:Y:S01]  /*f680*/  FMUL.FTZ R4, R33, R5.reuse ;  /* 0x0000000521047220 */ /* 0x080fe20000410000 */
[C---:B------:R-:W-:Y:S01]  /*f690*/  FMUL.FTZ R32, R27.reuse, R5 ;  /* 0x000000051b207220 */ /* 0x040fe20000410000 */
[----:B------:R-:W-:Y:S01]  /*f6a0*/  HADD2.F32 R20, -RZ, R20.H0_H0 ;  /* 0x20000014ff147230 */ /* 0x000fe20000004100 */
[----:B------:R-:W-:Y:S01]  /*f6b0*/  F2FP.F16.E4M3.UNPACK_B R31, R3.H1 ;  /* 0x00000003ff1f723e */ /* 0x000fe200030006ff */
[----:B------:R-:W-:Y:S01]  /*f6c0*/  FFMA.FTZ R27, R27, R21, -R4 ;  /* 0x000000151b1b7223 */ /* 0x000fe20000010804 */
[----:B------:R-:W-:Y:S01]  /*f6d0*/  HADD2.F32 R4, -RZ, R29.H0_H0 ;  /* 0x2000001dff047230 */ /* 0x000fe20000004100 */
[----:B------:R-:W-:Y:S01]  /*f6e0*/  F2FP.F16.E4M3.UNPACK_B R29, R13 ;  /* 0x0000000dff1d723e */ /* 0x000fe200020006ff */
[-C--:B------:R-:W-:Y:S01]  /*f6f0*/  FMUL.FTZ R5, R34, R0.reuse ;  /* 0x0000000022057220 */ /* 0x080fe20000410000 */
[----:B------:R-:W-:Y:S01]  /*f700*/  FFMA.FTZ R32, R33, R21, R32 ;  /* 0x0000001521207223 */ /* 0x000fe20000010020 */
[----:B------:R-:W-:Y:S01]  /*f710*/  F2FP.F16.E4M3.UNPACK_B R21, R3 ;  /* 0x00000003ff15723e */ /* 0x000fe200020006ff */
[C---:B------:R-:W-:Y:S01]  /*f720*/  FMUL.FTZ R15, R4.reuse, R0 ;  /* 0x00000000040f7220 */ /* 0x040fe20000410000 */
[----:B------:R-:W-:Y:S01]  /*f730*/  FFMA.FTZ R5, R4, R20, -R5 ;  /* 0x0000001404057223 */ /* 0x000fe20000010805 */
[----:B------:R-:W-:Y:S01]  /*f740*/  HADD2.F32 R40, -RZ, R29.H1_H1 ;  /* 0x3000001dff287230 */ /* 0x000fe20000004100 */
[----:B------:R-:W-:Y:S01]  /*f750*/  F2FP.F16.E4M3.UNPACK_B R13, R13.H1 ;  /* 0x0000000dff0d723e */ /* 0x000fe200030006ff */
[----:B------:R-:W-:-:S02]  /*f760*/  HADD2.F32 R4, -RZ, R6.H1_H1 ;  /* 0x30000006ff047230 */ /* 0x000fc40000004100 */
[----:B------:R-:W-:Y:S01]  /*f770*/  FFMA.FTZ R20, R34, R20, R15 ;  /* 0x0000001422147223 */ /* 0x000fe2000001000f */
[----:B------:R-:W-:Y:S01]  /*f780*/  HADD2.F32 R36, -RZ, R21.H1_H1 ;  /* 0x30000015ff247230 */ /* 0x000fe20000004100 */
[----:B------:R-:W-:Y:S01]  /*f790*/  F2FP.SATFINITE.E4M3.F32.PACK_AB_MERGE_C R27, R32, R27, RZ ;  /* 0x0000001b201b723e */ /* 0x000fe200048070ff */
[----:B------:R-:W-:Y:S02]  /*f7a0*/  HADD2.F32 R38, -RZ, R29.H0_H0 ;  /* 0x2000001dff267230 */ /* 0x000fe40000004100 */
[-C--:B------:R-:W-:Y:S01]  /*f7b0*/  FMUL.FTZ R15, R40, R4.reuse ;  /* 0x00000004280f7220 */ /* 0x080fe20000410000 */
[----:B------:R-:W-:Y:S02]  /*f7c0*/  HADD2.F32 R0, -RZ, R24.H1_H1 ;  /* 0x30000018ff007230 */ /* 0x000fe40000004100 */
[----:B------:R-:W-:Y:S01]  /*f7d0*/  FMUL.FTZ R29, R36, R4 ;  /* 0x00000004241d7220 */ /* 0x000fe20000410000 */
[----:B------:R-:W-:Y:S02]  /*f7e0*/  HADD2.F32 R6, -RZ, R6.H0_H0 ;  /* 0x20000006ff067230 */ /* 0x000fe40000004100 */
[----:B------:R-:W-:-:S02]  /*f7f0*/  HADD2.F32 R34, -RZ, R21.H0_H0 ;  /* 0x20000015ff227230 */ /* 0x000fc40000004100 */
[----:B------:R-:W-:Y:S01]  /*f800*/  FMUL.FTZ R3, R38, R0 ;  /* 0x0000000026037220 */ /* 0x000fe20000410000 */
[----:B------:R-:W-:Y:S02]  /*f810*/  HADD2.F32 R24, -RZ, R24.H0_H0 ;  /* 0x20000018ff187230 */ /* 0x000fe40000004100 */
[-C--:B------:R-:W-:Y:S01]  /*f820*/  FFMA.FTZ R21, R36, R6.reuse, -R15 ;  /* 0x0000000624157223 */ /* 0x080fe2000001080f */
[----:B------:R-:W-:Y:S01]  /*f830*/  FFMA.FTZ R6, R40, R6, R29 ;  /* 0x0000000628067223 */ /* 0x000fe2000001001d */
[C---:B------:R-:W-:Y:S01]  /*f840*/  FMUL.FTZ R15, R34.reuse, R0 ;  /* 0x00000000220f7220 */ /* 0x040fe20000410000 */
[--C-:B------:R-:W-:Y:S02]  /*f850*/  HADD2.F32 R29, -RZ, R31.reuse.H1_H1 ;  /* 0x3000001fff1d7230 */ /* 0x100fe40000004100 */
[-C--:B------:R-:W-:Y:S01]  /*f860*/  FFMA.FTZ R4, R34, R24.reuse, -R3 ;  /* 0x0000001822047223 */ /* 0x080fe20000010803 */
[----:B------:R-:W-:Y:S02]  /*f870*/  HADD2.F32 R36, -RZ, R31.H0_H0 ;  /* 0x2000001fff247230 */ /* 0x000fe40000004100 */
[----:B------:R-:W-:Y:S01]  /*f880*/  FFMA.FTZ R15, R38, R24, R15 ;  /* 0x00000018260f7223 */ /* 0x000fe2000001000f */
[----:B------:R-:W-:Y:S01]  /*f890*/  HADD2.F32 R31, -RZ, R13.H1_H1 ;  /* 0x3000000dff1f7230 */ /* 0x000fe20000004100 */
[----:B------:R-:W-:Y:S01]  /*f8a0*/  F2FP.SATFINITE.E4M3.F32.PACK_AB_MERGE_C R6, R6, R21, RZ ;  /* 0x000000150606723e */ /* 0x000fe200048070ff */
[----:B------:R-:W-:-:S02]  /*f8b0*/  HADD2.F32 R3, -RZ, R7.H1_H1 ;  /* 0x30000007ff037230 */ /* 0x000fc40000004100 */
[----:B------:R-:W-:Y:S02]  /*f8c0*/  HADD2.F32 R38, -RZ, R13.H0_H0 ;  /* 0x2000000dff267230 */ /* 0x000fe40000004100 */
[--C-:B------:R-:W-:Y:S02]  /*f8d0*/  HADD2.F32 R0, -RZ, R8.reuse.H1_H1 ;  /* 0x30000008ff007230 */ /* 0x100fe40000004100 */
[-C--:B------:R-:W-:Y:S01]  /*f8e0*/  FMUL.FTZ R24, R31, R3.reuse ;  /* 0x000000031f187220 */ /* 0x080fe20000410000 */
[----:B------:R-:W-:Y:S02]  /*f8f0*/  HADD2.F32 R7, -RZ, R7.H0_H0 ;  /* 0x20000007ff077230 */ /* 0x000fe40000004100 */
[C---:B------:R-:W-:Y:S01]  /*f900*/  FMUL.FTZ R34, R29.reuse, R3 ;  /* 0x000000031d227220 */ /* 0x040fe20000410000 */
[----:B------:R-:W-:Y:S02]  /*f910*/  HADD2.F32 R8, -RZ, R8.H0_H0 ;  /* 0x20000008ff087230 */ /* 0x000fe40000004100 */
[-C--:B------:R-:W-:Y:S01]  /*f920*/  FMUL.FTZ R3, R38, R0.reuse ;  /* 0x0000000026037220 */ /* 0x080fe20000410000 */
[C---:B------:R-:W-:Y:S01]  /*f930*/  FMUL.FTZ R13, R36.reuse, R0 ;  /* 0x00000000240d7220 */ /* 0x040fe20000410000 */
[-C--:B------:R-:W-:Y:S01]  /*f940*/  FFMA.FTZ R24, R29, R7.reuse, -R24 ;  /* 0x000000071d187223 */ /* 0x080fe20000010818 */
[----:B------:R-:W-:Y:S01]  /*f950*/  FFMA.FTZ R7, R31, R7, R34 ;  /* 0x000000071f077223 */ /* 0x000fe20000010022 */
[-C--:B------:R-:W-:Y:S01]  /*f960*/  FFMA.FTZ R3, R36, R8.reuse, -R3 ;  /* 0x0000000824037223 */ /* 0x080fe20000010803 */
[----:B------:R-:W-:-:S03]  /*f970*/  FFMA.FTZ R8, R38, R8, R13 ;  /* 0x0000000826087223 */ /* 0x000fc6000001000d */
[----:B------:R-:W-:Y:S02]  /*f980*/  F2FP.SATFINITE.E4M3.F32.PACK_AB_MERGE_C R7, R7, R24, RZ ;  /* 0x000000180707723e */ /* 0x000fe400048070ff */
[----:B------:R-:W-:Y:S02]  /*f990*/  F2FP.SATFINITE.E4M3.F32.PACK_AB_MERGE_C R24, R26, R11, R25 ;  /* 0x0000000b1a18723e */ /* 0x000fe40004807019 */
[----:B------:R-:W-:Y:S02]  /*f9a0*/  F2FP.SATFINITE.E4M3.F32.PACK_AB_MERGE_C R25, R20, R5, R27 ;  /* 0x000000051419723e */ /* 0x000fe4000480701b */
[----:B------:R-:W-:Y:S02]  /*f9b0*/  F2FP.SATFINITE.E4M3.F32.PACK_AB_MERGE_C R26, R15, R4, R6 ;  /* 0x000000040f1a723e */ /* 0x000fe40004807006 */
[----:B------:R-:W-:-:S05]  /*f9c0*/  F2FP.SATFINITE.E4M3.F32.PACK_AB_MERGE_C R27, R8, R3, R7 ;  /* 0x00000003081b723e */ /* 0x000fca0004807007 */
[----:B------:R1:W-:Y:S02]  /*f9d0*/  STS.128 [R35+0x23400], R24 ;  /* 0x0234001823007388 */ /* 0x0003e40000000c00 */
.L_x_627:
[----:B------:R-:W-:Y:S05]  /*f9e0*/  BSYNC B1 ;  /* 0x0000000000017941 */ /* 0x000fea0003800000 */
.L_x_626:
[----:B------:R-:W-:Y:S05]  /*f9f0*/  @P1 BRA `(.L_x_625) ;  /* 0x0000003c00741947 */ /* 0x000fea0003800000 */
[----:B-----5:R-:W2:Y:S01]  /*fa00*/  LDS.128 R4, [R35+0x27400] ;  /* 0x0274000023047984 */ /* 0x020ea20000000c00 */
[-C--:B-1----:R-:W-:Y:S02]  /*fa10*/  F2FP.F16.E4M3.UNPACK_B R24, R12.reuse ;  /* 0x0000000cff18723e */ /* 0x082fe400020006ff */
[----:B------:R-:W-:Y:S02]  /*fa20*/  F2FP.F16.E4M3.UNPACK_B R15, R9 ;  /* 0x00000009ff0f723e */ /* 0x000fe400020006ff */
[----:B------:R-:W-:Y:S01]  /*fa30*/  F2FP.F16.E4M3.UNPACK_B R26, R12.H1 ;  /* 0x0000000cff1a723e */ /* 0x000fe200030006ff */
[--C-:B------:R-:W-:Y:S01]  /*fa40*/  HADD2.F32 R25, -RZ, R24.reuse.H1_H1 ;  /* 0x30000018ff197230 */ /* 0x100fe20000004100 */
[-C--:B------:R-:W-:Y:S01]  /*fa50*/  F2FP.F16.E4M3.UNPACK_B R29, R14.reuse ;  /* 0x0000000eff1d723e */ /* 0x080fe200020006ff */
[----:B------:R-:W-:Y:S01]  /*fa60*/  HADD2.F32 R21, -RZ, R15.H1_H1 ;  /* 0x3000000fff157230 */ /* 0x000fe20000004100 */
[----:B------:R-:W-:Y:S01]  /*fa70*/  F2FP.F16.E4M3.UNPACK_B R14, R14.H1 ;  /* 0x0000000eff0e723e */ /* 0x000fe200030006ff */
[----:B------:R-:W-:-:S02]  /*fa80*/  HADD2.F32 R30, -RZ, R24.H0_H0 ;  /* 0x20000018ff1e7230 */ /* 0x000fc40000004100 */
[----:B------:R-:W-:Y:S02]  /*fa90*/  HADD2.F32 R24, -RZ, R15.H0_H0 ;  /* 0x2000000fff187230 */ /* 0x000fe40000004100 */
[----:B------:R-:W-:Y:S02]  /*faa0*/  HADD2.F32 R27, -RZ, R26.H1_H1 ;  /* 0x3000001aff1b7230 */ /* 0x000fe40000004100 */
[--C-:B0-----:R-:W-:Y:S02]  /*fab0*/  HADD2.F32 R32, -RZ, R29.reuse.H1_H1 ;  /* 0x3000001dff207230 */ /* 0x101fe40000004100 */
[----:B------:R-:W-:Y:S02]  /*fac0*/  HADD2.F32 R29, -RZ, R29.H0_H0 ;  /* 0x2000001dff1d7230 */ /* 0x000fe40000004100 */
[--C-:B------:R-:W-:Y:S02]  /*fad0*/  HADD2.F32 R33, -RZ, R14.reuse.H1_H1 ;  /* 0x3000000eff217230 */ /* 0x100fe40000004100 */
[----:B------:R-:W-:Y:S01]  /*fae0*/  HADD2.F32 R31, -RZ, R14.H0_H0 ;  /* 0x2000000eff1f7230 */ /* 0x000fe20000004100 */
[----:B--2---:R-:W-:-:S02]  /*faf0*/  F2FP.F16.E4M3.UNPACK_B R0, R4.H1 ;  /* 0x00000004ff00723e */ /* 0x004fc400030006ff */
[----:B------:R-:W-:Y:S02]  /*fb00*/  F2FP.F16.E4M3.UNPACK_B R4, R4 ;  /* 0x00000004ff04723e */ /* 0x000fe400020006ff */
[-C--:B------:R-:W-:Y:S01]  /*fb10*/  F2FP.F16.E4M3.UNPACK_B R8, R5.reuse ;  /* 0x00000005ff08723e */ /* 0x080fe200020006ff */
[--C-:B------:R-:W-:Y:S01]  /*fb20*/  HADD2.F32 R3, -RZ, R0.reuse.H0_H0 ;  /* 0x20000000ff037230 */ /* 0x100fe20000004100 */
[----:B------:R-:W-:Y:S01]  /*fb30*/  F2FP.F16.E4M3.UNPACK_B R5, R5.H1 ;  /* 0x00000005ff05723e */ /* 0x000fe200030006ff */
[----:B------:R-:W-:Y:S01]  /*fb40*/  HADD2.F32 R0, -RZ, R0.H1_H1 ;  /* 0x30000000ff007230 */ /* 0x000fe20000004100 */
[-C--:B------:R-:W-:Y:S02]  /*fb50*/  F2FP.F16.E4M3.UNPACK_B R11, R6.reuse ;  /* 0x00000006ff0b723e */ /* 0x080fe400020006ff */
[----:B------:R-:W-:Y:S02]  /*fb60*/  F2FP.F16.E4M3.UNPACK_B R6, R6.H1 ;  /* 0x00000006ff06723e */ /* 0x000fe400030006ff */
[-C--:B------:R-:W-:Y:S01]  /*fb70*/  FMUL.FTZ R20, R25, R0.reuse ;  /* 0x0000000019147220 */ /* 0x080fe20000410000 */
[----:B------:R-:W-:Y:S01]  /*fb80*/  FMUL.FTZ R0, R21, R0 ;  /* 0x0000000015007220 */ /* 0x000fe20000410000 */
[----:B------:R-:W-:-:S02]  /*fb90*/  F2FP.F16.E4M3.UNPACK_B R13, R7 ;  /* 0x00000007ff0d723e */ /* 0x000fc400020006ff */
[-C--:B------:R-:W-:Y:S01]  /*fba0*/  FFMA.FTZ R20, R21, R3.reuse, -R20 ;  /* 0x0000000315147223 */ /* 0x080fe20000010814 */
[----:B------:R-:W-:Y:S01]  /*fbb0*/  FFMA.FTZ R21, R25, R3, R0 ;  /* 0x0000000319157223 */ /* 0x000fe20000010000 */
[--C-:B------:R-:W-:Y:S01]  /*fbc0*/  HADD2.F32 R0, -RZ, R4.reuse.H1_H1 ;  /* 0x30000004ff007230 */ /* 0x100fe20000004100 */
[----:B------:R-:W-:Y:S01]  /*fbd0*/  F2FP.F16.E4M3.UNPACK_B R25, R9.H1 ;  /* 0x00000009ff19723e */ /* 0x000fe200030006ff */
[----:B------:R-:W-:Y:S01]  /*fbe0*/  HADD2.F32 R4, -RZ, R4.H0_H0 ;  /* 0x20000004ff047230 */ /* 0x000fe20000004100 */
[----:B------:R-:W-:Y:S01]  /*fbf0*/  F2FP.F16.E4M3.UNPACK_B R7, R7.H1 ;  /* 0x00000007ff07723e */ /* 0x000fe200030006ff */
[--C-:B------:R-:W-:Y:S02]  /*fc00*/  HADD2.F32 R3, -RZ, R5.reuse.H1_H1 ;  /* 0x30000005ff037230 */ /* 0x100fe40000004100 */
[-C--:B------:R-:W-:Y:S01]  /*fc10*/  FMUL.FTZ R9, R30, R0.reuse ;  /* 0x000000001e097220 */ /* 0x080fe20000410000 */
[C---:B------:R-:W-:Y:S01]  /*fc20*/  FMUL.FTZ R15, R24.reuse, R0 ;  /* 0x00000000180f7220 */ /* 0x040fe20000410000 */
[----:B------:R-:W-:Y:S01]  /*fc30*/  HADD2.F32 R5, -RZ, R5.H0_H0 ;  /* 0x20000005ff057230 */ /* 0x000fe20000004100 */
[----:B------:R-:W-:Y:S01]  /*fc40*/  F2FP.SATFINITE.E4M3.F32.PACK_AB_MERGE_C R20, R21, R20, RZ ;  /* 0x000000141514723e */ /* 0x000fe200048070ff */
[-C--:B------:R-:W-:Y:S01]  /*fc50*/  FFMA.FTZ R9, R24, R4.reuse, -R9 ;  /* 0x0000000418097223 */ /* 0x080fe20000010809 */
[----:B------:R-:W-:Y:S01]  /*fc60*/  FFMA.FTZ R4, R30, R4, R15 ;  /* 0x000000041e047223 */ /* 0x000fe2000001000f */
[----:B------:R-:W-:-:S02]  /*fc70*/  HADD2.F32 R15, -RZ, R25.H1_H1 ;  /* 0x30000019ff0f7230 */ /* 0x000fc40000004100 */
[-C--:B------:R-:W-:Y:S01]  /*fc80*/  FMUL.FTZ R12, R27, R3.reuse ;  /* 0x000000031b0c7220 */ /* 0x080fe20000410000 */
[----:B------:R-:W-:Y:S02]  /*fc90*/  HADD2.F32 R30, -RZ, R26.H0_H0 ;  /* 0x2000001aff1e7230 */ /* 0x000fe40000004100 */
[--C-:B------:R-:W-:Y:S02]  /*fca0*/  HADD2.F32 R0, -RZ, R8.reuse.H1_H1 ;  /* 0x30000008ff007230 */ /* 0x100fe40000004100 */
[C---:B------:R-:W-:Y:S01]  /*fcb0*/  FMUL.FTZ R24, R15.reuse, R3 ;  /* 0x000000030f187220 */ /* 0x040fe20000410000 */
[----:B------:R-:W-:Y:S02]  /*fcc0*/  HADD2.F32 R26, -RZ, R25.H0_H0 ;  /* 0x20000019ff1a7230 */ /* 0x000fe40000004100 */
[-C--:B------:R-:W-:Y:S01]  /*fcd0*/  FFMA.FTZ R12, R15, R5.reuse, -R12 ;  /* 0x000000050f0c7223 */ /* 0x080fe2000001080c */
[----:B------:R-:W-:Y:S02]  /*fce0*/  HADD2.F32 R8, -RZ, R8.H0_H0 ;  /* 0x20000008ff087230 */ /* 0x000fe40000004100 */
[----:B------:R-:W-:Y:S01]  /*fcf0*/  FMUL.FTZ R3, R30, R0 ;  /* 0x000000001e037220 */ /* 0x000fe20000410000 */
[----:B------:R-:W-:Y:S01]  /*fd00*/  FFMA.FTZ R25, R27, R5, R24 ;  /* 0x000000051b197223 */ /* 0x000fe20000010018 */
[----:B------:R-:W-:Y:S01]  /*fd10*/  F2FP.F16.E4M3.UNPACK_B R24, R10 ;  /* 0x0000000aff18723e */ /* 0x000fe200020006ff */
[C---:B------:R-:W-:Y:S01]  /*fd20*/  FMUL.FTZ R15, R26.reuse, R0 ;  /* 0x000000001a0f7220 */ /* 0x040fe20000410000 */
[----:B------:R-:W-:Y:S01]  /*fd30*/  FFMA.FTZ R5, R26, R8, -R3 ;  /* 0x000000081a057223 */ /* 0x000fe20000010803 */
[----:B------:R-:W-:Y:S01]  /*fd40*/  HADD2.F32 R3, -RZ, R6.H1_H1 ;  /* 0x30000006ff037230 */ /* 0x000fe20000004100 */
[----:B------:R-:W-:Y:S01]  /*fd50*/  F2FP.SATFINITE.E4M3.F32.PACK_AB_MERGE_C R12, R25, R12, RZ ;  /* 0x0000000c190c723e */ /* 0x000fe200048070ff */
[----:B------:R-:W-:-:S02]  /*fd60*/  HADD2.F32 R26, -RZ, R24.H1_H1 ;  /* 0x30000018ff1a7230 */ /* 0x000fc40000004100 */
[----:B------:R-:W-:Y:S01]  /*fd70*/  FFMA.FTZ R8, R30, R8, R15 ;  /* 0x000000081e087223 */ /* 0x000fe2000001000f */
[--C-:B------:R-:W-:Y:S02]  /*fd80*/  HADD2.F32 R0, -RZ, R11.reuse.H1_H1 ;  /* 0x3000000bff007230 */ /* 0x100fe40000004100 */
[-C--:B------:R-:W-:Y:S01]  /*fd90*/  FMUL.FTZ R15, R32, R3.reuse ;  /* 0x00000003200f7220 */ /* 0x080fe20000410000 */
[----:B------:R-:W-:Y:S01]  /*fda0*/  HADD2.F32 R27, -RZ, R24.H0_H0 ;  /* 0x20000018ff1b7230 */ /* 0x000fe20000004100 */
[----:B------:R-:W-:Y:S01]  /*fdb0*/  F2FP.F16.E4M3.UNPACK_B R24, R10.H1 ;  /* 0x0000000aff18723e */ /* 0x000fe200030006ff */
        /* <DEDUP_REMOVED lines=8> */
[----:B------:R-:W-:Y:S01]  /*fe40*/  FFMA.FTZ R11, R29, R11, R0 ;  /* 0x0000000b1d0b7223 */ /* 0x000fe20000010000 */
[----:B------:R-:W-:Y:S01]  /*fe50*/  HADD2.F32 R3, -RZ, R7.H1_H1 ;  /* 0x30000007ff037230 */ /* 0x000fe20000004100 */
[----:B------:R-:W-:Y:S01]  /*fe60*/  F2FP.SATFINITE.E4M3.F32.PACK_AB_MERGE_C R4, R4, R9, R20 ;  /* 0x000000090404723e */ /* 0x000fe20004807014 */
[--C-:B------:R-:W-:Y:S01]  /*fe70*/  HADD2.F32 R29, -RZ, R24.reuse.H1_H1 ;  /* 0x30000018ff1d7230 */ /* 0x100fe20000004100 */
[----:B------:R-:W-:Y:S01]  /*fe80*/  F2FP.SATFINITE.E4M3.F32.PACK_AB_MERGE_C R6, R6, R15, RZ ;  /* 0x0000000f0606723e */ /* 0x000fe200048070ff */
[----:B------:R-:W-:-:S02]  /*fe90*/  HADD2.F32 R27, -RZ, R24.H0_H0 ;  /* 0x20000018ff1b7230 */ /* 0x000fc40000004100 */
[-C--:B------:R-:W-:Y:S01]  /*fea0*/  FMUL.FTZ R24, R33, R3.reuse ;  /* 0x0000000321187220 */ /* 0x080fe20000410000 */
[----:B------:R-:W-:Y:S02]  /*feb0*/  HADD2.F32 R0, -RZ, R13.H1_H1 ;  /* 0x3000000dff007230 */ /* 0x000fe40000004100 */
[----:B------:R-:W-:Y:S01]  /*fec0*/  FMUL.FTZ R26, R29, R3 ;  /* 0x000000031d1a7220 */ /* 0x000fe20000410000 */
[----:B------:R-:W-:Y:S01]  /*fed0*/  HADD2.F32 R7, -RZ, R7.H0_H0 ;  /* 0x20000007ff077230 */ /* 0x000fe20000004100 */
[----:B------:R-:W-:Y:S01]  /*fee0*/  F2FP.SATFINITE.E4M3.F32.PACK_AB_MERGE_C R5, R8, R5, R12 ;  /* 0x000000050805723e */ /* 0x000fe2000480700c */
        /* <DEDUP_REMOVED lines=8> */
[----:B------:R-:W-:-:S04]  /*ff70*/  F2FP.SATFINITE.E4M3.F32.PACK_AB_MERGE_C R7, R7, R24, RZ ;  /* 0x000000180707723e */ /* 0x000fc800048070ff */
[----:B------:R-:W-:-:S05]  /*ff80*/  F2FP.SATFINITE.E4M3.F32.PACK_AB_MERGE_C R7, R13, R14, R7 ;  /* 0x0000000e0d07723e */ /* 0x000fca0004807007 */
[----:B------:R0:W-:Y:S01]  /*ff90*/  STS.128 [R35+0x27400], R4 ;  /* 0x0274000423007388 */ /* 0x0001e20000000c00 */
[----:B------:R-:W-:Y:S05]  /*ffa0*/  BRA `(.L_x_625) ;  /* 0x0000003800087947 */ /* 0x000fea0003800000 */
.L_x_607:
[----:B------:R-:W-:-:S03]  /*ffb0*/  UMOV UR4, 0xffffffff ;  /* 0xffffffff00047882 */ /* 0x000fc60000000000 */
[----:B------:R-:W-:Y:S05]  /*ffc0*/  BRA.DIV UR4, `(.L_x_628) ;  /* 0x0000015604fc7947 */ /* 0x000fea000b800000 */
[----:B------:R1:W2:Y:S04]  /*ffd0*/  SHFL.IDX PT, R5, R24, RZ, 0x181f ;  /* 0x00181fff18057589 */ /* 0x0002a800000e0000 */
[----:B------:R1:W3:Y:S04]  /*ffe0*/  SHFL.IDX PT, R14, R94, RZ, 0x181f ;  /* 0x00181fff5e0e7589 */ /* 0x0002e800000e0000 */
[----:B------:R1:W4:Y:S04]  /*fff0*/  SHFL.IDX PT, R3, R26, RZ, 0x181f ;  /* 0x00181fff1a037589 */ /* 0x00032800000e0000 */
[----:B------:R1:W0:Y:S02]  /*10000*/  SHFL.IDX PT, R7, R27, RZ, 0x181f ;  /* 0x00181fff1b077589 */ /* 0x00022400000e0000 */
.L_x_893:
[----:B------:R-:W5:Y:S01]  /*10010*/  LDL R12, [R1+0x34] ;  /* 0x00003400010c7983 */ /* 0x000f620000100800 */
[----:B------:R-:W-:Y:S01]  /*10020*/  ULDC UR4, c[0x0][0x448] ;  /* 0x0001120000047ab9 */ /* 0x000fe20000000800 */
[----:B------:R-:W-:Y:S01]  /*10030*/  BSSY B1, `(.L_x_629) ;  /* 0x0000013000017945 */ /* 0x000fe20003800000 */
[----:B------:R-:W-:Y:S01]  /*10040*/  IMAD R32, R96, UR4, RZ ;  /* 0x0000000460207c24 */ /* 0x000fe2000f8e02ff */
[----:B------:R-:W-:Y:S02]  /*10050*/  CS2R R10, SRZ ;  /* 0x00000000000a7805 */ /* 0x000fe4000001ff00 */
[----:B------:R-:W-:Y:S02]  /*10060*/  CS2R R8, SRZ ;  /* 0x0000000000087805 */ /* 0x000fe4000001ff00 */
[----:B-1----:R-:W-:Y:S02]  /*10070*/  CS2R R26, SRZ ;  /* 0x00000000001a7805 */ /* 0x002fe4000001ff00 */
[----:B------:R-:W-:-:S02]  /*10080*/  CS2R R24, SRZ ;  /* 0x0000000000187805 */ /* 0x000fc4000001ff00 */
[----:B------:R-:W-:Y:S02]  /*10090*/  ISETP.GE.AND P0, PT, R6, R32, PT ;  /* 0x000000200600720c */ /* 0x000fe40003f06270 */
[----:B-----5:R-:W-:-:S11]  /*100a0*/  LEA.HI R6, R12, R12, RZ, 0x1 ;  /* 0x0000000c0c067211 */ /* 0x020fd600078f08ff */
[----:B------:R-:W-:Y:S05]  /*100b0*/  @P0 BRA `(.L_x_630) ;  /* 0x0000000000280947 */ /* 0x000fea0003800000 */
[----:B------:R-:W-:Y:S01]  /*100c0*/  ULDC UR4, c[0x0][0x3f4] ;  /* 0x0000fd0000047ab9 */ /* 0x000fe20000000800 */
[C---:B--2---:R-:W-:Y:S02]  /*100d0*/  IADD3 R4, P0, R16.reuse, R5, RZ ;  /* 0x0000000510047210 */ /* 0x044fe40007f1e0ff */
[----:B------:R-:W-:Y:S02]  /*100e0*/  CS2R R10, SRZ ;  /* 0x00000000000a7805 */ /* 0x000fe4000001ff00 */
[C---:B------:R-:W-:Y:S02]  /*100f0*/  ISETP.GE.AND P2, PT, R16.reuse, UR4, PT ;  /* 0x0000000410007c0c */ /* 0x040fe4000bf46270 */
[----:B---3--:R-:W-:Y:S01]  /*10100*/  IADD3 R14, P1, R16, R14, RZ ;  /* 0x0000000e100e7210 */ /* 0x008fe20007f3e0ff */
[----:B----4-:R-:W-:-:S03]  /*10110*/  IMAD.X R5, R3, 0x1, R17, P0 ;  /* 0x0000000103057824 */ /* 0x010fc600000e0611 */
[----:B0-----:R-:W-:-:S07]  /*10120*/  IADD3.X R15, R7, R17, RZ, P1, !PT ;  /* 0x00000011070f7210 */ /* 0x001fce0000ffe4ff */
[----:B------:R-:W-:Y:S05]  /*10130*/  @P2 BRA `(.L_x_630) ;  /* 0x0000000000082947 */ /* 0x000fea0003800000 */
[----:B------:R1:W5:Y:S04]  /*10140*/  LD.E.128 R24, desc[UR36][R4.64] ;  /* 0x0000002404187980 */ /* 0x000368000c101d00 */
[----:B------:R1:W5:Y:S02]  /*10150*/  LD.E.128 R8, desc[UR36][R14.64] ;  /* 0x000000240e087980 */ /* 0x000364000c101d00 */
.L_x_630:
[----:B------:R-:W-:Y:S05]  /*10160*/  BSYNC B1 ;  /* 0x0000000000017941 */ /* 0x000fea0003800000 */
.L_x_629:
[----:B------:R-:W-:Y:S01]  /*10170*/  LOP3.LUT R6, R6, 0xfffffffe, RZ, 0xc0, !PT ;  /* 0xfffffffe06067812 */ /* 0x000fe200078ec0ff */
[----:B------:R-:W-:Y:S01]  /*10180*/  IMAD R32, R221, -0x80, R32 ;  /* 0xffffff80dd207824 */ /* 0x000fe200078e0220 */
[----:B-----5:R-:W-:Y:S01]  /*10190*/  SHF.R.U32.HI R0, RZ, 0x8, R24 ;  /* 0x00000008ff007819 */ /* 0x020fe20000011618 */
[----:B------:R-:W-:Y:S01]  /*101a0*/  BSSY B1, `(.L_x_631) ;  /* 0x0000034000017945 */ /* 0x000fe20003800000 */
[----:B----4-:R-:W-:Y:S01]  /*101b0*/  LOP3.LUT R3, R24, 0xff, RZ, 0xc0, !PT ;  /* 0x000000ff18037812 */ /* 0x010fe200078ec0ff */
[----:B------:R-:W-:Y:S01]  /*101c0*/  IMAD.IADD R6, R12, 0x1, -R6 ;  /* 0x000000010c067824 */ /* 0x000fe200078e0a06 */
[----:B------:R-:W-:Y:S02]  /*101d0*/  LOP3.LUT R0, R0, 0xff, RZ, 0xc0, !PT ;  /* 0x000000ff00007812 */ /* 0x000fe400078ec0ff */
[----:B-1----:R-:W-:Y:S02]  /*101e0*/  SHF.R.U32.HI R15, RZ, 0x8, R27 ;  /* 0x00000008ff0f7819 */ /* 0x002fe4000001161b */
[----:B------:R-:W-:-:S02]  /*101f0*/  SHF.L.U32 R34, R6, 0x1f, RZ ;  /* 0x0000001f06227819 */ /* 0x000fc400000006ff */
[----:B--2---:R-:W-:Y:S02]  /*10200*/  PRMT R5, R0, 0x7604, R3 ;  /* 0x0000760400057816 */ /* 0x004fe40000000003 */
[----:B------:R-:W1:Y:S01]  /*10210*/  SYNCS.PHASECHK.TRANS64.TRYWAIT P1, [R23+URZ+0x38800], R34 ;  /* 0x03880022170075a7 */ /* 0x000e62000802017f */
[----:B------:R-:W-:Y:S02]  /*10220*/  SHF.R.U32.HI R0, RZ, 0x8, R26 ;  /* 0x00000008ff007819 */ /* 0x000fe4000001161a */
[----:B------:R-:W-:Y:S02]  /*10230*/  LOP3.LUT R6, R26, 0xff, RZ, 0xc0, !PT ;  /* 0x000000ff1a067812 */ /* 0x000fe400078ec0ff */
[----:B------:R-:W-:Y:S02]  /*10240*/  LOP3.LUT R12, R27, 0xff, RZ, 0xc0, !PT ;  /* 0x000000ff1b0c7812 */ /* 0x000fe400078ec0ff */
[----:B0-----:R-:W-:Y:S02]  /*10250*/  LOP3.LUT R13, R0, 0xff, RZ, 0xc0, !PT ;  /* 0x000000ff000d7812 */ /* 0x001fe400078ec0ff */
[----:B------:R-:W-:-:S02]  /*10260*/  LOP3.LUT R15, R15, 0xff, RZ, 0xc0, !PT ;  /* 0x000000ff0f0f7812 */ /* 0x000fc400078ec0ff */
[----:B------:R-:W-:Y:S02]  /*10270*/  SHF.R.U32.HI R0, RZ, 0x8, R8 ;  /* 0x00000008ff007819 */ /* 0x000fe40000011608 */
[----:B------:R-:W-:Y:S02]  /*10280*/  SHF.R.U32.HI R33, RZ, 0x8, R11 ;  /* 0x00000008ff217819 */ /* 0x000fe4000001160b */
[----:B------:R-:W-:Y:S01]  /*10290*/  SHF.R.U32.HI R7, RZ, 0x8, R25 ;  /* 0x00000008ff077819 */ /* 0x000fe20000011619 */
[----:B------:R-:W0:Y:S01]  /*102a0*/  LDC R3, c[0x0][0x3f4] ;  /* 0x0000fd00ff037b82 */ /* 0x000e220000000800 */
[----:B------:R-:W-:Y:S02]  /*102b0*/  SHF.R.U32.HI R29, RZ, 0x8, R9 ;  /* 0x00000008ff1d7819 */ /* 0x000fe40000011609 */
[----:B------:R-:W-:Y:S02]  /*102c0*/  PRMT R13, R13, 0x7604, R6 ;  /* 0x000076040d0d7816 */ /* 0x000fe40000000006 */
[----:B------:R-:W-:-:S02]  /*102d0*/  PRMT R12, R15, 0x7604, R12 ;  /* 0x000076040f0c7816 */ /* 0x000fc4000000000c */
[----:B------:R-:W-:Y:S02]  /*102e0*/  LOP3.LUT R6, R8, 0xff, RZ, 0xc0, !PT ;  /* 0x000000ff08067812 */ /* 0x000fe400078ec0ff */
[----:B------:R-:W-:Y:S02]  /*102f0*/  LOP3.LUT R30, R11, 0xff, RZ, 0xc0, !PT ;  /* 0x000000ff0b1e7812 */ /* 0x000fe400078ec0ff */
[----:B------:R-:W-:Y:S02]  /*10300*/  LOP3.LUT R15, R0, 0xff, RZ, 0xc0, !PT ;  /* 0x000000ff000f7812 */ /* 0x000fe400078ec0ff */
[----:B------:R-:W-:Y:S02]  /*10310*/  LOP3.LUT R33, R33, 0xff, RZ, 0xc0, !PT ;  /* 0x000000ff21217812 */ /* 0x000fe400078ec0ff */
[----:B------:R-:W-:Y:S02]  /*10320*/  LOP3.LUT R4, R25, 0xff, RZ, 0xc0, !PT ;  /* 0x000000ff19047812 */ /* 0x000fe400078ec0ff */
[----:B------:R-:W-:-:S02]  /*10330*/  LOP3.LUT R7, R7, 0xff, RZ, 0xc0, !PT ;  /* 0x000000ff07077812 */ /* 0x000fc400078ec0ff */
[----:B---3--:R-:W-:Y:S02]  /*10340*/  LOP3.LUT R14, R9, 0xff, RZ, 0xc0, !PT ;  /* 0x000000ff090e7812 */ /* 0x008fe400078ec0ff */
[----:B------:R-:W-:Y:S02]  /*10350*/  LOP3.LUT R29, R29, 0xff, RZ, 0xc0, !PT ;  /* 0x000000ff1d1d7812 */ /* 0x000fe400078ec0ff */
[----:B------:R-:W-:Y:S02]  /*10360*/  PRMT R21, R15, 0x7604, R6 ;  /* 0x000076040f157816 */ /* 0x000fe40000000006 */
[----:B------:R-:W-:Y:S02]  /*10370*/  PRMT R30, R33, 0x7604, R30 ;  /* 0x00007604211e7816 */ /* 0x000fe4000000001e */
[----:B------:R-:W-:Y:S02]  /*10380*/  SHF.R.U32.HI R0, RZ, 0x10, R25 ;  /* 0x00000010ff007819 */ /* 0x000fe40000011619 */
[----:B------:R-:W-:-:S02]  /*10390*/  SHF.R.U32.HI R15, RZ, 0x10, R27 ;  /* 0x00000010ff0f7819 */ /* 0x000fc4000001161b */
[----:B------:R-:W-:Y:S01]  /*103a0*/  SHF.R.U32.HI R33, RZ, 0x10, R11 ;  /* 0x00000010ff217819 */ /* 0x000fe2000001160b */
[----:B------:R-:W-:Y:S01]  /*103b0*/  IMAD.U32 R0, R0, 0x10000, RZ ;  /* 0x0001000000007824 */ /* 0x000fe200078e00ff */
[----:B------:R-:W-:Y:S01]  /*103c0*/  PRMT R7, R7, 0x7604, R4 ;  /* 0x0000760407077816 */ /* 0x000fe20000000004 */
[----:B------:R-:W-:Y:S01]  /*103d0*/  IMAD.U32 R15, R15, 0x10000, RZ ;  /* 0x000100000f0f7824 */ /* 0x000fe200078e00ff */
[----:B------:R-:W-:Y:S01]  /*103e0*/  PRMT R14, R29, 0x7604, R14 ;  /* 0x000076041d0e7816 */ /* 0x000fe2000000000e */
[----:B------:R-:W-:Y:S01]  /*103f0*/  IMAD.U32 R33, R33, 0x10000, RZ ;  /* 0x0001000021217824 */ /* 0x000fe200078e00ff */
[----:B------:R-:W-:Y:S02]  /*10400*/  SHF.R.U32.HI R4, RZ, 0x8, R10 ;  /* 0x00000008ff047819 */ /* 0x000fe4000001160a */
[----:B------:R-:W-:Y:S02]  /*10410*/  SHF.R.U32.HI R29, RZ, 0x10, R9 ;  /* 0x00000010ff1d7819 */ /* 0x000fe40000011609 */
[----:B------:R-:W-:-:S02]  /*10420*/  LOP3.LUT R20, R10, 0xff, RZ, 0xc0, !PT ;  /* 0x000000ff0a147812 */ /* 0x000fc400078ec0ff */
[----:B------:R-:W-:Y:S02]  /*10430*/  LOP3.LUT R31, R4, 0xff, RZ, 0xc0, !PT ;  /* 0x000000ff041f7812 */ /* 0x000fe400078ec0ff */
[----:B------:R-:W-:Y:S02]  /*10440*/  SHF.L.U32 R29, R29, 0x10, RZ ;  /* 0x000000101d1d7819 */ /* 0x000fe400000006ff */
[----:B------:R-:W-:Y:S02]  /*10450*/  PRMT R31, R31, 0x7604, R20 ;  /* 0x000076041f1f7816 */ /* 0x000fe40000000014 */
[----:B0-----:R-:W-:Y:S02]  /*10460*/  ISETP.GE.AND P0, PT, R16, R3, PT ;  /* 0x000000031000720c */ /* 0x001fe40003f06270 */
[----:B------:R-:W-:Y:S02]  /*10470*/  LOP3.LUT R7, R7, 0xff0000, R0, 0xf8, !PT ;  /* 0x00ff000007077812 */ /* 0x000fe400078ef800 */
[----:B------:R-:W-:-:S02]  /*10480*/  LOP3.LUT R15, R12, 0xff0000, R15, 0xf8, !PT ;  /* 0x00ff00000c0f7812 */ /* 0x000fc400078ef80f */
[----:B------:R-:W-:Y:S02]  /*10490*/  LOP3.LUT R29, R14, 0xff0000, R29, 0xf8, !PT ;  /* 0x00ff00000e1d7812 */ /* 0x000fe400078ef81d */
[----:B------:R-:W-:Y:S02]  /*104a0*/  LOP3.LUT R33, R30, 0xff0000, R33, 0xf8, !PT ;  /* 0x00ff00001e217812 */ /* 0x000fe400078ef821 */
[----:B------:R-:W-:Y:S02]  /*104b0*/  VIMNMX R32, R32, 0x80, PT ;  /* 0x0000008020207848 */ /* 0x000fe40003fe0100 */
[----:B------:R-:W-:Y:S01]  /*104c0*/  LOP3.LUT R5, R5, 0xff0000, R24, 0xf8, !PT ;  /* 0x00ff000005057812 */ /* 0x000fe200078ef818 */
[----:B-1----:R-:W-:Y:S06]  /*104d0*/  @!P1 BRA `(.L_x_632) ;  /* 0x0000015400289947 */ /* 0x002fec0003800000 */
.L_x_894:
[----:B------:R-:W-:Y:S05]  /*104e0*/  BSYNC B1 ;  /* 0x0000000000017941 */ /* 0x000fea0003800000 */
.L_x_631:
[C---:B------:R-:W-:Y:S01]  /*104f0*/  VIADD R57, R219.reuse, 0x20 ;  /* 0x00000020db397836 */ /* 0x040fe20000000000 */
[C---:B------:R-:W-:Y:S01]  /*10500*/  IADD3 R4, R219.reuse, 0x60, RZ ;  /* 0x00000060db047810 */ /* 0x040fe20007ffe0ff */
[C---:B------:R-:W-:Y:S01]  /*10510*/  VIADD R61, R219.reuse, 0x40 ;  /* 0x00000040db3d7836 */ /* 0x040fe20000000000 */
[-C--:B------:R-:W-:Y:S01]  /*10520*/  ISETP.GE.OR P1, PT, R219, R32.reuse, P0 ;  /* 0x00000020db00720c */ /* 0x080fe20000726670 */
[----:B------:R-:W-:Y:S01]  /*10530*/  BSSY B1, `(.L_x_633) ;  /* 0x00000d8000017945 */ /* 0x000fe20003800000 */
[-C--:B------:R-:W-:Y:S02]  /*10540*/  ISETP.GE.OR P2, PT, R57, R32.reuse, P0 ;  /* 0x000000203900720c */ /* 0x080fe40000746670 */
[-C--:B------:R-:W-:Y:S02]  /*10550*/  ISETP.GE.OR P3, PT, R61, R32.reuse, P0 ;  /* 0x000000203d00720c */ /* 0x080fe40000766670 */
[----:B------:R-:W-:Y:S02]  /*10560*/  ISETP.GE.OR P0, PT, R4, R32, P0 ;  /* 0x000000200400720c */ /* 0x000fe40000706670 */
[----:B------:R-:W1:Y:S01]  /*10570*/  S2R R4, SR_TID.X ;  /* 0x0000000000047919 */ /* 0x000e620000002100 */
[----:B------:R-:W-:-:S02]  /*10580*/  LOP3.LUT R13, R13, 0xff0000, R26, 0xf8, !PT ;  /* 0x00ff00000d0d7812 */ /* 0x000fc400078ef81a */
[----:B------:R-:W-:Y:S02]  /*10590*/  LOP3.LUT R21, R21, 0xff0000, R8, 0xf8, !PT ;  /* 0x00ff000015157812 */ /* 0x000fe400078ef808 */
[----:B------:R-:W-:Y:S02]  /*105a0*/  LOP3.LUT R31, R31, 0xff0000, R10, 0xf8, !PT ;  /* 0x00ff00001f1f7812 */ /* 0x000fe400078ef80a */
[----:B------:R-:W-:Y:S02]  /*105b0*/  LOP3.LUT R12, R13, 0xff000000, R26, 0xf8, !PT ;  /* 0xff0000000d0c7812 */ /* 0x000fe400078ef81a */
[----:B------:R-:W-:Y:S02]  /*105c0*/  LOP3.LUT R0, R5, 0xff000000, R24, 0xf8, !PT ;  /* 0xff00000005007812 */ /* 0x000fe400078ef818 */
[----:B------:R-:W-:Y:S02]  /*105d0*/  LOP3.LUT R26, R15, 0xff000000, R27, 0xf8, !PT ;  /* 0xff0000000f1a7812 */ /* 0x000fe400078ef81b */
[----:B------:R-:W-:-:S02]  /*105e0*/  LOP3.LUT R24, R7, 0xff000000, R25, 0xf8, !PT ;  /* 0xff00000007187812 */ /* 0x000fc400078ef819 */
[----:B------:R-:W-:Y:S02]  /*105f0*/  LOP3.LUT R13, R21, 0xff000000, R8, 0xf8, !PT ;  /* 0xff000000150d7812 */ /* 0x000fe400078ef808 */
[----:B------:R-:W-:Y:S02]  /*10600*/  LOP3.LUT R14, R29, 0xff000000, R9, 0xf8, !PT ;  /* 0xff0000001d0e7812 */ /* 0x000fe400078ef809 */
[----:B------:R-:W-:Y:S02]  /*10610*/  LOP3.LUT R15, R31, 0xff000000, R10, 0xf8, !PT ;  /* 0xff0000001f0f7812 */ /* 0x000fe400078ef80a */
[----:B------:R-:W-:Y:S01]  /*10620*/  LOP3.LUT R20, R33, 0xff000000, R11, 0xf8, !PT ;  /* 0xff00000021147812 */ /* 0x000fe200078ef80b */
[----:B-1----:R-:W-:-:S05]  /*10630*/  VIADD R4, R4, 0xffffff80 ;  /* 0xffffff8004047836 */ /* 0x002fca0000000000 */
[----:B------:R-:W-:-:S04]  /*10640*/  SHF.R.S32.HI R59, RZ, 0x1f, R4 ;  /* 0x0000001fff3b7819 */ /* 0x000fc80000011404 */
[----:B------:R-:W-:-:S04]  /*10650*/  LEA.HI R59, R59, R4, RZ, 0x3 ;  /* 0x000000043b3b7211 */ /* 0x000fc800078f18ff */
[----:B------:R-:W-:-:S05]  /*10660*/  LOP3.LUT R59, R59, 0xfffffff8, RZ, 0xc0, !PT ;  /* 0xfffffff83b3b7812 */ /* 0x000fca00078ec0ff */
[----:B------:R-:W-:Y:S01]  /*10670*/  IMAD.IADD R59, R4, 0x1, -R59 ;  /* 0x00000001043b7824 */ /* 0x000fe200078e0a3b */
[----:B------:R-:W-:Y:S06]  /*10680*/  @P1 BRA `(.L_x_634) ;  /* 0x0000000c00081947 */ /* 0x000fec0003800000 */
[----:B------:R-:W2:Y:S01]  /*10690*/  LDL R62, [R1+0x24] ;  /* 0x00002400013e7983 */ /* 0x000ea20000100800 */
[----:B------:R-:W-:Y:S01]  /*106a0*/  LEA.HI R4, R3, R59, RZ, 0x1c ;  /* 0x0000003b03047211 */ /* 0x000fe200078fe0ff */
[----:B------:R-:W-:Y:S01]  /*106b0*/  IMAD.SHL.U32 R5, R219, 0x80, RZ ;  /* 0x00000080db057824 */ /* 0x000fe200078e00ff */
[----:B------:R-:W-:Y:S02]  /*106c0*/  F2FP.F16.E4M3.UNPACK_B R37, R0.H1 ;  /* 0x00000000ff25723e */ /* 0x000fe400030006ff */
[----:B------:R-:W-:Y:S02]  /*106d0*/  SHF.R.S32.HI R7, RZ, 0x1f, R4 ;  /* 0x0000001fff077819 */ /* 0x000fe40000011404 */
[----:B------:R-:W-:Y:S01]  /*106e0*/  LOP3.LUT R6, R5, 0x380, RZ, 0xc0, !PT ;  /* 0x0000038005067812 */ /* 0x000fe200078ec0ff */
[--C-:B------:R-:W-:Y:S01]  /*106f0*/  HADD2.F32 R38, -RZ, R37.reuse.H0_H0 ;  /* 0x20000025ff267230 */ /* 0x100fe20000004100 */
[----:B------:R-:W-:Y:S01]  /*10700*/  LEA.HI R7, R7, R4, RZ, 0x3 ;  /* 0x0000000407077211 */ /* 0x000fe200078f18ff */
[----:B------:R-:W-:Y:S01]  /*10710*/  HADD2.F32 R39, -RZ, R37.H1_H1 ;  /* 0x30000025ff277230 */ /* 0x000fe20000004100 */
[----:B------:R-:W-:-:S02]  /*10720*/  SHF.L.U32 R5, R4, 0x4, RZ ;  /* 0x0000000404057819 */ /* 0x000fc400000006ff */
[----:B------:R-:W-:Y:S01]  /*10730*/  F2FP.F16.E4M3.UNPACK_B R41, R13.H1 ;  /* 0x0000000dff29723e */ /* 0x000fe200030006ff */
[----:B------:R-:W-:Y:S01]  /*10740*/  IMAD.SHL.U32 R7, R7, 0x800, RZ ;  /* 0x0000080007077824 */ /* 0x000fe200078e00ff */
[----:B------:R-:W-:Y:S02]  /*10750*/  LOP3.LUT R5, R6, 0x70, R5, 0xf8, !PT ;  /* 0x0000007006057812 */ /* 0x000fe400078ef805 */
[----:B------:R-:W-:Y:S01]  /*10760*/  SHF.R.U32.HI R6, RZ, 0x3, R6 ;  /* 0x00000003ff067819 */ /* 0x000fe20000011606 */
[----:B------:R-:W-:Y:S01]  /*10770*/  HADD2.F32 R40, -RZ, R41.H0_H0 ;  /* 0x20000029ff287230 */ /* 0x000fe20000004100 */
[----:B------:R-:W-:Y:S02]  /*10780*/  LOP3.LUT R4, R7, 0xffffc000, RZ, 0xc0, !PT ;  /* 0xffffc00007047812 */ /* 0x000fe400078ec0ff */
[----:B------:R-:W-:Y:S02]  /*10790*/  LOP3.LUT R5, R5, R6, RZ, 0x3c, !PT ;  /* 0x0000000605057212 */ /* 0x000fe400078e3cff */
[----:B------:R-:W-:-:S02]  /*107a0*/  F2FP.F16.E4M3.UNPACK_B R37, R0 ;  /* 0x00000000ff25723e */ /* 0x000fc400020006ff */
[----:B------:R-:W-:-:S05]  /*107b0*/  IADD3 R8, R5, R4, R227 ;  /* 0x0000000405087210 */ /* 0x000fca0007ffe0e3 */
[----:B------:R-:W-:-:S05]  /*107c0*/  IMAD.IADD R21, R23, 0x1, R8 ;  /* 0x0000000117157824 */ /* 0x000fca00078e0208 */
[----:B------:R-:W1:Y:S02]  /*107d0*/  LDS.128 R8, [R21+0x20400] ;  /* 0x0204000015087984 */ /* 0x000e640000000c00 */
[-C--:B-1----:R-:W-:Y:S02]  /*107e0*/  F2FP.F16.E4M3.UNPACK_B R32, R8.reuse.H1 ;  /* 0x00000008ff20723e */ /* 0x082fe400030006ff */
[-C--:B0-----:R-:W-:Y:S02]  /*107f0*/  F2FP.F16.E4M3.UNPACK_B R34, R9.reuse ;  /* 0x00000009ff22723e */ /* 0x081fe400020006ff */
[----:B------:R-:W-:Y:S01]  /*10800*/  F2FP.F16.E4M3.UNPACK_B R35, R9.H1 ;  /* 0x00000009ff23723e */ /* 0x000fe200030006ff */
[--C-:B------:R-:W-:Y:S01]  /*10810*/  HADD2.F32 R33, -RZ, R32.reuse.H0_H0 ;  /* 0x20000020ff217230 */ /* 0x100fe20000004100 */
[----:B------:R-:W-:Y:S01]  /*10820*/  F2FP.F16.E4M3.UNPACK_B R8, R8 ;  /* 0x00000008ff08723e */ /* 0x000fe200020006ff */
[----:B------:R-:W-:Y:S01]  /*10830*/  HADD2.F32 R32, -RZ, R32.H1_H1 ;  /* 0x30000020ff207230 */ /* 0x000fe20000004100 */
[----:B------:R-:W-:-:S02]  /*10840*/  F2FP.F16.E4M3.UNPACK_B R36, R10 ;  /* 0x0000000aff24723e */ /* 0x000fc400020006ff */
[C---:B------:R-:W-:Y:S01]  /*10850*/  FMUL.FTZ R9, R33.reuse, R38 ;  /* 0x0000002621097220 */ /* 0x040fe20000410000 */
[----:B------:R-:W-:Y:S01]  /*10860*/  FMUL.FTZ R42, R33, R40 ;  /* 0x00000028212a7220 */ /* 0x000fe20000410000 */
[----:B------:R-:W-:Y:S01]  /*10870*/  FMUL.FTZ R45, R32, R39 ;  /* 0x00000027202d7220 */ /* 0x000fe20000410000 */
[----:B------:R-:W-:Y:S02]  /*10880*/  F2FP.F16.E4M3.UNPACK_B R10, R10.H1 ;  /* 0x0000000aff0a723e */ /* 0x000fe400030006ff */
[-C--:B------:R-:W-:Y:S02]  /*10890*/  F2FP.F16.E4M3.UNPACK_B R33, R11.reuse ;  /* 0x0000000bff21723e */ /* 0x080fe400020006ff */
[----:B------:R-:W-:Y:S01]  /*108a0*/  F2FP.F16.E4M3.UNPACK_B R11, R11.H1 ;  /* 0x0000000bff0b723e */ /* 0x000fe200030006ff */
[----:B--2---:R-:W0:Y:S02]  /*108b0*/  LDS.128 R4, [R62+0x20400] ;  /* 0x020400003e047984 */ /* 0x004e240000000c00 */
[----:B0-----:R-:W-:-:S02]  /*108c0*/  F2FP.F16.E4M3.UNPACK_B R25, R4 ;  /* 0x00000004ff19723e */ /* 0x001fc400020006ff */
[----:B------:R-:W-:Y:S02]  /*108d0*/  F2FP.F16.E4M3.UNPACK_B R4, R4.H1 ;  /* 0x00000004ff04723e */ /* 0x000fe400030006ff */
[-C--:B------:R-:W-:Y:S02]  /*108e0*/  F2FP.F16.E4M3.UNPACK_B R27, R5.reuse ;  /* 0x00000005ff1b723e */ /* 0x080fe400020006ff */
[----:B------:R-:W-:Y:S01]  /*108f0*/  F2FP.F16.E4M3.UNPACK_B R29, R5.H1 ;  /* 0x00000005ff1d723e */ /* 0x000fe200030006ff */
[----:B------:R-:W-:Y:S01]  /*10900*/  HADD2.F32 R5, -RZ, R4.H0_H0 ;  /* 0x20000004ff057230 */ /* 0x000fe20000004100 */
[-C--:B------:R-:W-:Y:S02]  /*10910*/  F2FP.F16.E4M3.UNPACK_B R30, R6.reuse ;  /* 0x00000006ff1e723e */ /* 0x080fe400020006ff */
[----:B------:R-:W-:Y:S02]  /*10920*/  F2FP.F16.E4M3.UNPACK_B R6, R6.H1 ;  /* 0x00000006ff06723e */ /* 0x000fe400030006ff */
[C---:B------:R-:W-:Y:S01]  /*10930*/  FFMA.FTZ R46, R5.reuse, R40, R9 ;  /* 0x00000028052e7223 */ /* 0x040fe20000010009 */
[----:B------:R-:W-:Y:S01]  /*10940*/  F2FP.F16.E4M3.UNPACK_B R40, R13 ;  /* 0x0000000dff28723e */ /* 0x000fe200020006ff */
[----:B------:R-:W-:Y:S01]  /*10950*/  FFMA.FTZ R44, R5, R38, -R42 ;  /* 0x00000026052c7223 */ /* 0x000fe2000001082a */
[----:B------:R-:W-:Y:S01]  /*10960*/  HADD2.F32 R42, -RZ, R41.H1_H1 ;  /* 0x30000029ff2a7230 */ /* 0x000fe20000004100 */
[-C--:B------:R-:W-:Y:S01]  /*10970*/  F2FP.F16.E4M3.UNPACK_B R31, R7.reuse ;  /* 0x00000007ff1f723e */ /* 0x080fe200020006ff */
[----:B------:R-:W-:Y:S01]  /*10980*/  HADD2.F32 R9, -RZ, R8.H0_H0 ;  /* 0x20000008ff097230 */ /* 0x000fe20000004100 */
[----:B------:R-:W-:Y:S01]  /*10990*/  F2FP.F16.E4M3.UNPACK_B R7, R7.H1 ;  /* 0x00000007ff07723e */ /* 0x000fe200030006ff */
[----:B------:R-:W-:-:S02]  /*109a0*/  HADD2.F32 R41, -RZ, R40.H0_H0 ;  /* 0x20000028ff297230 */ /* 0x000fc40000004100 */
[----:B------:R-:W-:Y:S01]  /*109b0*/  FMUL.FTZ R48, R32, R42 ;  /* 0x0000002a20307220 */ /* 0x000fe20000410000 */
[----:B------:R-:W-:Y:S02]  /*109c0*/  HADD2.F32 R5, -RZ, R4.H1_H1 ;  /* 0x30000004ff057230 */ /* 0x000fe40000004100 */
[----:B------:R-:W-:Y:S02]  /*109d0*/  HADD2.F32 R38, -RZ, R37.H0_H0 ;  /* 0x20000025ff267230 */ /* 0x000fe40000004100 */
[----:B------:R-:W-:Y:S01]  /*109e0*/  FMUL.FTZ R43, R9, R41 ;  /* 0x00000029092b7220 */ /* 0x000fe20000410000 */
[----:B------:R-:W-:Y:S02]  /*109f0*/  HADD2.F32 R4, -RZ, R25.H0_H0 ;  /* 0x20000019ff047230 */ /* 0x000fe40000004100 */
[----:B------:R-:W-:Y:S01]  /*10a00*/  FFMA.FTZ R47, R5, R39, -R48 ;  /* 0x00000027052f7223 */ /* 0x000fe20000010830 */
[----:B------:R-:W-:Y:S02]  /*10a10*/  HADD2.F32 R37, -RZ, R37.H1_H1 ;  /* 0x30000025ff257230 */ /* 0x000fe40000004100 */
[----:B------:R-:W-:Y:S01]  /*10a20*/  FMUL.FTZ R32, R9, R38 ;  /* 0x0000002609207220 */ /* 0x000fe20000410000 */
[----:B------:R-:W-:Y:S01]  /*10a30*/  F2FP.F16.E4M3.UNPACK_B R9, R24.H1 ;  /* 0x00000018ff09723e */ /* 0x000fe200030006ff */
[----:B------:R-:W-:Y:S01]  /*10a40*/  FFMA.FTZ R43, R4, R38, -R43 ;  /* 0x00000026042b7223 */ /* 0x000fe2000001082b */
[----:B------:R-:W-:Y:S01]  /*10a50*/  F2FP.F16.E4M3.UNPACK_B R38, R14.H1 ;  /* 0x0000000eff26723e */ /* 0x000fe200030006ff */
[----:B------:R-:W-:-:S02]  /*10a60*/  HADD2.F32 R40, -RZ, R40.H1_H1 ;  /* 0x30000028ff287230 */ /* 0x000fc40000004100 */
[----:B------:R-:W-:Y:S01]  /*10a70*/  FFMA.FTZ R49, R5, R42, R45 ;  /* 0x0000002a05317223 */ /* 0x000fe2000001002d */
[----:B------:R-:W-:Y:S02]  /*10a80*/  HADD2.F32 R8, -RZ, R8.H1_H1 ;  /* 0x30000008ff087230 */ /* 0x000fe40000004100 */
[----:B------:R-:W-:Y:S01]  /*10a90*/  FFMA.FTZ R41, R4, R41, R32 ;  /* 0x0000002904297223 */ /* 0x000fe20000010020 */
[----:B------:R-:W-:Y:S02]  /*10aa0*/  HADD2.F32 R25, -RZ, R25.H1_H1 ;  /* 0x30000019ff197230 */ /* 0x000fe40000004100 */
[----:B------:R-:W-:Y:S02]  /*10ab0*/  HADD2.F32 R39, -RZ, R38.H0_H0 ;  /* 0x20000026ff277230 */ /* 0x000fe40000004100 */
[C---:B------:R-:W-:Y:S01]  /*10ac0*/  FMUL.FTZ R42, R8.reuse, R40 ;  /* 0x00000028082a7220 */ /* 0x040fe20000410000 */
[----:B------:R-:W-:Y:S02]  /*10ad0*/  HADD2.F32 R5, -RZ, R35.H0_H0 ;  /* 0x20000023ff057230 */ /* 0x000fe40000004100 */
[----:B------:R-:W-:Y:S01]  /*10ae0*/  FMUL.FTZ R45, R8, R37 ;  /* 0x00000025082d7220 */ /* 0x000fe20000410000 */
[----:B------:R-:W-:-:S02]  /*10af0*/  HADD2.F32 R32, -RZ, R9.H0_H0 ;  /* 0x20000009ff207230 */ /* 0x000fc40000004100 */
[----:B------:R-:W-:Y:S01]  /*10b00*/  FFMA.FTZ R42, R25, R37, -R42 ;  /* 0x00000025192a7223 */ /* 0x000fe2000001082a */
[----:B------:R-:W-:Y:S02]  /*10b10*/  HADD2.F32 R4, -RZ, R29.H0_H0 ;  /* 0x2000001dff047230 */ /* 0x000fe40000004100 */
[-C--:B------:R-:W-:Y:S01]  /*10b20*/  FMUL.FTZ R51, R5, R39.reuse ;  /* 0x0000002705337220 */ /* 0x080fe20000410000 */
[----:B------:R-:W-:Y:S01]  /*10b30*/  FFMA.FTZ R40, R25, R40, R45 ;  /* 0x0000002819287223 */ /* 0x000fe2000001002d */
[----:B------:R-:W-:Y:S01]  /*10b40*/  FMUL.FTZ R8, R5, R32 ;  /* 0x0000002005087220 */ /* 0x000fe20000410000 */
[----:B------:R-:W-:Y:S01]  /*10b50*/  F2FP.F16.E4M3.UNPACK_B R25, R14 ;  /* 0x0000000eff19723e */ /* 0x000fe200020006ff */
[C---:B------:R-:W-:Y:S01]  /*10b60*/  FFMA.FTZ R51, R4.reuse, R32, -R51 ;  /* 0x0000002004337223 */ /* 0x040fe20000010833 */
[----:B------:R-:W-:Y:S02]  /*10b70*/  HADD2.F32 R38, -RZ, R38.H1_H1 ;  /* 0x30000026ff267230 */ /* 0x000fe40000004100 */
[----:B------:R-:W-:Y:S01]  /*10b80*/  FFMA.FTZ R39, R4, R39, R8 ;  /* 0x0000002704277223 */ /* 0x000fe20000010008 */
[----:B------:R-:W-:Y:S01]  /*10b90*/  HADD2.F32 R35, -RZ, R35.H1_H1 ;  /* 0x30000023ff237230 */ /* 0x000fe20000004100 */
[----:B------:R-:W-:Y:S01]  /*10ba0*/  F2FP.F16.E4M3.UNPACK_B R8, R24 ;  /* 0x00000018ff08723e */ /* 0x000fe200020006ff */
[----:B------:R-:W-:-:S02]  /*10bb0*/  HADD2.F32 R32, -RZ, R9.H1_H1 ;  /* 0x30000009ff207230 */ /* 0x000fc40000004100 */
[----:B------:R-:W-:Y:S02]  /*10bc0*/  HADD2.F32 R37, -RZ, R25.H0_H0 ;  /* 0x20000019ff257230 */ /* 0x000fe40000004100 */
[C---:B------:R-:W-:Y:S01]  /*10bd0*/  FMUL.FTZ R50, R35.reuse, R38 ;  /* 0x0000002623327220 */ /* 0x040fe20000410000 */
[----:B------:R-:W-:Y:S02]  /*10be0*/  HADD2.F32 R5, -RZ, R34.H0_H0 ;  /* 0x20000022ff057230 */ /* 0x000fe40000004100 */
[----:B------:R-:W-:Y:S01]  /*10bf0*/  FMUL.FTZ R45, R35, R32 ;  /* 0x00000020232d7220 */ /* 0x000fe20000410000 */
[----:B------:R-:W-:Y:S02]  /*10c00*/  HADD2.F32 R29, -RZ, R29.H1_H1 ;  /* 0x3000001dff1d7230 */ /* 0x000fe40000004100 */
[----:B------:R-:W-:Y:S02]  /*10c10*/  HADD2.F32 R9, -RZ, R8.H0_H0 ;  /* 0x20000008ff097230 */ /* 0x000fe40000004100 */
[----:B------:R-:W-:Y:S01]  /*10c20*/  FMUL.FTZ R35, R5, R37 ;  /* 0x0000002505237220 */ /* 0x000fe20000410000 */
[----:B------:R-:W-:-:S02]  /*10c30*/  HADD2.F32 R4, -RZ, R27.H0_H0 ;  /* 0x2000001bff047230 */ /* 0x000fc40000004100 */
[C---:B------:R-:W-:Y:S01]  /*10c40*/  FFMA.FTZ R52, R29.reuse, R32, -R50 ;  /* 0x000000201d347223 */ /* 0x040fe20000010832 */
[----:B------:R-:W-:Y:S01]  /*10c50*/  FFMA.FTZ R54, R29, R38, R45 ;  /* 0x000000261d367223 */ /* 0x000fe2000001002d */
[----:B------:R-:W-:Y:S01]  /*10c60*/  F2FP.F16.E4M3.UNPACK_B R32, R15.H1 ;  /* 0x0000000fff20723e */ /* 0x000fe200030006ff */
[-C--:B------:R-:W-:Y:S01]  /*10c70*/  FMUL.FTZ R48, R5, R9.reuse ;  /* 0x0000000905307220 */ /* 0x080fe20000410000 */
[C---:B------:R-:W-:Y:S01]  /*10c80*/  FFMA.FTZ R38, R4.reuse, R9, -R35 ;  /* 0x0000000904267223 */ /* 0x040fe20000010823 */
[----:B------:R-:W-:Y:S01]  /*10c90*/  HADD2.F32 R29, -RZ, R25.H1_H1 ;  /* 0x30000019ff1d7230 */ /* 0x000fe20000004100 */
[----:B------:R-:W-:Y:S01]  /*10ca0*/  F2FP.F16.E4M3.UNPACK_B R9, R12.H1 ;  /* 0x0000000cff09723e */ /* 0x000fe200030006ff */
[----:B------:R-:W-:Y:S02]  /*10cb0*/  HADD2.F32 R34, -RZ, R34.H1_H1 ;  /* 0x30000022ff227230 */ /* 0x000fe40000004100 */
[----:B------:R-:W-:Y:S01]  /*10cc0*/  FFMA.FTZ R48, R4, R37, R48 ;  /* 0x0000002504307223 */ /* 0x000fe20000010030 */
        /* <DEDUP_REMOVED lines=11> */
[-C--:B------:R-:W-:Y:S01]  /*10d80*/  FMUL.FTZ R56, R5, R25.reuse ;  /* 0x0000001905387220 */ /* 0x080fe20000410000 */
[----:B------:R-:W-:Y:S02]  /*10d90*/  HADD2.F32 R27, -RZ, R32.H1_H1 ;  /* 0x30000020ff1b7230 */ /* 0x000fe40000004100 */
[C---:B------:R-:W-:Y:S01]  /*10da0*/  FFMA.FTZ R34, R4.reuse, R25, -R45 ;  /* 0x0000001904227223 */ /* 0x040fe2000001082d */
[----:B------:R-:W-:Y:S01]  /*10db0*/  HADD2.F32 R10, -RZ, R10.H1_H1 ;  /* 0x3000000aff0a7230 */ /* 0x000fe20000004100 */
[----:B------:R-:W-:Y:S01]  /*10dc0*/  F2FP.F16.E4M3.UNPACK_B R25, R15 ;  /* 0x0000000fff19723e */ /* 0x000fe200020006ff */
[----:B------:R-:W-:Y:S02]  /*10dd0*/  HADD2.F32 R9, -RZ, R9.H1_H1 ;  /* 0x30000009ff097230 */ /* 0x000fe40000004100 */
[----:B------:R-:W-:Y:S01]  /*10de0*/  FFMA.FTZ R56, R4, R35, R56 ;  /* 0x0000002304387223 */ /* 0x000fe20000010038 */
[----:B------:R-:W-:Y:S01]  /*10df0*/  HADD2.F32 R6, -RZ, R6.H1_H1 ;  /* 0x30000006ff067230 */ /* 0x000fe20000004100 */
[----:B------:R-:W-:Y:S01]  /*10e00*/  F2FP.F16.E4M3.UNPACK_B R8, R12 ;  /* 0x0000000cff08723e */ /* 0x000fe200020006ff */
[C---:B------:R-:W-:Y:S01]  /*10e10*/  FMUL.FTZ R35, R10.reuse, R27 ;  /* 0x0000001b0a237220 */ /* 0x040fe20000410000 */
[----:B------:R-:W-:Y:S01]  /*10e20*/  FMUL.FTZ R4, R10, R9 ;  /* 0x000000090a047220 */ /* 0x000fe20000410000 */
[----:B------:R-:W-:-:S02]  /*10e30*/  HADD2.F32 R10, -RZ, R25.H0_H0 ;  /* 0x20000019ff0a7230 */ /* 0x000fc40000004100 */
[----:B------:R-:W-:Y:S02]  /*10e40*/  HADD2.F32 R5, -RZ, R36.H0_H0 ;  /* 0x20000024ff057230 */ /* 0x000fe40000004100 */
[C---:B------:R-:W-:Y:S01]  /*10e50*/  FFMA.FTZ R53, R6.reuse, R9, -R35 ;  /* 0x0000000906357223 */ /* 0x040fe20000010823 */
[----:B------:R-:W-:Y:S01]  /*10e60*/  FFMA.FTZ R55, R6, R27, R4 ;  /* 0x0000001b06377223 */ /* 0x000fe20000010004 */
[----:B------:R-:W-:Y:S02]  /*10e70*/  HADD2.F32 R6, -RZ, R8.H0_H0 ;  /* 0x20000008ff067230 */ /* 0x000fe40000004100 */
[----:B------:R-:W-:Y:S02]  /*10e80*/  HADD2.F32 R4, -RZ, R30.H0_H0 ;  /* 0x2000001eff047230 */ /* 0x000fe40000004100 */
[C---:B------:R-:W-:Y:S01]  /*10e90*/  FMUL.FTZ R9, R5.reuse, R10 ;  /* 0x0000000a05097220 */ /* 0x040fe20000410000 */
[----:B------:R-:W-:Y:S02]  /*10ea0*/  HADD2.F32 R25, -RZ, R25.H1_H1 ;  /* 0x30000019ff197230 */ /* 0x000fe40000004100 */
[----:B------:R-:W-:Y:S01]  /*10eb0*/  FMUL.FTZ R35, R5, R6 ;  /* 0x0000000605237220 */ /* 0x000fe20000410000 */
[----:B------:R-:W-:-:S02]  /*10ec0*/  HADD2.F32 R36, -RZ, R36.H1_H1 ;  /* 0x30000024ff247230 */ /* 0x000fc40000004100 */
[----:B------:R-:W-:Y:S01]  /*10ed0*/  FFMA.FTZ R27, R4, R6, -R9 ;  /* 0x00000006041b7223 */ /* 0x000fe20000010809 */
[----:B------:R-:W-:Y:S01]  /*10ee0*/  HADD2.F32 R5, -RZ, R8.H1_H1 ;  /* 0x30000008ff057230 */ /* 0x000fe20000004100 */
[----:B------:R-:W-:Y:S01]  /*10ef0*/  F2FP.F16.E4M3.UNPACK_B R9, R20.H1 ;  /* 0x00000014ff09723e */ /* 0x000fe200030006ff */
[----:B------:R-:W-:Y:S02]  /*10f00*/  HADD2.F32 R30, -RZ, R30.H1_H1 ;  /* 0x3000001eff1e7230 */ /* 0x000fe40000004100 */
[----:B------:R-:W-:Y:S01]  /*10f10*/  FMUL.FTZ R45, R36, R25 ;  /* 0x00000019242d7220 */ /* 0x000fe20000410000 */
[----:B------:R-:W-:Y:S01]  /*10f20*/  FFMA.FTZ R35, R4, R10, R35 ;  /* 0x0000000a04237223 */ /* 0x000fe20000010023 */
[----:B------:R-:W-:Y:S01]  /*10f30*/  F2FP.F16.E4M3.UNPACK_B R4, R26.H1 ;  /* 0x0000001aff04723e */ /* 0x000fe200030006ff */
[-C--:B------:R-:W-:Y:S01]  /*10f40*/  FMUL.FTZ R36, R36, R5.reuse ;  /* 0x0000000524247220 */ /* 0x080fe20000410000 */
[----:B------:R-:W-:Y:S01]  /*10f50*/  FFMA.FTZ R32, R30, R5, -R45 ;  /* 0x000000051e207223 */ /* 0x000fe2000001082d */
[----:B------:R-:W-:-:S02]  /*10f60*/  HADD2.F32 R10, -RZ, R9.H0_H0 ;  /* 0x20000009ff0a7230 */ /* 0x000fc40000004100 */
[----:B------:R-:W-:Y:S02]  /*10f70*/  HADD2.F32 R5, -RZ, R11.H0_H0 ;  /* 0x2000000bff057230 */ /* 0x000fe40000004100 */
[----:B------:R-:W-:Y:S01]  /*10f80*/  FFMA.FTZ R36, R30, R25, R36 ;  /* 0x000000191e247223 */ /* 0x000fe20000010024 */
[--C-:B------:R-:W-:Y:S02]  /*10f90*/  HADD2.F32 R6, -RZ, R4.reuse.H0_H0 ;  /* 0x20000004ff067230 */ /* 0x100fe40000004100 */
[----:B------:R-:W-:Y:S02]  /*10fa0*/  HADD2.F32 R8, -RZ, R4.H1_H1 ;  /* 0x30000004ff087230 */ /* 0x000fe40000004100 */
[----:B------:R-:W-:Y:S01]  /*10fb0*/  FMUL.FTZ R25, R5, R10 ;  /* 0x0000000a05197220 */ /* 0x000fe20000410000 */
[----:B------:R-:W-:Y:S02]  /*10fc0*/  HADD2.F32 R4, -RZ, R7.H0_H0 ;  /* 0x20000007ff047230 */ /* 0x000fe40000004100 */
[----:B------:R-:W-:-:S02]  /*10fd0*/  HADD2.F32 R30, -RZ, R9.H1_H1 ;  /* 0x30000009ff1e7230 */ /* 0x000fc40000004100 */
[-C--:B------:R-:W-:Y:S01]  /*10fe0*/  FMUL.FTZ R9, R5, R6.reuse ;  /* 0x0000000605097220 */ /* 0x080fe20000410000 */
[----:B------:R-:W-:Y:S02]  /*10ff0*/  HADD2.F32 R11, -RZ, R11.H1_H1 ;  /* 0x3000000bff0b7230 */ /* 0x000fe40000004100 */
[C---:B------:R-:W-:Y:S01]  /*11000*/  FFMA.FTZ R25, R4.reuse, R6, -R25 ;  /* 0x0000000604197223 */ /* 0x040fe20000010819 */
[----:B------:R-:W-:Y:S01]  /*11010*/  HADD2.F32 R7, -RZ, R7.H1_H1 ;  /* 0x30000007ff077230 */ /* 0x000fe20000004100 */
[----:B------:R-:W-:Y:S01]  /*11020*/  F2FP.F16.E4M3.UNPACK_B R5, R26 ;  /* 0x0000001aff05723e */ /* 0x000fe200020006ff */
[----:B------:R-:W-:Y:S01]  /*11030*/  FFMA.FTZ R45, R4, R10, R9 ;  /* 0x0000000a042d7223 */ /* 0x000fe20000010009 */
[C---:B------:R-:W-:Y:S01]  /*11040*/  FMUL.FTZ R6, R11.reuse, R30 ;  /* 0x0000001e0b067220 */ /* 0x040fe20000410000 */
[----:B------:R-:W-:Y:S01]  /*11050*/  FMUL.FTZ R11, R11, R8 ;  /* 0x000000080b0b7220 */ /* 0x000fe20000410000 */
[----:B------:R-:W-:Y:S02]  /*11060*/  F2FP.F16.E4M3.UNPACK_B R4, R20 ;  /* 0x00000014ff04723e */ /* 0x000fe400020006ff */
[----:B------:R-:W-:Y:S01]  /*11070*/  FFMA.FTZ R58, R7, R8, -R6 ;  /* 0x00000008073a7223 */ /* 0x000fe20000010806 */
[----:B------:R-:W-:-:S02]  /*11080*/  HADD2.F32 R6, -RZ, R5.H0_H0 ;  /* 0x20000005ff067230 */ /* 0x000fc40000004100 */
[----:B------:R-:W-:Y:S01]  /*11090*/  FFMA.FTZ R60, R7, R30, R11 ;  /* 0x0000001e073c7223 */ /* 0x000fe2000001000b */
[----:B------:R-:W-:Y:S02]  /*110a0*/  HADD2.F32 R8, -RZ, R5.H1_H1 ;  /* 0x30000005ff087230 */ /* 0x000fe40000004100 */
[--C-:B------:R-:W-:Y:S02]  /*110b0*/  HADD2.F32 R5, -RZ, R33.reuse.H0_H0 ;  /* 0x20000021ff057230 */ /* 0x100fe40000004100 */
[--C-:B------:R-:W-:Y:S01]  /*110c0*/  HADD2.F32 R7, -RZ, R4.reuse.H0_H0 ;  /* 0x20000004ff077230 */ /* 0x100fe20000004100 */
[----:B------:R-:W-:Y:S01]  /*110d0*/  F2FP.SATFINITE.E4M3.F32.PACK_AB_MERGE_C R45, R60, R45, RZ ;  /* 0x0000002d3c2d723e */ /* 0x000fe200048070ff */
[----:B------:R-:W-:Y:S02]  /*110e0*/  HADD2.F32 R10, -RZ, R4.H1_H1 ;  /* 0x30000004ff0a7230 */ /* 0x000fe40000004100 */
[----:B------:R-:W-:Y:S01]  /*110f0*/  FMUL.FTZ R30, R5, R6 ;  /* 0x00000006051e7220 */ /* 0x000fe20000410000 */
[----:B------:R-:W-:-:S02]  /*11100*/  HADD2.F32 R33, -RZ, R33.H1_H1 ;  /* 0x30000021ff217230 */ /* 0x000fc40000004100 */
[----:B------:R-:W-:Y:S01]  /*11110*/  FMUL.FTZ R9, R5, R7 ;  /* 0x0000000705097220 */ /* 0x000fe20000410000 */
[--C-:B------:R-:W-:Y:S01]  /*11120*/  HADD2.F32 R4, -RZ, R31.reuse.H0_H0 ;  /* 0x2000001fff047230 */ /* 0x100fe20000004100 */
[----:B------:R-:W-:Y:S01]  /*11130*/  F2FP.SATFINITE.E4M3.F32.PACK_AB_MERGE_C R5, R52, R51, RZ ;  /* 0x000000333405723e */ /* 0x000fe200048070ff */
[----:B------:R-:W-:Y:S02]  /*11140*/  HADD2.F32 R31, -RZ, R31.H1_H1 ;  /* 0x3000001fff1f7230 */ /* 0x000fe40000004100 */
[C---:B------:R-:W-:Y:S01]  /*11150*/  FMUL.FTZ R50, R33.reuse, R10 ;  /* 0x0000000a21327220 */ /* 0x040fe20000410000 */
[----:B------:R-:W-:Y:S01]  /*11160*/  FMUL.FTZ R33, R33, R8 ;  /* 0x0000000821217220 */ /* 0x000fe20000410000 */
[C---:B------:R-:W-:Y:S01]  /*11170*/  FFMA.FTZ R11, R4.reuse, R6, -R9 ;  /* 0x00000006040b7223 */ /* 0x040fe20000010809 */
[----:B------:R-:W-:Y:S01]  /*11180*/  FFMA.FTZ R30, R4, R7, R30 ;  /* 0x00000007041e7223 */ /* 0x000fe2000001001e */
[C---:B------:R-:W-:Y:S01]  /*11190*/  FFMA.FTZ R50, R31.reuse, R8, -R50 ;  /* 0x000000081f327223 */ /* 0x040fe20000010832 */
[----:B------:R-:W-:Y:S01]  /*111a0*/  FFMA.FTZ R33, R31, R10, R33 ;  /* 0x0000000a1f217223 */ /* 0x000fe20000010021 */
[----:B------:R-:W-:-:S02]  /*111b0*/  F2FP.SATFINITE.E4M3.F32.PACK_AB_MERGE_C R4, R47, R44, RZ ;  /* 0x0000002c2f04723e */ /* 0x000fc400048070ff */
[----:B------:R-:W-:Y:S02]  /*111c0*/  F2FP.SATFINITE.E4M3.F32.PACK_AB_MERGE_C R6, R53, R34, RZ ;  /* 0x000000223506723e */ /* 0x000fe400048070ff */
[----:B------:R-:W-:Y:S02]  /*111d0*/  F2FP.SATFINITE.E4M3.F32.PACK_AB_MERGE_C R7, R58, R25, RZ ;  /* 0x000000193a07723e */ /* 0x000fe400048070ff */
[----:B------:R-:W-:Y:S02]  /*111e0*/  F2FP.SATFINITE.E4M3.F32.PACK_AB_MERGE_C R8, R49, R46, RZ ;  /* 0x0000002e3108723e */ /* 0x000fe400048070ff */
[----:B------:R-:W-:Y:S02]  /*111f0*/  F2FP.SATFINITE.E4M3.F32.PACK_AB_MERGE_C R9, R54, R39, RZ ;  /* 0x000000273609723e */ /* 0x000fe400048070ff */
[----:B------:R-:W-:Y:S02]  /*11200*/  F2FP.SATFINITE.E4M3.F32.PACK_AB_MERGE_C R10, R55, R56, RZ ;  /* 0x00000038370a723e */ /* 0x000fe400048070ff */
[----:B------:R-:W-:-:S02]  /*11210*/  F2FP.SATFINITE.E4M3.F32.PACK_AB_MERGE_C R4, R42, R43, R4 ;  /* 0x0000002b2a04723e */ /* 0x000fc40004807004 */
[----:B------:R-:W-:Y:S02]  /*11220*/  F2FP.SATFINITE.E4M3.F32.PACK_AB_MERGE_C R5, R37, R38, R5 ;  /* 0x000000262505723e */ /* 0x000fe40004807005 */
[----:B------:R-:W-:Y:S02]  /*11230*/  F2FP.SATFINITE.E4M3.F32.PACK_AB_MERGE_C R6, R32, R27, R6 ;  /* 0x0000001b2006723e */ /* 0x000fe40004807006 */
[----:B------:R-:W-:Y:S02]  /*11240*/  F2FP.SATFINITE.E4M3.F32.PACK_AB_MERGE_C R7, R50, R11, R7 ;  /* 0x0000000b3207723e */ /* 0x000fe40004807007 */
[----:B------:R-:W-:Y:S02]  /*11250*/  F2FP.SATFINITE.E4M3.F32.PACK_AB_MERGE_C R8, R40, R41, R8 ;  /* 0x000000292808723e */ /* 0x000fe40004807008 */
[----:B------:R-:W-:Y:S01]  /*11260*/  F2FP.SATFINITE.E4M3.F32.PACK_AB_MERGE_C R9, R29, R48, R9 ;  /* 0x000000301d09723e */ /* 0x000fe20004807009 */
[----:B------:R1:W-:Y:S01]  /*11270*/  STS.128 [R62+0x20400], R4 ;  /* 0x020400043e007388 */ /* 0x0003e20000000c00 */
[----:B------:R-:W-:-:S02]  /*11280*/  F2FP.SATFINITE.E4M3.F32.PACK_AB_MERGE_C R10, R36, R35, R10 ;  /* 0x00000023240a723e */ /* 0x000fc4000480700a */
[----:B------:R-:W-:-:S05]  /*11290*/  F2FP.SATFINITE.E4M3.F32.PACK_AB_MERGE_C R11, R33, R30, R45 ;  /* 0x0000001e210b723e */ /* 0x000fca000480702d */
[----:B------:R1:W-:Y:S02]  /*112a0*/  STS.128 [R21+0x20400], R8 ;  /* 0x0204000815007388 */ /* 0x0003e40000000c00 */
.L_x_634:
[----:B------:R-:W-:Y:S05]  /*112b0*/  BSYNC B1 ;  /* 0x0000000000017941 */ /* 0x000fea0003800000 */
.L_x_633:
[----:B------:R-:W-:Y:S04]  /*112c0*/  BSSY B1, `(.L_x_635) ;  /* 0x00000c5000017945 */ /* 0x000fe80003800000 */
[----:B------:R-:W-:Y:S05]  /*112d0*/  @P2 BRA `(.L_x_636) ;  /* 0x0000000c000c2947 */ /* 0x000fea0003800000 */
[----:B-1----:R-:W2:Y:S04]  /*112e0*/  LDL R8, [R1+0x20] ;  /* 0x0000200001087983 */ /* 0x002ea80000100800 */
[----:B------:R-:W3:Y:S01]  /*112f0*/  LDL R60, [R1+0x44] ;  /* 0x00004400013c7983 */ /* 0x000ee20000100800 */
[----:B------:R-:W-:Y:S01]  /*11300*/  LEA.HI R4, R3, R59, RZ, 0x1c ;  /* 0x0000003b03047211 */ /* 0x000fe200078fe0ff */
[----:B------:R-:W-:Y:S01]  /*11310*/  IMAD.SHL.U32 R5, R57, 0x80, RZ ;  /* 0x0000008039057824 */ /* 0x000fe200078e00ff */
[----:B------:R-:W-:Y:S02]  /*11320*/  F2FP.F16.E4M3.UNPACK_B R37, R0.H1 ;  /* 0x00000000ff25723e */ /* 0x000fe400030006ff */
[----:B------:R-:W-:Y:S02]  /*11330*/  SHF.R.S32.HI R7, RZ, 0x1f, R4 ;  /* 0x0000001fff077819 */ /* 0x000fe40000011404 */
[----:B------:R-:W-:Y:S01]  /*11340*/  LOP3.LUT R6, R5, 0x380, RZ, 0xc0, !PT ;  /* 0x0000038005067812 */ /* 0x000fe200078ec0ff */
[----:B------:R-:W-:Y:S01]  /*11350*/  HADD2.F32 R39, -RZ, R37.H0_H0 ;  /* 0x20000025ff277230 */ /* 0x000fe20000004100 */
[----:B------:R-:W-:-:S02]  /*11360*/  LEA.HI R7, R7, R4, RZ, 0x3 ;  /* 0x0000000407077211 */ /* 0x000fc400078f18ff */
[----:B------:R-:W-:Y:S02]  /*11370*/  SHF.L.U32 R5, R4, 0x4, RZ ;  /* 0x0000000404057819 */ /* 0x000fe400000006ff */
[----:B------:R-:W-:Y:S01]  /*11380*/  F2FP.F16.E4M3.UNPACK_B R41, R13.H1 ;  /* 0x0000000dff29723e */ /* 0x000fe200030006ff */
[----:B------:R-:W-:Y:S01]  /*11390*/  IMAD.SHL.U32 R7, R7, 0x800, RZ ;  /* 0x0000080007077824 */ /* 0x000fe200078e00ff */
[----:B------:R-:W-:Y:S02]  /*113a0*/  LOP3.LUT R4, R6, 0x70, R5, 0xf8, !PT ;  /* 0x0000007006047812 */ /* 0x000fe400078ef805 */
[----:B------:R-:W-:Y:S01]  /*113b0*/  SHF.R.U32.HI R5, RZ, 0x3, R6 ;  /* 0x00000003ff057819 */ /* 0x000fe20000011606 */
[--C-:B------:R-:W-:Y:S01]  /*113c0*/  HADD2.F32 R43, -RZ, R41.reuse.H0_H0 ;  /* 0x20000029ff2b7230 */ /* 0x100fe20000004100 */
[----:B------:R-:W-:Y:S01]  /*113d0*/  LOP3.LUT R7, R7, 0xffffc000, RZ, 0xc0, !PT ;  /* 0xffffc00007077812 */ /* 0x000fe200078ec0ff */
[----:B------:R-:W-:Y:S01]  /*113e0*/  HADD2.F32 R41, -RZ, R41.H1_H1 ;  /* 0x30000029ff297230 */ /* 0x000fe20000004100 */
[----:B------:R-:W-:-:S02]  /*113f0*/  LOP3.LUT R4, R4, R5, RZ, 0x3c, !PT ;  /* 0x0000000504047212 */ /* 0x000fc400078e3cff */
[----:B------:R-:W-:Y:S02]  /*11400*/  F2FP.F16.E4M3.UNPACK_B R46, R13 ;  /* 0x0000000dff2e723e */ /* 0x000fe400020006ff */
[----:B------:R-:W-:Y:S02]  /*11410*/  F2FP.F16.E4M3.UNPACK_B R49, R14 ;  /* 0x0000000eff31723e */ /* 0x000fe400020006ff */
[----:B------:R-:W-:Y:S01]  /*11420*/  F2FP.F16.E4M3.UNPACK_B R55, R20.H1 ;  /* 0x00000014ff37723e */ /* 0x000fe200030006ff */
[--C-:B------:R-:W-:Y:S02]  /*11430*/  HADD2.F32 R48, -RZ, R46.reuse.H0_H0 ;  /* 0x2000002eff307230 */ /* 0x100fe40000004100 */
[----:B------:R-:W-:Y:S02]  /*11440*/  HADD2.F32 R47, -RZ, R46.H1_H1 ;  /* 0x3000002eff2f7230 */ /* 0x000fe40000004100 */
[----:B------:R-:W-:Y:S02]  /*11450*/  HADD2.F32 R52, -RZ, R49.H0_H0 ;  /* 0x20000031ff347230 */ /* 0x000fe40000004100 */
[----:B------:R-:W-:Y:S01]  /*11460*/  HADD2.F32 R57, -RZ, R55.H1_H1 ;  /* 0x30000037ff397230 */ /* 0x000fe20000004100 */
[----:B--2---:R-:W-:-:S02]  /*11470*/  IADD3 R8, R4, R7, R8 ;  /* 0x0000000704087210 */ /* 0x004fc40007ffe008 */
[----:B---3--:R-:W1:Y:S03]  /*11480*/  LDS.128 R4, [R60+0x20400] ;  /* 0x020400003c047984 */ /* 0x008e660000000c00 */
[----:B------:R-:W-:-:S05]  /*11490*/  IMAD.IADD R21, R23, 0x1, R8 ;  /* 0x0000000117157824 */ /* 0x000fca00078e0208 */
[----:B------:R-:W2:Y:S01]  /*114a0*/  LDS.128 R8, [R21+0x20400] ;  /* 0x0204000015087984 */ /* 0x000ea20000000c00 */
[-C--:B-1----:R-:W-:Y:S02]  /*114b0*/  F2FP.F16.E4M3.UNPACK_B R25, R4.reuse ;  /* 0x00000004ff19723e */ /* 0x082fe400020006ff */
[----:B------:R-:W-:Y:S02]  /*114c0*/  F2FP.F16.E4M3.UNPACK_B R4, R4.H1 ;  /* 0x00000004ff04723e */ /* 0x000fe400030006ff */
[-C--:B------:R-:W-:Y:S02]  /*114d0*/  F2FP.F16.E4M3.UNPACK_B R27, R5.reuse ;  /* 0x00000005ff1b723e */ /* 0x080fe400020006ff */
[-C--:B--2---:R-:W-:Y:S02]  /*114e0*/  F2FP.F16.E4M3.UNPACK_B R32, R8.reuse.H1 ;  /* 0x00000008ff20723e */ /* 0x084fe400030006ff */
[----:B------:R-:W-:Y:S01]  /*114f0*/  F2FP.F16.E4M3.UNPACK_B R29, R5.H1 ;  /* 0x00000005ff1d723e */ /* 0x000fe200030006ff */
[----:B------:R-:W-:Y:S01]  /*11500*/  HADD2.F32 R5, -RZ, R4.H0_H0 ;  /* 0x20000004ff057230 */ /* 0x000fe20000004100 */
[----:B------:R-:W-:Y:S01]  /*11510*/  F2FP.F16.E4M3.UNPACK_B R8, R8 ;  /* 0x00000008ff08723e */ /* 0x000fe200020006ff */
[--C-:B------:R-:W-:Y:S01]  /*11520*/  HADD2.F32 R33, -RZ, R32.reuse.H0_H0 ;  /* 0x20000020ff217230 */ /* 0x100fe20000004100 */
[-C--:B0-----:R-:W-:Y:S01]  /*11530*/  F2FP.F16.E4M3.UNPACK_B R34, R9.reuse ;  /* 0x00000009ff22723e */ /* 0x081fe200020006ff */
[----:B------:R-:W-:Y:S01]  /*11540*/  HADD2.F32 R32, -RZ, R32.H1_H1 ;  /* 0x30000020ff207230 */ /* 0x000fe20000004100 */
[----:B------:R-:W-:Y:S01]  /*11550*/  F2FP.F16.E4M3.UNPACK_B R35, R9.H1 ;  /* 0x00000009ff23723e */ /* 0x000fe200030006ff */
[----:B------:R-:W-:-:S02]  /*11560*/  HADD2.F32 R9, -RZ, R8.H0_H0 ;  /* 0x20000008ff097230 */ /* 0x000fc40000004100 */
[-C--:B------:R-:W-:Y:S01]  /*11570*/  FMUL.FTZ R40, R39, R33.reuse ;  /* 0x0000002127287220 */ /* 0x080fe20000410000 */
[----:B------:R-:W-:Y:S01]  /*11580*/  FMUL.FTZ R38, R43, R33 ;  /* 0x000000212b267220 */ /* 0x000fe20000410000 */
[----:B------:R-:W-:Y:S01]  /*11590*/  FMUL.FTZ R42, R41, R32 ;  /* 0x00000020292a7220 */ /* 0x000fe20000410000 */
[----:B------:R-:W-:Y:S02]  /*115a0*/  HADD2.F32 R8, -RZ, R8.H1_H1 ;  /* 0x30000008ff087230 */ /* 0x000fe40000004100 */
[-C--:B------:R-:W-:Y:S01]  /*115b0*/  FFMA.FTZ R40, R43, R5.reuse, R40 ;  /* 0x000000052b287223 */ /* 0x080fe20000010028 */
[----:B------:R-:W-:Y:S01]  /*115c0*/  F2FP.F16.E4M3.UNPACK_B R43, R0 ;  /* 0x00000000ff2b723e */ /* 0x000fe200020006ff */
[----:B------:R-:W-:Y:S01]  /*115d0*/  FFMA.FTZ R38, R39, R5, -R38 ;  /* 0x0000000527267223 */ /* 0x000fe20000010826 */
[----:B------:R-:W-:Y:S02]  /*115e0*/  HADD2.F32 R39, -RZ, R37.H1_H1 ;  /* 0x30000025ff277230 */ /* 0x000fe40000004100 */
[----:B------:R-:W-:Y:S01]  /*115f0*/  FMUL.FTZ R37, R48, R9 ;  /* 0x0000000930257220 */ /* 0x000fe20000410000 */
[----:B------:R-:W-:Y:S01]  /*11600*/  HADD2.F32 R5, -RZ, R4.H1_H1 ;  /* 0x30000004ff057230 */ /* 0x000fe20000004100 */
[----:B------:R-:W-:Y:S01]  /*11610*/  F2FP.F16.E4M3.UNPACK_B R36, R10 ;  /* 0x0000000aff24723e */ /* 0x000fe200020006ff */
[----:B------:R-:W-:-:S02]  /*11620*/  HADD2.F32 R44, -RZ, R43.H0_H0 ;  /* 0x2000002bff2c7230 */ /* 0x000fc40000004100 */
[C---:B------:R-:W-:Y:S01]  /*11630*/  FMUL.FTZ R32, R39.reuse, R32 ;  /* 0x0000002027207220 */ /* 0x040fe20000410000 */
[----:B------:R-:W-:Y:S02]  /*11640*/  HADD2.F32 R4, -RZ, R25.H0_H0 ;  /* 0x20000019ff047230 */ /* 0x000fe40000004100 */
[----:B------:R-:W-:Y:S01]  /*11650*/  FFMA.FTZ R39, R39, R5, -R42 ;  /* 0x0000000527277223 */ /* 0x000fe2000001082a */
[----:B------:R-:W-:Y:S01]  /*11660*/  F2FP.F16.E4M3.UNPACK_B R42, R24.H1 ;  /* 0x00000018ff2a723e */ /* 0x000fe200030006ff */
[C---:B------:R-:W-:Y:S01]  /*11670*/  FMUL.FTZ R9, R44.reuse, R9 ;  /* 0x000000092c097220 */ /* 0x040fe20000410000 */
[----:B------:R-:W-:Y:S01]  /*11680*/  FFMA.FTZ R41, R41, R5, R32 ;  /* 0x0000000529297223 */ /* 0x000fe20000010020 */
[-C--:B------:R-:W-:Y:S01]  /*11690*/  FFMA.FTZ R37, R44, R4.reuse, -R37 ;  /* 0x000000042c257223 */ /* 0x080fe20000010825 */
[----:B------:R-:W-:Y:S02]  /*116a0*/  HADD2.F32 R5, -RZ, R35.H0_H0 ;  /* 0x20000023ff057230 */ /* 0x000fe40000004100 */
[----:B------:R-:W-:Y:S01]  /*116b0*/  FFMA.FTZ R9, R48, R4, R9 ;  /* 0x0000000430097223 */ /* 0x000fe20000010009 */
[----:B------:R-:W-:Y:S01]  /*116c0*/  F2FP.F16.E4M3.UNPACK_B R48, R14.H1 ;  /* 0x0000000eff30723e */ /* 0x000fe200030006ff */
[----:B------:R-:W-:-:S02]  /*116d0*/  HADD2.F32 R45, -RZ, R43.H1_H1 ;  /* 0x3000002bff2d7230 */ /* 0x000fc40000004100 */
[----:B------:R-:W-:Y:S01]  /*116e0*/  FMUL.FTZ R32, R47, R8 ;  /* 0x000000082f207220 */ /* 0x000fe20000410000 */
[----:B------:R-:W-:Y:S01]  /*116f0*/  HADD2.F32 R44, -RZ, R42.H0_H0 ;  /* 0x2000002aff2c7230 */ /* 0x000fe20000004100 */
[----:B------:R-:W-:Y:S01]  /*11700*/  F2FP.F16.E4M3.UNPACK_B R10, R10.H1 ;  /* 0x0000000aff0a723e */ /* 0x000fe200030006ff */
[----:B------:R-:W-:Y:S02]  /*11710*/  HADD2.F32 R46, -RZ, R48.H0_H0 ;  /* 0x20000030ff2e7230 */ /* 0x000fe40000004100 */
[C---:B------:R-:W-:Y:S01]  /*11720*/  FMUL.FTZ R8, R45.reuse, R8 ;  /* 0x000000082d087220 */ /* 0x040fe20000410000 */
[----:B------:R-:W-:Y:S01]  /*11730*/  HADD2.F32 R25, -RZ, R25.H1_H1 ;  /* 0x30000019ff197230 */ /* 0x000fe20000004100 */
[----:B------:R-:W-:Y:S01]  /*11740*/  F2FP.F16.E4M3.UNPACK_B R30, R6 ;  /* 0x00000006ff1e723e */ /* 0x000fe200020006ff */
[----:B------:R-:W-:Y:S02]  /*11750*/  HADD2.F32 R4, -RZ, R29.H0_H0 ;  /* 0x2000001dff047230 */ /* 0x000fe40000004100 */
[-C--:B------:R-:W-:Y:S01]  /*11760*/  FMUL.FTZ R43, R46, R5.reuse ;  /* 0x000000052e2b7220 */ /* 0x080fe20000410000 */
[C---:B------:R-:W-:Y:S01]  /*11770*/  FMUL.FTZ R5, R44.reuse, R5 ;  /* 0x000000052c057220 */ /* 0x040fe20000410000 */
[-C--:B------:R-:W-:Y:S01]  /*11780*/  FFMA.FTZ R32, R45, R25.reuse, -R32 ;  /* 0x000000192d207223 */ /* 0x080fe20000010820 */
[----:B------:R-:W-:Y:S01]  /*11790*/  FFMA.FTZ R8, R47, R25, R8 ;  /* 0x000000192f087223 */ /* 0x000fe20000010008 */
[-C--:B------:R-:W-:Y:S01]  /*117a0*/  FFMA.FTZ R43, R44, R4.reuse, -R43 ;  /* 0x000000042c2b7223 */ /* 0x080fe2000001082b */
[----:B------:R-:W-:Y:S01]  /*117b0*/  FFMA.FTZ R44, R46, R4, R5 ;  /* 0x000000042e2c7223 */ /* 0x000fe20000010005 */
[----:B------:R-:W-:Y:S01]  /*117c0*/  F2FP.F16.E4M3.UNPACK_B R45, R24 ;  /* 0x00000018ff2d723e */ /* 0x000fe200020006ff */
[----:B------:R-:W-:Y:S01]  /*117d0*/  HADD2.F32 R47, -RZ, R42.H1_H1 ;  /* 0x3000002aff2f7230 */ /* 0x000fe20000004100 */
[----:B------:R-:W-:Y:S01]  /*117e0*/  F2FP.F16.E4M3.UNPACK_B R6, R6.H1 ;  /* 0x00000006ff06723e */ /* 0x000fe200030006ff */
[----:B------:R-:W-:Y:S01]  /*117f0*/  HADD2.F32 R35, -RZ, R35.H1_H1 ;  /* 0x30000023ff237230 */ /* 0x000fe20000004100 */
[-C--:B------:R-:W-:Y:S01]  /*11800*/  F2FP.F16.E4M3.UNPACK_B R33, R11.reuse ;  /* 0x0000000bff21723e */ /* 0x080fe200020006ff */
[----:B------:R-:W-:Y:S01]  /*11810*/  HADD2.F32 R5, -RZ, R34.H0_H0 ;  /* 0x20000022ff057230 */ /* 0x000fe20000004100 */
[----:B------:R-:W-:Y:S01]  /*11820*/  F2FP.F16.E4M3.UNPACK_B R11, R11.H1 ;  /* 0x0000000bff0b723e */ /* 0x000fe200030006ff */
[----:B------:R-:W-:-:S02]  /*11830*/  HADD2.F32 R51, -RZ, R48.H1_H1 ;  /* 0x30000030ff337230 */ /* 0x000fc40000004100 */
[----:B------:R-:W-:Y:S01]  /*11840*/  FMUL.FTZ R48, R47, R35 ;  /* 0x000000232f307220 */ /* 0x000fe20000410000 */
[----:B------:R-:W-:Y:S02]  /*11850*/  HADD2.F32 R29, -RZ, R29.H1_H1 ;  /* 0x3000001dff1d7230 */ /* 0x000fe40000004100 */
[----:B------:R-:W-:Y:S01]  /*11860*/  FMUL.FTZ R25, R52, R5 ;  /* 0x0000000534197220 */ /* 0x000fe20000410000 */
[----:B------:R-:W-:Y:S02]  /*11870*/  HADD2.F32 R50, -RZ, R45.H0_H0 ;  /* 0x2000002dff327230 */ /* 0x000fe40000004100 */
[C---:B------:R-:W-:Y:S01]  /*11880*/  FMUL.FTZ R42, R51.reuse, R35 ;  /* 0x00000023332a7220 */ /* 0x040fe20000410000 */
[----:B------:R-:W-:Y:S02]  /*11890*/  HADD2.F32 R4, -RZ, R27.H0_H0 ;  /* 0x2000001bff047230 */ /* 0x000fe40000004100 */
[----:B------:R-:W-:Y:S01]  /*118a0*/  FFMA.FTZ R35, R51, R29, R48 ;  /* 0x0000001d33237223 */ /* 0x000fe20000010030 */
[----:B------:R-:W-:-:S02]  /*118b0*/  HADD2.F32 R51, -RZ, R49.H1_H1 ;  /* 0x30000031ff337230 */ /* 0x000fc40000004100 */
[C---:B------:R-:W-:Y:S01]  /*118c0*/  FMUL.FTZ R5, R50.reuse, R5 ;  /* 0x0000000532057220 */ /* 0x040fe20000410000 */
[----:B------:R-:W-:Y:S01]  /*118d0*/  F2FP.F16.E4M3.UNPACK_B R49, R12.H1 ;  /* 0x0000000cff31723e */ /* 0x000fe200030006ff */
[-C--:B------:R-:W-:Y:S01]  /*118e0*/  FFMA.FTZ R25, R50, R4.reuse, -R25 ;  /* 0x0000000432197223 */ /* 0x080fe20000010819 */
[----:B------:R-:W-:Y:S01]  /*118f0*/  F2FP.F16.E4M3.UNPACK_B R50, R15.H1 ;  /* 0x0000000fff32723e */ /* 0x000fe200030006ff */
[----:B------:R-:W-:Y:S01]  /*11900*/  FFMA.FTZ R46, R47, R29, -R42 ;  /* 0x0000001d2f2e7223 */ /* 0x000fe2000001082a */
[----:B------:R-:W-:Y:S01]  /*11910*/  FFMA.FTZ R29, R52, R4, R5 ;  /* 0x00000004341d7223 */ /* 0x000fe20000010005 */
[----:B------:R-:W-:Y:S01]  /*11920*/  HADD2.F32 R34, -RZ, R34.H1_H1 ;  /* 0x30000022ff227230 */ /* 0x000fe20000004100 */
[-C--:B------:R-:W-:Y:S01]  /*11930*/  F2FP.F16.E4M3.UNPACK_B R31, R7.reuse ;  /* 0x00000007ff1f723e */ /* 0x080fe200020006ff */
[----:B------:R-:W-:Y:S01]  /*11940*/  HADD2.F32 R52, -RZ, R50.H0_H0 ;  /* 0x20000032ff347230 */ /* 0x000fe20000004100 */
[----:B------:R-:W-:Y:S01]  /*11950*/  F2FP.F16.E4M3.UNPACK_B R7, R7.H1 ;  /* 0x00000007ff07723e */ /* 0x000fe200030006ff */
[----:B------:R-:W-:-:S02]  /*11960*/  HADD2.F32 R5, -RZ, R10.H0_H0 ;  /* 0x2000000aff057230 */ /* 0x000fc40000004100 */
[----:B------:R-:W-:Y:S01]  /*11970*/  FMUL.FTZ R42, R51, R34 ;  /* 0x00000022332a7220 */ /* 0x000fe20000410000 */
[----:B------:R-:W-:Y:S01]  /*11980*/  HADD2.F32 R48, -RZ, R49.H0_H0 ;  /* 0x20000031ff307230 */ /* 0x000fe20000004100 */
[----:B------:R-:W-:Y:S01]  /*11990*/  F2FP.SATFINITE.E4M3.F32.PACK_AB_MERGE_C R40, R41, R40, RZ ;  /* 0x000000282928723e */ /* 0x000fe200048070ff */
[----:B------:R-:W-:Y:S02]  /*119a0*/  HADD2.F32 R47, -RZ, R45.H1_H1 ;  /* 0x3000002dff2f7230 */ /* 0x000fe40000004100 */
[-C--:B------:R-:W-:Y:S01]  /*119b0*/  FMUL.FTZ R45, R52, R5.reuse ;  /* 0x00000005342d7220 */ /* 0x080fe20000410000 */
[----:B------:R-:W-:Y:S02]  /*119c0*/  HADD2.F32 R27, -RZ, R27.H1_H1 ;  /* 0x3000001bff1b7230 */ /* 0x000fe40000004100 */
[----:B------:R-:W-:Y:S01]  /*119d0*/  FMUL.FTZ R5, R48, R5 ;  /* 0x0000000530057220 */ /* 0x000fe20000410000 */
[----:B------:R-:W-:Y:S02]  /*119e0*/  HADD2.F32 R4, -RZ, R6.H0_H0 ;  /* 0x20000006ff047230 */ /* 0x000fe40000004100 */
[----:B------:R-:W-:Y:S01]  /*119f0*/  FMUL.FTZ R34, R47, R34 ;  /* 0x000000222f227220 */ /* 0x000fe20000410000 */
[----:B------:R-:W-:-:S02]  /*11a00*/  HADD2.F32 R10, -RZ, R10.H1_H1 ;  /* 0x3000000aff0a7230 */ /* 0x000fc40000004100 */
[-C--:B------:R-:W-:Y:S01]  /*11a10*/  FFMA.FTZ R42, R47, R27.reuse, -R42 ;  /* 0x0000001b2f2a7223 */ /* 0x080fe2000001082a */
[----:B------:R-:W-:Y:S02]  /*11a20*/  HADD2.F32 R6, -RZ, R6.H1_H1 ;  /* 0x30000006ff067230 */ /* 0x000fe40000004100 */
[-C--:B------:R-:W-:Y:S01]  /*11a30*/  FFMA.FTZ R47, R48, R4.reuse, -R45 ;  /* 0x00000004302f7223 */ /* 0x080fe2000001082d */
[----:B------:R-:W-:Y:S01]  /*11a40*/  FFMA.FTZ R48, R52, R4, R5 ;  /* 0x0000000434307223 */ /* 0x000fe20000010005 */
[----:B------:R-:W-:Y:S02]  /*11a50*/  HADD2.F32 R4, -RZ, R50.H1_H1 ;  /* 0x30000032ff047230 */ /* 0x000fe40000004100 */
[----:B------:R-:W-:Y:S01]  /*11a60*/  FFMA.FTZ R34, R51, R27, R34 ;  /* 0x0000001b33227223 */ /* 0x000fe20000010022 */
[----:B------:R-:W-:Y:S01]  /*11a70*/  HADD2.F32 R50, -RZ, R49.H1_H1 ;  /* 0x30000031ff327230 */ /* 0x000fe20000004100 */
[----:B------:R-:W-:Y:S01]  /*11a80*/  F2FP.F16.E4M3.UNPACK_B R52, R15 ;  /* 0x0000000fff34723e */ /* 0x000fe200020006ff */
[----:B------:R-:W-:Y:S01]  /*11a90*/  HADD2.F32 R5, -RZ, R36.H0_H0 ;  /* 0x20000024ff057230 */ /* 0x000fe20000004100 */
[----:B------:R-:W-:Y:S01]  /*11aa0*/  F2FP.F16.E4M3.UNPACK_B R51, R12 ;  /* 0x0000000cff33723e */ /* 0x000fe200020006ff */
[-C--:B------:R-:W-:Y:S01]  /*11ab0*/  FMUL.FTZ R27, R4, R10.reuse ;  /* 0x0000000a041b7220 */ /* 0x080fe20000410000 */
[C---:B------:R-:W-:Y:S01]  /*11ac0*/  FMUL.FTZ R45, R50.reuse, R10 ;  /* 0x0000000a322d7220 */ /* 0x040fe20000410000 */
[----:B------:R-:W-:Y:S01]  /*11ad0*/  HADD2.F32 R10, -RZ, R52.H0_H0 ;  /* 0x20000034ff0a7230 */ /* 0x000fe20000004100 */
[----:B------:R-:W-:Y:S01]  /*11ae0*/  F2FP.SATFINITE.E4M3.F32.PACK_AB_MERGE_C R35, R35, R44, RZ ;  /* 0x0000002c2323723e */ /* 0x000fe200048070ff */
[-C--:B------:R-:W-:Y:S01]  /*11af0*/  FFMA.FTZ R50, R50, R6.reuse, -R27 ;  /* 0x0000000632327223 */ /* 0x080fe2000001081b */
[----:B------:R-:W-:Y:S01]  /*11b00*/  FFMA.FTZ R49, R4, R6, R45 ;  /* 0x0000000604317223 */ /* 0x000fe2000001002d */
[----:B------:R-:W-:-:S02]  /*11b10*/  HADD2.F32 R6, -RZ, R51.H0_H0 ;  /* 0x20000033ff067230 */ /* 0x000fc40000004100 */
[----:B------:R-:W-:Y:S01]  /*11b20*/  FMUL.FTZ R27, R10, R5 ;  /* 0x000000050a1b7220 */ /* 0x000fe20000410000 */
[----:B------:R-:W-:Y:S01]  /*11b30*/  HADD2.F32 R4, -RZ, R30.H0_H0 ;  /* 0x2000001eff047230 */ /* 0x000fe20000004100 */
[----:B------:R-:W-:Y:S01]  /*11b40*/  F2FP.SATFINITE.E4M3.F32.PACK_AB_MERGE_C R47, R50, R47, RZ ;  /* 0x0000002f322f723e */ /* 0x000fe200048070ff */
[----:B------:R-:W-:Y:S02]  /*11b50*/  HADD2.F32 R54, -RZ, R52.H1_H1 ;  /* 0x30000034ff367230 */ /* 0x000fe40000004100 */
[C---:B------:R-:W-:Y:S01]  /*11b60*/  FMUL.FTZ R5, R6.reuse, R5 ;  /* 0x0000000506057220 */ /* 0x040fe20000410000 */
[----:B------:R-:W-:Y:S02]  /*11b70*/  HADD2.F32 R36, -RZ, R36.H1_H1 ;  /* 0x30000024ff247230 */ /* 0x000fe40000004100 */
[-C--:B------:R-:W-:Y:S01]  /*11b80*/  FFMA.FTZ R6, R6, R4.reuse, -R27 ;  /* 0x0000000406067223 */ /* 0x080fe2000001081b */
[----:B------:R-:W-:Y:S02]  /*11b90*/  HADD2.F32 R52, -RZ, R51.H1_H1 ;  /* 0x30000033ff347230 */ /* 0x000fe40000004100 */
[----:B------:R-:W-:Y:S01]  /*11ba0*/  FFMA.FTZ R10, R10, R4, R5 ;  /* 0x000000040a0a7223 */ /* 0x000fe20000010005 */
[----:B------:R-:W-:-:S02]  /*11bb0*/  HADD2.F32 R30, -RZ, R30.H1_H1 ;  /* 0x3000001eff1e7230 */ /* 0x000fc40000004100 */
[----:B------:R-:W-:Y:S01]  /*11bc0*/  FMUL.FTZ R27, R54, R36 ;  /* 0x00000024361b7220 */ /* 0x000fe20000410000 */
[----:B------:R-:W-:Y:S01]  /*11bd0*/  F2FP.F16.E4M3.UNPACK_B R4, R26.H1 ;  /* 0x0000001aff04723e */ /* 0x000fe200030006ff */
[C---:B------:R-:W-:Y:S01]  /*11be0*/  FMUL.FTZ R45, R52.reuse, R36 ;  /* 0x00000024342d7220 */ /* 0x040fe20000410000 */
[----:B------:R-:W-:Y:S02]  /*11bf0*/  HADD2.F32 R5, -RZ, R11.H0_H0 ;  /* 0x2000000bff057230 */ /* 0x000fe40000004100 */
[-C--:B------:R-:W-:Y:S01]  /*11c00*/  FFMA.FTZ R27, R52, R30.reuse, -R27 ;  /* 0x0000001e341b7223 */ /* 0x080fe2000001081b */
[----:B------:R-:W-:Y:S02]  /*11c10*/  HADD2.F32 R52, -RZ, R55.H0_H0 ;  /* 0x20000037ff347230 */ /* 0x000fe40000004100 */
[----:B------:R-:W-:Y:S01]  /*11c20*/  FFMA.FTZ R45, R54, R30, R45 ;  /* 0x0000001e362d7223 */ /* 0x000fe2000001002d */
[--C-:B------:R-:W-:Y:S01]  /*11c30*/  HADD2.F32 R30, -RZ, R4.reuse.H0_H0 ;  /* 0x20000004ff1e7230 */ /* 0x100fe20000004100 */
[----:B------:R-:W-:Y:S01]  /*11c40*/  F2FP.F16.E4M3.UNPACK_B R55, R26 ;  /* 0x0000001aff37723e */ /* 0x000fe200020006ff */
[----:B------:R-:W-:-:S02]  /*11c50*/  HADD2.F32 R53, -RZ, R4.H1_H1 ;  /* 0x30000004ff357230 */ /* 0x000fc40000004100 */
[-C--:B------:R-:W-:Y:S01]  /*11c60*/  FMUL.FTZ R51, R52, R5.reuse ;  /* 0x0000000534337220 */ /* 0x080fe20000410000 */
[----:B------:R-:W-:Y:S02]  /*11c70*/  HADD2.F32 R4, -RZ, R7.H0_H0 ;  /* 0x20000007ff047230 */ /* 0x000fe40000004100 */
[C---:B------:R-:W-:Y:S01]  /*11c80*/  FMUL.FTZ R5, R30.reuse, R5 ;  /* 0x000000051e057220 */ /* 0x040fe20000410000 */
[----:B------:R-:W-:Y:S01]  /*11c90*/  HADD2.F32 R11, -RZ, R11.H1_H1 ;  /* 0x3000000bff0b7230 */ /* 0x000fe20000004100 */
[----:B------:R-:W-:Y:S01]  /*11ca0*/  F2FP.SATFINITE.E4M3.F32.PACK_AB_MERGE_C R48, R49, R48, RZ ;  /* 0x000000303130723e */ /* 0x000fe200048070ff */
[----:B------:R-:W-:Y:S02]  /*11cb0*/  HADD2.F32 R7, -RZ, R7.H1_H1 ;  /* 0x30000007ff077230 */ /* 0x000fe40000004100 */
[-C--:B------:R-:W-:Y:S01]  /*11cc0*/  FFMA.FTZ R51, R30, R4.reuse, -R51 ;  /* 0x000000041e337223 */ /* 0x080fe20000010833 */
[----:B------:R-:W-:Y:S01]  /*11cd0*/  FFMA.FTZ R52, R52, R4, R5 ;  /* 0x0000000434347223 */ /* 0x000fe20000010005 */
[-C--:B------:R-:W-:Y:S01]  /*11ce0*/  FMUL.FTZ R30, R57, R11.reuse ;  /* 0x0000000b391e7220 */ /* 0x080fe20000410000 */
[----:B------:R-:W-:Y:S01]  /*11cf0*/  F2FP.F16.E4M3.UNPACK_B R4, R20 ;  /* 0x00000014ff04723e */ /* 0x000fe200020006ff */
[----:B------:R-:W-:Y:S01]  /*11d00*/  FMUL.FTZ R36, R53, R11 ;  /* 0x0000000b35247220 */ /* 0x000fe20000410000 */
[----:B------:R-:W-:-:S02]  /*11d10*/  HADD2.F32 R5, -RZ, R33.H0_H0 ;  /* 0x20000021ff057230 */ /* 0x000fc40000004100 */
[-C--:B------:R-:W-:Y:S01]  /*11d20*/  FFMA.FTZ R54, R53, R7.reuse, -R30 ;  /* 0x0000000735367223 */ /* 0x080fe2000001081e */
[----:B------:R-:W-:Y:S02]  /*11d30*/  HADD2.F32 R56, -RZ, R55.H0_H0 ;  /* 0x20000037ff387230 */ /* 0x000fe40000004100 */
[----:B------:R-:W-:Y:S01]  /*11d40*/  FFMA.FTZ R53, R57, R7, R36 ;  /* 0x0000000739357223 */ /* 0x000fe20000010024 */
[--C-:B------:R-:W-:Y:S01]  /*11d50*/  HADD2.F32 R58, -RZ, R4.reuse.H0_H0 ;  /* 0x20000004ff3a7230 */ /* 0x100fe20000004100 */
[----:B------:R-:W-:Y:S01]  /*11d60*/  F2FP.SATFINITE.E4M3.F32.PACK_AB_MERGE_C R8, R8, R9, R40 ;  /* 0x000000090808723e */ /* 0x000fe20004807028 */
[----:B------:R-:W-:Y:S01]  /*11d70*/  HADD2.F32 R57, -RZ, R4.H1_H1 ;  /* 0x30000004ff397230 */ /* 0x000fe20000004100 */
[----:B------:R-:W-:Y:S01]  /*11d80*/  F2FP.SATFINITE.E4M3.F32.PACK_AB_MERGE_C R51, R54, R51, RZ ;  /* 0x000000333633723e */ /* 0x000fe200048070ff */
[----:B------:R-:W-:Y:S02]  /*11d90*/  HADD2.F32 R33, -RZ, R33.H1_H1 ;  /* 0x30000021ff217230 */ /* 0x000fe40000004100 */
[----:B------:R-:W-:Y:S01]  /*11da0*/  FMUL.FTZ R7, R58, R5 ;  /* 0x000000053a077220 */ /* 0x000fe20000410000 */
[----:B------:R-:W-:-:S02]  /*11db0*/  HADD2.F32 R55, -RZ, R55.H1_H1 ;  /* 0x30000037ff377230 */ /* 0x000fc40000004100 */
[C---:B------:R-:W-:Y:S01]  /*11dc0*/  FMUL.FTZ R5, R56.reuse, R5 ;  /* 0x0000000538057220 */ /* 0x040fe20000410000 */
[--C-:B------:R-:W-:Y:S02]  /*11dd0*/  HADD2.F32 R4, -RZ, R31.reuse.H0_H0 ;  /* 0x2000001fff047230 */ /* 0x100fe40000004100 */
[-C--:B------:R-:W-:Y:S01]  /*11de0*/  FMUL.FTZ R30, R57, R33.reuse ;  /* 0x00000021391e7220 */ /* 0x080fe20000410000 */
[----:B------:R-:W-:Y:S02]  /*11df0*/  HADD2.F32 R31, -RZ, R31.H1_H1 ;  /* 0x3000001fff1f7230 */ /* 0x000fe40000004100 */
        /* <DEDUP_REMOVED lines=11> */
[----:B------:R-:W-:Y:S02]  /*11eb0*/  F2FP.SATFINITE.E4M3.F32.PACK_AB_MERGE_C R7, R30, R7, R51 ;  /* 0x000000071e07723e */ /* 0x000fe40004807033 */
[----:B------:R-:W-:-:S02]  /*11ec0*/  F2FP.SATFINITE.E4M3.F32.PACK_AB_MERGE_C R9, R34, R29, R35 ;  /* 0x0000001d2209723e */ /* 0x000fc40004807023 */
[----:B------:R-:W-:Y:S01]  /*11ed0*/  F2FP.SATFINITE.E4M3.F32.PACK_AB_MERGE_C R10, R45, R10, R48 ;  /* 0x0000000a2d0a723e */ /* 0x000fe20004807030 */
[----:B------:R2:W-:Y:S01]  /*11ee0*/  STS.128 [R60+0x20400], R4 ;  /* 0x020400043c007388 */ /* 0x0005e20000000c00 */
[----:B------:R-:W-:-:S05]  /*11ef0*/  F2FP.SATFINITE.E4M3.F32.PACK_AB_MERGE_C R11, R36, R11, R52 ;  /* 0x0000000b240b723e */ /* 0x000fca0004807034 */
[----:B------:R2:W-:Y:S02]  /*11f00*/  STS.128 [R21+0x20400], R8 ;  /* 0x0204000815007388 */ /* 0x0005e40000000c00 */
.L_x_636:
[----:B------:R-:W-:Y:S05]  /*11f10*/  BSYNC B1 ;  /* 0x0000000000017941 */ /* 0x000fea0003800000 */
.L_x_635:
[----:B------:R-:W-:Y:S04]  /*11f20*/  BSSY B1, `(.L_x_637) ;  /* 0x00000c5000017945 */ /* 0x000fe80003800000 */
[----:B------:R-:W-:Y:S05]  /*11f30*/  @P3 BRA `(.L_x_638) ;  /* 0x0000000c000c3947 */ /* 0x000fea0003800000 */
[----:B-12---:R-:W2:Y:S04]  /*11f40*/  LDL R8, [R1+0x1c] ;  /* 0x00001c0001087983 */ /* 0x006ea80000100800 */
        /* <DEDUP_REMOVED lines=194> */
.L_x_638:
[----:B------:R-:W-:Y:S05]  /*12b70*/  BSYNC B1 ;  /* 0x0000000000017941 */ /* 0x000fea0003800000 */
.L_x_637:
[----:B------:R-:W-:Y:S05]  /*12b80*/  @P0 BRA `(.L_x_625) ;  /* 0x0000000c00100947 */ /* 0x000fea0003800000 */
[----:B-123--:R-:W2:Y:S04]  /*12b90*/  LDL R5, [R1+0x18] ;  /* 0x0000180001057983 */ /* 0x00eea80000100800 */
[----:B------:R-:W3:Y:S01]  /*12ba0*/  LDL R49, [R1+0x3c] ;  /* 0x00003c0001317983 */ /* 0x000ee20000100800 */
[----:B------:R-:W-:Y:S01]  /*12bb0*/  LEA.HI R3, R3, R59, RZ, 0x1c ;  /* 0x0000003b03037211 */ /* 0x000fe200078fe0ff */
[----:B------:R-:W-:Y:S01]  /*12bc0*/  VIADD R7, R219, 0x60 ;  /* 0x00000060db077836 */ /* 0x000fe20000000000 */
[----:B------:R-:W-:Y:S02]  /*12bd0*/  F2FP.F16.E4M3.UNPACK_B R37, R0.H1 ;  /* 0x00000000ff25723e */ /* 0x000fe400030006ff */
[----:B------:R-:W-:Y:S01]  /*12be0*/  SHF.R.S32.HI R6, RZ, 0x1f, R3 ;  /* 0x0000001fff067819 */ /* 0x000fe20000011403 */
[----:B------:R-:W-:Y:S01]  /*12bf0*/  IMAD.SHL.U32 R4, R3, 0x10, RZ ;  /* 0x0000001003047824 */ /* 0x000fe200078e00ff */
[----:B------:R-:W-:Y:S01]  /*12c00*/  SHF.L.U32 R7, R7, 0x7, RZ ;  /* 0x0000000707077819 */ /* 0x000fe200000006ff */
[--C-:B------:R-:W-:Y:S01]  /*12c10*/  HADD2.F32 R35, -RZ, R37.reuse.H0_H0 ;  /* 0x20000025ff237230 */ /* 0x100fe20000004100 */
[----:B------:R-:W-:Y:S01]  /*12c20*/  LEA.HI R6, R6, R3, RZ, 0x3 ;  /* 0x0000000306067211 */ /* 0x000fe200078f18ff */
[----:B------:R-:W-:Y:S01]  /*12c30*/  HADD2.F32 R40, -RZ, R37.H1_H1 ;  /* 0x30000025ff287230 */ /* 0x000fe20000004100 */
[----:B------:R-:W-:-:S02]  /*12c40*/  LOP3.LUT R7, R7, 0x380, RZ, 0xc0, !PT ;  /* 0x0000038007077812 */ /* 0x000fc400078ec0ff */
[----:B------:R-:W-:Y:S01]  /*12c50*/  F2FP.F16.E4M3.UNPACK_B R41, R13.H1 ;  /* 0x0000000dff29723e */ /* 0x000fe200030006ff */
[----:B------:R-:W-:Y:S01]  /*12c60*/  IMAD.SHL.U32 R6, R6, 0x800, RZ ;  /* 0x0000080006067824 */ /* 0x000fe200078e00ff */
[----:B------:R-:W-:Y:S02]  /*12c70*/  SHF.R.U32.HI R8, RZ, 0x3, R7 ;  /* 0x00000003ff087819 */ /* 0x000fe40000011607 */
[----:B------:R-:W-:Y:S01]  /*12c80*/  LOP3.LUT R3, R7, 0x70, R4, 0xf8, !PT ;  /* 0x0000007007037812 */ /* 0x000fe200078ef804 */
[--C-:B------:R-:W-:Y:S01]  /*12c90*/  HADD2.F32 R39, -RZ, R41.reuse.H0_H0 ;  /* 0x20000029ff277230 */ /* 0x100fe20000004100 */
[----:B------:R-:W-:Y:S01]  /*12ca0*/  LOP3.LUT R6, R6, 0xffffc000, RZ, 0xc0, !PT ;  /* 0xffffc00006067812 */ /* 0x000fe200078ec0ff */
[----:B------:R-:W-:Y:S01]  /*12cb0*/  HADD2.F32 R46, -RZ, R41.H1_H1 ;  /* 0x30000029ff2e7230 */ /* 0x000fe20000004100 */
[----:B------:R-:W-:Y:S02]  /*12cc0*/  LOP3.LUT R3, R3, R8, RZ, 0x3c, !PT ;  /* 0x0000000803037212 */ /* 0x000fe400078e3cff */
[----:B------:R-:W-:-:S02]  /*12cd0*/  F2FP.F16.E4M3.UNPACK_B R45, R14 ;  /* 0x0000000eff2d723e */ /* 0x000fc400020006ff */
[----:B--2---:R-:W-:Y:S02]  /*12ce0*/  IADD3 R8, R3, R6, R5 ;  /* 0x0000000603087210 */ /* 0x004fe40007ffe005 */
        /* <DEDUP_REMOVED lines=8> */
[--C-:B------:R-:W-:Y:S01]  /*12d70*/  HADD2.F32 R5, -RZ, R4.reuse.H0_H0 ;  /* 0x20000004ff057230 */ /* 0x100fe20000004100 */
[----:B------:R-:W-:Y:S01]  /*12d80*/  F2FP.F16.E4M3.UNPACK_B R8, R8 ;  /* 0x00000008ff08723e */ /* 0x000fe200020006ff */
[--C-:B------:R-:W-:Y:S01]  /*12d90*/  HADD2.F32 R32, -RZ, R31.reuse.H0_H0 ;  /* 0x2000001fff207230 */ /* 0x100fe20000004100 */
[-C--:B------:R-:W-:Y:S01]  /*12da0*/  F2FP.F16.E4M3.UNPACK_B R33, R9.reuse ;  /* 0x00000009ff21723e */ /* 0x080fe200020006ff */
[----:B------:R-:W-:Y:S01]  /*12db0*/  HADD2.F32 R31, -RZ, R31.H1_H1 ;  /* 0x3000001fff1f7230 */ /* 0x000fe20000004100 */
[----:B------:R-:W-:Y:S01]  /*12dc0*/  F2FP.F16.E4M3.UNPACK_B R9, R9.H1 ;  /* 0x00000009ff09723e */ /* 0x000fe200030006ff */
[----:B------:R-:W-:-:S02]  /*12dd0*/  HADD2.F32 R4, -RZ, R4.H1_H1 ;  /* 0x30000004ff047230 */ /* 0x000fc40000004100 */
[-C--:B------:R-:W-:Y:S01]  /*12de0*/  FMUL.FTZ R38, R35, R32.reuse ;  /* 0x0000002023267220 */ /* 0x080fe20000410000 */
[C---:B------:R-:W-:Y:S01]  /*12df0*/  FMUL.FTZ R36, R39.reuse, R32 ;  /* 0x0000002027247220 */ /* 0x040fe20000410000 */
[-C--:B------:R-:W-:Y:S01]  /*12e00*/  FMUL.FTZ R37, R46, R31.reuse ;  /* 0x0000001f2e257220 */ /* 0x080fe20000410000 */
[----:B------:R-:W-:Y:S01]  /*12e10*/  FMUL.FTZ R31, R40, R31 ;  /* 0x0000001f281f7220 */ /* 0x000fe20000410000 */
[----:B------:R-:W-:Y:S01]  /*12e20*/  FFMA.FTZ R38, R39, R5, R38 ;  /* 0x0000000527267223 */ /* 0x000fe20000010026 */
[----:B------:R-:W-:Y:S01]  /*12e30*/  F2FP.F16.E4M3.UNPACK_B R39, R13 ;  /* 0x0000000dff27723e */ /* 0x000fe200020006ff */
[----:B------:R-:W-:Y:S01]  /*12e40*/  FFMA.FTZ R35, R35, R5, -R36 ;  /* 0x0000000523237223 */ /* 0x000fe20000010824 */
[----:B------:R-:W-:Y:S01]  /*12e50*/  F2FP.F16.E4M3.UNPACK_B R36, R0 ;  /* 0x00000000ff24723e */ /* 0x000fe200020006ff */
[----:B------:R-:W-:Y:S02]  /*12e60*/  HADD2.F32 R5, -RZ, R8.H0_H0 ;  /* 0x20000008ff057230 */ /* 0x000fe40000004100 */
[----:B------:R-:W-:Y:S01]  /*12e70*/  FFMA.FTZ R31, R46, R4, R31 ;  /* 0x000000042e1f7223 */ /* 0x000fe2000001001f */
[----:B------:R-:W-:-:S02]  /*12e80*/  HADD2.F32 R44, -RZ, R39.H0_H0 ;  /* 0x20000027ff2c7230 */ /* 0x000fc40000004100 */
[----:B------:R-:W-:Y:S01]  /*12e90*/  FFMA.FTZ R40, R40, R4, -R37 ;  /* 0x0000000428287223 */ /* 0x000fe20000010825 */
[----:B------:R-:W-:Y:S01]  /*12ea0*/  HADD2.F32 R42, -RZ, R36.H0_H0 ;  /* 0x20000024ff2a7230 */ /* 0x000fe20000004100 */
[----:B------:R-:W-:Y:S01]  /*12eb0*/  F2FP.F16.E4M3.UNPACK_B R46, R14.H1 ;  /* 0x0000000eff2e723e */ /* 0x000fe200030006ff */
[----:B------:R-:W-:Y:S02]  /*12ec0*/  HADD2.F32 R0, -RZ, R21.H0_H0 ;  /* 0x20000015ff007230 */ /* 0x000fe40000004100 */
[-C--:B------:R-:W-:Y:S01]  /*12ed0*/  FMUL.FTZ R13, R44, R5.reuse ;  /* 0x000000052c0d7220 */ /* 0x080fe20000410000 */
[----:B------:R-:W-:Y:S02]  /*12ee0*/  HADD2.F32 R43, -RZ, R39.H1_H1 ;  /* 0x30000027ff2b7230 */ /* 0x000fe40000004100 */
[C---:B------:R-:W-:Y:S01]  /*12ef0*/  FMUL.FTZ R5, R42.reuse, R5 ;  /* 0x000000052a057220 */ /* 0x040fe20000410000 */
[----:B------:R-:W-:Y:S02]  /*12f00*/  HADD2.F32 R8, -RZ, R8.H1_H1 ;  /* 0x30000008ff087230 */ /* 0x000fe40000004100 */
[----:B------:R-:W-:Y:S01]  /*12f10*/  FFMA.FTZ R13, R42, R0, -R13 ;  /* 0x000000002a0d7223 */ /* 0x000fe2000001080d */
[----:B------:R-:W-:Y:S01]  /*12f20*/  HADD2.F32 R41, -RZ, R36.H1_H1 ;  /* 0x30000024ff297230 */ /* 0x000fe20000004100 */
[----:B------:R-:W-:Y:S01]  /*12f30*/  F2FP.F16.E4M3.UNPACK_B R42, R24.H1 ;  /* 0x00000018ff2a723e */ /* 0x000fe200030006ff */
[----:B------:R-:W-:Y:S01]  /*12f40*/  FFMA.FTZ R5, R44, R0, R5 ;  /* 0x000000002c057223 */ /* 0x000fe20000010005 */
[----:B------:R-:W-:-:S02]  /*12f50*/  HADD2.F32 R21, -RZ, R21.H1_H1 ;  /* 0x30000015ff157230 */ /* 0x000fc40000004100 */
[-C--:B------:R-:W-:Y:S01]  /*12f60*/  FMUL.FTZ R36, R43, R8.reuse ;  /* 0x000000082b247220 */ /* 0x080fe20000410000 */
[----:B------:R-:W-:Y:S02]  /*12f70*/  HADD2.F32 R4, -RZ, R9.H0_H0 ;  /* 0x20000009ff047230 */ /* 0x000fe40000004100 */
[C---:B------:R-:W-:Y:S01]  /*12f80*/  FMUL.FTZ R8, R41.reuse, R8 ;  /* 0x0000000829087220 */ /* 0x040fe20000410000 */
[----:B------:R-:W-:Y:S02]  /*12f90*/  HADD2.F32 R44, -RZ, R42.H0_H0 ;  /* 0x2000002aff2c7230 */ /* 0x000fe40000004100 */
[-C--:B------:R-:W-:Y:S01]  /*12fa0*/  FFMA.FTZ R36, R41, R21.reuse, -R36 ;  /* 0x0000001529247223 */ /* 0x080fe20000010824 */
[----:B------:R-:W-:Y:S02]  /*12fb0*/  HADD2.F32 R48, -RZ, R46.H0_H0 ;  /* 0x2000002eff307230 */ /* 0x000fe40000004100 */
[----:B------:R-:W-:Y:S01]  /*12fc0*/  FFMA.FTZ R8, R43, R21, R8 ;  /* 0x000000152b087223 */ /* 0x000fe20000010008 */
[----:B------:R-:W-:-:S02]  /*12fd0*/  HADD2.F32 R0, -RZ, R27.H0_H0 ;  /* 0x2000001bff007230 */ /* 0x000fc40000004100 */
[----:B------:R-:W-:Y:S01]  /*12fe0*/  FMUL.FTZ R39, R44, R4 ;  /* 0x000000042c277220 */ /* 0x000fe20000410000 */
[----:B------:R-:W-:Y:S01]  /*12ff0*/  HADD2.F32 R43, -RZ, R42.H1_H1 ;  /* 0x3000002aff2b7230 */ /* 0x000fe20000004100 */
[----:B------:R-:W-:Y:S01]  /*13000*/  F2FP.F16.E4M3.UNPACK_B R41, R24 ;  /* 0x00000018ff29723e */ /* 0x000fe200020006ff */
[----:B------:R-:W-:Y:S02]  /*13010*/  HADD2.F32 R47, -RZ, R46.H1_H1 ;  /* 0x3000002eff2f7230 */ /* 0x000fe40000004100 */
[C---:B------:R-:W-:Y:S01]  /*13020*/  FMUL.FTZ R37, R48.reuse, R4 ;  /* 0x0000000430257220 */ /* 0x040fe20000410000 */
[----:B------:R-:W-:Y:S02]  /*13030*/  HADD2.F32 R9, -RZ, R9.H1_H1 ;  /* 0x30000009ff097230 */ /* 0x000fe40000004100 */
[-C--:B------:R-:W-:Y:S01]  /*13040*/  FFMA.FTZ R39, R48, R0.reuse, R39 ;  /* 0x0000000030277223 */ /* 0x080fe20000010027 */
[----:B------:R-:W-:Y:S02]  /*13050*/  HADD2.F32 R27, -RZ, R27.H1_H1 ;  /* 0x3000001bff1b7230 */ /* 0x000fe40000004100 */
[----:B------:R-:W-:Y:S01]  /*13060*/  FFMA.FTZ R37, R44, R0, -R37 ;  /* 0x000000002c257223 */ /* 0x000fe20000010825 */
[----:B------:R-:W-:-:S02]  /*13070*/  HADD2.F32 R48, -RZ, R45.H0_H0 ;  /* 0x2000002dff307230 */ /* 0x000fc40000004100 */
[-C--:B------:R-:W-:Y:S01]  /*13080*/  FMUL.FTZ R14, R47, R9.reuse ;  /* 0x000000092f0e7220 */ /* 0x080fe20000410000 */
[----:B------:R-:W-:Y:S02]  /*13090*/  HADD2.F32 R4, -RZ, R33.H0_H0 ;  /* 0x20000021ff047230 */ /* 0x000fe40000004100 */
[C---:B------:R-:W-:Y:S01]  /*130a0*/  FMUL.FTZ R24, R43.reuse, R9 ;  /* 0x000000092b187220 */ /* 0x040fe20000410000 */
[----:B------:R-:W-:Y:S01]  /*130b0*/  HADD2.F32 R46, -RZ, R41.H0_H0 ;  /* 0x20000029ff2e7230 */ /* 0x000fe20000004100 */
[-C--:B0-----:R-:W-:Y:S01]  /*130c0*/  F2FP.F16.E4M3.UNPACK_B R34, R10.reuse ;  /* 0x0000000aff22723e */ /* 0x081fe200020006ff */
[----:B------:R-:W-:Y:S02]  /*130d0*/  HADD2.F32 R0, -RZ, R25.H0_H0 ;  /* 0x20000019ff007230 */ /* 0x000fe40000004100 */
[-C--:B------:R-:W-:Y:S01]  /*130e0*/  FFMA.FTZ R42, R43, R27.reuse, -R14 ;  /* 0x0000001b2b2a7223 */ /* 0x080fe2000001080e */
[----:B------:R-:W-:Y:S01]  /*130f0*/  FFMA.FTZ R44, R47, R27, R24 ;  /* 0x0000001b2f2c7223 */ /* 0x000fe20000010018 */
[----:B------:R-:W-:Y:S01]  /*13100*/  F2FP.F16.E4M3.UNPACK_B R10, R10.H1 ;  /* 0x0000000aff0a723e */ /* 0x000fe200030006ff */
[-C--:B------:R-:W-:Y:S01]  /*13110*/  FMUL.FTZ R9, R48, R4.reuse ;  /* 0x0000000430097220 */ /* 0x080fe20000410000 */
[C---:B------:R-:W-:Y:S01]  /*13120*/  FMUL.FTZ R21, R46.reuse, R4 ;  /* 0x000000042e157220 */ /* 0x040fe20000410000 */
[----:B------:R-:W-:Y:S01]  /*13130*/  F2FP.F16.E4M3.UNPACK_B R47, R15.H1 ;  /* 0x0000000fff2f723e */ /* 0x000fe200030006ff */
[----:B------:R-:W-:Y:S01]  /*13140*/  HADD2.F32 R41, -RZ, R41.H1_H1 ;  /* 0x30000029ff297230 */ /* 0x000fe20000004100 */
[----:B------:R-:W-:Y:S01]  /*13150*/  F2FP.F16.E4M3.UNPACK_B R43, R12.H1 ;  /* 0x0000000cff2b723e */ /* 0x000fe200030006ff */
[----:B------:R-:W-:Y:S01]  /*13160*/  FFMA.FTZ R9, R46, R0, -R9 ;  /* 0x000000002e097223 */ /* 0x000fe20000010809 */
[----:B------:R-:W-:Y:S01]  /*13170*/  F2FP.F16.E4M3.UNPACK_B R29, R6 ;  /* 0x00000006ff1d723e */ /* 0x000fe200020006ff */
[----:B------:R-:W-:Y:S01]  /*13180*/  FFMA.FTZ R21, R48, R0, R21 ;  /* 0x0000000030157223 */ /* 0x000fe20000010015 */
[----:B------:R-:W-:Y:S01]  /*13190*/  F2FP.F16.E4M3.UNPACK_B R6, R6.H1 ;  /* 0x00000006ff06723e */ /* 0x000fe200030006ff */
[----:B------:R-:W-:Y:S01]  /*131a0*/  HADD2.F32 R45, -RZ, R45.H1_H1 ;  /* 0x3000002dff2d7230 */ /* 0x000fe20000004100 */
[-C--:B------:R-:W-:Y:S01]  /*131b0*/  F2FP.F16.E4M3.UNPACK_B R32, R11.reuse ;  /* 0x0000000bff20723e */ /* 0x080fe200020006ff */
[----:B------:R-:W-:Y:S01]  /*131c0*/  HADD2.F32 R33, -RZ, R33.H1_H1 ;  /* 0x30000021ff217230 */ /* 0x000fe20000004100 */
[----:B------:R-:W-:Y:S01]  /*131d0*/  F2FP.F16.E4M3.UNPACK_B R11, R11.H1 ;  /* 0x0000000bff0b723e */ /* 0x000fe200030006ff */
[----:B------:R-:W-:Y:S01]  /*131e0*/  HADD2.F32 R48, -RZ, R47.H0_H0 ;  /* 0x2000002fff307230 */ /* 0x000fe20000004100 */
[----:B------:R-:W-:Y:S01]  /*131f0*/  F2FP.F16.E4M3.UNPACK_B R30, R7 ;  /* 0x00000007ff1e723e */ /* 0x000fe200020006ff */
[----:B------:R-:W-:-:S02]  /*13200*/  HADD2.F32 R4, -RZ, R10.H0_H0 ;  /* 0x2000000aff047230 */ /* 0x000fc40000004100 */
[-C--:B------:R-:W-:Y:S01]  /*13210*/  FMUL.FTZ R14, R45, R33.reuse ;  /* 0x000000212d0e7220 */ /* 0x080fe20000410000 */
[----:B------:R-:W-:Y:S02]  /*13220*/  HADD2.F32 R46, -RZ, R43.H0_H0 ;  /* 0x2000002bff2e7230 */ /* 0x000fe40000004100 */
[----:B------:R-:W-:Y:S01]  /*13230*/  FMUL.FTZ R24, R41, R33 ;  /* 0x0000002129187220 */ /* 0x000fe20000410000 */
[----:B------:R-:W-:Y:S02]  /*13240*/  HADD2.F32 R0, -RZ, R6.H0_H0 ;  /* 0x20000006ff007230 */ /* 0x000fe40000004100 */
[-C--:B------:R-:W-:Y:S01]  /*13250*/  FMUL.FTZ R27, R48, R4.reuse ;  /* 0x00000004301b7220 */ /* 0x080fe20000410000 */
[----:B------:R-:W-:Y:S02]  /*13260*/  HADD2.F32 R25, -RZ, R25.H1_H1 ;  /* 0x30000019ff197230 */ /* 0x000fe40000004100 */
[----:B------:R-:W-:Y:S01]  /*13270*/  FMUL.FTZ R33, R46, R4 ;  /* 0x000000042e217220 */ /* 0x000fe20000410000 */
[----:B------:R-:W-:-:S02]  /*13280*/  HADD2.F32 R10, -RZ, R10.H1_H1 ;  /* 0x3000000aff0a7230 */ /* 0x000fc40000004100 */
[-C--:B------:R-:W-:Y:S01]  /*13290*/  FFMA.FTZ R27, R46, R0.reuse, -R27 ;  /* 0x000000002e1b7223 */ /* 0x080fe2000001081b */
[----:B------:R-:W-:Y:S02]  /*132a0*/  HADD2.F32 R46, -RZ, R47.H1_H1 ;  /* 0x3000002fff2e7230 */ /* 0x000fe40000004100 */
[----:B------:R-:W-:Y:S01]  /*132b0*/  FFMA.FTZ R33, R48, R0, R33 ;  /* 0x0000000030217223 */ /* 0x000fe20000010021 */
[----:B------:R-:W-:Y:S02]  /*132c0*/  HADD2.F32 R0, -RZ, R43.H1_H1 ;  /* 0x3000002bff007230 */ /* 0x000fe40000004100 */
[-C--:B------:R-:W-:Y:S01]  /*132d0*/  FFMA.FTZ R14, R41, R25.reuse, -R14 ;  /* 0x00000019290e7223 */ /* 0x080fe2000001080e */
[----:B------:R-:W-:Y:S01]  /*132e0*/  FFMA.FTZ R24, R45, R25, R24 ;  /* 0x000000192d187223 */ /* 0x000fe20000010018 */
[----:B------:R-:W-:Y:S01]  /*132f0*/  F2FP.F16.E4M3.UNPACK_B R43, R15 ;  /* 0x0000000fff2b723e */ /* 0x000fe200020006ff */
[----:B------:R-:W-:Y:S01]  /*13300*/  HADD2.F32 R6, -RZ, R6.H1_H1 ;  /* 0x30000006ff067230 */ /* 0x000fe20000004100 */
[----:B------:R-:W-:Y:S01]  /*13310*/  F2FP.F16.E4M3.UNPACK_B R41, R12 ;  /* 0x0000000cff29723e */ /* 0x000fe200020006ff */
[-C--:B------:R-:W-:Y:S01]  /*13320*/  FMUL.FTZ R15, R46, R10.reuse ;  /* 0x0000000a2e0f7220 */ /* 0x080fe20000410000 */
[C---:B------:R-:W-:Y:S01]  /*13330*/  FMUL.FTZ R25, R0.reuse, R10 ;  /* 0x0000000a00197220 */ /* 0x040fe20000410000 */
[----:B------:R-:W-:Y:S01]  /*13340*/  HADD2.F32 R10, -RZ, R43.H0_H0 ;  /* 0x2000002bff0a7230 */ /* 0x000fe20000004100 */
[----:B------:R-:W-:Y:S01]  /*13350*/  F2FP.F16.E4M3.UNPACK_B R45, R20.H1 ;  /* 0x00000014ff2d723e */ /* 0x000fe200030006ff */
[-C--:B------:R-:W-:Y:S01]  /*13360*/  FFMA.FTZ R12, R0, R6.reuse, -R15 ;  /* 0x00000006000c7223 */ /* 0x080fe2000001080f */
[----:B------:R-:W-:Y:S01]  /*13370*/  FFMA.FTZ R46, R46, R6, R25 ;  /* 0x000000062e2e7223 */ /* 0x000fe20000010019 */
[----:B------:R-:W-:Y:S01]  /*13380*/  HADD2.F32 R4, -RZ, R34.H0_H0 ;  /* 0x20000022ff047230 */ /* 0x000fe20000004100 */
[----:B------:R-:W-:Y:S01]  /*13390*/  F2FP.F16.E4M3.UNPACK_B R7, R7.H1 ;  /* 0x00000007ff07723e */ /* 0x000fe200030006ff */
[----:B------:R-:W-:Y:S01]  /*133a0*/  HADD2.F32 R6, -RZ, R41.H0_H0 ;  /* 0x20000029ff067230 */ /* 0x000fe20000004100 */
[----:B------:R-:W-:Y:S01]  /*133b0*/  F2FP.SATFINITE.E4M3.F32.PACK_AB_MERGE_C R31, R31, R38, RZ ;  /* 0x000000261f1f723e */ /* 0x000fe200048070ff */
[----:B------:R-:W-:-:S02]  /*133c0*/  HADD2.F32 R43, -RZ, R43.H1_H1 ;  /* 0x3000002bff2b7230 */ /* 0x000fc40000004100 */
[-C--:B------:R-:W-:Y:S01]  /*133d0*/  FMUL.FTZ R15, R10, R4.reuse ;  /* 0x000000040a0f7220 */ /* 0x080fe20000410000 */
[----:B------:R-:W-:Y:S02]  /*133e0*/  HADD2.F32 R34, -RZ, R34.H1_H1 ;  /* 0x30000022ff227230 */ /* 0x000fe40000004100 */
[----:B------:R-:W-:Y:S01]  /*133f0*/  FMUL.FTZ R25, R6, R4 ;  /* 0x0000000406197220 */ /* 0x000fe20000410000 */
[----:B------:R-:W-:Y:S01]  /*13400*/  HADD2.F32 R0, -RZ, R29.H0_H0 ;  /* 0x2000001dff007230 */ /* 0x000fe20000004100 */
[----:B------:R-:W-:Y:S01]  /*13410*/  F2FP.SATFINITE.E4M3.F32.PACK_AB_MERGE_C R37, R42, R37, RZ ;  /* 0x000000252a25723e */ /* 0x000fe200048070ff */
[----:B------:R-:W-:Y:S02]  /*13420*/  HADD2.F32 R41, -RZ, R41.H1_H1 ;  /* 0x30000029ff297230 */ /* 0x000fe40000004100 */
[----:B------:R-:W-:Y:S01]  /*13430*/  FMUL.FTZ R4, R43, R34 ;  /* 0x000000222b047220 */ /* 0x000fe20000410000 */
[----:B------:R-:W-:Y:S02]  /*13440*/  HADD2.F32 R29, -RZ, R29.H1_H1 ;  /* 0x3000001dff1d7230 */ /* 0x000fe40000004100 */
[-C--:B------:R-:W-:Y:S01]  /*13450*/  FFMA.FTZ R6, R6, R0.reuse, -R15 ;  /* 0x0000000006067223 */ /* 0x080fe2000001080f */
[----:B------:R-:W-:Y:S01]  /*13460*/  FFMA.FTZ R10, R10, R0, R25 ;  /* 0x000000000a0a7223 */ /* 0x000fe20000010019 */
[----:B------:R-:W-:Y:S01]  /*13470*/  F2FP.F16.E4M3.UNPACK_B R0, R26.H1 ;  /* 0x0000001aff00723e */ /* 0x000fe200030006ff */
[C---:B------:R-:W-:Y:S01]  /*13480*/  FMUL.FTZ R34, R41.reuse, R34 ;  /* 0x0000002229227220 */ /* 0x040fe20000410000 */
[----:B------:R-:W-:Y:S01]  /*13490*/  FFMA.FTZ R15, R41, R29, -R4 ;  /* 0x0000001d290f7223 */ /* 0x000fe20000010804 */
[----:B------:R-:W-:Y:S01]  /*134a0*/  HADD2.F32 R50, -RZ, R45.H0_H0 ;  /* 0x2000002dff327230 */ /* 0x000fe20000004100 */
[----:B------:R-:W-:Y:S01]  /*134b0*/  F2FP.SATFINITE.E4M3.F32.PACK_AB_MERGE_C R12, R12, R27, RZ ;  /* 0x0000001b0c0c723e */ /* 0x000fe200048070ff */
[----:B------:R-:W-:-:S02]  /*134c0*/  HADD2.F32 R4, -RZ, R11.H0_H0 ;  /* 0x2000000bff047230 */ /* 0x000fc40000004100 */
[----:B------:R-:W-:Y:S01]  /*134d0*/  FFMA.FTZ R29, R43, R29, R34 ;  /* 0x0000001d2b1d7223 */ /* 0x000fe20000010022 */
[--C-:B------:R-:W-:Y:S01]  /*134e0*/  HADD2.F32 R34, -RZ, R0.reuse.H0_H0 ;  /* 0x20000000ff227230 */ /* 0x100fe20000004100 */
[----:B------:R-:W-:Y:S01]  /*134f0*/  F2FP.SATFINITE.E4M3.F32.PACK_AB_MERGE_C R39, R44, R39, RZ ;  /* 0x000000272c27723e */ /* 0x000fe200048070ff */
[----:B------:R-:W-:Y:S02]  /*13500*/  HADD2.F32 R43, -RZ, R0.H1_H1 ;  /* 0x30000000ff2b7230 */ /* 0x000fe40000004100 */
[-C--:B------:R-:W-:Y:S01]  /*13510*/  FMUL.FTZ R25, R50, R4.reuse ;  /* 0x0000000432197220 */ /* 0x080fe20000410000 */
[----:B------:R-:W-:Y:S02]  /*13520*/  HADD2.F32 R0, -RZ, R7.H0_H0 ;  /* 0x20000007ff007230 */ /* 0x000fe40000004100 */
[----:B------:R-:W-:Y:S01]  /*13530*/  FMUL.FTZ R41, R34, R4 ;  /* 0x0000000422297220 */ /* 0x000fe20000410000 */
[----:B------:R-:W-:Y:S01]  /*13540*/  HADD2.F32 R45, -RZ, R45.H1_H1 ;  /* 0x3000002dff2d7230 */ /* 0x000fe20000004100 */
[----:B------:R-:W-:Y:S01]  /*13550*/  F2FP.SATFINITE.E4M3.F32.PACK_AB_MERGE_C R33, R46, R33, RZ ;  /* 0x000000212e21723e */ /* 0x000fe200048070ff */
[----:B------:R-:W-:-:S02]  /*13560*/  HADD2.F32 R11, -RZ, R11.H1_H1 ;  /* 0x3000000bff0b7230 */ /* 0x000fc40000004100 */
[----:B------:R-:W-:Y:S01]  /*13570*/  FFMA.FTZ R34, R34, R0, -R25 ;  /* 0x0000000022227223 */ /* 0x000fe20000010819 */
[----:B------:R-:W-:Y:S01]  /*13580*/  F2FP.F16.E4M3.UNPACK_B R25, R26 ;  /* 0x0000001aff19723e */ /* 0x000fe200020006ff */
[----:B------:R-:W-:Y:S02]  /*13590*/  HADD2.F32 R7, -RZ, R7.H1_H1 ;  /* 0x30000007ff077230 */ /* 0x000fe40000004100 */
[----:B------:R-:W-:Y:S01]  /*135a0*/  FFMA.FTZ R26, R50, R0, R41 ;  /* 0x00000000321a7223 */ /* 0x000fe20000010029 */
[-C--:B------:R-:W-:Y:S01]  /*135b0*/  FMUL.FTZ R4, R45, R11.reuse ;  /* 0x0000000b2d047220 */ /* 0x080fe20000410000 */
[----:B------:R-:W-:Y:S01]  /*135c0*/  F2FP.F16.E4M3.UNPACK_B R0, R20 ;  /* 0x00000014ff00723e */ /* 0x000fe200020006ff */
[C---:B------:R-:W-:Y:S01]  /*135d0*/  FMUL.FTZ R48, R43.reuse, R11 ;  /* 0x0000000b2b307220 */ /* 0x040fe20000410000 */
[----:B------:R-:W-:Y:S02]  /*135e0*/  HADD2.F32 R20, -RZ, R25.H0_H0 ;  /* 0x20000019ff147230 */ /* 0x000fe40000004100 */
[----:B------:R-:W-:Y:S01]  /*135f0*/  FFMA.FTZ R43, R43, R7, -R4 ;  /* 0x000000072b2b7223 */ /* 0x000fe20000010804 */
[----:B------:R-:W-:-:S02]  /*13600*/  HADD2.F32 R4, -RZ, R32.H0_H0 ;  /* 0x20000020ff047230 */ /* 0x000fc40000004100 */
[----:B------:R-:W-:Y:S01]  /*13610*/  FFMA.FTZ R45, R45, R7, R48 ;  /* 0x000000072d2d7223 */ /* 0x000fe20000010030 */
[--C-:B------:R-:W-:Y:S01]  /*13620*/  HADD2.F32 R50, -RZ, R0.reuse.H0_H0 ;  /* 0x20000000ff327230 */ /* 0x100fe20000004100 */
[----:B------:R-:W-:Y:S01]  /*13630*/  F2FP.SATFINITE.E4M3.F32.PACK_AB_MERGE_C R8, R8, R5, R31 ;  /* 0x000000050808723e */ /* 0x000fe2000480701f */
[----:B------:R-:W-:Y:S02]  /*13640*/  HADD2.F32 R52, -RZ, R0.H1_H1 ;  /* 0x30000000ff347230 */ /* 0x000fe40000004100 */
[-C--:B------:R-:W-:Y:S01]  /*13650*/  FMUL.FTZ R11, R20, R4.reuse ;  /* 0x00000004140b7220 */ /* 0x080fe20000410000 */
[----:B------:R-:W-:Y:S02]  /*13660*/  HADD2.F32 R32, -RZ, R32.H1_H1 ;  /* 0x30000020ff207230 */ /* 0x000fe40000004100 */
[----:B------:R-:W-:Y:S01]  /*13670*/  FMUL.FTZ R7, R50, R4 ;  /* 0x0000000432077220 */ /* 0x000fe20000410000 */
[----:B------:R-:W-:Y:S01]  /*13680*/  HADD2.F32 R48, -RZ, R25.H1_H1 ;  /* 0x30000019ff307230 */ /* 0x000fe20000004100 */
[----:B------:R-:W-:Y:S01]  /*13690*/  F2FP.SATFINITE.E4M3.F32.PACK_AB_MERGE_C R4, R40, R35, RZ ;  /* 0x000000232804723e */ /* 0x000fe200048070ff */
[----:B------:R-:W-:-:S02]  /*136a0*/  HADD2.F32 R0, -RZ, R30.H0_H0 ;  /* 0x2000001eff007230 */ /* 0x000fc40000004100 */
        /* <DEDUP_REMOVED lines=16> */
[----:B------:R-:W-:-:S05]  /*137b0*/  F2FP.SATFINITE.E4M3.F32.PACK_AB_MERGE_C R11, R30, R11, R26 ;  /* 0x0000000b1e0b723e */ /* 0x000fca000480701a */
[----:B------:R4:W-:Y:S02]  /*137c0*/  STS.128 [R3+0x20400], R8 ;  /* 0x0204000803007388 */ /* 0x0009e40000000c00 */
.L_x_625:
[----:B------:R-:W-:Y:S05]  /*137d0*/  BSYNC B0 ;  /* 0x0000000000007941 */ /* 0x000fea0003800000 */
.L_x_606:
[----:B------:R-:W-:Y:S01]  /*137e0*/  @!PT LDS RZ, [RZ] ;  /* 0x00000000fffff984 */ /* 0x000fe20000000800 */
[----:B------:R-:W-:Y:S01]  /*137f0*/  @!PT LDS RZ, [RZ] ;  /* 0x00000000fffff984 */ /* 0x000fe20000000800 */
[----:B------:R-:W-:Y:S01]  /*13800*/  @!PT LDS RZ, [RZ] ;  /* 0x00000000fffff984 */ /* 0x000fe20000000800 */
[----:B------:R-:W-:Y:S01]  /*13810*/  @!PT LDS RZ, [RZ] ;  /* 0x00000000fffff984 */ /* 0x000fe20000000800 */
[----:B------:R1:W-:Y:S06]  /*13820*/  MEMBAR.ALL.CTA ;  /* 0x0000000000007992 */ /* 0x0003ec0000008000 */
[----:B-1----:R-:W1:Y:S01]  /*13830*/  FENCE.VIEW.ASYNC.S ;  /* 0x00000000000073c6 */ /* 0x002e620000000000 */
[----:B------:R-:W-:Y:S05]  /*13840*/  WARPSYNC.ALL ;  /* 0x0000000000007948 */ /* 0x000fea0003800000 */
[----:B-1----:R-:W-:Y:S06]  /*13850*/  BAR.SYNC.DEFER_BLOCKING 0xd, 0x100 ;  /* 0x0344000000007b1d */ /* 0x002fec0000010000 */
.L_x_604:
[----:B-12---:R-:W1:Y:S01]  /*13860*/  S2R R0, SR_TID.X ;  /* 0x0000000000007919 */ /* 0x006e620000002100 */
[----:B------:R-:W-:Y:S05]  /*13870*/  WARPSYNC.ALL ;  /* 0x0000000000007948 */ /* 0x000fea0003800000 */
[----:B-1----:R-:W-:-:S04]  /*13880*/  SHF.R.U32.HI R0, RZ, 0x7, R0 ;  /* 0x00000007ff007819 */ /* 0x002fc80000011600 */
[----:B---34-:R-:W-:Y:S01]  /*13890*/  IADD3 R8, R0, 0x8, RZ ;  /* 0x0000000800087810 */ /* 0x018fe20007ffe0ff */
[----:B------:R-:W-:-:S04]  /*138a0*/  IMAD.U32 R0, RZ, RZ, UR39 ;  /* 0x00000027ff007e24 */ /* 0x000fc8000f8e00ff */
[----:B------:R1:W-:Y:S01]  /*138b0*/  BAR.SYNC.DEFER_BLOCKING R8, 0x100 ;  /* 0x000400080000751d */ /* 0x0003e20000010000 */
[----:B------:R-:W-:-:S13]  /*138c0*/  ISETP.NE.AND P0, PT, R0, 0x3, PT ;  /* 0x000000030000780c */ /* 0x000fda0003f05270 */
[----:B-1----:R-:W-:Y:S05]  /*138d0*/  @!P0 BRA `(.L_x_639) ;  /* 0x0000000000048947 */ /* 0x002fea0003800000 */
[----:B------:R-:W-:Y:S01]  /*138e0*/  BPT.TRAP 0x1 ;  /* 0x000000040000795c */ /* 0x000fe20000300000 */
.L_x_639:
[----:B------:R-:W-:Y:S01]  /*138f0*/  IMAD R3, R225, 0x8, R23 ;  /* 0x00000008e1037824 */ /* 0x000fe200078e0217 */
[----:B0-----:R-:W-:-:S04]  /*13900*/  SHF.L.U32 R6, R226, 0x1f, RZ ;  /* 0x0000001fe2067819 */ /* 0x001fc800000006ff */
[----:B------:R0:W1:Y:S01]  /*13910*/  SYNCS.PHASECHK.TRANS64.TRYWAIT P1, [R3+URZ+0x38830], R6 ;  /* 0x03883006030075a7 */ /* 0x000062000802017f */
[----:B------:R-:W-:Y:S05]  /*13920*/  @!P0 BRA `(.L_x_640) ;  /* 0x0000000000048947 */ /* 0x000fea0003800000 */
[----:B------:R-:W-:Y:S01]  /*13930*/  BPT.TRAP 0x1 ;  /* 0x000000040000795c */ /* 0x000fe20000300000 */
.L_x_640:
[----:B-1----:R-:W-:Y:S05]  /*13940*/  @P1 BRA `(.L_x_641) ;  /* 0x0000000000081947 */ /* 0x002fea0003800000 */
[----:B------:R-:W1:Y:S02]  /*13950*/  SYNCS.PHASECHK.TRANS64.TRYWAIT P1, [R3+URZ+0x38830], R6 ;  /* 0x03883006030075a7 */ /* 0x000e64000802017f */
[----:B-1----:R-:W-:Y:S05]  /*13960*/  @!P1 BRA `(.L_x_642) ;  /* 0x0000012000189947 */ /* 0x002fea0003800000 */
.L_x_641:
[----:B------:R-:W-:Y:S05]  /*13970*/  WARPSYNC.ALL ;  /* 0x0000000000007948 */ /* 0x000fea0003800000 */
[----:B------:R-:W-:Y:S01]  /*13980*/  R2UR UR4, R23 ;  /* 0x00000000170472ca */ /* 0x000fe200000e0000 */
[----:B------:R-:W-:Y:S01]  /*13990*/  IMAD.MOV.U32 R5, RZ, RZ, 0x40000040 ;  /* 0x40000040ff057424 */ /* 0x000fe200078e00ff */
[----:B------:R-:W-:Y:S01]  /*139a0*/  R2UR UR5, R28 ;  /* 0x000000001c0572ca */ /* 0x000fe200000e0000 */
[----:B------:R-:W-:Y:S01]  /*139b0*/  UMOV UR9, 0x40000040 ;  /* 0x4000004000097882 */ /* 0x000fe20000000000 */
[----:B-----5:R-:W-:Y:S01]  /*139c0*/  WARPGROUP.ARRIVE ;  /* 0x00000000000079c5 */ /* 0x020fe20000000000 */
[----:B------:R-:W-:Y:S01]  /*139d0*/  IMAD.MOV.U32 R11, RZ, RZ, 0x40000040 ;  /* 0x40000040ff0b7424 */ /* 0x000fe200078e00ff */
[----:B------:R-:W-:Y:S01]  /*139e0*/  R2UR UR11, R5 ;  /* 0x00000000050b72ca */ /* 0x000fe200000e0000 */
[----:B------:R-:W-:Y:S01]  /*139f0*/  IMAD.U32 R13, RZ, RZ, UR9 ;  /* 0x00000009ff0d7e24 */ /* 0x000fe2000f8e00ff */
[----:B------:R-:W-:Y:S01]  /*13a00*/  UMOV UR57, 0x40000040 ;  /* 0x4000004000397882 */ /* 0x000fe20000000000 */
[----:B------:R-:W-:Y:S01]  /*13a10*/  UMOV UR53, 0x40000040 ;  /* 0x4000004000357882 */ /* 0x000fe20000000000 */
[----:B------:R-:W-:Y:S01]  /*13a20*/  UMOV UR49, 0x40000040 ;  /* 0x4000004000317882 */ /* 0x000fe20000000000 */
[----:B------:R-:W-:Y:S01]  /*13a30*/  UMOV UR45, 0x40000040 ;  /* 0x40000040002d7882 */ /* 0x000fe20000000000 */
[----:B------:R-:W-:Y:S01]  /*13a40*/  IMAD.MOV.U32 R5, RZ, RZ, 0x40000040 ;  /* 0x40000040ff057424 */ /* 0x000fe200078e00ff */
[----:B------:R-:W-:Y:S01]  /*13a50*/  UIADD3 UR4, UR4, 0x28400, URZ ;  /* 0x0002840004047890 */ /* 0x000fe2000fffe03f */
[----:B------:R-:W2:Y:S01]  /*13a60*/  S2R R0, SR_TID.X ;  /* 0x0000000000007919 */ /* 0x000ea20000002100 */
[----:B------:R-:W-:-:S02]  /*13a70*/  ULOP3.LUT UR5, UR5, 0x10000, URZ, 0xfc, !UPT ;  /* 0x0001000005057892 */ /* 0x000fc4000f8efc3f */
[----:B------:R-:W-:Y:S01]  /*13a80*/  USHF.R.U32.HI UR4, URZ, 0x4, UR4 ;  /* 0x000000043f047899 */ /* 0x000fe20008011604 */
[----:B------:R-:W-:Y:S01]  /*13a90*/  R2UR UR43, R5 ;  /* 0x00000000052b72ca */ /* 0x000fe200000e0000 */
[----:B------:R-:W-:Y:S02]  /*13aa0*/  UIADD3 UR56, UR5, 0x6, URZ ;  /* 0x0000000605387890 */ /* 0x000fe4000fffe03f */
[----:B------:R-:W-:Y:S01]  /*13ab0*/  ULOP3.LUT UR4, UR4, 0x3fff, URZ, 0xc0, !UPT ;  /* 0x00003fff04047892 */ /* 0x000fe2000f8ec03f */
[----:B------:R-:W-:Y:S01]  /*13ac0*/  UMOV UR8, UR5 ;  /* 0x0000000500087c82 */ /* 0x000fe20008000000 */
[----:B------:R-:W-:Y:S01]  /*13ad0*/  UIADD3 UR52, UR5, 0x400, URZ ;  /* 0x0000040005347890 */ /* 0x000fe2000fffe03f */
[----:B------:R-:W-:Y:S01]  /*13ae0*/  MOV R12, UR8 ;  /* 0x00000008000c7c02 */ /* 0x000fe20008000f00 */
[----:B------:R-:W-:Y:S02]  /*13af0*/  ULOP3.LUT UR61, UR4, 0x10000, URZ, 0xfc, !UPT ;  /* 0x00010000043d7892 */ /* 0x000fe4000f8efc3f */
[----:B------:R-:W-:-:S02]  /*13b00*/  UIADD3 UR4, UR5, 0x2, URZ ;  /* 0x0000000205047890 */ /* 0x000fc4000fffe03f */
[----:B------:R3:W-:Y:S01]  /*13b10*/  STL.64 [R1+0x8], R12 ;  /* 0x0000080c01007387 */ /* 0x0007e20000100a00 */
[----:B------:R-:W-:Y:S01]  /*13b20*/  UIADD3 UR48, UR5, 0x402, URZ ;  /* 0x0000040205307890 */ /* 0x000fe2000fffe03f */
[----:B------:R-:W-:Y:S01]  /*13b30*/  LEA R4, R225, UR61, 0xb ;  /* 0x0000003de1047c11 */ /* 0x000fe2000f8e58ff */
[----:B------:R-:W-:Y:S02]  /*13b40*/  UIADD3 UR44, UR5, 0x404, URZ ;  /* 0x00000404052c7890 */ /* 0x000fe4000fffe03f */
[----:B------:R-:W-:Y:S01]  /*13b50*/  UIADD3 UR40, UR5, 0x406, URZ ;  /* 0x0000040605287890 */ /* 0x000fe2000fffe03f */
[C---:B------:R-:W-:Y:S01]  /*13b60*/  R2UR UR10, R4.reuse ;  /* 0x00000000040a72ca */ /* 0x040fe200000e0000 */
[----:B------:R-:W-:Y:S01]  /*13b70*/  VIADD R10, R4, 0x2 ;  /* 0x00000002040a7836 */ /* 0x000fe20000000000 */
[----:B------:R-:W-:Y:S01]  /*13b80*/  UMOV UR41, 0x40000040 ;  /* 0x4000004000297882 */ /* 0x000fe20000000000 */
[----:B--2---:R-:W-:-:S10]  /*13b90*/  SHF.R.U32.HI R0, RZ, 0x7, R0 ;  /* 0x00000007ff007819 */ /* 0x004fd40000011600 */
[----:B------:R-:W-:Y:S01]  /*13ba0*/  QGMMA.64x128x32.F32.E4M3.E4M3 R24, gdesc[UR8], RZ, !UPT, gsb0 ;  /* 0x01e00000081879f3 */ /* 0x000fe2000c0008ff */
[----:B------:R-:W-:Y:S01]  /*13bb0*/  R2UR UR10, R10 ;  /* 0x000000000a0a72ca */ /* 0x000fe200000e0000 */
[----:B------:R-:W-:Y:S01]  /*13bc0*/  UMOV UR8, UR4 ;  /* 0x0000000400087c82 */ /* 0x000fe20008000000 */
[----:B------:R-:W-:Y:S01]  /*13bd0*/  R2UR UR11, R11 ;  /* 0x000000000b0b72ca */ /* 0x000fe200000e0000 */
[----:B------:R-:W-:Y:S01]  /*13be0*/  UMOV UR9, 0x40000040 ;  /* 0x4000004000097882 */ /* 0x000fe20000000000 */
[----:B------:R-:W-:Y:S01]  /*13bf0*/  VIADD R10, R4, 0x4 ;  /* 0x00000004040a7836 */ /* 0x000fe20000000000 */
[----:B------:R-:W-:Y:S01]  /*13c00*/  UIADD3 UR4, UR5, 0x4, URZ ;  /* 0x0000000405047890 */ /* 0x000fe2000fffe03f */
[----:B------:R-:W-:Y:S01]  /*13c10*/  IMAD.MOV.U32 R11, RZ, RZ, 0x40000040 ;  /* 0x40000040ff0b7424 */ /* 0x000fe200078e00ff */
[----:B---3--:R-:W-:Y:S01]  /*13c20*/  MOV R12, UR8 ;  /* 0x00000008000c7c02 */ /* 0x008fe20008000f00 */
[----:B------:R-:W-:Y:S01]  /*13c30*/  IMAD.U32 R13, RZ, RZ, UR9 ;  /* 0x00000009ff0d7e24 */ /* 0x000fe2000f8e00ff */
[----:B------:R-:W-:-:S04]  /*13c40*/  IADD3 R9, -R0, 0xb, RZ ;  /* 0x0000000b00097810 */ /* 0x000fc80007ffe1ff */
[----:B------:R2:W-:Y:S01]  /*13c50*/  STL.64 [R1], R12 ;  /* 0x0000000c01007387 */ /* 0x0005e20000100a00 */
[----:B------:R-:W-:Y:S02]  /*13c60*/  WARPGROUP.DEPBAR.LE gsb0, 0x0 ;  /* 0x00008000000079c5 */ /* 0x000fe40000010000 */
[----:B------:R-:W-:-:S06]  /*13c70*/  WARPGROUP.ARRIVE ;  /* 0x00000000000079c5 */ /* 0x000fcc0000000000 */
[----:B------:R-:W-:Y:S01]  /*13c80*/  QGMMA.64x128x32.F32.E4M3.E4M3 R24, gdesc[UR8], R24, gsb0 ;  /* 0x01e00000081879f3 */ /* 0x000fe20008000818 */
[----:B------:R-:W-:Y:S01]  /*13c90*/  R2UR UR10, R10 ;  /* 0x000000000a0a72ca */ /* 0x000fe200000e0000 */
[----:B------:R-:W-:Y:S01]  /*13ca0*/  UMOV UR8, UR4 ;  /* 0x0000000400087c82 */ /* 0x000fe20008000000 */
[----:B------:R-:W-:Y:S01]  /*13cb0*/  R2UR UR11, R11 ;  /* 0x000000000b0b72ca */ /* 0x000fe200000e0000 */
[----:B------:R-:W-:Y:S01]  /*13cc0*/  UMOV UR9, 0x40000040 ;  /* 0x4000004000097882 */ /* 0x000fe20000000000 */
[----:B------:R-:W-:Y:S01]  /*13cd0*/  VIADD R10, R4, 0x6 ;  /* 0x00000006040a7836 */ /* 0x000fe20000000000 */
[----:B------:R-:W-:Y:S01]  /*13ce0*/  MOV R228, UR8 ;  /* 0x0000000800e47c02 */ /* 0x000fe20008000f00 */
[----:B------:R-:W-:Y:S02]  /*13cf0*/  IMAD.MOV.U32 R11, RZ, RZ, 0x40000040 ;  /* 0x40000040ff0b7424 */ /* 0x000fe400078e00ff */
[----:B------:R-:W-:Y:S01]  /*13d00*/  IMAD.U32 R229, RZ, RZ, UR9 ;  /* 0x00000009ffe57e24 */ /* 0x000fe2000f8e00ff */
[----:B------:R-:W-:-:S02]  /*13d10*/  R2UR UR58, R10 ;  /* 0x000000000a3a72ca */ /* 0x000fc400000e0000 */
[----:B------:R-:W-:Y:S01]  /*13d20*/  R2UR UR59, R11 ;  /* 0x000000000b3b72ca */ /* 0x000fe200000e0000 */
[----:B------:R-:W-:Y:S01]  /*13d30*/  IMAD.MOV.U32 R11, RZ, RZ, 0x40000040 ;  /* 0x40000040ff0b7424 */ /* 0x000fe200078e00ff */
[----:B------:R-:W-:-:S04]  /*13d40*/  IADD3 R10, R4, 0x400, RZ ;  /* 0x00000400040a7810 */ /* 0x000fc80007ffe0ff */
[----:B------:R-:W-:Y:S01]  /*13d50*/  R2UR UR54, R10 ;  /* 0x000000000a3672ca */ /* 0x000fe200000e0000 */
[----:B------:R-:W-:Y:S01]  /*13d60*/  VIADD R10, R4, 0x402 ;  /* 0x00000402040a7836 */ /* 0x000fe20000000000 */
[----:B------:R-:W-:Y:S01]  /*13d70*/  R2UR UR55, R11 ;  /* 0x000000000b3772ca */ /* 0x000fe200000e0000 */
[----:B------:R-:W-:-:S03]  /*13d80*/  IMAD.MOV.U32 R11, RZ, RZ, 0x40000040 ;  /* 0x40000040ff0b7424 */ /* 0x000fc600078e00ff */
[----:B------:R-:W-:Y:S02]  /*13d90*/  R2UR UR50, R10 ;  /* 0x000000000a3272ca */ /* 0x000fe400000e0000 */
[----:B------:R-:W-:Y:S01]  /*13da0*/  R2UR UR51, R11 ;  /* 0x000000000b3372ca */ /* 0x000fe200000e0000 */
[----:B------:R-:W-:Y:S01]  /*13db0*/  IMAD.MOV.U32 R11, RZ, RZ, 0x40000040 ;  /* 0x40000040ff0b7424 */ /* 0x000fe200078e00ff */
[C---:B------:R-:W-:Y:S01]  /*13dc0*/  IADD3 R10, R4.reuse, 0x404, RZ ;  /* 0x00000404040a7810 */ /* 0x040fe20007ffe0ff */
[----:B------:R-:W-:-:S03]  /*13dd0*/  VIADD R4, R4, 0x406 ;  /* 0x0000040604047836 */ /* 0x000fc60000000000 */
[----:B------:R-:W-:Y:S02]  /*13de0*/  R2UR UR46, R10 ;  /* 0x000000000a2e72ca */ /* 0x000fe400000e0000 */
[----:B------:R-:W-:Y:S02]  /*13df0*/  R2UR UR47, R11 ;  /* 0x000000000b2f72ca */ /* 0x000fe400000e0000 */
[----:B------:R-:W-:Y:S01]  /*13e00*/  R2UR UR42, R4 ;  /* 0x00000000042a72ca */ /* 0x000fe200000e0000 */
        /* <DEDUP_REMOVED lines=22> */
.L_x_643:
[----:B------:R-:W3:Y:S01]  /*13f70*/  S2R R0, SR_TID.X ;  /* 0x0000000000007919 */ /* 0x000ee20000002100 */
[----:B------:R-:W-:Y:S02]  /*13f80*/  LOP3.LUT R88, R88, 0xffffff80, RZ, 0xc0, !PT ;  /* 0xffffff8058587812 */ /* 0x000fe400078ec0ff */
[----:B------:R-:W-:Y:S02]  /*13f90*/  P2R R90, PR, RZ, 0x1 ;  /* 0x00000001ff5a7803 */ /* 0x000fe40000000000 */
[----:B---3--:R-:W-:-:S05]  /*13fa0*/  IADD3 R0, R0, -0x80, RZ ;  /* 0xffffff8000007810 */ /* 0x008fca0007ffe0ff */
[----:B------:R-:W-:Y:S02]  /*13fb0*/  IMAD.IADD R88, R0, 0x1, -R88 ;  /* 0x0000000100587824 */ /* 0x000fe400078e0a58 */
[----:B------:R-:W-:-:S03]  /*13fc0*/  IMAD R0, R169, -0x80, R168 ;  /* 0xffffff80a9007824 */ /* 0x000fc600078e02a8 */
[----:B------:R-:W-:Y:S01]  /*13fd0*/  SHF.R.S32.HI R5, RZ, 0x1f, R88 ;  /* 0x0000001fff057819 */ /* 0x000fe20000011458 */
[----:B------:R-:W-:-:S03]  /*13fe0*/  VIADD R0, R0, 0x80 ;  /* 0x0000008000007836 */ /* 0x000fc60000000000 */
[----:B------:R-:W-:-:S04]  /*13ff0*/  LEA.HI R5, R5, R88, RZ, 0x2 ;  /* 0x0000005805057211 */ /* 0x000fc800078f10ff */
[----:B------:R-:W-:-:S05]  /*14000*/  LOP3.LUT R5, R5, 0x7ffffffc, RZ, 0xc0, !PT ;  /* 0x7ffffffc05057812 */ /* 0x000fca00078ec0ff */
[----:B------:R-:W-:-:S04]  /*14010*/  IMAD.IADD R5, R88, 0x1, -R5 ;  /* 0x0000000158057824 */ /* 0x000fc800078e0a05 */
[----:B------:R-:W-:-:S05]  /*14020*/  IMAD R4, R5, -0x2, R0 ;  /* 0xfffffffe05047824 */ /* 0x000fca00078e0200 */
[C---:B------:R-:W-:Y:S02]  /*14030*/  ISETP.GT.AND P3, PT, R4.reuse, RZ, PT ;  /* 0x000000ff0400720c */ /* 0x040fe40003f64270 */
[C---:B------:R-:W-:Y:S02]  /*14040*/  ISETP.GT.AND P1, PT, R4.reuse, 0x1, PT ;  /* 0x000000010400780c */ /* 0x040fe40003f24270 */
[----:B------:R-:W-:Y:S02]  /*14050*/  ISETP.GT.AND P2, PT, R4, 0x8, PT ;  /* 0x000000080400780c */ /* 0x000fe40003f44270 */
        /* <DEDUP_REMOVED lines=8> */
[----:B------:R-:W-:-:S02]  /*140e0*/  FSEL R5, R26, -INF , P3 ;  /* 0xff8000001a057808 */ /* 0x000fc40001800000 */
[----:B------:R-:W-:Y:S02]  /*140f0*/  ISETP.GT.AND P3, PT, R4, 0x11, PT ;  /* 0x000000110400780c */ /* 0x000fe40003f64270 */
[----:B------:R-:W-:Y:S02]  /*14100*/  FSEL R111, R32, -INF , P4 ;  /* 0xff800000206f7808 */ /* 0x000fe40002000000 */
[----:B------:R-:W-:Y:S02]  /*14110*/  FMNMX.FTZ R0, R109, R0, !PT ;  /* 0x000000006d007209 */ /* 0x000fe40007810000 */
[----:B------:R-:W-:Y:S02]  /*14120*/  FSEL R27, R27, -INF , P1 ;  /* 0xff8000001b1b7808 */ /* 0x000fe40000800000 */
[----:B------:R-:W-:Y:S02]  /*14130*/  ISETP.GT.AND P1, PT, R4, 0x18, PT ;  /* 0x000000180400780c */ /* 0x000fe40003f24270 */
[----:B------:R-:W-:-:S02]  /*14140*/  FSEL R113, R33, -INF , P3 ;  /* 0xff80000021717808 */ /* 0x000fc40001800000 */
[----:B------:R-:W-:Y:S02]  /*14150*/  FMNMX.FTZ R0, R111, R0, !PT ;  /* 0x000000006f007209 */ /* 0x000fe40007810000 */
[----:B------:R-:W-:Y:S02]  /*14160*/  FSEL R7, R30, -INF , P2 ;  /* 0xff8000001e077808 */ /* 0x000fe40001000000 */
        /* <DEDUP_REMOVED lines=15> */
[----:B--2---:R-:W-:-:S02]  /*14260*/  FSEL R13, R38, -INF , P1 ;  /* 0xff800000260d7808 */ /* 0x004fc40000800000 */
        /* <DEDUP_REMOVED lines=44> */
[C---:B------:R-:W-:Y:S02]  /*14530*/  ISETP.GT.AND P2, PT, R4.reuse, 0x58, PT ;  /* 0x000000580400780c */ /* 0x040fe40003f44270 */
[----:B------:R-:W-:Y:S02]  /*14540*/  FSEL R65, R65, -INF , P1 ;  /* 0xff80000041417808 */ /* 0x000fe40000800000 */
[----:B------:R-:W-:Y:S02]  /*14550*/  FMNMX.FTZ R0, R53, R0, !PT ;  /* 0x0000000035007209 */ /* 0x000fe40007810000 */
[----:B------:R-:W-:-:S02]  /*14560*/  ISETP.GT.AND P0, PT, R4, 0x59, PT ;  /* 0x000000590400780c */ /* 0x000fc40003f04270 */
[----:B------:R-:W-:Y:S02]  /*14570*/  FSEL R89, R68, -INF , P2 ;  /* 0xff80000044597808 */ /* 0x000fe40001000000 */
[----:B------:R-:W-:Y:S02]  /*14580*/  FMNMX.FTZ R0, R65, R0, !PT ;  /* 0x0000000041007209 */ /* 0x000fe40007810000 */
[C---:B------:R-:W-:Y:S02]  /*14590*/  ISETP.GT.AND P6, PT, R4.reuse, 0x60, PT ;  /* 0x000000600400780c */ /* 0x040fe40003fc4270 */
        /* <DEDUP_REMOVED lines=21> */
[----:B------:R-:W-:Y:S01]  /*146f0*/  FSEL R41, R62, -INF , P5 ;  /* 0xff8000003e297808 */ /* 0x000fe20002800000 */
[----:B------:R-:W-:Y:S01]  /*14700*/  IMAD.U32 R62, RZ, RZ, UR60 ;  /* 0x0000003cff3e7e24 */ /* 0x000fe2000f8e00ff */
[----:B------:R-:W-:Y:S02]  /*14710*/  FSEL R101, R81, -INF , P4 ;  /* 0xff80000051657808 */ /* 0x000fe40002000000 */
[----:B------:R-:W-:Y:S02]  /*14720*/  FMNMX.FTZ R0, R97, R0, !PT ;  /* 0x0000000061007209 */ /* 0x000fe40007810000 */
[----:B------:R-:W-:Y:S02]  /*14730*/  ISETP.GT.AND P5, PT, R4, 0x78, PT ;  /* 0x000000780400780c */ /* 0x000fe40003fa4270 */
[----:B------:R-:W-:Y:S02]  /*14740*/  FMNMX.FTZ R0, R101, R0, !PT ;  /* 0x0000000065007209 */ /* 0x000fe40007810000 */
[----:B------:R-:W-:-:S02]  /*14750*/  FSEL R99, R84, -INF , P5 ;  /* 0xff80000054637808 */ /* 0x000fc40002800000 */
[----:B------:R-:W-:Y:S02]  /*14760*/  ISETP.GT.AND P6, PT, R4, 0x79, PT ;  /* 0x000000790400780c */ /* 0x000fe40003fc4270 */
[----:B------:R-:W-:Y:S02]  /*14770*/  FMNMX.FTZ R0, R99, R0, !PT ;  /* 0x0000000063007209 */ /* 0x000fe40007810000 */
[----:B------:R-:W-:Y:S02]  /*14780*/  FSEL R103, R85, -INF , P6 ;  /* 0xff80000055677808 */ /* 0x000fe40003000000 */
[----:B------:R-:W-:Y:S02]  /*14790*/  P2R R24, PR, RZ, 0x4 ;  /* 0x00000004ff187803 */ /* 0x000fe40000000000 */
[----:B------:R-:W-:Y:S02]  /*147a0*/  FMNMX.FTZ R12, R103, R0, !PT ;  /* 0x00000000670c7209 */ /* 0x000fe40007810000 */
[----:B------:R-:W-:-:S02]  /*147b0*/  P2R R26, PR, RZ, 0x2 ;  /* 0x00000002ff1a7803 */ /* 0x000fc40000000000 */
[C---:B------:R-:W-:Y:S01]  /*147c0*/  ISETP.GT.AND P1, PT, R4.reuse, 0x59, PT ;  /* 0x000000590400780c */ /* 0x040fe20003f24270 */
[----:B------:R-:W2:Y:S01]  /*147d0*/  SHFL.BFLY PT, R77, R12, 0x2, 0x1f ;  /* 0x0c401f000c4d7f89 */ /* 0x000ea200000e0000 */
[----:B------:R-:W-:Y:S02]  /*147e0*/  P2R R28, PR, RZ, 0x1 ;  /* 0x00000001ff1c7803 */ /* 0x000fe40000000000 */
[----:B------:R-:W-:Y:S02]  /*147f0*/  ISETP.GT.AND P0, PT, R4, 0x60, PT ;  /* 0x000000600400780c */ /* 0x000fe40003f04270 */
[----:B------:R-:W-:Y:S02]  /*14800*/  FSEL R71, R71, -INF , P1 ;  /* 0xff80000047477808 */ /* 0x000fe40000800000 */
[----:B------:R-:W-:Y:S02]  /*14810*/  ISETP.NE.AND P1, PT, R26, RZ, PT ;  /* 0x000000ff1a00720c */ /* 0x000fe40003f25270 */
[----:B------:R-:W-:-:S02]  /*14820*/  FSEL R83, R83, -INF , P4 ;  /* 0xff80000053537808 */ /* 0x000fc40002000000 */
[----:B------:R-:W-:Y:S02]  /*14830*/  FSEL R81, R78, -INF , P1 ;  /* 0xff8000004e517808 */ /* 0x000fe40000800000 */
[----:B------:R-:W-:Y:S02]  /*14840*/  FSEL R87, R87, -INF , P6 ;  /* 0xff80000057577808 */ /* 0x000fe40003000000 */
[----:B--2---:R-:W-:-:S05]  /*14850*/  FMNMX.FTZ R14, R12, R77, !PT ;  /* 0x0000004d0c0e7209 */ /* 0x004fca0007810000 */
[----:B------:R-:W2:Y:S02]  /*14860*/  SHFL.BFLY PT, R77, R14, 0x1, 0x1f ;  /* 0x0c201f000e4d7f89 */ /* 0x000ea400000e0000 */
[----:B--2---:R-:W-:Y:S02]  /*14870*/  FMNMX.FTZ R0, R14, R77, !PT ;  /* 0x0000004d0e007209 */ /* 0x004fe40007810000 */
[----:B------:R-:W-:Y:S02]  /*14880*/  FSEL R77, R74, -INF , P0 ;  /* 0xff8000004a4d7808 */ /* 0x000fe40000000000 */
[----:B------:R-:W-:Y:S01]  /*14890*/  FSETP.NEU.FTZ.AND P2, PT, R0, -INF , PT ;  /* 0xff8000000000780b */ /* 0x000fe20003f5d000 */
[----:B------:R-:W-:-:S01]  /*148a0*/  FFMA.FTZ R20, R2, R0, -8 ;  /* 0xc100000002147423 */ /* 0x000fc20000010000 */
[----:B------:R-:W-:-:S04]  /*148b0*/  ISETP.NE.AND P0, PT, R28, RZ, PT ;  /* 0x000000ff1c00720c */ /* 0x000fc80003f05270 */
[----:B------:R-:W-:Y:S02]  /*148c0*/  FSEL R137, R20, RZ, P2 ;  /* 0x000000ff14897208 */ /* 0x000fe40001000000 */
[----:B------:R-:W-:Y:S02]  /*148d0*/  FSEL R75, R75, -INF , P0 ;  /* 0xff8000004b4b7808 */ /* 0x000fe40000000000 */
[----:B------:R-:W-:Y:S01]  /*148e0*/  ISETP.NE.AND P2, PT, R24, RZ, PT ;  /* 0x000000ff1800720c */ /* 0x000fe20003f45270 */
[----:B------:R-:W-:-:S01]  /*148f0*/  FFMA.FTZ R85, R2, R10, -R137 ;  /* 0x0000000a02557223 */ /* 0x000fc20000010889 */
[----:B------:R-:W-:Y:S01]  /*14900*/  FMNMX.FTZ R10, R5, R27, !PT ;  /* 0x0000001b050a7209 */ /* 0x000fe20007810000 */
[----:B------:R-:W-:-:S01]  /*14910*/  FFMA.FTZ R164, R2, R105, -R137 ;  /* 0x0000006902a47223 */ /* 0x000fc20000010889 */
[C-C-:B------:R-:W-:Y:S01]  /*14920*/  FFMA.FTZ R105, R2.reuse, R109, -R137.reuse ;  /* 0x0000006d02697223 */ /* 0x140fe20000010889 */
[----:B------:R-:W-:-:S01]  /*14930*/  FFMA.FTZ R109, R2, R119, -R137 ;  /* 0x00000077026d7223 */ /* 0x000fc20000010889 */
[----:B------:R-:W-:Y:S01]  /*14940*/  FMNMX.FTZ R10, R7, R10, !PT ;  /* 0x0000000a070a7209 */ /* 0x000fe20007810000 */
[----:B------:R-:W-:-:S01]  /*14950*/  FFMA.FTZ R24, R2, R117, -R137 ;  /* 0x0000007502187223 */ /* 0x000fc20000010889 */
[----:B------:R-:W-:Y:S01]  /*14960*/  FSEL R119, R79, -INF , P2 ;  /* 0xff8000004f777808 */ /* 0x000fe20001000000 */
[----:B------:R-:W-:-:S01]  /*14970*/  FFMA.FTZ R156, R2, R121, -R137 ;  /* 0x00000079029c7223 */ /* 0x000fc20000010889 */
[----:B------:R-:W-:Y:S01]  /*14980*/  FMNMX.FTZ R10, R31, R10, !PT ;  /* 0x0000000a1f0a7209 */ /* 0x000fe20007810000 */
[----:B------:R-:W-:-:S01]  /*14990*/  FFMA.FTZ R28, R2, R15, -R137 ;  /* 0x0000000f021c7223 */ /* 0x000fc20000010889 */
[----:B------:R-:W-:Y:S01]  /*149a0*/  FSEL R117, R82, -INF , P3 ;  /* 0xff80000052757808 */ /* 0x000fe20001800000 */
[----:B------:R-:W-:-:S01]  /*149b0*/  FFMA.FTZ R4, R2, R107, -R137 ;  /* 0x0000006b02047223 */ /* 0x000fc20000010889 */
[----:B------:R-:W-:Y:S01]  /*149c0*/  FMNMX.FTZ R10, R11, R10, !PT ;  /* 0x0000000a0b0a7209 */ /* 0x000fe20007810000 */
[----:B------:R-:W-:Y:S01]  /*149d0*/  MUFU.EX2 R164, R164 ;  /* 0x000000a400a47308 */ /* 0x000fe20000000800 */
[----:B------:R-:W-:Y:S01]  /*149e0*/  FSEL R121, R86, -INF , P5 ;  /* 0xff80000056797808 */ /* 0x000fe20002800000 */
[C-C-:B------:R-:W-:Y:S01]  /*149f0*/  FFMA.FTZ R166, R2.reuse, R111, -R137.reuse ;  /* 0x0000006f02a67223 */ /* 0x140fe20000010889 */
[----:B------:R-:W-:Y:S01]  /*14a00*/  FMNMX.FTZ R10, R35, R10, !PT ;  /* 0x0000000a230a7209 */ /* 0x000fe20007810000 */
[C-C-:B------:R-:W-:Y:S01]  /*14a10*/  FFMA.FTZ R107, R2.reuse, R113, -R137.reuse ;  /* 0x00000071026b7223 */ /* 0x140fe20000010889 */
[----:B------:R-:W-:-:S01]  /*14a20*/  FFMA.FTZ R115, R2, R115, -R137 ;  /* 0x0000007302737223 */ /* 0x000fc20000010889 */
[C-C-:B------:R-:W-:Y:S01]  /*14a30*/  FFMA.FTZ R160, R2.reuse, R123, -R137.reuse ;  /* 0x0000007b02a07223 */ /* 0x140fe20000010889 */
[----:B------:R-:W-:Y:S01]  /*14a40*/  FMNMX.FTZ R10, R13, R10, !PT ;  /* 0x0000000a0d0a7209 */ /* 0x000fe20007810000 */
[----:B------:R-:W2:Y:S01]  /*14a50*/  MUFU.EX2 R85, R85 ;  /* 0x0000005500557308 */ /* 0x000ea20000000800 */
[----:B------:R-:W-:-:S01]  /*14a60*/  FFMA.FTZ R111, R2, R125, -R137 ;  /* 0x0000007d026f7223 */ /* 0x000fc20000010889 */
[C-C-:B------:R-:W-:Y:S01]  /*14a70*/  FFMA.FTZ R127, R2.reuse, R127, -R137.reuse ;  /* 0x0000007f027f7223 */ /* 0x140fe20000010889 */
[----:B------:R-:W-:Y:S01]  /*14a80*/  FMNMX.FTZ R12, R39, R10, !PT ;  /* 0x0000000a270c7209 */ /* 0x000fe20007810000 */
[C-C-:B------:R-:W-:Y:S01]  /*14a90*/  FFMA.FTZ R113, R2.reuse, R129, -R137.reuse ;  /* 0x0000008102717223 */ /* 0x140fe20000010889 */
[----:B------:R-:W-:-:S01]  /*14aa0*/  FFMA.FTZ R162, R2, R131, -R137 ;  /* 0x0000008302a27223 */ /* 0x000fc20000010889 */
[C-C-:B------:R-:W-:Y:S01]  /*14ab0*/  FFMA.FTZ R135, R2.reuse, R135, -R137.reuse ;  /* 0x0000008702877223 */ /* 0x140fe20000010889 */
[----:B------:R-:W-:Y:S01]  /*14ac0*/  FMNMX.FTZ R12, R21, R12, !PT ;  /* 0x0000000c150c7209 */ /* 0x000fe20007810000 */
[----:B------:R-:W3:Y:S01]  /*14ad0*/  MUFU.EX2 R4, R4 ;  /* 0x0000000400047308 */ /* 0x000ee20000000800 */
[----:B------:R-:W-:-:S01]  /*14ae0*/  FFMA.FTZ R57, R2, R57, -R137 ;  /* 0x0000003902397223 */ /* 0x000fc20000010889 */
[C-C-:B------:R-:W-:Y:S01]  /*14af0*/  FFMA.FTZ R61, R2.reuse, R61, -R137.reuse ;  /* 0x0000003d023d7223 */ /* 0x140fe20000010889 */
[----:B------:R-:W-:Y:S01]  /*14b00*/  FMNMX.FTZ R12, R43, R12, !PT ;  /* 0x0000000c2b0c7209 */ /* 0x000fe20007810000 */
[C-C-:B------:R-:W-:Y:S01]  /*14b10*/  FFMA.FTZ R158, R2.reuse, R53, -R137.reuse ;  /* 0x00000035029e7223 */ /* 0x140fe20000010889 */
[----:B------:R-:W-:-:S01]  /*14b20*/  FFMA.FTZ R53, R2, R65, -R137 ;  /* 0x0000004102357223 */ /* 0x000fc20000010889 */
[C-C-:B------:R-:W-:Y:S01]  /*14b30*/  FFMA.FTZ R69, R2.reuse, R69, -R137.reuse ;  /* 0x0000004502457223 */ /* 0x140fe20000010889 */
[----:B------:R-:W-:Y:S01]  /*14b40*/  FMNMX.FTZ R12, R25, R12, !PT ;  /* 0x0000000c190c7209 */ /* 0x000fe20007810000 */
[----:B------:R-:W4:Y:S01]  /*14b50*/  MUFU.EX2 R105, R105 ;  /* 0x0000006900697308 */ /* 0x000f220000000800 */
[----:B------:R-:W-:-:S01]  /*14b60*/  FFMA.FTZ R152, R2, R91, -R137 ;  /* 0x0000005b02987223 */ /* 0x000fc20000010889 */
[C-C-:B------:R-:W-:Y:S01]  /*14b70*/  FFMA.FTZ R65, R2.reuse, R73, -R137.reuse ;  /* 0x0000004902417223 */ /* 0x140fe20000010889 */
[----:B------:R-:W-:Y:S01]  /*14b80*/  FMNMX.FTZ R12, R47, R12, !PT ;  /* 0x0000000c2f0c7209 */ /* 0x000fe20007810000 */
[C-C-:B------:R-:W-:Y:S01]  /*14b90*/  FFMA.FTZ R154, R2.reuse, R97, -R137.reuse ;  /* 0x00000061029a7223 */ /* 0x140fe20000010889 */
[----:B------:R-:W-:-:S01]  /*14ba0*/  FFMA.FTZ R73, R2, R101, -R137 ;  /* 0x0000006502497223 */ /* 0x000fc20000010889 */
[C-C-:B------:R-:W-:Y:S01]  /*14bb0*/  FFMA.FTZ R30, R2.reuse, R99, -R137.reuse ;  /* 0x00000063021e7223 */ /* 0x140fe20000010889 */
[----:B------:R-:W-:Y:S01]  /*14bc0*/  FMNMX.FTZ R12, R29, R12, !PT ;  /* 0x0000000c1d0c7209 */ /* 0x000fe20007810000 */
[----:B------:R-:W5:Y:S01]  /*14bd0*/  MUFU.EX2 R166, R166 ;  /* 0x000000a600a67308 */ /* 0x000f620000000800 */
[----:B------:R-:W-:-:S01]  /*14be0*/  FFMA.FTZ R91, R2, R103, -R137 ;  /* 0x00000067025b7223 */ /* 0x000fc20000010889 */
[----:B------:R-:W-:-:S02]  /*14bf0*/  ISETP.NE.AND P0, PT, R90, RZ, PT ;  /* 0x000000ff5a00720c */ /* 0x000fc40003f05270 */
[----:B------:R-:W-:-:S04]  /*14c00*/  FMNMX.FTZ R12, R51, R12, !PT ;  /* 0x0000000c330c7209 */ /* 0x000fc80007810000 */
[----:B------:R-:W-:Y:S01]  /*14c10*/  FMNMX.FTZ R12, R33, R12, !PT ;  /* 0x0000000c210c7209 */ /* 0x000fe20007810000 */
[----:B------:R-:W0:Y:S03]  /*14c20*/  MUFU.EX2 R107, R107 ;  /* 0x0000006b006b7308 */ /* 0x000e260000000800 */
[----:B------:R-:W-:-:S04]  /*14c30*/  FMNMX.FTZ R14, R55, R12, !PT ;  /* 0x0000000c370e7209 */ /* 0x000fc80007810000 */
[----:B------:R-:W-:Y:S01]  /*14c40*/  FMNMX.FTZ R14, R37, R14, !PT ;  /* 0x0000000e250e7209 */ /* 0x000fe20007810000 */
[----:B------:R1:W0:Y:S03]  /*14c50*/  MUFU.EX2 R10, R115 ;  /* 0x00000073000a7308 */ /* 0x0002260000000800 */
[----:B------:R-:W-:-:S04]  /*14c60*/  FMNMX.FTZ R14, R59, R14, !PT ;  /* 0x0000000e3b0e7209 */ /* 0x000fc80007810000 */
[----:B------:R-:W-:Y:S01]  /*14c70*/  FMNMX.FTZ R14, R41, R14, !PT ;  /* 0x0000000e290e7209 */ /* 0x000fe20007810000 */
[----:B------:R-:W-:Y:S01]  /*14c80*/  MUFU.EX2 R109, R109 ;  /* 0x0000006d006d7308 */ /* 0x000fe20000000800 */
[----:B-1----:R-:W-:-:S02]  /*14c90*/  FFMA.FTZ R115, R2, R133, -R137 ;  /* 0x0000008502737223 */ /* 0x002fc40000010889 */
[----:B------:R-:W-:-:S04]  /*14ca0*/  FMNMX.FTZ R14, R63, R14, !PT ;  /* 0x0000000e3f0e7209 */ /* 0x000fc80007810000 */
[----:B------:R-:W-:Y:S01]  /*14cb0*/  FMNMX.FTZ R14, R45, R14, !PT ;  /* 0x0000000e2d0e7209 */ /* 0x000fe20007810000 */
[----:B------:R-:W-:Y:S03]  /*14cc0*/  MUFU.EX2 R160, R160 ;  /* 0x000000a000a07308 */ /* 0x000fe60000000800 */
        /* <DEDUP_REMOVED lines=15> */
[----:B------:R-:W-:-:S05]  /*14dc0*/  FMNMX.FTZ R15, R87, R20, !PT ;  /* 0x00000014570f7209 */ /* 0x000fca0007810000 */
[----:B------:R-:W1:Y:S01]  /*14dd0*/  SHFL.BFLY PT, R26, R15, 0x2, 0x1f ;  /* 0x0c401f000f1a7f89 */ /* 0x000e6200000e0000 */
[----:B------:R1:W-:Y:S08]  /*14de0*/  MUFU.EX2 R20, R28 ;  /* 0x0000001c00147308 */ /* 0x0003f00000000800 */
[----:B------:R-:W-:Y:S08]  /*14df0*/  MUFU.EX2 R14, R135 ;  /* 0x00000087000e7308 */ /* 0x000ff00000000800 */
[----:B------:R2:W-:Y:S01]  /*14e00*/  MUFU.EX2 R79, R24 ;  /* 0x00000018004f7308 */ /* 0x0005e20000000800 */
[----:B-1----:R-:W-:-:S07]  /*14e10*/  FMNMX.FTZ R28, R15, R26, !PT ;  /* 0x0000001a0f1c7209 */ /* 0x002fce0007810000 */
[----:B------:R-:W-:Y:S01]  /*14e20*/  MUFU.EX2 R156, R156 ;  /* 0x0000009c009c7308 */ /* 0x000fe20000000800 */
[----:B--2---:R-:W-:-:S01]  /*14e30*/  FFMA.FTZ R24, R2, R89, -R137 ;  /* 0x0000005902187223 */ /* 0x004fc20000010889 */
[C-C-:B------:R-:W-:Y:S01]  /*14e40*/  FFMA.FTZ R26, R2.reuse, R93, -R137.reuse ;  /* 0x0000005d021a7223 */ /* 0x140fe20000010889 */
[----:B------:R-:W-:-:S01]  /*14e50*/  FFMA.FTZ R89, R2, R95, -R137 ;  /* 0x0000005f02597223 */ /* 0x000fc20000010889 */
[----:B------:R-:W1:Y:S04]  /*14e60*/  SHFL.BFLY PT, R15, R28, 0x1, 0x1f ;  /* 0x0c201f001c0f7f89 */ /* 0x000e6800000e0000 */
[----:B------:R-:W-:Y:S08]  /*14e70*/  MUFU.EX2 R57, R57 ;  /* 0x0000003900397308 */ /* 0x000ff00000000800 */
[----:B------:R-:W-:Y:S08]  /*14e80*/  MUFU.EX2 R61, R61 ;  /* 0x0000003d003d7308 */ /* 0x000ff00000000800 */
[----:B------:R-:W-:Y:S01]  /*14e90*/  MUFU.EX2 R158, R158 ;  /* 0x0000009e009e7308 */ /* 0x000fe20000000800 */
[----:B-1----:R-:W-:-:S04]  /*14ea0*/  FMNMX.FTZ R15, R28, R15, !PT ;  /* 0x0000000f1c0f7209 */ /* 0x002fc80007810000 */
[----:B------:R-:W-:Y:S01]  /*14eb0*/  FSETP.NEU.FTZ.AND P1, PT, R15, -INF , PT ;  /* 0xff8000000f00780b */ /* 0x000fe20003f3d000 */
[----:B------:R-:W-:-:S02]  /*14ec0*/  FFMA.FTZ R28, R2, R15, -8 ;  /* 0xc1000000021c7423 */ /* 0x000fc4000001000f */
[----:B------:R-:W-:Y:S03]  /*14ed0*/  MUFU.EX2 R53, R53 ;  /* 0x0000003500357308 */ /* 0x000fe60000000800 */
[----:B------:R-:W-:-:S05]  /*14ee0*/  FSEL R44, R28, RZ, P1 ;  /* 0x000000ff1c2c7208 */ /* 0x000fca0000800000 */
[----:B------:R-:W-:Y:S01]  /*14ef0*/  MUFU.EX2 R24, R24 ;  /* 0x0000001800187308 */ /* 0x000fe20000000800 */
[----:B------:R-:W-:-:S01]  /*14f00*/  FFMA.FTZ R165, R2, R5, -R44 ;  /* 0x0000000502a57223 */ /* 0x000fc2000001082c */
[C-C-:B------:R-:W-:Y:S01]  /*14f10*/  FFMA.FTZ R28, R2.reuse, R27, -R44.reuse ;  /* 0x0000001b021c7223 */ /* 0x140fe2000001082c */
[----:B------:R-:W-:-:S01]  /*14f20*/  FFMA.FTZ R5, R2, R7, -R44 ;  /* 0x0000000702057223 */ /* 0x000fc2000001082c */
[C-C-:B------:R-:W-:Y:S01]  /*14f30*/  FFMA.FTZ R38, R2.reuse, R31, -R44.reuse ;  /* 0x0000001f02267223 */ /* 0x140fe2000001082c */
[----:B------:R-:W-:-:S01]  /*14f40*/  FFMA.FTZ R167, R2, R11, -R44 ;  /* 0x0000000b02a77223 */ /* 0x000fc2000001082c */
[C-C-:B------:R-:W-:Y:S01]  /*14f50*/  FFMA.FTZ R32, R2.reuse, R35, -R44.reuse ;  /* 0x0000002302207223 */ /* 0x140fe2000001082c */
[----:B------:R-:W-:-:S01]  /*14f60*/  FFMA.FTZ R7, R2, R13, -R44 ;  /* 0x0000000d02077223 */ /* 0x000fc2000001082c */
[----:B------:R-:W-:Y:S01]  /*14f70*/  MUFU.EX2 R165, R165 ;  /* 0x000000a500a57308 */ /* 0x000fe20000000800 */
[----:B------:R-:W-:-:S01]  /*14f80*/  FADD.FTZ R11, R164, R85 ;  /* 0x00000055a40b7221 */ /* 0x000fc20000010000 */
[C-C-:B------:R-:W-:Y:S01]  /*14f90*/  FFMA.FTZ R42, R2.reuse, R39, -R44.reuse ;  /* 0x00000027022a7223 */ /* 0x140fe2000001082c */
[----:B------:R-:W-:-:S01]  /*14fa0*/  FFMA.FTZ R161, R2, R21, -R44 ;  /* 0x0000001502a17223 */ /* 0x000fc2000001082c */
[----:B------:R-:W-:Y:S01]  /*14fb0*/  FFMA.FTZ R34, R2, R43, -R44 ;  /* 0x0000002b02227223 */ /* 0x000fe2000001082c */
[----:B---3--:R-:W-:-:S01]  /*14fc0*/  FADD.FTZ R52, R4, R11 ;  /* 0x0000000b04347221 */ /* 0x008fc20000010000 */
[C-C-:B------:R-:W-:Y:S01]  /*14fd0*/  FFMA.FTZ R25, R2.reuse, R25, -R44.reuse ;  /* 0x0000001902197223 */ /* 0x140fe2000001082c */
[----:B------:R-:W-:-:S01]  /*14fe0*/  FFMA.FTZ R47, R2, R47, -R44 ;  /* 0x0000002f022f7223 */ /* 0x000fc2000001082c */
[----:B------:R-:W1:Y:S01]  /*14ff0*/  MUFU.EX2 R28, R28 ;  /* 0x0000001c001c7308 */ /* 0x000e620000000800 */
[----:B----4-:R-:W-:-:S01]  /*15000*/  FADD.FTZ R13, R105, R52 ;  /* 0x00000034690d7221 */ /* 0x010fc20000010000 */
[C-C-:B------:R-:W-:Y:S01]  /*15010*/  FFMA.FTZ R163, R2.reuse, R29, -R44.reuse ;  /* 0x0000001d02a37223 */ /* 0x140fe2000001082c */
[----:B------:R-:W-:-:S01]  /*15020*/  FFMA.FTZ R36, R2, R51, -R44 ;  /* 0x0000003302247223 */ /* 0x000fc2000001082c */
[----:B------:R-:W-:Y:S01]  /*15030*/  FFMA.FTZ R33, R2, R33, -R44 ;  /* 0x0000002102217223 */ /* 0x000fe2000001082c */
[----:B-----5:R-:W-:-:S01]  /*15040*/  FADD.FTZ R54, R166, R13 ;  /* 0x0000000da6367221 */ /* 0x020fc20000010000 */
[C-C-:B------:R-:W-:Y:S01]  /*15050*/  FFMA.FTZ R55, R2.reuse, R55, -R44.reuse ;  /* 0x0000003702377223 */ /* 0x140fe2000001082c */
[----:B------:R-:W-:-:S01]  /*15060*/  FFMA.FTZ R157, R2, R37, -R44 ;  /* 0x00000025029d7223 */ /* 0x000fc2000001082c */
[----:B------:R-:W2:Y:S01]  /*15070*/  MUFU.EX2 R5, R5 ;  /* 0x0000000500057308 */ /* 0x000ea20000000800 */
[----:B0-----:R-:W-:-:S01]  /*15080*/  FADD.FTZ R13, R107, R54 ;  /* 0x000000366b0d7221 */ /* 0x001fc20000010000 */
[C-C-:B------:R-:W-:Y:S01]  /*15090*/  FFMA.FTZ R40, R2.reuse, R59, -R44.reuse ;  /* 0x0000003b02287223 */ /* 0x140fe2000001082c */
[----:B------:R-:W-:-:S01]  /*150a0*/  FFMA.FTZ R41, R2, R41, -R44 ;  /* 0x0000002902297223 */ /* 0x000fc2000001082c */
[----:B------:R-:W-:Y:S01]  /*150b0*/  FFMA.FTZ R63, R2, R63, -R44 ;  /* 0x0000003f023f7223 */ /* 0x000fe2000001082c */
[----:B------:R-:W-:-:S01]  /*150c0*/  FADD.FTZ R54, R10, R13 ;  /* 0x0000000d0a367221 */ /* 0x000fc20000010000 */
[C-C-:B------:R-:W-:Y:S01]  /*150d0*/  FFMA.FTZ R45, R2.reuse, R45, -R44.reuse ;  /* 0x0000002d022d7223 */ /* 0x140fe2000001082c */
[----:B------:R-:W-:-:S01]  /*150e0*/  FFMA.FTZ R67, R2, R67, -R44 ;  /* 0x0000004302437223 */ /* 0x000fc2000001082c */
[----:B------:R-:W0:Y:S01]  /*150f0*/  MUFU.EX2 R38, R38 ;  /* 0x0000002600267308 */ /* 0x000e220000000800 */
[----:B-1----:R-:W-:-:S01]  /*15100*/  FADD.FTZ R50, R165, R28 ;  /* 0x0000001ca5327221 */ /* 0x002fc20000010000 */
[----:B------:R-:W-:Y:S01]  /*15110*/  FADD.FTZ R13, R109, R54 ;  /* 0x000000366d0d7221 */ /* 0x000fe20000010000 */
[----:B------:R-:W-:-:S01]  /*15120*/  FFMA.FTZ R49, R2, R49, -R44 ;  /* 0x0000003102317223 */ /* 0x000fc2000001082c */
[C-C-:B------:R-:W-:Y:S01]  /*15130*/  FFMA.FTZ R71, R2.reuse, R71, -R44.reuse ;  /* 0x0000004702477223 */ /* 0x140fe2000001082c */
[----:B------:R-:W-:-:S01]  /*15140*/  FFMA.FTZ R77, R2, R77, -R44 ;  /* 0x0000004d024d7223 */ /* 0x000fc2000001082c */
[----:B------:R-:W-:Y:S01]  /*15150*/  FADD.FTZ R56, R160, R13 ;  /* 0x0000000da0387221 */ /* 0x000fe20000010000 */
[----:B------:R-:W-:-:S01]  /*15160*/  FFMA.FTZ R75, R2, R75, -R44 ;  /* 0x0000004b024b7223 */ /* 0x000fc2000001082c */
[----:B------:R-:W1:Y:S01]  /*15170*/  MUFU.EX2 R167, R167 ;  /* 0x000000a700a77308 */ /* 0x000e620000000800 */
[----:B--2---:R-:W-:-:S01]  /*15180*/  FADD.FTZ R11, R5, R50 ;  /* 0x00000032050b7221 */ /* 0x004fc20000010000 */
[----:B------:R-:W-:Y:S01]  /*15190*/  FADD.FTZ R13, R111, R56 ;  /* 0x000000386f0d7221 */ /* 0x000fe20000010000 */
[----:B------:R-:W-:-:S01]  /*151a0*/  FFMA.FTZ R81, R2, R81, -R44 ;  /* 0x0000005102517223 */ /* 0x000fc2000001082c */
[C-C-:B------:R-:W-:Y:S01]  /*151b0*/  FFMA.FTZ R119, R2.reuse, R119, -R44.reuse ;  /* 0x0000007702777223 */ /* 0x140fe2000001082c */
[----:B------:R-:W-:-:S01]  /*151c0*/  FFMA.FTZ R117, R2, R117, -R44 ;  /* 0x0000007502757223 */ /* 0x000fc2000001082c */
[----:B------:R-:W-:Y:S01]  /*151d0*/  FADD.FTZ R56, R12, R13 ;  /* 0x0000000d0c387221 */ /* 0x000fe20000010000 */
[----:B------:R-:W-:Y:S01]  /*151e0*/  F2FP.SATFINITE.E4M3.F32.PACK_AB_MERGE_C R105, R105, R4, RZ ;  /* 0x000000046969723e */ /* 0x000fe200048070ff */
[----:B------:R-:W2:Y:S01]  /*151f0*/  MUFU.EX2 R32, R32 ;  /* 0x0000002000207308 */ /* 0x000ea20000000800 */
[----:B0-----:R-:W-:-:S01]  /*15200*/  FADD.FTZ R52, R38, R11 ;  /* 0x0000000b26347221 */ /* 0x001fc20000010000 */
[----:B------:R-:W-:Y:S01]  /*15210*/  FADD.FTZ R13, R113, R56 ;  /* 0x00000038710d7221 */ /* 0x000fe20000010000 */
[----:B------:R-:W-:Y:S01]  /*15220*/  F2FP.SATFINITE.E4M3.F32.PACK_AB_MERGE_C R109, R109, R10, RZ ;  /* 0x0000000a6d6d723e */ /* 0x000fe200048070ff */
[C-C-:B------:R-:W-:Y:S01]  /*15230*/  FFMA.FTZ R83, R2.reuse, R83, -R44.reuse ;  /* 0x0000005302537223 */ /* 0x140fe2000001082c */
[----:B------:R-:W-:-:S01]  /*15240*/  FFMA.FTZ R121, R2, R121, -R44 ;  /* 0x0000007902797223 */ /* 0x000fc2000001082c */
[----:B------:R-:W-:Y:S01]  /*15250*/  FADD.FTZ R58, R162, R13 ;  /* 0x0000000da23a7221 */ /* 0x000fe20000010000 */
[----:B------:R-:W-:-:S01]  /*15260*/  FFMA.FTZ R87, R2, R87, -R44 ;  /* 0x0000005702577223 */ /* 0x000fc2000001082c */
[----:B------:R-:W0:Y:S01]  /*15270*/  MUFU.EX2 R7, R7 ;  /* 0x0000000700077308 */ /* 0x000e220000000800 */
[----:B-1----:R-:W-:-:S01]  /*15280*/  FADD.FTZ R11, R167, R52 ;  /* 0x00000034a70b7221 */ /* 0x002fc20000010000 */
[----:B------:R-:W-:Y:S01]  /*15290*/  FADD.FTZ R13, R115, R58 ;  /* 0x0000003a730d7221 */ /* 0x000fe20000010000 */
[----:B------:R-:W-:-:S02]  /*152a0*/  F2FP.SATFINITE.E4M3.F32.PACK_AB_MERGE_C R113, R113, R12, RZ ;  /* 0x0000000c7171723e */ /* 0x000fc400048070ff */
[----:B------:R-:W-:Y:S01]  /*152b0*/  F2FP.SATFINITE.E4M3.F32.PACK_AB_MERGE_C R38, R38, R5, RZ ;  /* 0x000000052626723e */ /* 0x000fe200048070ff */
[----:B------:R-:W-:-:S01]  /*152c0*/  FADD.FTZ R58, R14, R13 ;  /* 0x0000000d0e3a7221 */ /* 0x000fc20000010000 */
[----:B------:R-:W-:Y:S01]  /*152d0*/  F2FP.SATFINITE.E4M3.F32.PACK_AB_MERGE_C R14, R79, R14, RZ ;  /* 0x0000000e4f0e723e */ /* 0x000fe200048070ff */
[----:B------:R-:W1:Y:S01]  /*152e0*/  MUFU.EX2 R42, R42 ;  /* 0x0000002a002a7308 */ /* 0x000e620000000800 */
[----:B--2---:R-:W-:-:S01]  /*152f0*/  FADD.FTZ R52, R32, R11 ;  /* 0x0000000b20347221 */ /* 0x004fc20000010000 */
[----:B------:R-:W-:Y:S01]  /*15300*/  FADD.FTZ R13, R79, R58 ;  /* 0x0000003a4f0d7221 */ /* 0x000fe20000010000 */
[----:B------:R-:W-:Y:S02]  /*15310*/  F2FP.SATFINITE.E4M3.F32.PACK_AB_MERGE_C R164, R85, R164, R105 ;  /* 0x000000a455a4723e */ /* 0x000fe40004807069 */
[----:B------:R-:W-:Y:S01]  /*15320*/  F2FP.SATFINITE.E4M3.F32.PACK_AB_MERGE_C R166, R107, R166, R109 ;  /* 0x000000a66ba6723e */ /* 0x000fe2000480706d */
[----:B------:R-:W-:-:S01]  /*15330*/  FADD.FTZ R60, R156, R13 ;  /* 0x0000000d9c3c7221 */ /* 0x000fc20000010000 */
[----:B------:R-:W-:Y:S01]  /*15340*/  F2FP.SATFINITE.E4M3.F32.PACK_AB_MERGE_C R160, R111, R160, R113 ;  /* 0x000000a06fa0723e */ /* 0x000fe20004807071 */
[----:B------:R-:W2:Y:S01]  /*15350*/  MUFU.EX2 R161, R161 ;  /* 0x000000a100a17308 */ /* 0x000ea20000000800 */
[----:B0-----:R-:W-:-:S01]  /*15360*/  FADD.FTZ R11, R7, R52 ;  /* 0x00000034070b7221 */ /* 0x001fc20000010000 */
[----:B------:R-:W-:Y:S01]  /*15370*/  FADD.FTZ R21, R57, R60 ;  /* 0x0000003c39157221 */ /* 0x000fe20000010000 */
[----:B------:R-:W-:-:S02]  /*15380*/  F2FP.SATFINITE.E4M3.F32.PACK_AB_MERGE_C R162, R115, R162, R14 ;  /* 0x000000a273a2723e */ /* 0x000fc4000480700e */
[----:B------:R-:W-:Y:S01]  /*15390*/  F2FP.SATFINITE.E4M3.F32.PACK_AB_MERGE_C R165, R28, R165, R38 ;  /* 0x000000a51ca5723e */ /* 0x000fe20004807026 */
[----:B------:R-:W-:-:S01]  /*153a0*/  FADD.FTZ R60, R20, R21 ;  /* 0x00000015143c7221 */ /* 0x000fc20000010000 */
[----:B------:R-:W-:Y:S01]  /*153b0*/  F2FP.SATFINITE.E4M3.F32.PACK_AB_MERGE_C R20, R61, R20, RZ ;  /* 0x000000143d14723e */ /* 0x000fe200048070ff */
[----:B------:R-:W0:Y:S01]  /*153c0*/  MUFU.EX2 R34, R34 ;  /* 0x0000002200227308 */ /* 0x000e220000000800 */
[----:B-1----:R-:W-:-:S01]  /*153d0*/  FADD.FTZ R54, R42, R11 ;  /* 0x0000000b2a367221 */ /* 0x002fc20000010000 */
[----:B------:R-:W-:Y:S01]  /*153e0*/  FADD.FTZ R21, R61, R60 ;  /* 0x0000003c3d157221 */ /* 0x000fe20000010000 */
[----:B------:R-:W-:Y:S02]  /*153f0*/  F2FP.SATFINITE.E4M3.F32.PACK_AB_MERGE_C R42, R42, R7, RZ ;  /* 0x000000072a2a723e */ /* 0x000fe400048070ff */
[----:B------:R-:W-:Y:S02]  /*15400*/  F2FP.SATFINITE.E4M3.F32.PACK_AB_MERGE_C R156, R57, R156, R20 ;  /* 0x0000009c399c723e */ /* 0x000fe40004807014 */
[----:B------:R-:W-:Y:S01]  /*15410*/  F2FP.SATFINITE.E4M3.F32.PACK_AB_MERGE_C R167, R32, R167, R42 ;  /* 0x000000a720a7723e */ /* 0x000fe2000480702a */
[----:B------:R-:W1:Y:S01]  /*15420*/  MUFU.EX2 R25, R25 ;  /* 0x0000001900197308 */ /* 0x000e620000000800 */
[----:B--2---:R-:W-:-:S07]  /*15430*/  FADD.FTZ R11, R161, R54 ;  /* 0x00000036a10b7221 */ /* 0x004fce0000010000 */
[----:B------:R-:W2:Y:S01]  /*15440*/  MUFU.EX2 R46, R47 ;  /* 0x0000002f002e7308 */ /* 0x000ea20000000800 */
[----:B0-----:R-:W-:-:S07]  /*15450*/  FADD.FTZ R54, R34, R11 ;  /* 0x0000000b22367221 */ /* 0x001fce0000010000 */
[----:B------:R-:W0:Y:S01]  /*15460*/  MUFU.EX2 R163, R163 ;  /* 0x000000a300a37308 */ /* 0x000e220000000800 */
[----:B-1----:R-:W-:-:S07]  /*15470*/  FADD.FTZ R11, R25, R54 ;  /* 0x00000036190b7221 */ /* 0x002fce0000010000 */
[----:B------:R-:W1:Y:S01]  /*15480*/  MUFU.EX2 R36, R36 ;  /* 0x0000002400247308 */ /* 0x000e620000000800 */
[----:B--2---:R-:W-:-:S01]  /*15490*/  FADD.FTZ R56, R46, R11 ;  /* 0x0000000b2e387221 */ /* 0x004fc20000010000 */
[----:B------:R-:W-:-:S04]  /*154a0*/  F2FP.SATFINITE.E4M3.F32.PACK_AB_MERGE_C R25, R46, R25, RZ ;  /* 0x000000192e19723e */ /* 0x000fc800048070ff */
[----:B------:R-:W-:Y:S02]  /*154b0*/  F2FP.SATFINITE.E4M3.F32.PACK_AB_MERGE_C R161, R34, R161, R25 ;  /* 0x000000a122a1723e */ /* 0x000fe40004807019 */
[----:B------:R-:W2:Y:S01]  /*154c0*/  MUFU.EX2 R33, R33 ;  /* 0x0000002100217308 */ /* 0x000ea20000000800 */
[----:B0-----:R-:W-:-:S07]  /*154d0*/  FADD.FTZ R11, R163, R56 ;  /* 0x00000038a30b7221 */ /* 0x001fce0000010000 */
[----:B------:R-:W0:Y:S01]  /*154e0*/  MUFU.EX2 R48, R55 ;  /* 0x0000003700307308 */ /* 0x000e220000000800 */
[----:B-1----:R-:W-:-:S07]  /*154f0*/  FADD.FTZ R56, R36, R11 ;  /* 0x0000000b24387221 */ /* 0x002fce0000010000 */
[----:B------:R-:W1:Y:S01]  /*15500*/  MUFU.EX2 R157, R157 ;  /* 0x0000009d009d7308 */ /* 0x000e620000000800 */
[----:B--2---:R-:W-:-:S07]  /*15510*/  FADD.FTZ R11, R33, R56 ;  /* 0x00000038210b7221 */ /* 0x004fce0000010000 */
[----:B------:R-:W2:Y:S01]  /*15520*/  MUFU.EX2 R40, R40 ;  /* 0x0000002800287308 */ /* 0x000ea20000000800 */
[----:B0-----:R-:W-:-:S01]  /*15530*/  FADD.FTZ R58, R48, R11 ;  /* 0x0000000b303a7221 */ /* 0x001fc20000010000 */
[----:B------:R-:W-:Y:S02]  /*15540*/  IADD3 R11, R3, 0x38840, RZ ;  /* 0x00038840030b7810 */ /* 0x000fe40007ffe0ff */
[----:B------:R-:W-:Y:S02]  /*15550*/  F2FP.SATFINITE.E4M3.F32.PACK_AB_MERGE_C R33, R48, R33, RZ ;  /* 0x000000213021723e */ /* 0x000fe400048070ff */
[----:B------:R-:W-:Y:S01]  /*15560*/  PRMT R11, R62, 0x654, R11 ;  /* 0x000006543e0b7816 */ /* 0x000fe2000000000b */
[----:B------:R-:W-:-:S01]  /*15570*/  FADD.FTZ R62, R158, R21 ;  /* 0x000000159e3e7221 */ /* 0x000fc20000010000 */
[----:B------:R-:W0:Y:S01]  /*15580*/  MUFU.EX2 R41, R41 ;  /* 0x0000002900297308 */ /* 0x000e220000000800 */
[----:B-1----:R-:W-:-:S01]  /*15590*/  FADD.FTZ R13, R157, R58 ;  /* 0x0000003a9d0d7221 */ /* 0x002fc20000010000 */
[----:B------:R1:W-:Y:S01]  /*155a0*/  SYNCS.ARRIVE.TRANS64.RED.A1T0 RZ, [R11+URZ], RZ ;  /* 0x000000ff0bff79a7 */ /* 0x0003e2000810043f */
[----:B------:R-:W-:-:S05]  /*155b0*/  F2FP.SATFINITE.E4M3.F32.PACK_AB_MERGE_C R163, R36, R163, R33 ;  /* 0x000000a324a3723e */ /* 0x000fca0004807021 */
[----:B------:R-:W3:Y:S01]  /*155c0*/  MUFU.EX2 R50, R63 ;  /* 0x0000003f00327308 */ /* 0x000ee20000000800 */
[----:B--2---:R-:W-:-:S07]  /*155d0*/  FADD.FTZ R58, R40, R13 ;  /* 0x0000000d283a7221 */ /* 0x004fce0000010000 */
[----:B------:R-:W1:Y:S01]  /*155e0*/  MUFU.EX2 R45, R45 ;  /* 0x0000002d002d7308 */ /* 0x000e620000000800 */
[----:B0-----:R-:W-:-:S07]  /*155f0*/  FADD.FTZ R13, R41, R58 ;  /* 0x0000003a290d7221 */ /* 0x001fce0000010000 */
[----:B------:R-:W0:Y:S01]  /*15600*/  MUFU.EX2 R52, R67 ;  /* 0x0000004300347308 */ /* 0x000e220000000800 */
[----:B---3--:R-:W-:-:S01]  /*15610*/  FADD.FTZ R60, R50, R13 ;  /* 0x0000000d323c7221 */ /* 0x008fc20000010000 */
[----:B------:R-:W-:Y:S01]  /*15620*/  FADD.FTZ R13, R53, R62 ;  /* 0x0000003e350d7221 */ /* 0x000fe20000010000 */
[----:B------:R-:W-:-:S03]  /*15630*/  F2FP.SATFINITE.E4M3.F32.PACK_AB_MERGE_C R41, R50, R41, RZ ;  /* 0x000000293229723e */ /* 0x000fc600048070ff */
[----:B------:R-:W-:Y:S01]  /*15640*/  FADD.FTZ R62, R24, R13 ;  /* 0x0000000d183e7221 */ /* 0x000fe20000010000 */
[----:B------:R-:W-:Y:S01]  /*15650*/  F2FP.SATFINITE.E4M3.F32.PACK_AB_MERGE_C R157, R40, R157, R41 ;  /* 0x0000009d289d723e */ /* 0x000fe20004807029 */
[----:B------:R-:W2:Y:S01]  /*15660*/  MUFU.EX2 R49, R49 ;  /* 0x0000003100317308 */ /* 0x000ea20000000800 */
[----:B-1----:R-:W-:-:S07]  /*15670*/  FADD.FTZ R11, R45, R60 ;  /* 0x0000003c2d0b7221 */ /* 0x002fce0000010000 */
[----:B------:R-:W1:Y:S01]  /*15680*/  MUFU.EX2 R54, R71 ;  /* 0x0000004700367308 */ /* 0x000e620000000800 */
[----:B0-----:R-:W-:-:S07]  /*15690*/  FADD.FTZ R60, R52, R11 ;  /* 0x0000000b343c7221 */ /* 0x001fce0000010000 */
[----:B------:R-:W0:Y:S01]  /*156a0*/  MUFU.EX2 R69, R69 ;  /* 0x0000004500457308 */ /* 0x000e220000000800 */
[----:B--2---:R-:W-:-:S07]  /*156b0*/  FADD.FTZ R11, R49, R60 ;  /* 0x0000003c310b7221 */ /* 0x004fce0000010000 */
[----:B------:R-:W2:Y:S01]  /*156c0*/  MUFU.EX2 R77, R77 ;  /* 0x0000004d004d7308 */ /* 0x000ea20000000800 */
[----:B-1----:R-:W-:-:S01]  /*156d0*/  FADD.FTZ R4, R54, R11 ;  /* 0x0000000b36047221 */ /* 0x002fc20000010000 */
[----:B------:R-:W-:-:S04]  /*156e0*/  F2FP.SATFINITE.E4M3.F32.PACK_AB_MERGE_C R49, R54, R49, RZ ;  /* 0x000000313631723e */ /* 0x000fc800048070ff */
[----:B------:R-:W-:Y:S02]  /*156f0*/  F2FP.SATFINITE.E4M3.F32.PACK_AB_MERGE_C R159, R52, R45, R49 ;  /* 0x0000002d349f723e */ /* 0x000fe40004807031 */
[----:B------:R-:W1:Y:S01]  /*15700*/  MUFU.EX2 R152, R152 ;  /* 0x0000009800987308 */ /* 0x000e620000000800 */
[----:B0-----:R-:W-:-:S01]  /*15710*/  FADD.FTZ R13, R69, R62 ;  /* 0x0000003e450d7221 */ /* 0x001fc20000010000 */
[----:B------:R-:W-:-:S04]  /*15720*/  F2FP.SATFINITE.E4M3.F32.PACK_AB_MERGE_C R24, R69, R24, RZ ;  /* 0x000000184518723e */ /* 0x000fc800048070ff */
[----:B------:R-:W-:Y:S02]  /*15730*/  F2FP.SATFINITE.E4M3.F32.PACK_AB_MERGE_C R158, R53, R158, R24 ;  /* 0x0000009e359e723e */ /* 0x000fe40004807018 */
        /* <DEDUP_REMOVED lines=13> */
[C---:B--2---:R-:W-:Y:S01]  /*15810*/  F2FP.SATFINITE.E4M3.F32.PACK_AB_MERGE_C R26, R89.reuse, R26, RZ ;  /* 0x0000001a591a723e */ /* 0x044fe200048070ff */
[----:B------:R-:W-:-:S03]  /*15820*/  FADD.FTZ R89, R89, R10 ;  /* 0x0000000a59597221 */ /* 0x000fc60000010000 */
[----:B------:R-:W-:-:S03]  /*15830*/  F2FP.SATFINITE.E4M3.F32.PACK_AB_MERGE_C R152, R65, R152, R26 ;  /* 0x000000984198723e */ /* 0x000fc6000480701a */
        /* <DEDUP_REMOVED lines=16> */
[C---:B0-----:R-:W-:Y:S01]  /*15940*/  F2FP.SATFINITE.E4M3.F32.PACK_AB_MERGE_C R30, R91.reuse, R30, RZ ;  /* 0x0000001e5b1e723e */ /* 0x041fe200048070ff */
[----:B------:R-:W-:-:S03]  /*15950*/  FADD.FTZ R5, R91, R12 ;  /* 0x0000000c5b057221 */ /* 0x000fc60000010000 */
[----:B------:R-:W-:Y:S02]  /*15960*/  F2FP.SATFINITE.E4M3.F32.PACK_AB_MERGE_C R154, R73, R154, R30 ;  /* 0x0000009a499a723e */ /* 0x000fe4000480701e */
[C---:B--2---:R-:W-:Y:S01]  /*15970*/  F2FP.SATFINITE.E4M3.F32.PACK_AB_MERGE_C R121, R4.reuse, R121, RZ ;  /* 0x000000790479723e */ /* 0x044fe200048070ff */
[----:B------:R-:W-:-:S03]  /*15980*/  FADD.FTZ R4, R4, R7 ;  /* 0x0000000704047221 */ /* 0x000fc60000010000 */
[----:B------:R-:W-:Y:S01]  /*15990*/  F2FP.SATFINITE.E4M3.F32.PACK_AB_MERGE_C R155, R44, R117, R121 ;  /* 0x000000752c9b723e */ /* 0x000fe20004807079 */
[----:B------:R-:W-:Y:S06]  /*159a0*/  @!P0 BRA `(.L_x_644) ;  /* 0x0000000000048947 */ /* 0x000fec0003800000 */
[----:B------:R-:W-:Y:S01]  /*159b0*/  BPT.TRAP 0x1 ;  /* 0x000000040000795c */ /* 0x000fe20000300000 */
.L_x_644:
[----:B------:R0:W1:Y:S01]  /*159c0*/  SYNCS.PHASECHK.TRANS64.TRYWAIT P1, [R3+URZ+0x38850], R6 ;  /* 0x03885006030075a7 */ /* 0x000062000802017f */
[----:B------:R-:W-:Y:S05]  /*159d0*/  @!P0 BRA `(.L_x_645) ;  /* 0x0000000000048947 */ /* 0x000fea0003800000 */
[----:B------:R-:W-:Y:S01]  /*159e0*/  BPT.TRAP 0x1 ;  /* 0x000000040000795c */ /* 0x000fe20000300000 */
.L_x_645:
[----:B------:R-:W-:Y:S04]  /*159f0*/  BSSY B0, `(.L_x_646) ;  /* 0x0000004000007945 */ /* 0x000fe80003800000 */
[----:B-1----:R-:W-:Y:S05]  /*15a00*/  @P1 BRA `(.L_x_647) ;  /* 0x0000000000081947 */ /* 0x002fea0003800000 */
[----:B------:R-:W1:Y:S02]  /*15a10*/  SYNCS.PHASECHK.TRANS64.TRYWAIT P1, [R3+URZ+0x38850], R6 ;  /* 0x03885006030075a7 */ /* 0x000e64000802017f */
[----:B-1----:R-:W-:Y:S05]  /*15a20*/  @!P1 BRA `(.L_x_648) ;  /* 0x000000fc00fc9947 */ /* 0x002fea0003800000 */
.L_x_647:
[----:B------:R-:W-:Y:S05]  /*15a30*/  BSYNC B0 ;  /* 0x0000000000007941 */ /* 0x000fea0003800000 */
.L_x_646:
[----:B------:R-:W-:Y:S05]  /*15a40*/  WARPSYNC.ALL ;  /* 0x0000000000007948 */ /* 0x000fea0003800000 */
[----:B------:R-:W-:Y:S01]  /*15a50*/  R2UR UR4, R23 ;  /* 0x00000000170472ca */ /* 0x000fe200000e0000 */
[----:B------:R2:W-:Y:S01]  /*15a60*/  BAR.SYNC.DEFER_BLOCKING R8, 0x100 ;  /* 0x000400080000751d */ /* 0x0005e20000010000 */
[----:B------:R-:W-:Y:S01]  /*15a70*/  IMAD.MOV.U32 R7, RZ, RZ, 0x40000040 ;  /* 0x40000040ff077424 */ /* 0x000fe200078e00ff */
[----:B------:R-:W-:-:S04]  /*15a80*/  MOV R11, 0x40000040 ;  /* 0x40000040000b7802 */ /* 0x000fc80000000f00 */
[----:B------:R-:W-:Y:S02]  /*15a90*/  R2UR UR7, R7 ;  /* 0x00000000070772ca */ /* 0x000fe400000e0000 */
[----:B------:R-:W-:-:S04]  /*15aa0*/  MOV R7, 0x40000040 ;  /* 0x4000004000077802 */ /* 0x000fc80000000f00 */
[----:B------:R-:W-:-:S04]  /*15ab0*/  UIADD3 UR4, UR4, 0x400, URZ ;  /* 0x0000040004047890 */ /* 0x000fc8000fffe03f */
[----:B------:R-:W-:-:S04]  /*15ac0*/  USHF.R.U32.HI UR4, URZ, 0x4, UR4 ;  /* 0x000000043f047899 */ /* 0x000fc80008011604 */
[----:B------:R-:W-:-:S04]  /*15ad0*/  ULOP3.LUT UR4, UR4, 0x3fff, URZ, 0xc0, !UPT ;  /* 0x00003fff04047892 */ /* 0x000fc8000f8ec03f */
[----:B------:R-:W-:Y:S01]  /*15ae0*/  ULOP3.LUT UR42, UR4, 0x10000, URZ, 0xfc, !UPT ;  /* 0x00010000042a7892 */ /* 0x000fe2000f8efc3f */
[----:B------:R-:W-:-:S05]  /*15af0*/  WARPGROUP.ARRIVE ;  /* 0x00000000000079c5 */ /* 0x000fca0000000000 */
[----:B01----:R-:W-:-:S04]  /*15b00*/  LEA R6, R225, UR42, 0xb ;  /* 0x0000002ae1067c11 */ /* 0x003fc8000f8e58ff */
[C---:B------:R-:W-:Y:S01]  /*15b10*/  R2UR UR6, R6.reuse ;  /* 0x00000000060672ca */ /* 0x040fe200000e0000 */
[----:B------:R-:W-:-:S12]  /*15b20*/  VIADD R10, R6, 0x2 ;  /* 0x00000002060a7836 */ /* 0x000fd80000000000 */
[----:B------:R-:W-:Y:S01]  /*15b30*/  QGMMA.64x256x32.F32.E4M3.E4M3 R24, R164, gdesc[UR4], RZ, !UPT, gsb0 ;  /* 0x03e00004a4187df3 */ /* 0x000fe2000c0008ff */
[----:B------:R-:W-:Y:S01]  /*15b40*/  R2UR UR6, R10 ;  /* 0x000000000a0672ca */ /* 0x000fe200000e0000 */
[C---:B------:R-:W-:Y:S01]  /*15b50*/  VIADD R10, R6.reuse, 0x4 ;  /* 0x00000004060a7836 */ /* 0x040fe20000000000 */
[----:B------:R-:W-:Y:S01]  /*15b60*/  R2UR UR7, R11 ;  /* 0x000000000b0772ca */ /* 0x000fe200000e0000 */
[----:B------:R-:W-:Y:S02]  /*15b70*/  IMAD.MOV.U32 R11, RZ, RZ, 0x40000040 ;  /* 0x40000040ff0b7424 */ /* 0x000fe400078e00ff */
[----:B------:R-:W-:Y:S01]  /*15b80*/  VIADD R6, R6, 0x6 ;  /* 0x0000000606067836 */ /* 0x000fe20000000000 */
[----:B------:R-:W-:Y:S02]  /*15b90*/  WARPGROUP.DEPBAR.LE gsb0, 0x0 ;  /* 0x00008000000079c5 */ /* 0x000fe40000010000 */
[----:B------:R-:W-:-:S15]  /*15ba0*/  WARPGROUP.ARRIVE ;  /* 0x00000000000079c5 */ /* 0x000fde0000000000 */
[----:B------:R-:W-:-:S04]  /*15bb0*/  NOP ;  /* 0x0000000000007918 */ /* 0x000fc80000000000 */
[----:B------:R-:W-:Y:S01]  /*15bc0*/  QGMMA.64x256x32.F32.E4M3.E4M3 R24, R160, gdesc[UR4], R24, gsb0 ;  /* 0x03e00004a0187df3 */ /* 0x000fe20008000818 */
[----:B------:R-:W-:Y:S02]  /*15bd0*/  R2UR UR6, R10 ;  /* 0x000000000a0672ca */ /* 0x000fe400000e0000 */
[----:B------:R-:W-:Y:S01]  /*15be0*/  R2UR UR7, R11 ;  /* 0x000000000b0772ca */ /* 0x000fe200000e0000 */
[----:B------:R-:W-:Y:S02]  /*15bf0*/  WARPGROUP.DEPBAR.LE gsb0, 0x0 ;  /* 0x00008000000079c5 */ /* 0x000fe40000010000 */
[----:B------:R-:W-:-:S15]  /*15c00*/  WARPGROUP.ARRIVE ;  /* 0x00000000000079c5 */ /* 0x000fde0000000000 */
[----:B------:R-:W-:-:S07]  /*15c10*/  NOP ;  /* 0x0000000000007918 */ /* 0x000fce0000000000 */
[----:B------:R-:W-:Y:S01]  /*15c20*/  QGMMA.64x256x32.F32.E4M3.E4M3 R24, R156, gdesc[UR4], R24, gsb0 ;  /* 0x03e000049c187df3 */ /* 0x000fe20008000818 */
[----:B------:R-:W-:Y:S02]  /*15c30*/  R2UR UR6, R6 ;  /* 0x00000000060672ca */ /* 0x000fe400000e0000 */
[----:B------:R-:W-:Y:S01]  /*15c40*/  R2UR UR7, R7 ;  /* 0x00000000070772ca */ /* 0x000fe200000e0000 */
[----:B------:R-:W-:Y:S02]  /*15c50*/  WARPGROUP.DEPBAR.LE gsb0, 0x0 ;  /* 0x00008000000079c5 */ /* 0x000fe40000010000 */
[----:B------:R-:W-:-:S15]  /*15c60*/  WARPGROUP.ARRIVE ;  /* 0x00000000000079c5 */ /* 0x000fde0000000000 */
[----:B------:R-:W-:-:S07]  /*15c70*/  NOP ;  /* 0x0000000000007918 */ /* 0x000fce0000000000 */
[----:B------:R-:W-:Y:S03]  /*15c80*/  QGMMA.64x256x32.F32.E4M3.E4M3 R24, R152, gdesc[UR4], R24, gsb0 ;  /* 0x03e0000498187df3 */ /* 0x000fe60008000818 */
[----:B------:R-:W-:Y:S02]  /*15c90*/  WARPGROUP.DEPBAR.LE gsb0, 0x0 ;  /* 0x00008000000079c5 */ /* 0x000fe40000010000 */
[----:B--2---:R-:W-:Y:S05]  /*15ca0*/  @!P0 BRA `(.L_x_649) ;  /* 0x0000000000048947 */ /* 0x004fea0003800000 */
[----:B------:R-:W-:Y:S01]  /*15cb0*/  BPT.TRAP 0x1 ;  /* 0x000000040000795c */ /* 0x000fe20000300000 */
.L_x_649:
[----:B------:R-:W-:Y:S01]  /*15cc0*/  ISETP.GE.AND P1, PT, R168, 0x81, PT ;  /* 0x00000081a800780c */ /* 0x000fe20003f26270 */
[----:B------:R-:W-:Y:S02]  /*15cd0*/  VIADD R3, R3, 0x38860 ;  /* 0x0003886003037836 */ /* 0x000fe40000000000 */
[----:B------:R-:W-:-:S05]  /*15ce0*/  IMAD.U32 R6, RZ, RZ, UR60 ;  /* 0x0000003cff067e24 */ /* 0x000fca000f8e00ff */
[----:B------:R-:W-:-:S04]  /*15cf0*/  PRMT R3, R6, 0x654, R3 ;  /* 0x0000065406037816 */ /* 0x000fc80000000003 */
[----:B------:R0:W-:Y:S01]  /*15d00*/  SYNCS.ARRIVE.TRANS64.RED.A1T0 RZ, [R3+URZ], RZ ;  /* 0x000000ff03ff79a7 */ /* 0x0001e2000810043f */
[----:B------:R-:W-:Y:S05]  /*15d10*/  @!P1 BRA `(.L_x_650) ;  /* 0x0000002400409947 */ /* 0x000fea0003800000 */
[----:B0-----:R-:W-:Y:S01]  /*15d20*/  VIADD R3, R169, 0xfffffffe ;  /* 0xfffffffea9037836 */ /* 0x001fe20000000000 */
[----:B------:R-:W-:Y:S01]  /*15d30*/  MOV R10, R15 ;  /* 0x0000000f000a7202 */ /* 0x000fe20000000f00 */
[----:B------:R-:W-:-:S07]  /*15d40*/  IMAD.MOV.U32 R12, RZ, RZ, R0 ;  /* 0x000000ffff0c7224 */ /* 0x000fce00078e0000 */
.L_x_662:
[----:B------:R-:W-:Y:S01]  /*15d50*/  VIADD R225, R225, 0x1 ;  /* 0x00000001e1e17836 */ /* 0x000fe20000000000 */
[----:B------:R-:W-:Y:S05]  /*15d60*/  YIELD ;  /* 0x0000000000007946 */ /* 0x000fea0003800000 */
[----:B------:R-:W-:-:S04]  /*15d70*/  ISETP.NE.AND P1, PT, R225, 0x2, PT ;  /* 0x00000002e100780c */ /* 0x000fc80003f25270 */
[----:B------:R-:W-:Y:S02]  /*15d80*/  SEL R7, RZ, 0x1, P1 ;  /* 0x00000001ff077807 */ /* 0x000fe40000800000 */
[----:B------:R-:W-:Y:S02]  /*15d90*/  SEL R8, R225, RZ, P1 ;  /* 0x000000ffe1087207 */ /* 0x000fe40000800000 */
[C---:B------:R-:W-:Y:S01]  /*15da0*/  ISETP.GT.AND P1, PT, R3.reuse, RZ, PT ;  /* 0x000000ff0300720c */ /* 0x040fe20003f24270 */
[----:B------:R-:W-:Y:S01]  /*15db0*/  VIADD R3, R3, 0xffffffff ;  /* 0xffffffff03037836 */ /* 0x000fe20000000000 */
[----:B------:R-:W-:Y:S02]  /*15dc0*/  LOP3.LUT R226, R226, R7, RZ, 0x3c, !PT ;  /* 0x00000007e2e27212 */ /* 0x000fe400078e3cff */
[----:B------:R-:W-:Y:S01]  /*15dd0*/  MOV R225, R8 ;  /* 0x0000000800e17202 */ /* 0x000fe20000000f00 */
[----:B-12---:R-:W-:Y:S08]  /*15de0*/  @!P0 BRA `(.L_x_651) ;  /* 0x0000000000048947 */ /* 0x006ff00003800000 */
[----:B------:R-:W-:Y:S01]  /*15df0*/  BPT.TRAP 0x1 ;  /* 0x000000040000795c */ /* 0x000fe20000300000 */
.L_x_651:
[----:B------:R-:W-:Y:S01]  /*15e00*/  IMAD R6, R225, 0x8, R23 ;  /* 0x00000008e1067824 */ /* 0x000fe200078e0217 */
[----:B------:R-:W-:-:S04]  /*15e10*/  SHF.L.U32 R7, R226, 0x1f, RZ ;  /* 0x0000001fe2077819 */ /* 0x000fc800000006ff */
[----:B------:R0:W1:Y:S01]  /*15e20*/  SYNCS.PHASECHK.TRANS64.TRYWAIT P2, [R6+URZ+0x38830], R7 ;  /* 0x03883007060075a7 */ /* 0x000062000804017f */
[----:B------:R-:W-:Y:S05]  /*15e30*/  @!P0 BRA `(.L_x_652) ;  /* 0x0000000000048947 */ /* 0x000fea0003800000 */
[----:B------:R-:W-:Y:S01]  /*15e40*/  BPT.TRAP 0x1 ;  /* 0x000000040000795c */ /* 0x000fe20000300000 */
.L_x_652:
[----:B------:R-:W-:Y:S02]  /*15e50*/  LEA R14, R8, UR61, 0xb ;  /* 0x0000003d080e7c11 */ /* 0x000fe4000f8e58ff */
[----:B------:R-:W-:-:S03]  /*15e60*/  MOV R15, 0x40000040 ;  /* 0x40000040000f7802 */ /* 0x000fc60000000f00 */
[C---:B------:R-:W-:Y:S02]  /*15e70*/  VIADD R20, R14.reuse, 0x2 ;  /* 0x000000020e147836 */ /* 0x040fe40000000000 */
[----:B------:R-:W-:Y:S01]  /*15e80*/  VIADD R0, R14, 0x4 ;  /* 0x000000040e007836 */ /* 0x000fe20000000000 */
[----:B-1----:R-:W-:Y:S06]  /*15e90*/  @P2 BRA `(.L_x_653) ;  /* 0x0000000000082947 */ /* 0x002fec0003800000 */
[----:B------:R-:W1:Y:S02]  /*15ea0*/  SYNCS.PHASECHK.TRANS64.TRYWAIT P2, [R6+URZ+0x38830], R7 ;  /* 0x03883007060075a7 */ /* 0x000e64000804017f */
[----:B-1----:R-:W-:Y:S05]  /*15eb0*/  @!P2 BRA `(.L_x_654) ;  /* 0x000000f800eca947 */ /* 0x002fea0003800000 */
.L_x_653:
[----:B------:R-:W2:Y:S04]  /*15ec0*/  LDL.64 R156, [R1+0x8] ;  /* 0x00000800019c7983 */ /* 0x000ea80000100a00 */
[----:B------:R-:W3:Y:S01]  /*15ed0*/  LDL.64 R220, [R1] ;  /* 0x0000000001dc7983 */ /* 0x000ee20000100a00 */
[C---:B------:R-:W-:Y:S01]  /*15ee0*/  VIADD R152, R14.reuse, 0x6 ;  /* 0x000000060e987836 */ /* 0x040fe20000000000 */
[----:B------:R-:W-:Y:S05]  /*15ef0*/  WARPSYNC.ALL ;  /* 0x0000000000007948 */ /* 0x000fea0003800000 */
[C---:B------:R-:W-:Y:S01]  /*15f00*/  R2UR UR10, R14.reuse ;  /* 0x000000000e0a72ca */ /* 0x040fe200000e0000 */
[----:B------:R-:W-:Y:S01]  /*15f10*/  IMAD.MOV.U32 R153, RZ, RZ, 0x40000040 ;  /* 0x40000040ff997424 */ /* 0x000fe200078e00ff */
[----:B------:R-:W-:Y:S01]  /*15f20*/  R2UR UR11, R15 ;  /* 0x000000000f0b72ca */ /* 0x000fe200000e0000 */
[----:B------:R-:W-:Y:S01]  /*15f30*/  VIADD R154, R14, 0x404 ;  /* 0x000004040e9a7836 */ /* 0x000fe20000000000 */
[----:B------:R-:W-:Y:S01]  /*15f40*/  R2UR UR18, R152 ;  /* 0x00000000981272ca */ /* 0x000fe200000e0000 */
[----:B------:R-:W-:Y:S01]  /*15f50*/  VIADD R152, R14, 0x402 ;  /* 0x000004020e987836 */ /* 0x000fe20000000000 */
[C---:B------:R-:W-:Y:S01]  /*15f60*/  R2UR UR19, R153.reuse ;  /* 0x00000000991372ca */ /* 0x040fe200000e0000 */
[----:B------:R-:W-:Y:S01]  /*15f70*/  IMAD.MOV.U32 R155, RZ, RZ, 0x40000040 ;  /* 0x40000040ff9b7424 */ /* 0x000fe200078e00ff */
[----:B------:R-:W-:Y:S01]  /*15f80*/  R2UR UR27, R153 ;  /* 0x00000000991b72ca */ /* 0x000fe200000e0000 */
[----:B------:R-:W-:Y:S01]  /*15f90*/  IMAD.MOV.U32 R21, RZ, RZ, 0x40000040 ;  /* 0x40000040ff157424 */ /* 0x000fe200078e00ff */
[----:B------:R-:W-:Y:S01]  /*15fa0*/  R2UR UR26, R152 ;  /* 0x00000000981a72ca */ /* 0x000fe200000e0000 */
[----:B------:R-:W-:Y:S01]  /*15fb0*/  UMOV UR16, UR56 ;  /* 0x0000003800107c82 */ /* 0x000fe20008000000 */
[----:B------:R-:W-:Y:S01]  /*15fc0*/  R2UR UR30, R154 ;  /* 0x000000009a1e72ca */ /* 0x000fe200000e0000 */
[----:B------:R-:W-:Y:S01]  /*15fd0*/  UMOV UR17, UR57 ;  /* 0x0000003900117c82 */ /* 0x000fe20008000000 */
[----:B------:R-:W-:Y:S01]  /*15fe0*/  R2UR UR31, R155 ;  /* 0x000000009b1f72ca */ /* 0x000fe200000e0000 */
[----:B------:R-:W-:Y:S01]  /*15ff0*/  UMOV UR20, UR52 ;  /* 0x0000003400147c82 */ /* 0x000fe20008000000 */
[----:B------:R-:W-:Y:S01]  /*16000*/  R2UR UR6, R20 ;  /* 0x00000000140672ca */ /* 0x000fe200000e0000 */
[----:B------:R-:W-:Y:S01]  /*16010*/  IMAD.MOV.U32 R20, RZ, RZ, R0 ;  /* 0x000000ffff147224 */ /* 0x000fe200078e0000 */
[C---:B------:R-:W-:Y:S01]  /*16020*/  R2UR UR7, R21.reuse ;  /* 0x00000000150772ca */ /* 0x040fe200000e0000 */
[----:B------:R-:W-:Y:S01]  /*16030*/  UMOV UR21, UR53 ;  /* 0x0000003500157c82 */ /* 0x000fe20008000000 */
[----:B------:R-:W-:Y:S01]  /*16040*/  R2UR UR15, R21 ;  /* 0x00000000150f72ca */ /* 0x000fe200000e0000 */
[----:B------:R-:W-:Y:S01]  /*16050*/  UMOV UR24, UR48 ;  /* 0x0000003000187c82 */ /* 0x000fe20008000000 */
[----:B------:R-:W-:Y:S01]  /*16060*/  R2UR UR14, R20 ;  /* 0x00000000140e72ca */ /* 0x000fe200000e0000 */
[----:B------:R-:W-:Y:S01]  /*16070*/  UMOV UR25, UR49 ;  /* 0x0000003100197c82 */ /* 0x000fe20008000000 */
[----:B------:R-:W-:Y:S01]  /*16080*/  R2UR UR12, R228 ;  /* 0x00000000e40c72ca */ /* 0x000fe200000e0000 */
[----:B------:R-:W-:Y:S01]  /*16090*/  UMOV UR28, UR44 ;  /* 0x0000002c001c7c82 */ /* 0x000fe20008000000 */
[----:B------:R-:W-:Y:S01]  /*160a0*/  R2UR UR13, R229 ;  /* 0x00000000e50d72ca */ /* 0x000fe200000e0000 */
[----:B------:R-:W-:Y:S01]  /*160b0*/  UMOV UR29, UR45 ;  /* 0x0000002d001d7c82 */ /* 0x000fe20008000000 */
[----:B------:R-:W-:Y:S01]  /*160c0*/  IADD3 R20, R14, 0x400, RZ ;  /* 0x000004000e147810 */ /* 0x000fe20007ffe0ff */
[----:B------:R-:W-:Y:S01]  /*160d0*/  IMAD.MOV.U32 R15, RZ, RZ, 0x40000040 ;  /* 0x40000040ff0f7424 */ /* 0x000fe200078e00ff */
[----:B------:R-:W-:Y:S01]  /*160e0*/  R2UR UR23, R21 ;  /* 0x00000000151772ca */ /* 0x000fe200000e0000 */
[----:B------:R-:W-:Y:S01]  /*160f0*/  UMOV UR32, UR40 ;  /* 0x0000002800207c82 */ /* 0x000fe20008000000 */
[----:B------:R-:W-:Y:S01]  /*16100*/  R2UR UR22, R20 ;  /* 0x00000000141672ca */ /* 0x000fe200000e0000 */
[----:B------:R-:W-:Y:S01]  /*16110*/  UMOV UR33, UR41 ;  /* 0x0000002900217c82 */ /* 0x000fe20008000000 */
[----:B------:R-:W-:Y:S01]  /*16120*/  IADD3 R14, R14, 0x406, RZ ;  /* 0x000004060e0e7810 */ /* 0x000fe20007ffe0ff */
[----:B------:R-:W4:Y:S01]  /*16130*/  S2R R9, SR_TID.X ;  /* 0x0000000000097919 */ /* 0x000f220000002100 */
[----:B------:R-:W-:-:S02]  /*16140*/  R2UR UR35, R15 ;  /* 0x000000000f2372ca */ /* 0x000fc400000e0000 */
[----:B------:R-:W-:Y:S02]  /*16150*/  R2UR UR34, R14 ;  /* 0x000000000e2272ca */ /* 0x000fe400000e0000 */
[----:B----4-:R-:W-:-:S04]  /*16160*/  SHF.R.U32.HI R9, RZ, 0x7, R9 ;  /* 0x00000007ff097819 */ /* 0x010fc80000011609 */
[----:B------:R-:W-:Y:S02]  /*16170*/  IADD3 R9, -R9, 0xb, RZ ;  /* 0x0000000b09097810 */ /* 0x000fe40007ffe1ff */
[----:B--2---:R-:W-:Y:S02]  /*16180*/  R2UR UR8, R156 ;  /* 0x000000009c0872ca */ /* 0x004fe400000e0000 */
[----:B------:R-:W-:Y:S02]  /*16190*/  R2UR UR9, R157 ;  /* 0x000000009d0972ca */ /* 0x000fe400000e0000 */
[----:B------:R-:W-:Y:S01]  /*161a0*/  WARPGROUP.ARRIVE ;  /* 0x00000000000079c5 */ /* 0x000fe20000000000 */
[----:B---3--:R-:W-:Y:S02]  /*161b0*/  R2UR UR4, R220 ;  /* 0x00000000dc0472ca */ /* 0x008fe400000e0000 */
[----:B------:R-:W-:-:S08]  /*161c0*/  R2UR UR5, R221 ;  /* 0x00000000dd0572ca */ /* 0x000fd000000e0000 */
[----:B------:R-:W-:Y:S03]  /*161d0*/  QGMMA.64x128x32.F32.E4M3.E4M3 R152, gdesc[UR8], RZ, !UPT, gsb0 ;  /* 0x01e00000089879f3 */ /* 0x000fe6000c0008ff */
        /* <DEDUP_REMOVED lines=25> */
.L_x_655:
        /* <DEDUP_REMOVED lines=64> */
[----:B------:R-:W-:Y:S01]  /*16770*/  MOV R20, UR60 ;  /* 0x0000003c00147c02 */ /* 0x000fe20008000f00 */
[----:B------:R-:W3:Y:S04]  /*16780*/  SHFL.BFLY PT, R11, R0, 0x2, 0x1f ;  /* 0x0c401f00000b7f89 */ /* 0x000ee800000e0000 */
[----:B------:R-:W4:Y:S01]  /*16790*/  SHFL.BFLY PT, R15, R14, 0x2, 0x1f ;  /* 0x0c401f000e0f7f89 */ /* 0x000f2200000e0000 */
[----:B---3--:R-:W-:-:S02]  /*167a0*/  FMNMX.FTZ R0, R0, R11, !PT ;  /* 0x0000000b00007209 */ /* 0x008fc40007810000 */
[----:B----4-:R-:W-:-:S03]  /*167b0*/  FMNMX.FTZ R15, R14, R15, !PT ;  /* 0x0000000f0e0f7209 */ /* 0x010fc60007810000 */
[----:B------:R-:W3:Y:S04]  /*167c0*/  SHFL.BFLY PT, R11, R0, 0x1, 0x1f ;  /* 0x0c201f00000b7f89 */ /* 0x000ee800000e0000 */
[----:B------:R-:W4:Y:S01]  /*167d0*/  SHFL.BFLY PT, R14, R15, 0x1, 0x1f ;  /* 0x0c201f000f0e7f89 */ /* 0x000f2200000e0000 */
[----:B---3--:R-:W-:Y:S02]  /*167e0*/  FMNMX.FTZ R0, R0, R11, !PT ;  /* 0x0000000b00007209 */ /* 0x008fe40007810000 */
[----:B----4-:R-:W-:-:S03]  /*167f0*/  FMNMX.FTZ R15, R15, R14, !PT ;  /* 0x0000000e0f0f7209 */ /* 0x010fc60007810000 */
[----:B------:R-:W-:Y:S01]  /*16800*/  FFMA.FTZ R11, R2, R0, -8 ;  /* 0xc1000000020b7423 */ /* 0x000fe20000010000 */
[----:B------:R-:W-:-:S01]  /*16810*/  FADD.FTZ R12, -R0, R12 ;  /* 0x0000000c000c7221 */ /* 0x000fc20000010100 */
[----:B------:R-:W-:Y:S02]  /*16820*/  VIADD R14, R6, 0x38840 ;  /* 0x00038840060e7836 */ /* 0x000fe40000000000 */
[----:B------:R-:W-:-:S01]  /*16830*/  FFMA.FTZ R152, R2, R152, -R11 ;  /* 0x0000009802987223 */ /* 0x000fc2000001080b */
[C---:B------:R-:W-:Y:S01]  /*16840*/  FMUL.FTZ R12, R2.reuse, R12 ;  /* 0x0000000c020c7220 */ /* 0x040fe20000410000 */
[----:B------:R-:W-:-:S01]  /*16850*/  FFMA.FTZ R21, R2, R15, -8 ;  /* 0xc100000002157423 */ /* 0x000fc2000001000f */
[----:B------:R-:W-:Y:S01]  /*16860*/  FADD.FTZ R10, -R15, R10 ;  /* 0x0000000a0f0a7221 */ /* 0x000fe20000010100 */
[----:B------:R-:W-:-:S01]  /*16870*/  FFMA.FTZ R153, R2, R153, -R11 ;  /* 0x0000009902997223 */ /* 0x000fc2000001080b */
[C---:B------:R-:W-:Y:S01]  /*16880*/  FFMA.FTZ R156, R2.reuse, R156, -R11 ;  /* 0x0000009c029c7223 */ /* 0x040fe2000001080b */
[----:B------:R-:W-:-:S01]  /*16890*/  FFMA.FTZ R154, R2, R154, -R21 ;  /* 0x0000009a029a7223 */ /* 0x000fc20000010815 */
[C---:B------:R-:W-:Y:S01]  /*168a0*/  FMUL.FTZ R10, R2.reuse, R10 ;  /* 0x0000000a020a7220 */ /* 0x040fe20000410000 */
[----:B------:R-:W-:Y:S01]  /*168b0*/  MUFU.EX2 R12, R12 ;  /* 0x0000000c000c7308 */ /* 0x000fe20000000800 */
[----:B------:R-:W-:-:S01]  /*168c0*/  FFMA.FTZ R155, R2, R155, -R21 ;  /* 0x0000009b029b7223 */ /* 0x000fc20000010815 */
[C---:B------:R-:W-:Y:S01]  /*168d0*/  FFMA.FTZ R157, R2.reuse, R157, -R11 ;  /* 0x0000009d029d7223 */ /* 0x040fe2000001080b */
[----:B------:R-:W-:-:S01]  /*168e0*/  FFMA.FTZ R158, R2, R158, -R21 ;  /* 0x0000009e029e7223 */ /* 0x000fc20000010815 */
[C---:B------:R-:W-:Y:S01]  /*168f0*/  FFMA.FTZ R160, R2.reuse, R160, -R11 ;  /* 0x000000a002a07223 */ /* 0x040fe2000001080b */
[----:B------:R-:W-:-:S01]  /*16900*/  FFMA.FTZ R159, R2, R159, -R21 ;  /* 0x0000009f029f7223 */ /* 0x000fc20000010815 */
[C---:B------:R-:W-:Y:S01]  /*16910*/  FFMA.FTZ R161, R2.reuse, R161, -R11 ;  /* 0x000000a102a17223 */ /* 0x040fe2000001080b */
[----:B------:R-:W-:-:S01]  /*16920*/  FFMA.FTZ R162, R2, R162, -R21 ;  /* 0x000000a202a27223 */ /* 0x000fc20000010815 */
[----:B------:R-:W3:Y:S01]  /*16930*/  MUFU.EX2 R152, R152 ;  /* 0x0000009800987308 */ /* 0x000ee20000000800 */
[----:B------:R-:W-:-:S01]  /*16940*/  FFMA.FTZ R13, R2, R164, -R11 ;  /* 0x000000a4020d7223 */ /* 0x000fc2000001080b */
[C---:B------:R-:W-:Y:S01]  /*16950*/  FFMA.FTZ R163, R2.reuse, R163, -R21 ;  /* 0x000000a302a37223 */ /* 0x040fe20000010815 */
[----:B------:R-:W-:-:S01]  /*16960*/  FFMA.FTZ R165, R2, R165, -R11 ;  /* 0x000000a502a57223 */ /* 0x000fc2000001080b */
[C---:B------:R-:W-:Y:S01]  /*16970*/  FFMA.FTZ R166, R2.reuse, R166, -R21 ;  /* 0x000000a602a67223 */ /* 0x040fe20000010815 */
[----:B------:R-:W-:-:S01]  /*16980*/  FFMA.FTZ R168, R2, R168, -R11 ;  /* 0x000000a802a87223 */ /* 0x000fc2000001080b */
[C---:B------:R-:W-:Y:S01]  /*16990*/  FFMA.FTZ R167, R2.reuse, R167, -R21 ;  /* 0x000000a702a77223 */ /* 0x040fe20000010815 */
[----:B------:R-:W-:-:S01]  /*169a0*/  FFMA.FTZ R169, R2, R169, -R11 ;  /* 0x000000a902a97223 */ /* 0x000fc2000001080b */
[----:B------:R-:W4:Y:S01]  /*169b0*/  MUFU.EX2 R153, R153 ;  /* 0x0000009900997308 */ /* 0x000f220000000800 */
[----:B------:R-:W-:-:S01]  /*169c0*/  FFMA.FTZ R170, R2, R170, -R21 ;  /* 0x000000aa02aa7223 */ /* 0x000fc20000010815 */
[C---:B------:R-:W-:Y:S01]  /*169d0*/  FFMA.FTZ R172, R2.reuse, R172, -R11 ;  /* 0x000000ac02ac7223 */ /* 0x040fe2000001080b */
[----:B------:R-:W-:-:S01]  /*169e0*/  FFMA.FTZ R171, R2, R171, -R21 ;  /* 0x000000ab02ab7223 */ /* 0x000fc20000010815 */
[C---:B------:R-:W-:Y:S01]  /*169f0*/  FFMA.FTZ R173, R2.reuse, R173, -R11 ;  /* 0x000000ad02ad7223 */ /* 0x040fe2000001080b */
[----:B------:R-:W-:-:S01]  /*16a00*/  FFMA.FTZ R174, R2, R174, -R21 ;  /* 0x000000ae02ae7223 */ /* 0x000fc20000010815 */
[C---:B------:R-:W-:Y:S01]  /*16a10*/  FFMA.FTZ R176, R2.reuse, R176, -R11 ;  /* 0x000000b002b07223 */ /* 0x040fe2000001080b */
[----:B------:R-:W-:-:S01]  /*16a20*/  FFMA.FTZ R175, R2, R175, -R21 ;  /* 0x000000af02af7223 */ /* 0x000fc20000010815 */
[----:B------:R-:W-:Y:S01]  /*16a30*/  MUFU.EX2 R10, R10 ;  /* 0x0000000a000a7308 */ /* 0x000fe20000000800 */
[----:B---3--:R-:W-:-:S01]  /*16a40*/  FFMA.FTZ R5, R12, R5, R152 ;  /* 0x000000050c057223 */ /* 0x008fc20000010098 */
[C---:B------:R-:W-:Y:S01]  /*16a50*/  FFMA.FTZ R177, R2.reuse, R177, -R11 ;  /* 0x000000b102b17223 */ /* 0x040fe2000001080b */
[----:B------:R-:W-:-:S01]  /*16a60*/  FFMA.FTZ R178, R2, R178, -R21 ;  /* 0x000000b202b27223 */ /* 0x000fc20000010815 */
[C---:B------:R-:W-:Y:S01]  /*16a70*/  FFMA.FTZ R180, R2.reuse, R180, -R11 ;  /* 0x000000b402b47223 */ /* 0x040fe2000001080b */
[----:B------:R-:W-:-:S01]  /*16a80*/  FFMA.FTZ R179, R2, R179, -R21 ;  /* 0x000000b302b37223 */ /* 0x000fc20000010815 */
[----:B------:R-:W-:Y:S01]  /*16a90*/  PRMT R14, R20, 0x654, R14 ;  /* 0x00000654140e7816 */ /* 0x000fe2000000000e */
[----:B------:R-:W-:-:S01]  /*16aa0*/  FFMA.FTZ R181, R2, R181, -R11 ;  /* 0x000000b502b57223 */ /* 0x000fc2000001080b */
[----:B------:R-:W3:Y:S01]  /*16ab0*/  MUFU.EX2 R154, R154 ;  /* 0x0000009a009a7308 */ /* 0x000ee20000000800 */
[----:B----4-:R-:W-:-:S01]  /*16ac0*/  FADD.FTZ R5, R153, R5 ;  /* 0x0000000599057221 */ /* 0x010fc20000010000 */
[C---:B------:R-:W-:Y:S01]  /*16ad0*/  FFMA.FTZ R182, R2.reuse, R182, -R21 ;  /* 0x000000b602b67223 */ /* 0x040fe20000010815 */
[----:B------:R4:W-:Y:S01]  /*16ae0*/  SYNCS.ARRIVE.TRANS64.RED.A1T0 RZ, [R14+URZ], RZ ;  /* 0x000000ff0eff79a7 */ /* 0x0009e2000810043f */
[----:B------:R-:W-:-:S01]  /*16af0*/  FFMA.FTZ R184, R2, R184, -R11 ;  /* 0x000000b802b87223 */ /* 0x000fc2000001080b */
[C---:B------:R-:W-:Y:S01]  /*16b00*/  FFMA.FTZ R183, R2.reuse, R183, -R21 ;  /* 0x000000b702b77223 */ /* 0x040fe20000010815 */
[----:B------:R-:W-:-:S01]  /*16b10*/  FFMA.FTZ R185, R2, R185, -R11 ;  /* 0x000000b902b97223 */ /* 0x000fc2000001080b */
[C---:B------:R-:W-:Y:S01]  /*16b20*/  FFMA.FTZ R186, R2.reuse, R186, -R21 ;  /* 0x000000ba02ba7223 */ /* 0x040fe20000010815 */
[----:B------:R-:W5:Y:S01]  /*16b30*/  MUFU.EX2 R156, R156 ;  /* 0x0000009c009c7308 */ /* 0x000f620000000800 */
[----:B------:R-:W-:-:S01]  /*16b40*/  FFMA.FTZ R188, R2, R188, -R11 ;  /* 0x000000bc02bc7223 */ /* 0x000fc2000001080b */
[C---:B------:R-:W-:Y:S01]  /*16b50*/  FFMA.FTZ R187, R2.reuse, R187, -R21 ;  /* 0x000000bb02bb7223 */ /* 0x040fe20000010815 */
[----:B------:R-:W-:-:S01]  /*16b60*/  FFMA.FTZ R189, R2, R189, -R11 ;  /* 0x000000bd02bd7223 */ /* 0x000fc2000001080b */
[C---:B------:R-:W-:Y:S01]  /*16b70*/  FFMA.FTZ R190, R2.reuse, R190, -R21 ;  /* 0x000000be02be7223 */ /* 0x040fe20000010815 */
[----:B------:R-:W-:-:S01]  /*16b80*/  FFMA.FTZ R192, R2, R192, -R11 ;  /* 0x000000c002c07223 */ /* 0x000fc2000001080b */
[C---:B------:R-:W-:Y:S01]  /*16b90*/  FFMA.FTZ R191, R2.reuse, R191, -R21 ;  /* 0x000000bf02bf7223 */ /* 0x040fe20000010815 */
[----:B------:R-:W-:-:S01]  /*16ba0*/  FFMA.FTZ R193, R2, R193, -R11 ;  /* 0x000000c102c17223 */ /* 0x000fc2000001080b */
[----:B------:R-:W0:Y:S01]  /*16bb0*/  MUFU.EX2 R155, R155 ;  /* 0x0000009b009b7308 */ /* 0x000e220000000800 */
[----:B---3--:R-:W-:-:S01]  /*16bc0*/  FFMA.FTZ R4, R10, R4, R154 ;  /* 0x000000040a047223 */ /* 0x008fc2000001009a */
[C---:B------:R-:W-:Y:S01]  /*16bd0*/  FFMA.FTZ R194, R2.reuse, R194, -R21 ;  /* 0x000000c202c27223 */ /* 0x040fe20000010815 */
[----:B------:R-:W-:-:S01]  /*16be0*/  FFMA.FTZ R196, R2, R196, -R11 ;  /* 0x000000c402c47223 */ /* 0x000fc2000001080b */
[C---:B------:R-:W-:Y:S01]  /*16bf0*/  FFMA.FTZ R195, R2.reuse, R195, -R21 ;  /* 0x000000c302c37223 */ /* 0x040fe20000010815 */
[----:B------:R-:W-:-:S01]  /*16c00*/  FFMA.FTZ R197, R2, R197, -R11 ;  /* 0x000000c502c57223 */ /* 0x000fc2000001080b */
[C---:B------:R-:W-:Y:S01]  /*16c10*/  FFMA.FTZ R198, R2.reuse, R198, -R21 ;  /* 0x000000c602c67223 */ /* 0x040fe20000010815 */
[----:B------:R-:W-:-:S01]  /*16c20*/  FFMA.FTZ R200, R2, R200, -R11 ;  /* 0x000000c802c87223 */ /* 0x000fc2000001080b */
[----:B------:R-:W3:Y:S01]  /*16c30*/  MUFU.EX2 R157, R157 ;  /* 0x0000009d009d7308 */ /* 0x000ee20000000800 */
[----:B-----5:R-:W-:-:S01]  /*16c40*/  FADD.FTZ R5, R156, R5 ;  /* 0x000000059c057221 */ /* 0x020fc20000010000 */
[C---:B------:R-:W-:Y:S01]  /*16c50*/  FFMA.FTZ R199, R2.reuse, R199, -R21 ;  /* 0x000000c702c77223 */ /* 0x040fe20000010815 */
[----:B------:R-:W-:-:S01]  /*16c60*/  FFMA.FTZ R201, R2, R201, -R11 ;  /* 0x000000c902c97223 */ /* 0x000fc2000001080b */
[C---:B------:R-:W-:Y:S01]  /*16c70*/  FFMA.FTZ R202, R2.reuse, R202, -R21 ;  /* 0x000000ca02ca7223 */ /* 0x040fe20000010815 */
[----:B------:R-:W-:-:S01]  /*16c80*/  FFMA.FTZ R204, R2, R204, -R11 ;  /* 0x000000cc02cc7223 */ /* 0x000fc2000001080b */
[C---:B------:R-:W-:Y:S01]  /*16c90*/  FFMA.FTZ R203, R2.reuse, R203, -R21 ;  /* 0x000000cb02cb7223 */ /* 0x040fe20000010815 */
[----:B------:R-:W-:-:S01]  /*16ca0*/  FFMA.FTZ R205, R2, R205, -R11 ;  /* 0x000000cd02cd7223 */ /* 0x000fc2000001080b */
[----:B------:R-:W5:Y:S01]  /*16cb0*/  MUFU.EX2 R158, R158 ;  /* 0x0000009e009e7308 */ /* 0x000f620000000800 */
[----:B0-----:R-:W-:-:S01]  /*16cc0*/  FADD.FTZ R4, R155, R4 ;  /* 0x000000049b047221 */ /* 0x001fc20000010000 */
[C---:B------:R-:W-:Y:S01]  /*16cd0*/  FFMA.FTZ R206, R2.reuse, R206, -R21 ;  /* 0x000000ce02ce7223 */ /* 0x040fe20000010815 */
[----:B------:R-:W-:-:S01]  /*16ce0*/  FFMA.FTZ R208, R2, R208, -R11 ;  /* 0x000000d002d07223 */ /* 0x000fc2000001080b */
[C---:B------:R-:W-:Y:S01]  /*16cf0*/  FFMA.FTZ R207, R2.reuse, R207, -R21 ;  /* 0x000000cf02cf7223 */ /* 0x040fe20000010815 */
[----:B------:R-:W-:-:S01]  /*16d00*/  FFMA.FTZ R209, R2, R209, -R11 ;  /* 0x000000d102d17223 */ /* 0x000fc2000001080b */
[C---:B------:R-:W-:Y:S01]  /*16d10*/  FFMA.FTZ R210, R2.reuse, R210, -R21 ;  /* 0x000000d202d27223 */ /* 0x040fe20000010815 */
[----:B------:R-:W-:-:S01]  /*16d20*/  FFMA.FTZ R212, R2, R212, -R11 ;  /* 0x000000d402d47223 */ /* 0x000fc2000001080b */
[----:B------:R-:W0:Y:S01]  /*16d30*/  MUFU.EX2 R160, R160 ;  /* 0x000000a000a07308 */ /* 0x000e220000000800 */
[----:B---3--:R-:W-:-:S01]  /*16d40*/  FADD.FTZ R5, R157, R5 ;  /* 0x000000059d057221 */ /* 0x008fc20000010000 */
[C---:B------:R-:W-:Y:S01]  /*16d50*/  FFMA.FTZ R211, R2.reuse, R211, -R21 ;  /* 0x000000d302d37223 */ /* 0x040fe20000010815 */
[----:B------:R-:W-:-:S01]  /*16d60*/  FFMA.FTZ R11, R2, R213, -R11 ;  /* 0x000000d5020b7223 */ /* 0x000fc2000001080b */
[C-C-:B------:R-:W-:Y:S01]  /*16d70*/  FFMA.FTZ R214, R2.reuse, R214, -R21.reuse ;  /* 0x000000d602d67223 */ /* 0x140fe20000010815 */
[----:B------:R-:W-:-:S01]  /*16d80*/  FFMA.FTZ R21, R2, R215, -R21 ;  /* 0x000000d702157223 */ /* 0x000fc20000010815 */
[----:B------:R-:W-:Y:S01]  /*16d90*/  F2FP.SATFINITE.E4M3.F32.PACK_AB_MERGE_C R156, R157, R156, RZ ;  /* 0x0000009c9d9c723e */ /* 0x000fe200048070ff */
[----:B------:R-:W-:Y:S01]  /*16da0*/  FMUL.FTZ R24, R24, R12 ;  /* 0x0000000c18187220 */ /* 0x000fe20000410000 */
[----:B------:R-:W3:Y:S01]  /*16db0*/  MUFU.EX2 R159, R159 ;  /* 0x0000009f009f7308 */ /* 0x000ee20000000800 */
[----:B-----5:R-:W-:-:S01]  /*16dc0*/  FADD.FTZ R4, R158, R4 ;  /* 0x000000049e047221 */ /* 0x020fc20000010000 */
[----:B------:R-:W-:Y:S01]  /*16dd0*/  F2FP.SATFINITE.E4M3.F32.PACK_AB_MERGE_C R164, R153, R152, R156 ;  /* 0x0000009899a4723e */ /* 0x000fe2000480709c */
[-C--:B------:R-:W-:Y:S01]  /*16de0*/  FMUL.FTZ R25, R25, R12.reuse ;  /* 0x0000000c19197220 */ /* 0x080fe20000410000 */
[-C--:B------:R-:W-:Y:S01]  /*16df0*/  FMUL.FTZ R28, R28, R12.reuse ;  /* 0x0000000c1c1c7220 */ /* 0x080fe20000410000 */
[-C--:B------:R-:W-:Y:S01]  /*16e00*/  FMUL.FTZ R29, R29, R12.reuse ;  /* 0x0000000c1d1d7220 */ /* 0x080fe20000410000 */
[-C--:B------:R-:W-:Y:S01]  /*16e10*/  FMUL.FTZ R32, R32, R12.reuse ;  /* 0x0000000c20207220 */ /* 0x080fe20000410000 */
[----:B------:R-:W-:Y:S01]  /*16e20*/  FMUL.FTZ R33, R33, R12 ;  /* 0x0000000c21217220 */ /* 0x000fe20000410000 */
[----:B------:R-:W5:Y:S01]  /*16e30*/  MUFU.EX2 R161, R161 ;  /* 0x000000a100a17308 */ /* 0x000f620000000800 */
[----:B0-----:R-:W-:-:S01]  /*16e40*/  FADD.FTZ R5, R160, R5 ;  /* 0x00000005a0057221 */ /* 0x001fc20000010000 */
[-C--:B------:R-:W-:Y:S01]  /*16e50*/  FMUL.FTZ R36, R36, R12.reuse ;  /* 0x0000000c24247220 */ /* 0x080fe20000410000 */
[-C--:B------:R-:W-:Y:S01]  /*16e60*/  FMUL.FTZ R37, R37, R12.reuse ;  /* 0x0000000c25257220 */ /* 0x080fe20000410000 */
[-C--:B------:R-:W-:Y:S01]  /*16e70*/  FMUL.FTZ R40, R40, R12.reuse ;  /* 0x0000000c28287220 */ /* 0x080fe20000410000 */
[-C--:B------:R-:W-:Y:S01]  /*16e80*/  FMUL.FTZ R41, R41, R12.reuse ;  /* 0x0000000c29297220 */ /* 0x080fe20000410000 */
[-C--:B------:R-:W-:Y:S01]  /*16e90*/  FMUL.FTZ R44, R44, R12.reuse ;  /* 0x0000000c2c2c7220 */ /* 0x080fe20000410000 */
[----:B------:R-:W-:Y:S01]  /*16ea0*/  FMUL.FTZ R45, R45, R12 ;  /* 0x0000000c2d2d7220 */ /* 0x000fe20000410000 */
[----:B------:R-:W0:Y:S01]  /*16eb0*/  MUFU.EX2 R162, R162 ;  /* 0x000000a200a27308 */ /* 0x000e220000000800 */
        /* <DEDUP_REMOVED lines=8> */
[----:B-----5:R-:W-:-:S01]  /*16f40*/  FADD.FTZ R5, R161, R5 ;  /* 0x00000005a1057221 */ /* 0x020fc20000010000 */
[-C--:B------:R-:W-:Y:S01]  /*16f50*/  FMUL.FTZ R57, R57, R12.reuse ;  /* 0x0000000c39397220 */ /* 0x080fe20000410000 */
        /* <DEDUP_REMOVED lines=31> */
[----:B------:R-:W-:Y:S01]  /*17150*/  F2FP.SATFINITE.E4M3.F32.PACK_AB_MERGE_C R13, R165, R13, RZ ;  /* 0x0000000da50d723e */ /* 0x000fe200048070ff */
[----:B------:R-:W-:Y:S01]  /*17160*/  FMUL.FTZ R105, R105, R12 ;  /* 0x0000000c69697220 */ /* 0x000fe20000410000 */
[----:B------:R-:W-:Y:S01]  /*17170*/  F2FP.SATFINITE.E4M3.F32.PACK_AB_MERGE_C R165, R155, R154, R158 ;  /* 0x0000009a9ba5723e */ /* 0x000fe2000480709e */
        /* <DEDUP_REMOVED lines=24> */
[----:B------:R-:W-:Y:S01]  /*17300*/  FMUL.FTZ R140, R140, R12 ;  /* 0x0000000c8c8c7220 */ /* 0x000fe20000410000 */
[----:B------:R-:W-:Y:S01]  /*17310*/  F2FP.SATFINITE.E4M3.F32.PACK_AB_MERGE_C R167, R163, R162, R167 ;  /* 0x000000a2a3a7723e */ /* 0x000fe200048070a7 */
[----:B------:R-:W-:Y:S01]  /*17320*/  FMUL.FTZ R141, R141, R12 ;  /* 0x0000000c8d8d7220 */ /* 0x000fe20000410000 */
[----:B------:R-:W4:Y:S01]  /*17330*/  MUFU.EX2 R172, R172 ;  /* 0x000000ac00ac7308 */ /* 0x000f220000000800 */
[----:B---3--:R-:W-:-:S01]  /*17340*/  FADD.FTZ R5, R169, R5 ;  /* 0x00000005a9057221 */ /* 0x008fc20000010000 */
[-C--:B------:R-:W-:Y:S01]  /*17350*/  FMUL.FTZ R144, R144, R12.reuse ;  /* 0x0000000c90907220 */ /* 0x080fe20000410000 */
[-C--:B------:R-:W-:Y:S01]  /*17360*/  FMUL.FTZ R145, R145, R12.reuse ;  /* 0x0000000c91917220 */ /* 0x080fe20000410000 */
[-C--:B------:R-:W-:Y:S01]  /*17370*/  FMUL.FTZ R148, R148, R12.reuse ;  /* 0x0000000c94947220 */ /* 0x080fe20000410000 */
[----:B------:R-:W-:Y:S01]  /*17380*/  FMUL.FTZ R149, R149, R12 ;  /* 0x0000000c95957220 */ /* 0x000fe20000410000 */
[-C--:B------:R-:W-:Y:S01]  /*17390*/  FMUL.FTZ R26, R26, R10.reuse ;  /* 0x0000000a1a1a7220 */ /* 0x080fe20000410000 */
[----:B------:R-:W-:Y:S01]  /*173a0*/  FMUL.FTZ R27, R27, R10 ;  /* 0x0000000a1b1b7220 */ /* 0x000fe20000410000 */
[----:B------:R-:W0:Y:S01]  /*173b0*/  MUFU.EX2 R171, R171 ;  /* 0x000000ab00ab7308 */ /* 0x000e220000000800 */
[----:B-----5:R-:W-:-:S01]  /*173c0*/  FADD.FTZ R4, R170, R4 ;  /* 0x00000004aa047221 */ /* 0x020fc20000010000 */
[-C--:B------:R-:W-:Y:S01]  /*173d0*/  FMUL.FTZ R30, R30, R10.reuse ;  /* 0x0000000a1e1e7220 */ /* 0x080fe20000410000 */
[-C--:B------:R-:W-:Y:S01]  /*173e0*/  FMUL.FTZ R31, R31, R10.reuse ;  /* 0x0000000a1f1f7220 */ /* 0x080fe20000410000 */
[-C--:B------:R-:W-:Y:S01]  /*173f0*/  FMUL.FTZ R34, R34, R10.reuse ;  /* 0x0000000a22227220 */ /* 0x080fe20000410000 */
[-C--:B------:R-:W-:Y:S01]  /*17400*/  FMUL.FTZ R35, R35, R10.reuse ;  /* 0x0000000a23237220 */ /* 0x080fe20000410000 */
[-C--:B------:R-:W-:Y:S01]  /*17410*/  FMUL.FTZ R38, R38, R10.reuse ;  /* 0x0000000a26267220 */ /* 0x080fe20000410000 */
[----:B------:R-:W-:Y:S01]  /*17420*/  FMUL.FTZ R39, R39, R10 ;  /* 0x0000000a27277220 */ /* 0x000fe20000410000 */
[----:B------:R-:W3:Y:S01]  /*17430*/  MUFU.EX2 R173, R173 ;  /* 0x000000ad00ad7308 */ /* 0x000ee20000000800 */
[----:B----4-:R-:W-:-:S01]  /*17440*/  FADD.FTZ R14, R172, R5 ;  /* 0x00000005ac0e7221 */ /* 0x010fc20000010000 */
[-C--:B------:R-:W-:Y:S01]  /*17450*/  FMUL.FTZ R42, R42, R10.reuse ;  /* 0x0000000a2a2a7220 */ /* 0x080fe20000410000 */
[-C--:B------:R-:W-:Y:S01]  /*17460*/  FMUL.FTZ R43, R43, R10.reuse ;  /* 0x0000000a2b2b7220 */ /* 0x080fe20000410000 */
[-C--:B------:R-:W-:Y:S01]  /*17470*/  FMUL.FTZ R46, R46, R10.reuse ;  /* 0x0000000a2e2e7220 */ /* 0x080fe20000410000 */
[-C--:B------:R-:W-:Y:S01]  /*17480*/  FMUL.FTZ R47, R47, R10.reuse ;  /* 0x0000000a2f2f7220 */ /* 0x080fe20000410000 */
[-C--:B------:R-:W-:Y:S01]  /*17490*/  FMUL.FTZ R50, R50, R10.reuse ;  /* 0x0000000a32327220 */ /* 0x080fe20000410000 */
[----:B------:R-:W-:Y:S01]  /*174a0*/  FMUL.FTZ R51, R51, R10 ;  /* 0x0000000a33337220 */ /* 0x000fe20000410000 */
[----:B------:R-:W4:Y:S01]  /*174b0*/  MUFU.EX2 R174, R174 ;  /* 0x000000ae00ae7308 */ /* 0x000f220000000800 */
        /* <DEDUP_REMOVED lines=68> */
[----:B------:R-:W-:Y:S01]  /*17900*/  FMUL.FTZ R151, R151, R10 ;  /* 0x0000000a97977220 */ /* 0x000fe20000410000 */
[----:B------:R-:W-:-:S02]  /*17910*/  F2FP.SATFINITE.E4M3.F32.PACK_AB_MERGE_C R160, R169, R168, R172 ;  /* 0x000000a8a9a0723e */ /* 0x000fc400048070ac */
[----:B------:R-:W4:Y:S01]  /*17920*/  MUFU.EX2 R184, R184 ;  /* 0x000000b800b87308 */ /* 0x000f220000000800 */
[----:B0-----:R-:W-:-:S01]  /*17930*/  FADD.FTZ R4, R181, R4 ;  /* 0x00000004b5047221 */ /* 0x001fc20000010000 */
[----:B------:R-:W-:Y:S02]  /*17940*/  F2FP.SATFINITE.E4M3.F32.PACK_AB_MERGE_C R180, R181, R180, RZ ;  /* 0x000000b4b5b4723e */ /* 0x000fe400048070ff */
[----:B------:R-:W-:Y:S02]  /*17950*/  F2FP.SATFINITE.E4M3.F32.PACK_AB_MERGE_C R161, R171, R170, R174 ;  /* 0x000000aaaba1723e */ /* 0x000fe400048070ae */
[----:B------:R-:W-:Y:S02]  /*17960*/  F2FP.SATFINITE.E4M3.F32.PACK_AB_MERGE_C R162, R177, R176, R180 ;  /* 0x000000b0b1a2723e */ /* 0x000fe400048070b4 */
[----:B------:R-:W0:Y:S01]  /*17970*/  MUFU.EX2 R183, R183 ;  /* 0x000000b700b77308 */ /* 0x000e220000000800 */
[----:B---3--:R-:W-:-:S07]  /*17980*/  FADD.FTZ R5, R182, R5 ;  /* 0x00000005b6057221 */ /* 0x008fce0000010000 */
[----:B------:R-:W3:Y:S01]  /*17990*/  MUFU.EX2 R185, R185 ;  /* 0x000000b900b97308 */ /* 0x000ee20000000800 */
[----:B----4-:R-:W-:-:S07]  /*179a0*/  FADD.FTZ R4, R184, R4 ;  /* 0x00000004b8047221 */ /* 0x010fce0000010000 */
[----:B------:R-:W4:Y:S01]  /*179b0*/  MUFU.EX2 R186, R186 ;  /* 0x000000ba00ba7308 */ /* 0x000f220000000800 */
[----:B0-----:R-:W-:-:S01]  /*179c0*/  FADD.FTZ R5, R183, R5 ;  /* 0x00000005b7057221 */ /* 0x001fc20000010000 */
[----:B------:R-:W-:-:S04]  /*179d0*/  F2FP.SATFINITE.E4M3.F32.PACK_AB_MERGE_C R182, R183, R182, RZ ;  /* 0x000000b6b7b6723e */ /* 0x000fc800048070ff */
[----:B------:R-:W-:Y:S02]  /*179e0*/  F2FP.SATFINITE.E4M3.F32.PACK_AB_MERGE_C R163, R179, R178, R182 ;  /* 0x000000b2b3a3723e */ /* 0x000fe400048070b6 */
[----:B------:R-:W0:Y:S01]  /*179f0*/  MUFU.EX2 R188, R188 ;  /* 0x000000bc00bc7308 */ /* 0x000e220000000800 */
[----:B---3--:R-:W-:-:S07]  /*17a00*/  FADD.FTZ R4, R185, R4 ;  /* 0x00000004b9047221 */ /* 0x008fce0000010000 */
[----:B------:R-:W3:Y:S01]  /*17a10*/  MUFU.EX2 R187, R187 ;  /* 0x000000bb00bb7308 */ /* 0x000ee20000000800 */
[----:B----4-:R-:W-:-:S07]  /*17a20*/  FADD.FTZ R5, R186, R5 ;  /* 0x00000005ba057221 */ /* 0x010fce0000010000 */
[----:B------:R-:W4:Y:S01]  /*17a30*/  MUFU.EX2 R189, R189 ;  /* 0x000000bd00bd7308 */ /* 0x000f220000000800 */
[----:B0-----:R-:W-:-:S07]  /*17a40*/  FADD.FTZ R4, R188, R4 ;  /* 0x00000004bc047221 */ /* 0x001fce0000010000 */
[----:B------:R-:W0:Y:S01]  /*17a50*/  MUFU.EX2 R190, R190 ;  /* 0x000000be00be7308 */ /* 0x000e220000000800 */
[----:B---3--:R-:W-:-:S07]  /*17a60*/  FADD.FTZ R5, R187, R5 ;  /* 0x00000005bb057221 */ /* 0x008fce0000010000 */
[----:B------:R-:W3:Y:S01]  /*17a70*/  MUFU.EX2 R192, R192 ;  /* 0x000000c000c07308 */ /* 0x000ee20000000800 */
[----:B----4-:R-:W-:-:S01]  /*17a80*/  FADD.FTZ R4, R189, R4 ;  /* 0x00000004bd047221 */ /* 0x010fc20000010000 */
[----:B------:R-:W-:-:S04]  /*17a90*/  F2FP.SATFINITE.E4M3.F32.PACK_AB_MERGE_C R156, R189, R188, RZ ;  /* 0x000000bcbd9c723e */ /* 0x000fc800048070ff */
[----:B------:R-:W-:Y:S02]  /*17aa0*/  F2FP.SATFINITE.E4M3.F32.PACK_AB_MERGE_C R156, R185, R184, R156 ;  /* 0x000000b8b99c723e */ /* 0x000fe4000480709c */
        /* <DEDUP_REMOVED lines=13> */
[----:B----4-:R-:W-:-:S07]  /*17b80*/  FADD.FTZ R4, R196, R4 ;  /* 0x00000004c4047221 */ /* 0x010fce0000010000 */
[----:B------:R-:W4:Y:S01]  /*17b90*/  MUFU.EX2 R198, R198 ;  /* 0x000000c600c67308 */ /* 0x000f220000000800 */
[----:B0-----:R-:W-:-:S07]  /*17ba0*/  FADD.FTZ R5, R195, R5 ;  /* 0x00000005c3057221 */ /* 0x001fce0000010000 */
[----:B------:R-:W0:Y:S01]  /*17bb0*/  MUFU.EX2 R200, R200 ;  /* 0x000000c800c87308 */ /* 0x000e220000000800 */
[----:B---3--:R-:W-:-:S01]  /*17bc0*/  FADD.FTZ R4, R197, R4 ;  /* 0x00000004c5047221 */ /* 0x008fc20000010000 */
[----:B------:R-:W-:-:S04]  /*17bd0*/  F2FP.SATFINITE.E4M3.F32.PACK_AB_MERGE_C R196, R197, R196, RZ ;  /* 0x000000c4c5c4723e */ /* 0x000fc800048070ff */
[----:B------:R-:W-:Y:S02]  /*17be0*/  F2FP.SATFINITE.E4M3.F32.PACK_AB_MERGE_C R158, R193, R192, R196 ;  /* 0x000000c0c19e723e */ /* 0x000fe400048070c4 */
        /* <DEDUP_REMOVED lines=39> */
[----:B------:R-:W-:Y:S01]  /*17e60*/  F2FP.SATFINITE.E4M3.F32.PACK_AB_MERGE_C R154, R209, R208, R212 ;  /* 0x000000d0d19a723e */ /* 0x000fe200048070d4 */
[----:B0-----:R-:W-:-:S01]  /*17e70*/  FADD.FTZ R4, R214, R4 ;  /* 0x00000004d6047221 */ /* 0x001fc20000010000 */
[----:B---3--:R-:W-:-:S03]  /*17e80*/  F2FP.SATFINITE.E4M3.F32.PACK_AB_MERGE_C R11, R21, R214, RZ ;  /* 0x000000d6150b723e */ /* 0x008fc600048070ff */
[----:B------:R-:W-:Y:S01]  /*17e90*/  FADD.FTZ R4, R21, R4 ;  /* 0x0000000415047221 */ /* 0x000fe20000010000 */
[----:B------:R-:W-:Y:S01]  /*17ea0*/  F2FP.SATFINITE.E4M3.F32.PACK_AB_MERGE_C R155, R211, R210, R11 ;  /* 0x000000d2d39b723e */ /* 0x000fe2000480700b */
[----:B------:R-:W-:Y:S06]  /*17eb0*/  @!P0 BRA `(.L_x_656) ;  /* 0x0000000000048947 */ /* 0x000fec0003800000 */
[----:B------:R-:W-:Y:S01]  /*17ec0*/  BPT.TRAP 0x1 ;  /* 0x000000040000795c */ /* 0x000fe20000300000 */
.L_x_656:
[----:B------:R0:W3:Y:S01]  /*17ed0*/  SYNCS.PHASECHK.TRANS64.TRYWAIT P2, [R6+URZ+0x38850], R7 ;  /* 0x03885007060075a7 */ /* 0x0000e2000804017f */
[----:B------:R-:W-:Y:S05]  /*17ee0*/  @!P0 BRA `(.L_x_657) ;  /* 0x0000000000048947 */ /* 0x000fea0003800000 */
[----:B------:R-:W-:Y:S01]  /*17ef0*/  BPT.TRAP 0x1 ;  /* 0x000000040000795c */ /* 0x000fe20000300000 */
.L_x_657:
[----:B------:R-:W-:Y:S01]  /*17f00*/  BSSY B0, `(.L_x_658) ;  /* 0x0000006000007945 */ /* 0x000fe20003800000 */
[----:B------:R-:W-:Y:S01]  /*17f10*/  LEA R10, R8, UR42, 0xb ;  /* 0x0000002a080a7c11 */ /* 0x000fe2000f8e58ff */
[----:B------:R-:W-:Y:S02]  /*17f20*/  IMAD.MOV.U32 R11, RZ, RZ, 0x40000040 ;  /* 0x40000040ff0b7424 */ /* 0x000fe400078e00ff */
[----:B---3--:R-:W-:Y:S05]  /*17f30*/  @P2 BRA `(.L_x_659) ;  /* 0x0000000000082947 */ /* 0x008fea0003800000 */
[----:B------:R-:W3:Y:S02]  /*17f40*/  SYNCS.PHASECHK.TRANS64.TRYWAIT P2, [R6+URZ+0x38850], R7 ;  /* 0x03885007060075a7 */ /* 0x000ee4000804017f */
[----:B---3--:R-:W-:Y:S05]  /*17f50*/  @!P2 BRA `(.L_x_660) ;  /* 0x000000d800d8a947 */ /* 0x008fea0003800000 */
.L_x_659:
[----:B------:R-:W-:Y:S05]  /*17f60*/  BSYNC B0 ;  /* 0x0000000000007941 */ /* 0x000fea0003800000 */
.L_x_658:
[----:B------:R-:W4:Y:S01]  /*17f70*/  S2R R8, SR_TID.X ;  /* 0x0000000000087919 */ /* 0x000f220000002100 */
[----:B------:R-:W-:Y:S05]  /*17f80*/  WARPSYNC.ALL ;  /* 0x0000000000007948 */ /* 0x000fea0003800000 */
[C---:B------:R-:W-:Y:S01]  /*17f90*/  R2UR UR6, R10.reuse ;  /* 0x000000000a0672ca */ /* 0x040fe200000e0000 */
[----:B------:R-:W-:Y:S01]  /*17fa0*/  VIADD R12, R10, 0x2 ;  /* 0x000000020a0c7836 */ /* 0x000fe20000000000 */
[----:B------:R-:W-:Y:S02]  /*17fb0*/  R2UR UR7, R11 ;  /* 0x000000000b0772ca */ /* 0x000fe400000e0000 */
[----:B------:R-:W-:-:S02]  /*17fc0*/  MOV R13, 0x40000040 ;  /* 0x40000040000d7802 */ /* 0x000fc40000000f00 */
[----:B------:R-:W-:Y:S02]  /*17fd0*/  MOV R11, 0x40000040 ;  /* 0x40000040000b7802 */ /* 0x000fe40000000f00 */
[----:B----4-:R-:W-:-:S05]  /*17fe0*/  SHF.R.U32.HI R8, RZ, 0x7, R8 ;  /* 0x00000007ff087819 */ /* 0x010fca0000011608 */
[----:B01-3--:R-:W-:-:S05]  /*17ff0*/  VIADD R7, R8, 0x8 ;  /* 0x0000000808077836 */ /* 0x00bfca0000000000 */
[----:B------:R0:W-:Y:S06]  /*18000*/  BAR.SYNC.DEFER_BLOCKING R7, 0x100 ;  /* 0x000400070000751d */ /* 0x0001ec0000010000 */
[----:B------:R-:W-:-:S06]  /*18010*/  WARPGROUP.ARRIVE ;  /* 0x00000000000079c5 */ /* 0x000fcc0000000000 */
[----:B------:R-:W-:Y:S01]  /*18020*/  QGMMA.64x256x32.F32.E4M3.E4M3 R24, R164, gdesc[UR4], R24, gsb0 ;  /* 0x03e00004a4187df3 */ /* 0x000fe20008000818 */
        /* <DEDUP_REMOVED lines=22> */
[----:B0-----:R-:W-:Y:S05]  /*18190*/  @!P0 BRA `(.L_x_661) ;  /* 0x0000000000048947 */ /* 0x001fea0003800000 */
[----:B------:R-:W-:Y:S01]  /*181a0*/  BPT.TRAP 0x1 ;  /* 0x000000040000795c */ /* 0x000fe20000300000 */
.L_x_661:
[----:B------:R-:W-:Y:S01]  /*181b0*/  VIADD R6, R6, 0x38860 ;  /* 0x0003886006067836 */ /* 0x000fe20000000000 */
[----:B------:R-:W-:Y:S01]  /*181c0*/  MOV R12, R0 ;  /* 0x00000000000c7202 */ /* 0x000fe20000000f00 */
[----:B------:R-:W-:Y:S02]  /*181d0*/  IMAD.U32 R7, RZ, RZ, UR60 ;  /* 0x0000003cff077e24 */ /* 0x000fe4000f8e00ff */
[----:B------:R-:W-:-:S03]  /*181e0*/  IMAD.MOV.U32 R10, RZ, RZ, R15 ;  /* 0x000000ffff0a7224 */ /* 0x000fc600078e000f */
[----:B------:R-:W-:-:S04]  /*181f0*/  PRMT R6, R7, 0x654, R6 ;  /* 0x0000065407067816 */ /* 0x000fc80000000006 */
[----:B------:R1:W-:Y:S01]  /*18200*/  SYNCS.ARRIVE.TRANS64.RED.A1T0 RZ, [R6+URZ], RZ ;  /* 0x000000ff06ff79a7 */ /* 0x0003e2000810043f */
[----:B------:R-:W-:Y:S05]  /*18210*/  @P1 BRA `(.L_x_662) ;  /* 0xffffffd800cc1947 */ /* 0x000fea000383ffff */
.L_x_650:
[----:B------:R-:W3:Y:S04]  /*18220*/  LDL R8, [R1+0x30] ;  /* 0x0000300001087983 */ /* 0x000ee80000100800 */
[----:B------:R-:W0:Y:S01]  /*18230*/  LDL R14, [R1+0x14] ;  /* 0x00001400010e7983 */ /* 0x000e220000100800 */
[----:B------:R-:W-:Y:S05]  /*18240*/  WARPSYNC.ALL ;  /* 0x0000000000007948 */ /* 0x000fea0003800000 */
[----:B------:R-:W-:Y:S01]  /*18250*/  ULDC.64 UR4, c[0x0][0x9a0] ;  /* 0x0002680000047ab9 */ /* 0x000fe20000000a00 */
[----:B------:R-:W4:Y:S01]  /*18260*/  LDL.LU R23, [R1+0x34] ;  /* 0x0000340001177983 */ /* 0x000f220000300800 */
[----:B------:R2:W-:Y:S08]  /*18270*/  BAR.ARV R9, 0x100 ;  /* 0x000400090000751d */ /* 0x0005f00000002000 */
[----:B------:R-:W-:Y:S06]  /*18280*/  BAR.ARV 0x8, 0x180 ;  /* 0x0206000000007b1d */ /* 0x000fec0000002000 */
[----:B------:R-:W-:-:S04]  /*18290*/  ISETP.NE.U32.AND P0, PT, RZ, UR4, PT ;  /* 0x00000004ff007c0c */ /* 0x000fc8000bf05070 */
[----:B------:R-:W-:-:S13]  /*182a0*/  ISETP.NE.AND.EX P0, PT, RZ, UR5, PT, P0 ;  /* 0x00000005ff007c0c */ /* 0x000fda000bf05300 */
[----:B------:R-:W3:Y:S01]  /*182b0*/  @P0 LDC.64 R10, c[0x0][0x9c8] ;  /* 0x00027200ff0a0b82 */ /* 0x000ee20000000a00 */
[----:B------:R-:W-:-:S07]  /*182c0*/  @P0 SHF.R.S32.HI R13, RZ, 0x1f, R222 ;  /* 0x0000001fff0d0819 */ /* 0x000fce00000114de */
[----:B-1----:R-:W1:Y:S01]  /*182d0*/  @P0 LDC.64 R6, c[0x0][0x9d0] ;  /* 0x00027400ff060b82 */ /* 0x002e620000000a00 */
[----:B---3--:R-:W-:-:S04]  /*182e0*/  @P0 IMAD R8, R8, R10, RZ ;  /* 0x0000000a08080224 */ /* 0x008fc800078e02ff */
[C---:B0-----:R-:W-:Y:S02]  /*182f0*/  @P0 IMAD R3, R14.reuse, R11, R8 ;  /* 0x0000000b0e030224 */ /* 0x041fe400078e0208 */
[----:B------:R-:W-:-:S04]  /*18300*/  @P0 IMAD.WIDE.U32 R10, R14, R10, RZ ;  /* 0x0000000a0e0a0225 */ /* 0x000fc800078e00ff */
[-C--:B-1----:R-:W-:Y:S02]  /*18310*/  @P0 IMAD R8, R13, R6.reuse, RZ ;  /* 0x000000060d080224 */ /* 0x082fe400078e02ff */
[----:B------:R-:W-:Y:S02]  /*18320*/  @P0 IMAD.IADD R11, R11, 0x1, R3 ;  /* 0x000000010b0b0824 */ /* 0x000fe400078e0203 */
[C---:B------:R-:W-:Y:S02]  /*18330*/  @P0 IMAD R3, R222.reuse, R7, R8 ;  /* 0x00000007de030224 */ /* 0x040fe400078e0208 */
[----:B------:R-:W-:-:S04]  /*18340*/  @P0 IMAD.WIDE.U32 R6, R222, R6, R10 ;  /* 0x00000006de060225 */ /* 0x000fc800078e000a */
[----:B------:R-:W-:Y:S01]  /*18350*/  @P0 IMAD.IADD R3, R7, 0x1, R3 ;  /* 0x0000000107030824 */ /* 0x000fe200078e0203 */
[----:B------:R-:W-:Y:S01]  /*18360*/  @P0 LEA R10, P1, R6, UR4, 0x2 ;  /* 0x00000004060a0c11 */ /* 0x000fe2000f8210ff */
[----:B------:R-:W-:-:S03]  /*18370*/  IMAD.MOV.U32 R7, RZ, RZ, 0x3f800000 ;  /* 0x3f800000ff077424 */ /* 0x000fc600078e00ff */
[----:B------:R-:W-:-:S05]  /*18380*/  @P0 LEA.HI.X R11, R6, UR5, R3, 0x2, P1 ;  /* 0x00000005060b0c11 */ /* 0x000fca00088f1403 */
[----:B------:R0:W3:Y:S04]  /*18390*/  @P0 LDG.E R7, desc[UR36][R10.64] ;  /* 0x000000240a070981 */ /* 0x0000e8000c1e1900 */
[----:B------:R-:W1:Y:S04]  /*183a0*/  SHFL.BFLY PT, R6, R5, 0x2, 0x1f ;  /* 0x0c401f0005067f89 */ /* 0x000e6800000e0000 */
[----:B------:R-:W5:Y:S01]  /*183b0*/  SHFL.BFLY PT, R3, R4, 0x2, 0x1f ;  /* 0x0c401f0004037f89 */ /* 0x000f6200000e0000 */
[----:B-1----:R-:W-:Y:S01]  /*183c0*/  FADD.FTZ R6, R6, R5 ;  /* 0x0000000506067221 */ /* 0x002fe20000010000 */
[----:B-----5:R-:W-:-:S04]  /*183d0*/  FADD.FTZ R8, R3, R4 ;  /* 0x0000000403087221 */ /* 0x020fc80000010000 */
[----:B------:R-:W1:Y:S04]  /*183e0*/  SHFL.BFLY PT, R3, R6, 0x1, 0x1f ;  /* 0x0c201f0006037f89 */ /* 0x000e6800000e0000 */
[----:B------:R-:W5:Y:S01]  /*183f0*/  SHFL.BFLY PT, R13, R8, 0x1, 0x1f ;  /* 0x0c201f00080d7f89 */ /* 0x000f6200000e0000 */
[----:B0-----:R-:W-:Y:S01]  /*18400*/  MOV R10, RZ ;  /* 0x000000ff000a7202 */ /* 0x001fe20000000f00 */
[----:B-1----:R-:W-:-:S05]  /*18410*/  FADD.FTZ R12, R6, R3 ;  /* 0x00000003060c7221 */ /* 0x002fca0000010000 */
[C---:B------:R-:W-:Y:S01]  /*18420*/  FSETP.NE.FTZ.AND P0, PT, R12.reuse, RZ, PT ;  /* 0x000000ff0c00720b */ /* 0x040fe20003f15000 */
[----:B------:R-:W-:Y:S01]  /*18430*/  FMUL.FTZ R14, R12, 0.00390625 ;  /* 0x3b8000000c0e7820 */ /* 0x000fe20000410000 */
[----:B-----5:R-:W-:-:S04]  /*18440*/  FADD.FTZ R13, R8, R13 ;  /* 0x0000000d080d7221 */ /* 0x020fc80000010000 */
[----:B------:R-:W-:Y:S01]  /*18450*/  FSETP.NE.FTZ.AND P1, PT, R14, RZ, PT ;  /* 0x000000ff0e00720b */ /* 0x000fe20003f35000 */
[----:B------:R-:W-:-:S06]  /*18460*/  FMUL.FTZ R11, R13, 0.00390625 ;  /* 0x3b8000000d0b7820 */ /* 0x000fcc0000410000 */
[----:B------:R-:W-:Y:S01]  /*18470*/  @P0 MUFU.RCP R10, R12 ;  /* 0x0000000c000a0308 */ /* 0x000fe20000001000 */
[----:B------:R-:W-:Y:S01]  /*18480*/  FSETP.NE.FTZ.AND P0, PT, R13, RZ, PT ;  /* 0x000000ff0d00720b */ /* 0x000fe20003f15000 */
[----:B------:R-:W-:Y:S01]  /*18490*/  IMAD.MOV.U32 R6, RZ, RZ, RZ ;  /* 0x000000ffff067224 */ /* 0x000fe200078e00ff */
[----:B------:R-:W-:-:S05]  /*184a0*/  FSETP.NE.FTZ.AND P2, PT, R11, RZ, PT ;  /* 0x000000ff0b00720b */ /* 0x000fca0003f55000 */
[----:B------:R-:W0:Y:S08]  /*184b0*/  @P1 MUFU.LG2 R4, R14 ;  /* 0x0000000e00041308 */ /* 0x000e300000000c00 */
[----:B------:R-:W-:Y:S01]  /*184c0*/  @P0 MUFU.RCP R6, R13 ;  /* 0x0000000d00060308 */ /* 0x000fe20000001000 */
[----:B----4-:R-:W-:Y:S02]  /*184d0*/  VIADD R23, R23, 0x1 ;  /* 0x0000000117177836 */ /* 0x010fe40000000000 */
[----:B------:R-:W-:-:S05]  /*184e0*/  @P1 FMUL.FTZ R5, R2, 0.69314718246459960938 ;  /* 0x3f31721802051820 */ /* 0x000fca0000410000 */
[----:B------:R-:W1:Y:S01]  /*184f0*/  @P2 MUFU.LG2 R8, R11 ;  /* 0x0000000b00082308 */ /* 0x000e620000000c00 */
[----:B0-----:R-:W-:Y:S01]  /*18500*/  @P1 FMUL.FTZ R4, R4, 0.69314718246459960938 ;  /* 0x3f31721804041820 */ /* 0x001fe20000410000 */
[----:B------:R0:W-:Y:S01]  /*18510*/  STL [R1+0x34], R23 ;  /* 0x0000341701007387 */ /* 0x0001e20000100800 */
[----:B------:R-:W-:Y:S01]  /*18520*/  @P2 FMUL.FTZ R21, R2, 0.69314718246459960938 ;  /* 0x3f31721802152820 */ /* 0x000fe20000410000 */
[----:B------:R-:W-:Y:S02]  /*18530*/  IMAD.MOV.U32 R3, RZ, RZ, -0x800000 ;  /* 0xff800000ff037424 */ /* 0x000fe400078e00ff */
[----:B------:R-:W-:Y:S01]  /*18540*/  @P1 FFMA.FTZ R3, R5, R0, R4 ;  /* 0x0000000005031223 */ /* 0x000fe20000010004 */
[----:B------:R-:W-:-:S05]  /*18550*/  VIADD R225, R225, 0x1 ;  /* 0x00000001e1e17836 */ /* 0x000fca0000000000 */
[----:B------:R-:W-:Y:S02]  /*18560*/  ISETP.NE.AND P3, PT, R225, 0x2, PT ;  /* 0x00000002e100780c */ /* 0x000fe40003f65270 */
[----:B------:R-:W-:Y:S02]  /*18570*/  MOV R20, 0xff800000 ;  /* 0xff80000000147802 */ /* 0x000fe40000000f00 */
[----:B--2---:R-:W-:Y:S01]  /*18580*/  SEL R9, RZ, 0x1, P3 ;  /* 0x00000001ff097807 */ /* 0x004fe20001800000 */
[----:B-1----:R-:W-:-:S03]  /*18590*/  @P2 FMUL.FTZ R8, R8, 0.69314718246459960938 ;  /* 0x3f31721808082820 */ /* 0x002fc60000410000 */
[----:B------:R-:W-:Y:S01]  /*185a0*/  LOP3.LUT R226, R226, R9, RZ, 0x3c, !PT ;  /* 0x00000009e2e27212 */ /* 0x000fe200078e3cff */
[----:B------:R-:W-:Y:S01]  /*185b0*/  @P2 FFMA.FTZ R20, R21, R15, R8 ;  /* 0x0000000f15142223 */ /* 0x000fe20000010008 */
[----:B------:R-:W-:Y:S02]  /*185c0*/  PLOP3.LUT P0, PT, PT, PT, PT, 0x8, 0x0 ;  /* 0x000000000000781c */ /* 0x000fe40003f0e170 */
[----:B------:R-:W-:Y:S01]  /*185d0*/  SEL R225, R225, RZ, P3 ;  /* 0x000000ffe1e17207 */ /* 0x000fe20001800000 */
[-C--:B---3--:R-:W-:Y:S01]  /*185e0*/  FMUL.FTZ R2, R10, R7.reuse ;  /* 0x000000070a027220 */ /* 0x088fe20000410000 */
[----:B------:R-:W-:-:S03]  /*185f0*/  FMUL.FTZ R0, R6, R7 ;  /* 0x0000000706007220 */ /* 0x000fc60000410000 */
[-C--:B------:R-:W-:Y:S01]  /*18600*/  FMUL.FTZ R12, R61, R2.reuse ;  /* 0x000000023d0c7220 */ /* 0x080fe20000410000 */
[----:B------:R-:W-:Y:S01]  /*18610*/  FMUL.FTZ R61, R116, R2 ;  /* 0x00000002743d7220 */ /* 0x000fe20000410000 */
[----:B------:R-:W-:Y:S01]  /*18620*/  FMUL.FTZ R116, R30, R0 ;  /* 0x000000001e747220 */ /* 0x000fe20000410000 */
[----:B------:R-:W-:Y:S01]  /*18630*/  FMUL.FTZ R5, R28, R2 ;  /* 0x000000021c057220 */ /* 0x000fe20000410000 */
[----:B------:R-:W-:Y:S01]  /*18640*/  FMUL.FTZ R30, R31, R0 ;  /* 0x000000001f1e7220 */ /* 0x000fe20000410000 */
[----:B------:R-:W-:Y:S01]  /*18650*/  FMUL.FTZ R28, R77, R2 ;  /* 0x000000024d1c7220 */ /* 0x000fe20000410000 */
[----:B------:R-:W-:Y:S01]  /*18660*/  FMUL.FTZ R31, R38, R0 ;  /* 0x00000000261f7220 */ /* 0x000fe20000410000 */
        /* <DEDUP_REMOVED lines=9> */
[-C--:B------:R-:W-:Y:S01]  /*18700*/  FMUL.FTZ R54, R55, R0.reuse ;  /* 0x0000000037367220 */ /* 0x080fe20000410000 */
[----:B------:R-:W-:Y:S01]  /*18710*/  FMUL.FTZ R103, R110, R0 ;  /* 0x000000006e677220 */ /* 0x000fe20000410000 */
[-C--:B------:R-:W-:Y:S01]  /*18720*/  FMUL.FTZ R15, R68, R2.reuse ;  /* 0x00000002440f7220 */ /* 0x080fe20000410000 */
[----:B------:R-:W-:Y:S01]  /*18730*/  FMUL.FTZ R69, R124, R2 ;  /* 0x000000027c457220 */ /* 0x000fe20000410000 */
        /* <DEDUP_REMOVED lines=107> */
[----:B0-----:R-:W-:-:S07]  /*18df0*/  FMUL.FTZ R142, R151, R0 ;  /* 0x00000000978e7220 */ /* 0x001fce0000410000 */
.L_x_597:
[----:B------:R-:W-:Y:S05]  /*18e00*/  WARPSYNC.ALL ;  /* 0x0000000000007948 */ /* 0x000fea0003800000 */
[----:B------:R-:W0:Y:S08]  /*18e10*/  S2UR UR60, SR_CgaCtaId ;  /* 0x00000000003c79c3 */ /* 0x000e300000008800 */
[----:B------:R-:W-:Y:S06]  /*18e20*/  BAR.SYNC.DEFER_BLOCKING 0x5, 0x180 ;  /* 0x0146000000007b1d */ /* 0x000fec0000010000 */
[----:B------:R-:W-:Y:S01]  /*18e30*/  UMOV UR4, 0x400 ;  /* 0x0000040000047882 */ /* 0x000fe20000000000 */
[----:B------:R-:W-:Y:S01]  /*18e40*/  BSSY B0, `(.L_x_663) ;  /* 0x00003ce000007945 */ /* 0x000fe20003800000 */
[----:B0-----:R-:W-:-:S06]  /*18e50*/  ULEA UR4, UR60, UR4, 0x18 ;  /* 0x000000043c047291 */ /* 0x001fcc000f8ec03f */
[----:B------:R-:W-:-:S05]  /*18e60*/  IMAD.U32 R23, RZ, RZ, UR4 ;  /* 0x00000004ff177e24 */ /* 0x000fca000f8e00ff */
[----:B------:R0:W1:Y:S01]  /*18e70*/  LDS.128 R220, [R23+0x388d0] ;  /* 0x0388d00017dc7984 */ /* 0x0000620000000c00 */
[----:B------:R-:W-:Y:S06]  /*18e80*/  BAR.ARV 0x4, 0x180 ;  /* 0x0106000000007b1d */ /* 0x000fec0000002000 */
[----:B------:R-:W-:Y:S05]  /*18e90*/  @P0 BRA `(.L_x_664) ;  /* 0x0000002c008c0947 */ /* 0x000fea0003800000 */
[----:B------:R-:W2:Y:S04]  /*18ea0*/  LDL R141, [R1+0x48] ;  /* 0x00004800018d7983 */ /* 0x000ea80000100800 */
[----:B------:R-:W3:Y:S04]  /*18eb0*/  LDL R96, [R1+0x14] ;  /* 0x0000140001607983 */ /* 0x000ee80000100800 */
[----:B-----5:R-:W4:Y:S01]  /*18ec0*/  LDL R94, [R1+0x30] ;  /* 0x00003000015e7983 */ /* 0x020f220000100800 */
[----:B------:R-:W-:Y:S01]  /*18ed0*/  F2FP.BF16.F32.PACK_AB R25, R4, R25 ;  /* 0x000000190419723e */ /* 0x000fe200000010ff */
[----:B------:R-:W-:Y:S01]  /*18ee0*/  ULDC.64 UR4, c[0x4][0x38] ;  /* 0x01000e0000047ab9 */ /* 0x000fe20000000a00 */
[----:B------:R-:W0:Y:S01]  /*18ef0*/  S2R R4, SR_SWINHI ;  /* 0x0000000000047919 */ /* 0x000e220000002f00 */
[----:B------:R-:W1:Y:S01]  /*18f00*/  S2R R148, SR_TID.X ;  /* 0x0000000000947919 */ /* 0x000e620000002100 */
        /* <DEDUP_REMOVED lines=10> */
[----:B------:R-:W-:Y:S02]  /*18fb0*/  MOV R76, R23 ;  /* 0x00000017004c7202 */ /* 0x000fe40000000f00 */
[----:B0-----:R-:W-:Y:S02]  /*18fc0*/  MOV R77, R4 ;  /* 0x00000004004d7202 */ /* 0x001fe40000000f00 */
        /* <DEDUP_REMOVED lines=9> */
[----:B------:R-:W-:Y:S01]  /*19060*/  F2FP.BF16.F32.PACK_AB R12, R37, R88 ;  /* 0x00000058250c723e */ /* 0x000fe200000010ff */
[----:B-1----:R-:W-:Y:S01]  /*19070*/  IMAD.SHL.U32 R0, R148, 0x4, RZ ;  /* 0x0000000494007824 */ /* 0x002fe200078e00ff */
[----:B------:R-:W-:Y:S02]  /*19080*/  F2FP.BF16.F32.PACK_AB R50, R47, R50 ;  /* 0x000000322f32723e */ /* 0x000fe400000010ff */
[----:B------:R-:W-:Y:S02]  /*19090*/  F2FP.BF16.F32.PACK_AB R124, R124, R75 ;  /* 0x0000004b7c7c723e */ /* 0x000fe400000010ff */
[----:B------:R-:W-:-:S02]  /*190a0*/  F2FP.BF16.F32.PACK_AB R47, R52, R97 ;  /* 0x00000061342f723e */ /* 0x000fc400000010ff */
[----:B------:R-:W-:Y:S02]  /*190b0*/  F2FP.BF16.F32.PACK_AB R120, R69, R120 ;  /* 0x000000784578723e */ /* 0x000fe400000010ff */
[----:B------:R-:W-:Y:S02]  /*190c0*/  F2FP.BF16.F32.PACK_AB R24, R13, R56 ;  /* 0x000000380d18723e */ /* 0x000fe400000010ff */
[----:B------:R-:W-:Y:S02]  /*190d0*/  F2FP.BF16.F32.PACK_AB R14, R14, R65 ;  /* 0x000000410e0e723e */ /* 0x000fe400000010ff */
[----:B------:R-:W-:Y:S02]  /*190e0*/  LOP3.LUT R0, R0, 0xc, RZ, 0xc0, !PT ;  /* 0x0000000c00007812 */ /* 0x000fe400078ec0ff */
[----:B------:R-:W-:Y:S02]  /*190f0*/  F2FP.BF16.F32.PACK_AB R56, R61, R112 ;  /* 0x000000703d38723e */ /* 0x000fe400000010ff */
[----:B------:R-:W-:-:S02]  /*19100*/  F2FP.BF16.F32.PACK_AB R71, R71, R74 ;  /* 0x0000004a4747723e */ /* 0x000fc400000010ff */
[----:B------:R-:W-:Y:S02]  /*19110*/  F2FP.BF16.F32.PACK_AB R113, R68, R113 ;  /* 0x000000714471723e */ /* 0x000fe400000010ff */
[----:B------:R-:W-:Y:S02]  /*19120*/  F2FP.BF16.F32.PACK_AB R15, R15, R64 ;  /* 0x000000400f0f723e */ /* 0x000fe400000010ff */
[----:B------:R-:W-:Y:S02]  /*19130*/  IADD3 R26, P0, R0, UR4, RZ ;  /* 0x00000004001a7c10 */ /* 0x000fe4000ff1e0ff */
[----:B------:R-:W-:Y:S02]  /*19140*/  F2FP.BF16.F32.PACK_AB R105, R60, R105 ;  /* 0x000000693c69723e */ /* 0x000fe400000010ff */
[----:B------:R-:W-:Y:S02]  /*19150*/  IADD3.X R27, RZ, UR5, RZ, P0, !PT ;  /* 0x00000005ff1b7c10 */ /* 0x000fe400087fe4ff */
[----:B------:R-:W-:-:S02]  /*19160*/  F2FP.BF16.F32.PACK_AB R100, R100, R45 ;  /* 0x0000002d6464723e */ /* 0x000fc400000010ff */
[----:B------:R-:W-:Y:S01]  /*19170*/  F2FP.BF16.F32.PACK_AB R104, R53, R104 ;  /* 0x000000683568723e */ /* 0x000fe200000010ff */
[----:B------:R0:W5:Y:S01]  /*19180*/  LDG.E.CONSTANT R0, desc[UR36][R26.64] ;  /* 0x000000241a007981 */ /* 0x000162000c1e9900 */
[----:B------:R-:W-:Y:S02]  /*19190*/  F2FP.BF16.F32.PACK_AB R42, R39, R42 ;  /* 0x0000002a272a723e */ /* 0x000fe400000010ff */
[----:B------:R-:W-:Y:S02]  /*191a0*/  F2FP.BF16.F32.PACK_AB R40, R9, R40 ;  /* 0x000000280928723e */ /* 0x000fe400000010ff */
[----:B------:R-:W-:Y:S02]  /*191b0*/  F2FP.BF16.F32.PACK_AB R39, R36, R81 ;  /* 0x000000512427723e */ /* 0x000fe400000010ff */
[----:B------:R-:W-:Y:S02]  /*191c0*/  F2FP.BF16.F32.PACK_AB R41, R8, R41 ;  /* 0x000000290829723e */ /* 0x000fe400000010ff */
[----:B------:R-:W-:Y:S01]  /*191d0*/  LOP3.LUT P0, R4, R148, 0x3, RZ, 0xc0, !PT ;  /* 0x0000000394047812 */ /* 0x000fe2000780c0ff */
[----:B------:R-:W-:Y:S01]  /*191e0*/  UMOV UR4, 0xffffffff ;  /* 0xffffffff00047882 */ /* 0x000fe20000000000 */
[----:B------:R-:W-:-:S02]  /*191f0*/  F2FP.BF16.F32.PACK_AB R48, R11, R48 ;  /* 0x000000300b30723e */ /* 0x000fc400000010ff */
[----:B------:R-:W-:Y:S02]  /*19200*/  ISETP.EQ.OR P0, PT, R4, 0x3, !P0 ;  /* 0x000000030400780c */ /* 0x000fe40004702670 */
        /* <DEDUP_REMOVED lines=25> */
[----:B------:R-:W-:Y:S02]  /*193a0*/  SEL R13, R2, R25, P0 ;  /* 0x00000019020d7207 */ /* 0x000fe40000000000 */
[----:B------:R-:W-:Y:S01]  /*193b0*/  SEL R4, R25, R2, P0 ;  /* 0x0000000219047207 */ /* 0x000fe20000000000 */
[----:B--2---:R-:W-:-:S03]  /*193c0*/  IMAD.WIDE R72, R141, 0x2, R76 ;  /* 0x000000028d487825 */ /* 0x004fc600078e024c */
[C---:B------:R-:W-:Y:S02]  /*193d0*/  IADD3 R85, P3, R72.reuse, 0xc060, RZ ;  /* 0x0000c06048557810 */ /* 0x040fe40007f7e0ff */
[C---:B------:R-:W-:Y:S02]  /*193e0*/  IADD3 R83, P2, R72.reuse, 0xc040, RZ ;  /* 0x0000c04048537810 */ /* 0x040fe40007f5e0ff */
[C---:B------:R-:W-:Y:S02]  /*193f0*/  IADD3 R91, P1, R72.reuse, 0xc020, RZ ;  /* 0x0000c020485b7810 */ /* 0x040fe40007f3e0ff */
[C---:B------:R-:W-:Y:S02]  /*19400*/  IADD3 R89, P5, R72.reuse, 0xc000, RZ ;  /* 0x0000c00048597810 */ /* 0x040fe40007fbe0ff */
[----:B------:R-:W-:Y:S02]  /*19410*/  IADD3 R87, P4, R72, 0x8060, RZ ;  /* 0x0000806048577810 */ /* 0x000fe40007f9e0ff */
[----:B------:R-:W-:-:S02]  /*19420*/  LOP3.LUT R84, R85, 0x380, RZ, 0xc0, !PT ;  /* 0x0000038055547812 */ /* 0x000fc400078ec0ff */
[----:B------:R-:W-:Y:S02]  /*19430*/  LOP3.LUT R82, R83, 0x380, RZ, 0xc0, !PT ;  /* 0x0000038053527812 */ /* 0x000fe400078ec0ff */
[----:B------:R-:W-:Y:S02]  /*19440*/  LOP3.LUT R90, R91, 0x380, RZ, 0xc0, !PT ;  /* 0x000003805b5a7812 */ /* 0x000fe400078ec0ff */
[----:B------:R-:W-:Y:S02]  /*19450*/  LOP3.LUT R88, R89, 0x380, RZ, 0xc0, !PT ;  /* 0x0000038059587812 */ /* 0x000fe400078ec0ff */
[----:B------:R-:W-:Y:S02]  /*19460*/  LOP3.LUT R86, R87, 0x380, RZ, 0xc0, !PT ;  /* 0x0000038057567812 */ /* 0x000fe400078ec0ff */
[----:B------:R-:W-:Y:S02]  /*19470*/  SHF.R.U64 R84, R84, 0x3, RZ ;  /* 0x0000000354547819 */ /* 0x000fe400000012ff */
[----:B------:R-:W-:-:S02]  /*19480*/  SHF.R.U64 R82, R82, 0x3, RZ ;  /* 0x0000000352527819 */ /* 0x000fc400000012ff */
[----:B------:R-:W-:Y:S02]  /*19490*/  SHF.R.U64 R90, R90, 0x3, RZ ;  /* 0x000000035a5a7819 */ /* 0x000fe400000012ff */
[----:B------:R-:W-:Y:S02]  /*194a0*/  SHF.R.U64 R88, R88, 0x3, RZ ;  /* 0x0000000358587819 */ /* 0x000fe400000012ff */
[----:B------:R-:W-:Y:S02]  /*194b0*/  SHF.R.U64 R86, R86, 0x3, RZ ;  /* 0x0000000356567819 */ /* 0x000fe400000012ff */
[----:B------:R-:W-:Y:S01]  /*194c0*/  LOP3.LUT R84, R84, R85, RZ, 0x3c, !PT ;  /* 0x0000005554547212 */ /* 0x000fe200078e3cff */
[--C-:B------:R-:W-:Y:S01]  /*194d0*/  IMAD.X R85, RZ, RZ, R73.reuse, P3 ;  /* 0x000000ffff557224 */ /* 0x100fe200018e0649 */
[----:B------:R-:W-:Y:S02]  /*194e0*/  LOP3.LUT R82, R82, R83, RZ, 0x3c, !PT ;  /* 0x0000005352527212 */ /* 0x000fe400078e3cff */
[----:B------:R-:W-:Y:S01]  /*194f0*/  LOP3.LUT R90, R90, R91, RZ, 0x3c, !PT ;  /* 0x0000005b5a5a7212 */ /* 0x000fe200078e3cff */
[----:B------:R-:W-:Y:S01]  /*19500*/  IMAD.X R91, RZ, RZ, R73, P1 ;  /* 0x000000ffff5b7224 */ /* 0x000fe200008e0649 */
[----:B------:R-:W-:-:S02]  /*19510*/  IADD3.X R83, RZ, R73, RZ, P2, !PT ;  /* 0x00000049ff537210 */ /* 0x000fc400017fe4ff */
[----:B------:R-:W-:Y:S01]  /*19520*/  LOP3.LUT R88, R88, R89, RZ, 0x3c, !PT ;  /* 0x0000005958587212 */ /* 0x000fe200078e3cff */
[--C-:B------:R-:W-:Y:S01]  /*19530*/  IMAD.X R89, RZ, RZ, R73.reuse, P5 ;  /* 0x000000ffff597224 */ /* 0x100fe200028e0649 */
[C---:B------:R-:W-:Y:S02]  /*19540*/  IADD3 R97, P3, R72.reuse, 0x8040, RZ ;  /* 0x0000804048617810 */ /* 0x040fe40007f7e0ff */
[----:B------:R-:W-:Y:S02]  /*19550*/  IADD3 R75, P2, R72, 0x8020, RZ ;  /* 0x00008020484b7810 */ /* 0x000fe40007f5e0ff */
[----:B------:R-:W-:Y:S01]  /*19560*/  LOP3.LUT R86, R86, R87, RZ, 0x3c, !PT ;  /* 0x0000005756567212 */ /* 0x000fe200078e3cff */
[----:B------:R-:W-:Y:S01]  /*19570*/  IMAD.X R87, RZ, RZ, R73, P4 ;  /* 0x000000ffff577224 */ /* 0x000fe200020e0649 */
[C---:B------:R-:W-:Y:S02]  /*19580*/  IADD3 R69, P1, R72.reuse, 0x8000, RZ ;  /* 0x0000800048457810 */ /* 0x040fe40007f3e0ff */
[C---:B------:R-:W-:Y:S01]  /*19590*/  IADD3 R65, P5, R72.reuse, 0x4060, RZ ;  /* 0x0000406048417810 */ /* 0x040fe20007fbe0ff */
[----:B---3--:R-:W-:Y:S01]  /*195a0*/  IMAD.MOV.U32 R141, RZ, RZ, R96 ;  /* 0x000000ffff8d7224 */ /* 0x008fe200078e0060 */
[----:B------:R-:W-:-:S02]  /*195b0*/  IADD3 R61, P4, R72, 0x4040, RZ ;  /* 0x00004040483d7810 */ /* 0x000fc40007f9e0ff */
[----:B------:R-:W-:Y:S02]  /*195c0*/  LOP3.LUT R96, R97, 0x380, RZ, 0xc0, !PT ;  /* 0x0000038061607812 */ /* 0x000fe400078ec0ff */
[----:B------:R-:W-:Y:S02]  /*195d0*/  LOP3.LUT R74, R75, 0x380, RZ, 0xc0, !PT ;  /* 0x000003804b4a7812 */ /* 0x000fe400078ec0ff */
[----:B------:R-:W-:Y:S02]  /*195e0*/  LOP3.LUT R68, R69, 0x380, RZ, 0xc0, !PT ;  /* 0x0000038045447812 */ /* 0x000fe400078ec0ff */
[----:B------:R-:W-:Y:S02]  /*195f0*/  LOP3.LUT R64, R65, 0x380, RZ, 0xc0, !PT ;  /* 0x0000038041407812 */ /* 0x000fe400078ec0ff */
[----:B------:R-:W-:Y:S02]  /*19600*/  LOP3.LUT R60, R61, 0x380, RZ, 0xc0, !PT ;  /* 0x000003803d3c7812 */ /* 0x000fe400078ec0ff */
[----:B------:R-:W-:-:S02]  /*19610*/  SHF.R.U64 R96, R96, 0x3, RZ ;  /* 0x0000000360607819 */ /* 0x000fc400000012ff */
[----:B------:R-:W-:Y:S02]  /*19620*/  SHF.R.U64 R74, R74, 0x3, RZ ;  /* 0x000000034a4a7819 */ /* 0x000fe400000012ff */
[----:B------:R-:W-:Y:S02]  /*19630*/  SHF.R.U64 R68, R68, 0x3, RZ ;  /* 0x0000000344447819 */ /* 0x000fe400000012ff */
[----:B------:R-:W-:Y:S02]  /*19640*/  SHF.R.U64 R64, R64, 0x3, RZ ;  /* 0x0000000340407819 */ /* 0x000fe400000012ff */
[----:B------:R-:W-:Y:S02]  /*19650*/  SHF.R.U64 R60, R60, 0x3, RZ ;  /* 0x000000033c3c7819 */ /* 0x000fe400000012ff */
[----:B------:R-:W-:Y:S02]  /*19660*/  LOP3.LUT R96, R96, R97, RZ, 0x3c, !PT ;  /* 0x0000006160607212 */ /* 0x000fe400078e3cff */
[----:B------:R-:W-:Y:S01]  /*19670*/  LOP3.LUT R74, R74, R75, RZ, 0x3c, !PT ;  /* 0x0000004b4a4a7212 */ /* 0x000fe200078e3cff */
[--C-:B------:R-:W-:Y:S01]  /*19680*/  IMAD.X R75, RZ, RZ, R73.reuse, P2 ;  /* 0x000000ffff4b7224 */ /* 0x100fe200010e0649 */
[----:B------:R-:W-:Y:S01]  /*19690*/  LOP3.LUT R68, R68, R69, RZ, 0x3c, !PT ;  /* 0x0000004544447212 */ /* 0x000fe200078e3cff */
[----:B------:R-:W-:Y:S01]  /*196a0*/  IMAD.X R69, RZ, RZ, R73, P1 ;  /* 0x000000ffff457224 */ /* 0x000fe200008e0649 */
[----:B------:R-:W-:-:S02]  /*196b0*/  IADD3.X R97, RZ, R73, RZ, P3, !PT ;  /* 0x00000049ff617210 */ /* 0x000fc40001ffe4ff */
[----:B------:R-:W-:Y:S01]  /*196c0*/  LOP3.LUT R64, R64, R65, RZ, 0x3c, !PT ;  /* 0x0000004140407212 */ /* 0x000fe200078e3cff */
[----:B------:R-:W-:Y:S01]  /*196d0*/  IMAD.X R65, RZ, RZ, R73, P5 ;  /* 0x000000ffff417224 */ /* 0x000fe200028e0649 */
[C---:B------:R-:W-:Y:S02]  /*196e0*/  IADD3 R53, P3, R72.reuse, 0x4020, RZ ;  /* 0x0000402048357810 */ /* 0x040fe40007f7e0ff */
[----:B------:R-:W-:Y:S02]  /*196f0*/  IADD3 R45, P2, R72, 0x4000, RZ ;  /* 0x00004000482d7810 */ /* 0x000fe40007f5e0ff */
[----:B------:R-:W-:Y:S02]  /*19700*/  LOP3.LUT R60, R60, R61, RZ, 0x3c, !PT ;  /* 0x0000003d3c3c7212 */ /* 0x000fe400078e3cff */
[C---:B------:R-:W-:Y:S02]  /*19710*/  IADD3 R37, P1, R72.reuse, 0x60, RZ ;  /* 0x0000006048257810 */ /* 0x040fe40007f3e0ff */
[----:B0-----:R-:W-:-:S02]  /*19720*/  IADD3 R27, P5, R72, 0x40, RZ ;  /* 0x00000040481b7810 */ /* 0x001fc40007fbe0ff */
[----:B------:R-:W-:Y:S02]  /*19730*/  IADD3.X R61, RZ, R73, RZ, P4, !PT ;  /* 0x00000049ff3d7210 */ /* 0x000fe400027fe4ff */
[C---:B------:R-:W-:Y:S02]  /*19740*/  IADD3 R21, P4, R72.reuse, 0x20, RZ ;  /* 0x0000002048157810 */ /* 0x040fe40007f9e0ff */
[----:B------:R-:W-:Y:S02]  /*19750*/  LOP3.LUT R52, R53, 0x380, RZ, 0xc0, !PT ;  /* 0x0000038035347812 */ /* 0x000fe400078ec0ff */
[----:B------:R-:W-:Y:S02]  /*19760*/  LOP3.LUT R44, R45, 0x380, RZ, 0xc0, !PT ;  /* 0x000003802d2c7812 */ /* 0x000fe400078ec0ff */
[----:B------:R-:W-:Y:S02]  /*19770*/  LOP3.LUT R36, R37, 0x380, RZ, 0xc0, !PT ;  /* 0x0000038025247812 */ /* 0x000fe400078ec0ff */
[----:B------:R-:W-:-:S02]  /*19780*/  LOP3.LUT R9, R72, 0x380, RZ, 0xc0, !PT ;  /* 0x0000038048097812 */ /* 0x000fc400078ec0ff */
[----:B------:R-:W-:Y:S02]  /*19790*/  LOP3.LUT R26, R27, 0x380, RZ, 0xc0, !PT ;  /* 0x000003801b1a7812 */ /* 0x000fe400078ec0ff */
[----:B------:R-:W-:Y:S02]  /*197a0*/  LOP3.LUT R8, R21, 0x380, RZ, 0xc0, !PT ;  /* 0x0000038015087812 */ /* 0x000fe400078ec0ff */
[----:B------:R-:W-:Y:S02]  /*197b0*/  SHF.R.U64 R52, R52, 0x3, RZ ;  /* 0x0000000334347819 */ /* 0x000fe400000012ff */
[----:B------:R-:W-:Y:S02]  /*197c0*/  SHF.R.U64 R44, R44, 0x3, RZ ;  /* 0x000000032c2c7819 */ /* 0x000fe400000012ff */
[----:B------:R-:W-:Y:S02]  /*197d0*/  SHF.R.U64 R36, R36, 0x3, RZ ;  /* 0x0000000324247819 */ /* 0x000fe400000012ff */
[----:B------:R-:W-:-:S02]  /*197e0*/  SHF.R.U64 R9, R9, 0x3, RZ ;  /* 0x0000000309097819 */ /* 0x000fc400000012ff */
[----:B------:R-:W-:Y:S02]  /*197f0*/  SHF.R.U64 R26, R26, 0x3, RZ ;  /* 0x000000031a1a7819 */ /* 0x000fe400000012ff */
[----:B------:R-:W-:Y:S01]  /*19800*/  SHF.R.U64 R8, R8, 0x3, RZ ;  /* 0x0000000308087819 */ /* 0x000fe200000012ff */
[----:B----4-:R-:W-:Y:S01]  /*19810*/  IMAD.MOV.U32 R143, RZ, RZ, R94 ;  /* 0x000000ffff8f7224 */ /* 0x010fe200078e005e */
[----:B------:R-:W-:Y:S01]  /*19820*/  LOP3.LUT R52, R52, R53, RZ, 0x3c, !PT ;  /* 0x0000003534347212 */ /* 0x000fe200078e3cff */
[--C-:B------:R-:W-:Y:S01]  /*19830*/  IMAD.X R53, RZ, RZ, R73.reuse, P3 ;  /* 0x000000ffff357224 */ /* 0x100fe200018e0649 */
[----:B------:R-:W-:Y:S01]  /*19840*/  LOP3.LUT R44, R44, R45, RZ, 0x3c, !PT ;  /* 0x0000002d2c2c7212 */ /* 0x000fe200078e3cff */
[--C-:B------:R-:W-:Y:S01]  /*19850*/  IMAD.X R45, RZ, RZ, R73.reuse, P2 ;  /* 0x000000ffff2d7224 */ /* 0x100fe200010e0649 */
[----:B------:R-:W-:Y:S01]  /*19860*/  LOP3.LUT R36, R36, R37, RZ, 0x3c, !PT ;  /* 0x0000002524247212 */ /* 0x000fe200078e3cff */
[--C-:B------:R-:W-:Y:S01]  /*19870*/  IMAD.X R37, RZ, RZ, R73.reuse, P1 ;  /* 0x000000ffff257224 */ /* 0x100fe200008e0649 */
[----:B------:R-:W-:Y:S01]  /*19880*/  LOP3.LUT R72, R9, R72, RZ, 0x3c, !PT ;  /* 0x0000004809487212 */ /* 0x000fe200078e3cff */
[----:B------:R-:W-:Y:S01]  /*19890*/  IMAD.X R9, RZ, RZ, R73, P4 ;  /* 0x000000ffff097224 */ /* 0x000fe200020e0649 */
[----:B------:R-:W-:-:S02]  /*198a0*/  LOP3.LUT R26, R26, R27, RZ, 0x3c, !PT ;  /* 0x0000001b1a1a7212 */ /* 0x000fc400078e3cff */
[----:B------:R-:W-:Y:S02]  /*198b0*/  LOP3.LUT R8, R8, R21, RZ, 0x3c, !PT ;  /* 0x0000001508087212 */ /* 0x000fe400078e3cff */
[-C--:B------:R-:W-:Y:S02]  /*198c0*/  IADD3.X R27, RZ, R73.reuse, RZ, P5, !PT ;  /* 0x00000049ff1b7210 */ /* 0x080fe40002ffe4ff */
[----:B------:R-:W-:Y:S02]  /*198d0*/  MOV R99, R72 ;  /* 0x0000004800637202 */ /* 0x000fe40000000f00 */
[----:B------:R-:W-:Y:S02]  /*198e0*/  MOV R81, R90 ;  /* 0x0000005a00517202 */ /* 0x000fe40000000f00 */
[----:B------:R-:W-:Y:S02]  /*198f0*/  MOV R79, R88 ;  /* 0x00000058004f7202 */ /* 0x000fe40000000f00 */
[----:B------:R-:W-:Y:S01]  /*19900*/  MOV R98, R86 ;  /* 0x0000005600627202 */ /* 0x000fe20000000f00 */
[----:B------:R-:W-:Y:S01]  /*19910*/  IMAD.SHL.U32 R87, R141, 0x4, RZ ;  /* 0x000000048d577824 */ /* 0x000fe200078e00ff */
[----:B------:R-:W-:-:S02]  /*19920*/  MOV R96, R96 ;  /* 0x0000006000607202 */ /* 0x000fc40000000f00 */
[----:B------:R-:W-:Y:S02]  /*19930*/  MOV R85, R84 ;  /* 0x0000005400557202 */ /* 0x000fe40000000f00 */
[----:B------:R-:W-:Y:S02]  /*19940*/  MOV R83, R82 ;  /* 0x0000005200537202 */ /* 0x000fe40000000f00 */
[----:B------:R-:W-:Y:S02]  /*19950*/  MOV R95, R74 ;  /* 0x0000004a005f7202 */ /* 0x000fe40000000f00 */
[----:B------:R-:W-:Y:S02]  /*19960*/  MOV R94, R68 ;  /* 0x00000044005e7202 */ /* 0x000fe40000000f00 */
[----:B------:R-:W-:Y:S02]  /*19970*/  MOV R93, R64 ;  /* 0x00000040005d7202 */ /* 0x000fe40000000f00 */
[----:B------:R-:W-:-:S02]  /*19980*/  MOV R92, R60 ;  /* 0x0000003c005c7202 */ /* 0x000fc40000000f00 */
[----:B------:R-:W-:Y:S02]  /*19990*/  MOV R91, R52 ;  /* 0x00000034005b7202 */ /* 0x000fe40000000f00 */
[----:B------:R-:W-:Y:S02]  /*199a0*/  MOV R90, R44 ;  /* 0x0000002c005a7202 */ /* 0x000fe40000000f00 */
[----:B------:R-:W-:Y:S02]  /*199b0*/  MOV R89, R36 ;  /* 0x0000002400597202 */ /* 0x000fe40000000f00 */
[----:B------:R-:W-:Y:S02]  /*199c0*/  MOV R88, R26 ;  /* 0x0000001a00587202 */ /* 0x000fe40000000f00 */
[----:B------:R-:W-:Y:S02]  /*199d0*/  MOV R73, R8 ;  /* 0x0000000800497202 */ /* 0x000fe40000000f00 */
[----:B------:R-:W-:Y:S01]  /*199e0*/  SHF.L.U64.HI R97, R141, 0x2, R143 ;  /* 0x000000028d617819 */ /* 0x000fe2000001028f */
[----:B------:R-:W-:Y:S06]  /*199f0*/  BRA.DIV UR4, `(.L_x_665) ;  /* 0x000000c204447947 */ /* 0x000fec000b800000 */
[----:B------:R-:W-:Y:S02]  /*19a00*/  SEL R9, R32, R33, P0 ;  /* 0x0000002120097207 */ /* 0x000fe40000000000 */
[----:B------:R-:W-:Y:S02]  /*19a10*/  SEL R6, R33, R32, P0 ;  /* 0x0000002021067207 */ /* 0x000fe40000000000 */
[----:B------:R-:W-:Y:S02]  /*19a20*/  SEL R21, R40, R41, P0 ;  /* 0x0000002928157207 */ /* 0x000fe40000000000 */
[----:B------:R-:W-:Y:S01]  /*19a30*/  SEL R8, R41, R40, P0 ;  /* 0x0000002829087207 */ /* 0x000fe20000000000 */
[----:B-----5:R-:W-:Y:S01]  /*19a40*/  SHFL.IDX PT, R9, R9, R0, 0x1c1f ;  /* 0x001c1f0009097589 */ /* 0x020fe200000e0000 */
[----:B------:R-:W-:Y:S02]  /*19a50*/  SEL R33, R80, R39, P0 ;  /* 0x0000002750217207 */ /* 0x000fe40000000000 */
[----:B------:R-:W-:Y:S01]  /*19a60*/  SEL R40, R39, R80, P0 ;  /* 0x0000005027287207 */ /* 0x000fe20000000000 */
[----:B------:R-:W-:Y:S01]  /*19a70*/  SHFL.IDX PT, R21, R21, R0, 0x1c1f ;  /* 0x001c1f0015157589 */ /* 0x000fe200000e0000 */
[----:B------:R-:W-:-:S02]  /*19a80*/  SEL R53, R34, R5, P0 ;  /* 0x0000000522357207 */ /* 0x000fc40000000000 */
[----:B------:R-:W-:Y:S02]  /*19a90*/  SEL R80, R5, R34, P0 ;  /* 0x0000002205507207 */ /* 0x000fe40000000000 */
[----:B------:R-:W-:Y:S02]  /*19aa0*/  SEL R25, R48, R49, P0 ;  /* 0x0000003130197207 */ /* 0x000fe40000000000 */
[----:B------:R-:W-:Y:S01]  /*19ab0*/  SEL R27, R24, R57, P0 ;  /* 0x00000039181b7207 */ /* 0x000fe20000000000 */
[----:B------:R-:W-:Y:S01]  /*19ac0*/  SHFL.IDX PT, R53, R53, R0, 0x1c1f ;  /* 0x001c1f0035357589 */ /* 0x000fe200000e0000 */
[----:B------:R-:W-:Y:S02]  /*19ad0*/  SEL R31, R38, R35, P0 ;  /* 0x00000023261f7207 */ /* 0x000fe40000000000 */
[----:B------:R-:W-:Y:S01]  /*19ae0*/  LOP3.LUT R5, R0, 0x2, RZ, 0x3c, !PT ;  /* 0x0000000200057812 */ /* 0x000fe200078e3cff */
        /* <DEDUP_REMOVED lines=45> */
[----:B------:R-:W0:Y:S01]  /*19dc0*/  SHFL.IDX PT, R7, R13, R0, 0x1c1f ;  /* 0x001c1f000d077589 */ /* 0x000e2200000e0000 */
[----:B------:R-:W-:-:S02]  /*19dd0*/  SEL R103, R30, R109, P0 ;  /* 0x0000006d1e677207 */ /* 0x000fc40000000000 */
[----:B------:R-:W-:Y:S01]  /*19de0*/  SEL R106, R109, R30, P0 ;  /* 0x0000001e6d6a7207 */ /* 0x000fe20000000000 */
[----:B------:R-:W-:Y:S01]  /*19df0*/  SHFL.IDX PT, R42, R33, R0, 0x1c1f ;  /* 0x001c1f00212a7589 */ /* 0x000fe200000e0000 */
[----:B------:R-:W-:Y:S02]  /*19e00*/  SEL R59, R111, R112, P0 ;  /* 0x000000706f3b7207 */ /* 0x000fe40000000000 */
[----:B------:R-:W-:Y:S01]  /*19e10*/  SEL R63, R114, R123, P0 ;  /* 0x0000007b723f7207 */ /* 0x000fe20000000000 */
[----:B------:R1:W2:Y:S01]  /*19e20*/  SHFL.IDX PT, R30, R8, R5, 0x1c1f ;  /* 0x001c1f05081e7589 */ /* 0x0002a200000e0000 */
[----:B------:R-:W-:Y:S02]  /*19e30*/  SEL R67, R116, R131, P0 ;  /* 0x0000008374437207 */ /* 0x000fe40000000000 */
[----:B------:R-:W-:Y:S01]  /*19e40*/  SEL R71, R118, R139, P0 ;  /* 0x0000008b76477207 */ /* 0x000fe20000000000 */
[----:B------:R-:W-:Y:S01]  /*19e50*/  SHFL.IDX PT, R50, R37, R0, 0x1c1f ;  /* 0x001c1f0025327589 */ /* 0x000fe200000e0000 */
[----:B------:R-:W-:-:S02]  /*19e60*/  SEL R56, R113, R56, P0 ;  /* 0x0000003871387207 */ /* 0x000fc40000000000 */
[----:B------:R-:W-:Y:S01]  /*19e70*/  SEL R60, R121, R120, P0 ;  /* 0x00000078793c7207 */ /* 0x000fe20000000000 */
[----:B------:R-:W3:Y:S01]  /*19e80*/  SHFL.IDX PT, R33, R40, R5, 0x1c1f ;  /* 0x001c1f0528217589 */ /* 0x000ee200000e0000 */
        /* <DEDUP_REMOVED lines=19> */
[----:B0-----:R-:W-:Y:S01]  /*19fc0*/  SEL R4, R7, R26, P0 ;  /* 0x0000001a07047207 */ /* 0x001fe20000000000 */
[----:B------:R-:W0:Y:S01]  /*19fd0*/  SHFL.IDX PT, R35, R44, R5, 0x1c1f ;  /* 0x001c1f052c237589 */ /* 0x000e2200000e0000 */
[----:B------:R-:W-:Y:S02]  /*19fe0*/  SEL R6, R26, R7, P0 ;  /* 0x000000071a067207 */ /* 0x000fe40000000000 */
[----:B-1----:R-:W-:Y:S01]  /*19ff0*/  SEL R8, R9, R28, P0 ;  /* 0x0000001c09087207 */ /* 0x002fe20000000000 */
[----:B------:R-:W1:Y:S01]  /*1a000*/  SHFL.IDX PT, R39, R52, R5, 0x1c1f ;  /* 0x001c1f0534277589 */ /* 0x000e6200000e0000 */
[----:B------:R-:W-:-:S02]  /*1a010*/  SEL R10, R28, R9, P0 ;  /* 0x000000091c0a7207 */ /* 0x000fc40000000000 */
[----:B--2---:R-:W-:Y:S01]  /*1a020*/  SEL R12, R21, R30, P0 ;  /* 0x0000001e150c7207 */ /* 0x004fe20000000000 */
[----:B------:R-:W-:Y:S01]  /*1a030*/  SHFL.IDX PT, R69, R69, R0, 0x1c1f ;  /* 0x001c1f0045457589 */ /* 0x000fe200000e0000 */
[----:B------:R-:W-:Y:S02]  /*1a040*/  SEL R14, R30, R21, P0 ;  /* 0x000000151e0e7207 */ /* 0x000fe40000000000 */
[----:B------:R-:W-:Y:S01]  /*1a050*/  SEL R24, R25, R32, P0 ;  /* 0x0000002019187207 */ /* 0x000fe20000000000 */
[----:B------:R-:W2:Y:S01]  /*1a060*/  SHFL.IDX PT, R41, R56, R5, 0x1c1f ;  /* 0x001c1f0538297589 */ /* 0x000ea200000e0000 */
[----:B------:R-:W-:Y:S02]  /*1a070*/  SEL R26, R32, R25, P0 ;  /* 0x00000019201a7207 */ /* 0x000fe40000000000 */
[----:B------:R-:W-:Y:S01]  /*1a080*/  SEL R28, R27, R34, P0 ;  /* 0x000000221b1c7207 */ /* 0x000fe20000000000 */
[----:B------:R-:W4:Y:S01]  /*1a090*/  SHFL.IDX PT, R43, R60, R5, 0x1c1f ;  /* 0x001c1f053c2b7589 */ /* 0x000f2200000e0000 */
[----:B------:R-:W-:-:S02]  /*1a0a0*/  SEL R30, R34, R27, P0 ;  /* 0x0000001b221e7207 */ /* 0x000fc40000000000 */
[----:B------:R-:W-:Y:S01]  /*1a0b0*/  SEL R32, R29, R36, P0 ;  /* 0x000000241d207207 */ /* 0x000fe20000000000 */
[----:B------:R-:W4:Y:S01]  /*1a0c0*/  SHFL.IDX PT, R45, R64, R5, 0x1c1f ;  /* 0x001c1f05402d7589 */ /* 0x000f2200000e0000 */
[----:B------:R-:W-:Y:S02]  /*1a0d0*/  SEL R34, R36, R29, P0 ;  /* 0x0000001d24227207 */ /* 0x000fe40000000000 */
[----:B------:R-:W-:Y:S01]  /*1a0e0*/  SEL R36, R31, R38, P0 ;  /* 0x000000261f247207 */ /* 0x000fe20000000000 */
[----:B------:R-:W4:Y:S01]  /*1a0f0*/  SHFL.IDX PT, R47, R68, R5, 0x1c1f ;  /* 0x001c1f05442f7589 */ /* 0x000f2200000e0000 */
[----:B---3--:R-:W-:Y:S02]  /*1a100*/  SEL R40, R42, R33, P0 ;  /* 0x000000212a287207 */ /* 0x008fe40000000000 */
[----:B0-----:R-:W-:Y:S01]  /*1a110*/  SEL R44, R46, R35, P0 ;  /* 0x000000232e2c7207 */ /* 0x001fe20000000000 */
[----:B------:R-:W0:Y:S01]  /*1a120*/  SHFL.IDX PT, R49, R72, R5, 0x1c1f ;  /* 0x001c1f0548317589 */ /* 0x000e2200000e0000 */
[----:B------:R-:W-:-:S02]  /*1a130*/  SEL R48, R50, R37, P0 ;  /* 0x0000002532307207 */ /* 0x000fc40000000000 */
[----:B-1----:R-:W-:Y:S01]  /*1a140*/  SEL R52, R54, R39, P0 ;  /* 0x0000002736347207 */ /* 0x002fe20000000000 */
[----:B------:R-:W1:Y:S01]  /*1a150*/  SHFL.IDX PT, R84, R84, R5, 0x1c1f ;  /* 0x001c1f0554547589 */ /* 0x000e6200000e0000 */
[----:B------:R-:W-:Y:S02]  /*1a160*/  SEL R38, R38, R31, P0 ;  /* 0x0000001f26267207 */ /* 0x000fe40000000000 */
[----:B------:R-:W-:Y:S01]  /*1a170*/  SEL R42, R33, R42, P0 ;  /* 0x0000002a212a7207 */ /* 0x000fe20000000000 */
[----:B------:R-:W3:Y:S01]  /*1a180*/  SHFL.IDX PT, R86, R86, R5, 0x1c1f ;  /* 0x001c1f0556567589 */ /* 0x000ee200000e0000 */
[----:B------:R-:W-:Y:S02]  /*1a190*/  SEL R46, R35, R46, P0 ;  /* 0x0000002e232e7207 */ /* 0x000fe40000000000 */
[----:B------:R-:W-:Y:S01]  /*1a1a0*/  SEL R50, R37, R50, P0 ;  /* 0x0000003225327207 */ /* 0x000fe20000000000 */
[----:B------:R-:W3:Y:S01]  /*1a1b0*/  SHFL.IDX PT, R100, R100, R5, 0x1c1f ;  /* 0x001c1f0564647589 */ /* 0x000ee200000e0000 */
[----:B------:R-:W-:-:S02]  /*1a1c0*/  SEL R54, R39, R54, P0 ;  /* 0x0000003627367207 */ /* 0x000fc40000000000 */
[----:B--2---:R-:W-:Y:S01]  /*1a1d0*/  SEL R56, R58, R41, P0 ;  /* 0x000000293a387207 */ /* 0x004fe20000000000 */
[----:B------:R-:W2:Y:S01]  /*1a1e0*/  SHFL.IDX PT, R102, R102, R5, 0x1c1f ;  /* 0x001c1f0566667589 */ /* 0x000ea200000e0000 */
[----:B----4-:R-:W-:Y:S02]  /*1a1f0*/  SEL R60, R62, R43, P0 ;  /* 0x0000002b3e3c7207 */ /* 0x010fe40000000000 */
[----:B------:R-:W-:Y:S01]  /*1a200*/  SEL R64, R66, R45, P0 ;  /* 0x0000002d42407207 */ /* 0x000fe20000000000 */
[----:B------:R-:W-:Y:S01]  /*1a210*/  SHFL.IDX PT, R51, R51, R0, 0x1c1f ;  /* 0x001c1f0033337589 */ /* 0x000fe200000e0000 */
[----:B------:R-:W-:Y:S02]  /*1a220*/  SEL R68, R70, R47, P0 ;  /* 0x0000002f46447207 */ /* 0x000fe40000000000 */
[----:B------:R-:W-:Y:S01]  /*1a230*/  SEL R58, R41, R58, P0 ;  /* 0x0000003a293a7207 */ /* 0x000fe20000000000 */
[----:B------:R-:W-:Y:S01]  /*1a240*/  SHFL.IDX PT, R55, R55, R0, 0x1c1f ;  /* 0x001c1f0037377589 */ /* 0x000fe200000e0000 */
[----:B0-----:R-:W-:-:S02]  /*1a250*/  SEL R72, R74, R49, P0 ;  /* 0x000000314a487207 */ /* 0x001fc40000000000 */
[----:B------:R-:W-:Y:S01]  /*1a260*/  SEL R62, R43, R62, P0 ;  /* 0x0000003e2b3e7207 */ /* 0x000fe20000000000 */
[----:B------:R-:W-:Y:S01]  /*1a270*/  SHFL.IDX PT, R59, R59, R0, 0x1c1f ;  /* 0x001c1f003b3b7589 */ /* 0x000fe200000e0000 */
[----:B-1----:R-:W-:Y:S02]  /*1a280*/  SEL R25, R57, R84, P0 ;  /* 0x0000005439197207 */ /* 0x002fe40000000000 */
[----:B------:R-:W-:Y:S01]  /*1a290*/  SEL R27, R84, R57, P0 ;  /* 0x00000039541b7207 */ /* 0x000fe20000000000 */
[----:B------:R-:W-:Y:S01]  /*1a2a0*/  SHFL.IDX PT, R63, R63, R0, 0x1c1f ;  /* 0x001c1f003f3f7589 */ /* 0x000fe200000e0000 */
[----:B---3--:R-:W-:Y:S02]  /*1a2b0*/  SEL R29, R61, R86, P0 ;  /* 0x000000563d1d7207 */ /* 0x008fe40000000000 */
[----:B------:R-:W-:Y:S01]  /*1a2c0*/  SEL R31, R86, R61, P0 ;  /* 0x0000003d561f7207 */ /* 0x000fe20000000000 */
[----:B------:R-:W-:Y:S01]  /*1a2d0*/  SHFL.IDX PT, R67, R67, R0, 0x1c1f ;  /* 0x001c1f0043437589 */ /* 0x000fe200000e0000 */
[----:B------:R-:W-:-:S02]  /*1a2e0*/  SEL R33, R65, R100, P0 ;  /* 0x0000006441217207 */ /* 0x000fc40000000000 */
[----:B------:R-:W-:Y:S01]  /*1a2f0*/  SEL R35, R100, R65, P0 ;  /* 0x0000004164237207 */ /* 0x000fe20000000000 */
[----:B------:R-:W-:Y:S01]  /*1a300*/  SHFL.IDX PT, R71, R71, R0, 0x1c1f ;  /* 0x001c1f0047477589 */ /* 0x000fe200000e0000 */
[----:B--2---:R-:W-:Y:S02]  /*1a310*/  SEL R37, R69, R102, P0 ;  /* 0x0000006645257207 */ /* 0x004fe40000000000 */
[----:B------:R-:W-:Y:S01]  /*1a320*/  SEL R39, R102, R69, P0 ;  /* 0x0000004566277207 */ /* 0x000fe20000000000 */
[----:B------:R-:W0:Y:S01]  /*1a330*/  SHFL.IDX PT, R78, R78, R5, 0x1c1f ;  /* 0x001c1f054e4e7589 */ /* 0x000e2200000e0000 */
[----:B------:R-:W-:Y:S02]  /*1a340*/  SEL R66, R45, R66, P0 ;  /* 0x000000422d427207 */ /* 0x000fe40000000000 */
[----:B------:R-:W-:Y:S01]  /*1a350*/  SEL R70, R47, R70, P0 ;  /* 0x000000462f467207 */ /* 0x000fe20000000000 */
[----:B------:R-:W1:Y:S01]  /*1a360*/  SHFL.IDX PT, R80, R80, R5, 0x1c1f ;  /* 0x001c1f0550507589 */ /* 0x000e6200000e0000 */
[----:B------:R-:W-:-:S03]  /*1a370*/  SEL R74, R49, R74, P0 ;  /* 0x0000004a314a7207 */ /* 0x000fc60000000000 */
[----:B------:R-:W2:Y:S04]  /*1a380*/  SHFL.IDX PT, R82, R82, R5, 0x1c1f ;  /* 0x001c1f0552527589 */ /* 0x000ea800000e0000 */
[----:B------:R-:W3:Y:S04]  /*1a390*/  SHFL.IDX PT, R112, R112, R5, 0x1c1f ;  /* 0x001c1f0570707589 */ /* 0x000ee800000e0000 */
[----:B------:R-:W4:Y:S04]  /*1a3a0*/  SHFL.IDX PT, R114, R114, R5, 0x1c1f ;  /* 0x001c1f0572727589 */ /* 0x000f2800000e0000 */
[----:B------:R-:W4:Y:S04]  /*1a3b0*/  SHFL.IDX PT, R116, R116, R5, 0x1c1f ;  /* 0x001c1f0574747589 */ /* 0x000f2800000e0000 */
[----:B------:R-:W4:Y:S01]  /*1a3c0*/  SHFL.IDX PT, R118, R118, R5, 0x1c1f ;  /* 0x001c1f0576767589 */ /* 0x000f2200000e0000 */
[----:B0-----:R-:W-:-:S03]  /*1a3d0*/  SEL R7, R78, R51, P0 ;  /* 0x000000334e077207 */ /* 0x001fc60000000000 */
[----:B------:R-:W-:Y:S01]  /*1a3e0*/  SHFL.IDX PT, R101, R101, R0, 0x1c1f ;  /* 0x001c1f0065657589 */ /* 0x000fe200000e0000 */
[----:B-1----:R-:W-:Y:S02]  /*1a3f0*/  SEL R9, R53, R80, P0 ;  /* 0x0000005035097207 */ /* 0x002fe40000000000 */
[----:B------:R-:W-:Y:S01]  /*1a400*/  SEL R11, R80, R53, P0 ;  /* 0x00000035500b7207 */ /* 0x000fe20000000000 */
[----:B------:R-:W-:Y:S01]  /*1a410*/  SHFL.IDX PT, R103, R103, R0, 0x1c1f ;  /* 0x001c1f0067677589 */ /* 0x000fe200000e0000 */
[----:B--2---:R-:W-:Y:S02]  /*1a420*/  SEL R13, R55, R82, P0 ;  /* 0x00000052370d7207 */ /* 0x004fe40000000000 */
[----:B------:R-:W-:Y:S01]  /*1a430*/  SEL R15, R82, R55, P0 ;  /* 0x00000037520f7207 */ /* 0x000fe20000000000 */
[----:B------:R-:W-:Y:S01]  /*1a440*/  SHFL.IDX PT, R105, R105, R0, 0x1c1f ;  /* 0x001c1f0069697589 */ /* 0x000fe200000e0000 */
[----:B---3--:R-:W-:Y:S02]  /*1a450*/  SEL R57, R59, R112, P0 ;  /* 0x000000703b397207 */ /* 0x008fe40000000000 */
[----:B------:R-:W-:Y:S01]  /*1a460*/  SEL R59, R112, R59, P0 ;  /* 0x0000003b703b7207 */ /* 0x000fe20000000000 */
[----:B------:R-:W-:Y:S01]  /*1a470*/  SHFL.IDX PT, R107, R107, R0, 0x1c1f ;  /* 0x001c1f006b6b7589 */ /* 0x000fe200000e0000 */
[----:B----4-:R-:W-:-:S02]  /*1a480*/  SEL R61, R63, R114, P0 ;  /* 0x000000723f3d7207 */ /* 0x010fc40000000000 */
[----:B------:R-:W-:Y:S01]  /*1a490*/  SEL R63, R114, R63, P0 ;  /* 0x0000003f723f7207 */ /* 0x000fe20000000000 */
[----:B------:R-:W0:Y:S01]  /*1a4a0*/  SHFL.IDX PT, R104, R104, R5, 0x1c1f ;  /* 0x001c1f0568687589 */ /* 0x000e2200000e0000 */
[----:B------:R-:W-:Y:S02]  /*1a4b0*/  SEL R65, R67, R116, P0 ;  /* 0x0000007443417207 */ /* 0x000fe40000000000 */
[----:B------:R-:W-:Y:S01]  /*1a4c0*/  SEL R67, R116, R67, P0 ;  /* 0x0000004374437207 */ /* 0x000fe20000000000 */
[----:B------:R-:W1:Y:S01]  /*1a4d0*/  SHFL.IDX PT, R106, R106, R5, 0x1c1f ;  /* 0x001c1f056a6a7589 */ /* 0x000e6200000e0000 */
[----:B------:R-:W-:Y:S02]  /*1a4e0*/  SEL R69, R71, R118, P0 ;  /* 0x0000007647457207 */ /* 0x000fe40000000000 */
[----:B------:R-:W-:Y:S01]  /*1a4f0*/  SEL R71, R118, R71, P0 ;  /* 0x0000004776477207 */ /* 0x000fe20000000000 */
[----:B------:R-:W2:Y:S04]  /*1a500*/  SHFL.IDX PT, R108, R108, R5, 0x1c1f ;  /* 0x001c1f056c6c7589 */ /* 0x000ea800000e0000 */
[----:B------:R-:W3:Y:S04]  /*1a510*/  SHFL.IDX PT, R110, R110, R5, 0x1c1f ;  /* 0x001c1f056e6e7589 */ /* 0x000ee800000e0000 */
[----:B------:R4:W3:Y:S04]  /*1a520*/  SHFL.IDX PT, R2, R2, R5, 0x1c1f ;  /* 0x001c1f0502027589 */ /* 0x0008e800000e0000 */
[----:B------:R1:W3:Y:S01]  /*1a530*/  SHFL.IDX PT, R75, R75, R0, 0x1c1f ;  /* 0x001c1f004b4b7589 */ /* 0x0002e200000e0000 */
[----:B0-----:R-:W-:-:S02]  /*1a540*/  SEL R41, R101, R104, P0 ;  /* 0x0000006865297207 */ /* 0x001fc40000000000 */
[----:B----4-:R-:W-:Y:S02]  /*1a550*/  SEL R5, R51, R78, P0 ;  /* 0x0000004e33057207 */ /* 0x010fe40000000000 */
[----:B------:R-:W-:Y:S02]  /*1a560*/  SEL R43, R104, R101, P0 ;  /* 0x00000065682b7207 */ /* 0x000fe40000000000 */
[----:B-1----:R-:W-:Y:S01]  /*1a570*/  SEL R45, R103, R106, P0 ;  /* 0x0000006a672d7207 */ /* 0x002fe20000000000 */
[----:B------:R-:W-:Y:S01]  /*1a580*/  IMAD.MOV.U32 R0, RZ, RZ, RZ ;  /* 0x000000ffff007224 */ /* 0x000fe200078e00ff */
[----:B------:R-:W-:Y:S02]  /*1a590*/  SEL R47, R106, R103, P0 ;  /* 0x000000676a2f7207 */ /* 0x000fe40000000000 */
[----:B--2---:R-:W-:Y:S02]  /*1a5a0*/  SEL R49, R105, R108, P0 ;  /* 0x0000006c69317207 */ /* 0x004fe40000000000 */
[----:B------:R-:W-:-:S02]  /*1a5b0*/  SEL R51, R108, R105, P0 ;  /* 0x000000696c337207 */ /* 0x000fc40000000000 */
[----:B---3--:R-:W-:Y:S02]  /*1a5c0*/  SEL R53, R107, R110, P0 ;  /* 0x0000006e6b357207 */ /* 0x008fe40000000000 */
[----:B------:R-:W-:-:S07]  /*1a5d0*/  SEL R55, R110, R107, P0 ;  /* 0x0000006b6e377207 */ /* 0x000fce0000000000 */
.L_x_959:
[----:B------:R-:W-:Y:S05]  /*1a5e0*/  WARPSYNC.ALL ;  /* 0x0000000000007948 */ /* 0x000fea0003800000 */
[----:B------:R-:W-:Y:S01]  /*1a5f0*/  BAR.SYNC.DEFER_BLOCKING 0x1, 0x100 ;  /* 0x0044000000007b1d */ /* 0x000fe20000010000 */
[----:B------:R-:W-:-:S05]  /*1a600*/  IADD3 R86, R148, -0x80, RZ ;  /* 0xffffff8094567810 */ /* 0x000fca0007ffe0ff */
[----:B------:R-:W-:Y:S01]  /*1a610*/  ULDC.64 UR4, c[0x0][0xc00] ;  /* 0x0003000000047ab9 */ /* 0x000fe20000000a00 */
[----:B------:R-:W2:Y:S01]  /*1a620*/  LDL R82, [R1+0x38] ;  /* 0x0000380001527983 */ /* 0x000ea20000100800 */
[----:B------:R-:W-:Y:S02]  /*1a630*/  ISETP.NE.U32.AND P1, PT, RZ, UR4, PT ;  /* 0x00000004ff007c0c */ /* 0x000fe4000bf25070 */
[----:B------:R-:W-:Y:S02]  /*1a640*/  IADD3 R100, P2, R87, UR4, RZ ;  /* 0x0000000457647c10 */ /* 0x000fe4000ff5e0ff */
[----:B------:R-:W-:Y:S02]  /*1a650*/  ISETP.NE.AND.EX P1, PT, RZ, UR5, PT, P1 ;  /* 0x00000005ff007c0c */ /* 0x000fe4000bf25310 */
[----:B------:R-:W-:Y:S01]  /*1a660*/  IADD3.X R101, R97, UR5, RZ, P2, !PT ;  /* 0x0000000561657c10 */ /* 0x000fe200097fe4ff */
[----:B------:R-:W-:Y:S01]  /*1a670*/  ULDC.64 UR4, c[0x0][0xc08] ;  /* 0x0003020000047ab9 */ /* 0x000fe20000000a00 */
[----:B------:R0:W-:Y:S04]  /*1a680*/  STSM.16.M88.4 [R99], R4 ;  /* 0x0000000463007844 */ /* 0x0001e80000000200 */
[----:B------:R1:W-:Y:S04]  /*1a690*/  STSM.16.M88.4 [R73], R8 ;  /* 0x0000000849007844 */ /* 0x0003e80000000200 */
[----:B------:R-:W-:Y:S04]  /*1a6a0*/  STSM.16.M88.4 [R88], R12 ;  /* 0x0000000c58007844 */ /* 0x000fe80000000200 */
[----:B------:R-:W-:Y:S01]  /*1a6b0*/  STSM.16.M88.4 [R89], R24 ;  /* 0x0000001859007844 */ /* 0x000fe20000000200 */
[----:B0-----:R-:W-:-:S03]  /*1a6c0*/  SHF.R.S32.HI R4, RZ, 0x1f, R86 ;  /* 0x0000001fff047819 */ /* 0x001fc60000011456 */
[----:B------:R-:W-:Y:S01]  /*1a6d0*/  STSM.16.M88.4 [R90], R28 ;  /* 0x0000001c5a007844 */ /* 0x000fe20000000200 */
[----:B------:R-:W-:-:S03]  /*1a6e0*/  LEA.HI R5, R4, R86, RZ, 0x7 ;  /* 0x0000005604057211 */ /* 0x000fc600078f38ff */
[----:B------:R-:W-:Y:S01]  /*1a6f0*/  STSM.16.M88.4 [R91], R32 ;  /* 0x000000205b007844 */ /* 0x000fe20000000200 */
[----:B-1----:R-:W-:Y:S02]  /*1a700*/  SEL R73, R75, R2, P0 ;  /* 0x000000024b497207 */ /* 0x002fe40000000000 */
[----:B------:R-:W-:Y:S01]  /*1a710*/  LOP3.LUT R6, R5, 0xffffff80, RZ, 0xc0, !PT ;  /* 0xffffff8005067812 */ /* 0x000fe200078ec0ff */
[----:B------:R-:W-:Y:S01]  /*1a720*/  STSM.16.M88.4 [R92], R36 ;  /* 0x000000245c007844 */ /* 0x000fe20000000200 */
[----:B------:R-:W-:-:S03]  /*1a730*/  SEL R75, R2, R75, P0 ;  /* 0x0000004b024b7207 */ /* 0x000fc60000000000 */
[----:B------:R-:W-:Y:S01]  /*1a740*/  IMAD.IADD R8, R86, 0x1, -R6 ;  /* 0x0000000156087824 */ /* 0x000fe200078e0a06 */
[----:B------:R-:W-:Y:S01]  /*1a750*/  STSM.16.M88.4 [R93], R40 ;  /* 0x000000285d007844 */ /* 0x000fe20000000200 */
[----:B------:R-:W-:Y:S01]  /*1a760*/  ISETP.NE.U32.AND P0, PT, RZ, UR4, PT ;  /* 0x00000004ff007c0c */ /* 0x000fe2000bf05070 */
[----:B------:R-:W0:Y:S02]  /*1a770*/  LDC R2, c[0x0][0xbe8] ;  /* 0x0002fa00ff027b82 */ /* 0x000e240000000800 */
[----:B------:R-:W-:Y:S01]  /*1a780*/  SHF.R.S32.HI R7, RZ, 0x1f, R8 ;  /* 0x0000001fff077819 */ /* 0x000fe20000011408 */
[----:B------:R-:W-:Y:S03]  /*1a790*/  STSM.16.M88.4 [R94], R44 ;  /* 0x0000002c5e007844 */ /* 0x000fe60000000200 */
[----:B------:R-:W-:Y:S01]  /*1a7a0*/  LEA.HI R6, R7, R8, RZ, 0x2 ;  /* 0x0000000807067211 */ /* 0x000fe200078f10ff */
[----:B------:R-:W-:Y:S04]  /*1a7b0*/  STSM.16.M88.4 [R95], R48 ;  /* 0x000000305f007844 */ /* 0x000fe80000000200 */
[----:B------:R-:W-:Y:S01]  /*1a7c0*/  STSM.16.M88.4 [R96], R52 ;  /* 0x0000003460007844 */ /* 0x000fe20000000200 */
[----:B------:R-:W-:-:S03]  /*1a7d0*/  SHF.R.S32.HI R9, RZ, 0x2, R6 ;  /* 0x00000002ff097819 */ /* 0x000fc60000011406 */
[----:B------:R-:W-:Y:S01]  /*1a7e0*/  STSM.16.M88.4 [R98], R56 ;  /* 0x0000003862007844 */ /* 0x000fe20000000200 */
[----:B------:R-:W-:-:S03]  /*1a7f0*/  SHF.R.S32.HI R6, RZ, 0x1f, R6 ;  /* 0x0000001fff067819 */ /* 0x000fc60000011406 */
[----:B------:R-:W-:Y:S01]  /*1a800*/  STSM.16.M88.4 [R79], R60 ;  /* 0x0000003c4f007844 */ /* 0x000fe20000000200 */
[----:B------:R-:W-:-:S03]  /*1a810*/  LEA.HI R11, R4, R86, RZ, 0x2 ;  /* 0x00000056040b7211 */ /* 0x000fc600078f10ff */
[----:B------:R1:W-:Y:S01]  /*1a820*/  STSM.16.M88.4 [R81], R64 ;  /* 0x0000004051007844 */ /* 0x0003e20000000200 */
[----:B------:R-:W-:-:S03]  /*1a830*/  LEA.HI R6, R6, R9, RZ, 0x3 ;  /* 0x0000000906067211 */ /* 0x000fc600078f18ff */
[----:B------:R3:W-:Y:S01]  /*1a840*/  STSM.16.M88.4 [R83], R68 ;  /* 0x0000004453007844 */ /* 0x0007e20000000200 */
[----:B------:R-:W-:-:S03]  /*1a850*/  SHF.R.S32.HI R4, RZ, 0x7, R5 ;  /* 0x00000007ff047819 */ /* 0x000fc60000011405 */
[----:B------:R3:W-:Y:S01]  /*1a860*/  STSM.16.M88.4 [R85], R72 ;  /* 0x0000004855007844 */ /* 0x0007e20000000200 */
[----:B------:R-:W-:Y:S01]  /*1a870*/  BAR.SYNC.DEFER_BLOCKING 0x1, 0x100 ;  /* 0x0044000000007b1d */ /* 0x000fe20000010000 */
[----:B------:R-:W-:Y:S02]  /*1a880*/  ISETP.NE.AND.EX P0, PT, RZ, UR5, PT, P0 ;  /* 0x00000005ff007c0c */ /* 0x000fe4000bf05300 */
[----:B------:R-:W-:Y:S02]  /*1a890*/  LOP3.LUT R6, R6, 0xfffffff8, RZ, 0xc0, !PT ;  /* 0xfffffff806067812 */ /* 0x000fe400078ec0ff */
[----:B------:R-:W-:Y:S02]  /*1a8a0*/  LEA.HI R5, R5, R4, RZ, 0x1 ;  /* 0x0000000405057211 */ /* 0x000fe400078f08ff */
[----:B------:R-:W-:Y:S01]  /*1a8b0*/  LEA.HI R7, R7, R8, RZ, 0x5 ;  /* 0x0000000807077211 */ /* 0x000fe200078f28ff */
[----:B------:R-:W-:Y:S01]  /*1a8c0*/  IMAD.IADD R10, R9, 0x1, -R6 ;  /* 0x00000001090a7824 */ /* 0x000fe200078e0a06 */
[----:B------:R-:W-:-:S02]  /*1a8d0*/  LOP3.LUT R5, R5, 0x3fffffe, RZ, 0xc0, !PT ;  /* 0x03fffffe05057812 */ /* 0x000fc400078ec0ff */
[----:B------:R-:W-:Y:S02]  /*1a8e0*/  SHF.R.S32.HI R7, RZ, 0x5, R7 ;  /* 0x00000005ff077819 */ /* 0x000fe40000011407 */
[----:B------:R-:W-:Y:S02]  /*1a8f0*/  IADD3 R5, R4, -R5, RZ ;  /* 0x8000000504057210 */ /* 0x000fe40007ffe0ff */
[----:B------:R-:W-:Y:S01]  /*1a900*/  @P0 IADD3 R4, P3, R87, UR4, RZ ;  /* 0x0000000457040c10 */ /* 0x000fe2000ff7e0ff */
[----:B------:R-:W-:Y:S01]  /*1a910*/  IMAD R10, R7, 0x10, R10 ;  /* 0x00000010070a7824 */ /* 0x000fe200078e020a */
[----:B------:R-:W-:Y:S02]  /*1a920*/  ULDC UR4, c[0x0][0xa88] ;  /* 0x0002a20000047ab9 */ /* 0x000fe40000000800 */
[----:B-1----:R-:W-:Y:S01]  /*1a930*/  MOV R81, UR4 ;  /* 0x0000000400517c02 */ /* 0x002fe20008000f00 */
[----:B------:R-:W-:Y:S01]  /*1a940*/  IMAD R27, R5, 0x40, R10 ;  /* 0x00000040051b7824 */ /* 0x000fe200078e020a */
[----:B------:R-:W-:Y:S01]  /*1a950*/  @P0 IADD3.X R5, R97, UR5, RZ, P3, !PT ;  /* 0x0000000561050c10 */ /* 0x000fe20009ffe4ff */
[----:B------:R3:W5:Y:S01]  /*1a960*/  @P1 LDG.E R0, desc[UR36][R100.64] ;  /* 0x0000002464001981 */ /* 0x000762000c1e1900 */
[----:B0-----:R-:W-:-:S02]  /*1a970*/  ISETP.NE.AND P2, PT, R2, 0x1, PT ;  /* 0x000000010200780c */ /* 0x001fc40003f45270 */
[----:B------:R-:W-:Y:S01]  /*1a980*/  LOP3.LUT R11, R11, 0xfffffffc, RZ, 0xc0, !PT ;  /* 0xfffffffc0b0b7812 */ /* 0x000fe200078ec0ff */
[----:B------:R3:W5:Y:S04]  /*1a990*/  @P0 LDG.E R81, desc[UR36][R4.64] ;  /* 0x0000002404510981 */ /* 0x000768000c1e1900 */
[----:B------:R-:W-:-:S05]  /*1a9a0*/  IMAD.IADD R11, R86, 0x1, -R11 ;  /* 0x00000001560b7824 */ /* 0x000fca00078e0a0b */
[----:B------:R-:W-:Y:S01]  /*1a9b0*/  LEA.HI R12, R11, R11, RZ, 0x1 ;  /* 0x0000000b0b0c7211 */ /* 0x000fe200078f08ff */
[----:B------:R-:W0:Y:S03]  /*1a9c0*/  @P2 LDC R6, c[0x0][0xbec] ;  /* 0x0002fb00ff062b82 */ /* 0x000e260000000800 */
[----:B------:R-:W-:-:S05]  /*1a9d0*/  LOP3.LUT R12, R12, 0x1ffffffe, RZ, 0xc0, !PT ;  /* 0x1ffffffe0c0c7812 */ /* 0x000fca00078ec0ff */
[----:B------:R-:W1:Y:S01]  /*1a9e0*/  @P2 LDC R9, c[0x0][0xbf0] ;  /* 0x0002fc00ff092b82 */ /* 0x000e620000000800 */
[----:B------:R-:W-:-:S04]  /*1a9f0*/  IMAD.IADD R12, R11, 0x1, -R12 ;  /* 0x000000010b0c7824 */ /* 0x000fc800078e0a0c */
[----:B------:R-:W-:-:S04]  /*1aa00*/  IMAD R12, R12, 0x8, R27 ;  /* 0x000000080c0c7824 */ /* 0x000fc800078e021b */
[----:B--2---:R-:W-:Y:S01]  /*1aa10*/  IMAD R15, R82, 0x80, R12 ;  /* 0x00000080520f7824 */ /* 0x004fe200078e020c */
[----:B01-3--:R-:W-:Y:S06]  /*1aa20*/  @P0 BRA `(.L_x_666) ;  /* 0x0000000000100947 */ /* 0x00bfec0003800000 */
[----:B------:R-:W-:Y:S05]  /*1aa30*/  @!P1 BRA `(.L_x_666) ;  /* 0x00000000000c9947 */ /* 0x000fea0003800000 */
[----:B------:R-:W2:Y:S04]  /*1aa40*/  LDG.E R4, desc[UR36][R100.64] ;  /* 0x0000002464047981 */ /* 0x000ea8000c1e1900 */
[----:B-----5:R-:W2:Y:S02]  /*1aa50*/  LDG.E R81, desc[UR36][R100.64+0x4] ;  /* 0x0000042464517981 */ /* 0x020ea4000c1e1900 */
[----:B--2---:R-:W-:-:S07]  /*1aa60*/  IMAD.IADD R81, R81, 0x1, -R4 ;  /* 0x0000000151517824 */ /* 0x004fce00078e0a04 */
.L_x_666:
[----:B------:R-:W2:Y:S01]  /*1aa70*/  LDL.LU R84, [R1+0x2c] ;  /* 0x00002c0001547983 */ /* 0x000ea20000300800 */
[----:B------:R-:W-:Y:S01]  /*1aa80*/  @P2 IMAD.HI.U32 R4, R15, R6, RZ ;  /* 0x000000060f042227 */ /* 0x000fe200078e00ff */
[----:B------:R-:W-:Y:S01]  /*1aa90*/  ULDC.64 UR4, c[0x0][0xb90] ;  /* 0x0002e40000047ab9 */ /* 0x000fe20000000a00 */
[--C-:B-----5:R-:W-:Y:S01]  /*1aaa0*/  SHF.R.S32.HI R79, RZ, 0x1f, R0.reuse ;  /* 0x0000001fff4f7819 */ /* 0x120fe20000011400 */
[----:B------:R-:W0:Y:S01]  /*1aab0*/  @P2 LDC R83, c[0x0][0xbec] ;  /* 0x0002fb00ff532b82 */ /* 0x000e220000000800 */
[----:B------:R-:W-:Y:S01]  /*1aac0*/  IMAD.MOV.U32 R78, RZ, RZ, R0 ;  /* 0x000000ffff4e7224 */ /* 0x000fe200078e0000 */
[----:B------:R-:W-:Y:S01]  /*1aad0*/  MOV R7, R15 ;  /* 0x0000000f00077202 */ /* 0x000fe20000000f00 */
[----:B------:R-:W-:Y:S01]  /*1aae0*/  IMAD R11, R219, 0x40, R18 ;  /* 0x00000040db0b7824 */ /* 0x000fe200078e0212 */
[----:B------:R-:W-:Y:S01]  /*1aaf0*/  @P2 SHF.R.U32.HI R7, RZ, R9, R4 ;  /* 0x00000009ff072219 */ /* 0x000fe20000011604 */
[----:B------:R-:W-:Y:S01]  /*1ab00*/  IMAD R81, R81, R2, RZ ;  /* 0x0000000251517224 */ /* 0x000fe200078e02ff */
[----:B------:R-:W-:Y:S01]  /*1ab10*/  SEL R21, R143, RZ, !P1 ;  /* 0x000000ff8f157207 */ /* 0x000fe20004800000 */
[----:B------:R-:W-:Y:S01]  /*1ab20*/  IMAD.WIDE R76, R11, 0x2, R76 ;  /* 0x000000020b4c7825 */ /* 0x000fe200078e024c */
[----:B------:R-:W-:-:S03]  /*1ab30*/  SHF.R.S32.HI R11, RZ, 0x1f, R7 ;  /* 0x0000001fff0b7819 */ /* 0x000fc60000011407 */
[----:B------:R-:W-:Y:S01]  /*1ab40*/  IMAD.MOV R13, RZ, RZ, -R7 ;  /* 0x000000ffff0d7224 */ /* 0x000fe200078e0a07 */
[C---:B------:R-:W-:Y:S02]  /*1ab50*/  IADD3 R69, P5, R76.reuse, 0x1000, RZ ;  /* 0x000010004c457810 */ /* 0x040fe40007fbe0ff */
[C---:B------:R-:W-:Y:S02]  /*1ab60*/  IADD3 R65, P4, R76.reuse, 0x2000, RZ ;  /* 0x000020004c417810 */ /* 0x040fe40007f9e0ff */
[----:B------:R-:W-:Y:S02]  /*1ab70*/  LOP3.LUT R68, R69, 0x380, RZ, 0xc0, !PT ;  /* 0x0000038045447812 */ /* 0x000fe400078ec0ff */
[----:B------:R-:W-:Y:S02]  /*1ab80*/  LOP3.LUT R64, R65, 0x380, RZ, 0xc0, !PT ;  /* 0x0000038041407812 */ /* 0x000fe400078ec0ff */
[----:B------:R-:W-:Y:S02]  /*1ab90*/  IADD3 R57, P3, R76, 0x4000, RZ ;  /* 0x000040004c397810 */ /* 0x000fe40007f7e0ff */
[----:B------:R-:W-:-:S02]  /*1aba0*/  SHF.R.U64 R68, R68, 0x3, RZ ;  /* 0x0000000344447819 */ /* 0x000fc400000012ff */
[----:B------:R-:W-:Y:S02]  /*1abb0*/  SHF.R.U64 R64, R64, 0x3, RZ ;  /* 0x0000000340407819 */ /* 0x000fe400000012ff */
[----:B------:R-:W-:Y:S02]  /*1abc0*/  LOP3.LUT R56, R57, 0x380, RZ, 0xc0, !PT ;  /* 0x0000038039387812 */ /* 0x000fe400078ec0ff */
[----:B------:R-:W-:Y:S01]  /*1abd0*/  LOP3.LUT R68, R68, R69, RZ, 0x3c, !PT ;  /* 0x0000004544447212 */ /* 0x000fe200078e3cff */
[--C-:B------:R-:W-:Y:S01]  /*1abe0*/  IMAD.X R69, RZ, RZ, R77.reuse, P5 ;  /* 0x000000ffff457224 */ /* 0x100fe200028e064d */
[----:B------:R-:W-:Y:S01]  /*1abf0*/  LOP3.LUT R64, R64, R65, RZ, 0x3c, !PT ;  /* 0x0000004140407212 */ /* 0x000fe200078e3cff */
[----:B------:R-:W-:Y:S01]  /*1ac00*/  IMAD.X R65, RZ, RZ, R77, P4 ;  /* 0x000000ffff417224 */ /* 0x000fe200020e064d */
[C---:B------:R-:W-:Y:S02]  /*1ac10*/  IADD3 R53, P5, R76.reuse, 0x5000, RZ ;  /* 0x000050004c357810 */ /* 0x040fe40007fbe0ff */
[----:B------:R-:W-:-:S02]  /*1ac20*/  IADD3 R49, P4, R76, 0x6000, RZ ;  /* 0x000060004c317810 */ /* 0x000fc40007f9e0ff */
[----:B------:R-:W-:Y:S02]  /*1ac30*/  SHF.R.U64 R56, R56, 0x3, RZ ;  /* 0x0000000338387819 */ /* 0x000fe400000012ff */
[----:B------:R-:W-:Y:S02]  /*1ac40*/  LOP3.LUT R52, R53, 0x380, RZ, 0xc0, !PT ;  /* 0x0000038035347812 */ /* 0x000fe400078ec0ff */
[----:B------:R-:W-:Y:S02]  /*1ac50*/  LOP3.LUT R48, R49, 0x380, RZ, 0xc0, !PT ;  /* 0x0000038031307812 */ /* 0x000fe400078ec0ff */
[----:B------:R-:W-:Y:S01]  /*1ac60*/  LOP3.LUT R56, R56, R57, RZ, 0x3c, !PT ;  /* 0x0000003938387212 */ /* 0x000fe200078e3cff */
[----:B------:R-:W-:Y:S01]  /*1ac70*/  IMAD.X R57, RZ, RZ, R77, P3 ;  /* 0x000000ffff397224 */ /* 0x000fe200018e064d */
        /* <DEDUP_REMOVED lines=23> */
[----:B------:R-:W-:Y:S02]  /*1adf0*/  SHF.R.S32.HI R85, RZ, 0x1f, R86 ;  /* 0x0000001fff557819 */ /* 0x000fe40000011456 */
[----:B------:R-:W-:-:S02]  /*1ae00*/  SHF.R.U64 R24, R24, 0x3, RZ ;  /* 0x0000000318187819 */ /* 0x000fc400000012ff */
[----:B------:R-:W-:Y:S02]  /*1ae10*/  LEA.HI R85, R85, R86, RZ, 0x3 ;  /* 0x0000005655557211 */ /* 0x000fe400078f18ff */
[----:B------:R-:W-:Y:S01]  /*1ae20*/  LOP3.LUT R24, R24, R25, RZ, 0x3c, !PT ;  /* 0x0000001918187212 */ /* 0x000fe200078e3cff */
[----:B------:R-:W-:Y:S01]  /*1ae30*/  IMAD.X R25, RZ, RZ, R77, P3 ;  /* 0x000000ffff197224 */ /* 0x000fe200018e064d */
[----:B------:R-:W-:-:S05]  /*1ae40*/  LOP3.LUT R85, R85, 0xfffffff8, RZ, 0xc0, !PT ;  /* 0xfffffff855557812 */ /* 0x000fca00078ec0ff */
[----:B------:R-:W-:Y:S02]  /*1ae50*/  IMAD.IADD R85, R86, 0x1, -R85 ;  /* 0x0000000156557824 */ /* 0x000fe400078e0a55 */
[C---:B------:R-:W-:Y:S02]  /*1ae60*/  VIADD R86, R18.reuse, 0xc0 ;  /* 0x000000c012567836 */ /* 0x040fe40000000000 */
[----:B------:R-:W-:Y:S01]  /*1ae70*/  VIADD R88, R18, 0x80 ;  /* 0x0000008012587836 */ /* 0x000fe20000000000 */
[----:B------:R-:W-:Y:S01]  /*1ae80*/  BSSY B1, `(.L_x_667) ;  /* 0x00000a0000017945 */ /* 0x000fe20003800000 */
[----:B------:R-:W-:Y:S02]  /*1ae90*/  SHF.R.S32.HI R87, RZ, 0x1f, R218 ;  /* 0x0000001fff577819 */ /* 0x000fe400000114da */
[----:B------:R-:W-:Y:S02]  /*1aea0*/  SHF.R.S32.HI R90, RZ, 0x1f, R18 ;  /* 0x0000001fff5a7819 */ /* 0x000fe40000011412 */
[----:B------:R-:W-:-:S02]  /*1aeb0*/  SHF.R.S32.HI R89, RZ, 0x1f, R88 ;  /* 0x0000001fff597819 */ /* 0x000fc40000011458 */
[----:B--2---:R-:W-:Y:S01]  /*1aec0*/  SHF.R.S32.HI R80, RZ, 0x1f, R84 ;  /* 0x0000001fff507819 */ /* 0x004fe20000011454 */
[----:B------:R-:W-:Y:S01]  /*1aed0*/  IMAD.WIDE.U32 R4, R84, UR4, R78 ;  /* 0x0000000454047c25 */ /* 0x000fe2000f8e004e */
[----:B------:R-:W-:-:S03]  /*1aee0*/  SEL R78, R141, RZ, !P1 ;  /* 0x000000ff8d4e7207 */ /* 0x000fc60004800000 */
[----:B------:R-:W-:-:S04]  /*1aef0*/  IMAD R6, R80, UR4, RZ ;  /* 0x0000000450067c24 */ /* 0x000fc8000f8e02ff */
[----:B------:R-:W-:Y:S01]  /*1af00*/  IMAD R9, R84, UR5, R6 ;  /* 0x0000000554097c24 */ /* 0x000fe2000f8e0206 */
[----:B------:R-:W-:-:S04]  /*1af10*/  ULDC.64 UR4, c[0x0][0xb98] ;  /* 0x0002e60000047ab9 */ /* 0x000fc80000000a00 */
[----:B------:R-:W-:Y:S01]  /*1af20*/  IADD3 R5, R5, R9, RZ ;  /* 0x0000000905057210 */ /* 0x000fe20007ffe0ff */
[----:B------:R-:W-:Y:S01]  /*1af30*/  IMAD R9, R2, R13, R15 ;  /* 0x0000000d02097224 */ /* 0x000fe200078e020f */
[----:B------:R-:W-:Y:S01]  /*1af40*/  IADD3 R15, P3, R76, 0xf000, RZ ;  /* 0x0000f0004c0f7810 */ /* 0x000fe20007f7e0ff */
[----:B------:R-:W-:Y:S02]  /*1af50*/  IMAD R13, R21, UR4, RZ ;  /* 0x00000004150d7c24 */ /* 0x000fe4000f8e02ff */
[----:B------:R-:W-:Y:S01]  /*1af60*/  IMAD.WIDE.U32 R4, R78, UR4, R4 ;  /* 0x000000044e047c25 */ /* 0x000fe2000f8e0004 */
[----:B------:R-:W-:-:S03]  /*1af70*/  SHF.R.S32.HI R6, RZ, 0x1f, R9 ;  /* 0x0000001fff067819 */ /* 0x000fc60000011409 */
[----:B------:R-:W-:Y:S01]  /*1af80*/  IMAD R13, R78, UR5, R13 ;  /* 0x000000054e0d7c24 */ /* 0x000fe2000f8e020d */
[----:B------:R-:W-:Y:S01]  /*1af90*/  IADD3 R4, P0, R7, R4, RZ ;  /* 0x0000000407047210 */ /* 0x000fe20007f1e0ff */
[----:B------:R-:W-:Y:S02]  /*1afa0*/  ULDC.64 UR4, c[0x0][0xb88] ;  /* 0x0002e20000047ab9 */ /* 0x000fe40000000a00 */
[----:B------:R-:W-:Y:S01]  /*1afb0*/  IMAD R6, R6, UR4, RZ ;  /* 0x0000000406067c24 */ /* 0x000fe2000f8e02ff */
[----:B------:R-:W-:Y:S02]  /*1afc0*/  IADD3.X R5, R11, R5, R13, P0, !PT ;  /* 0x000000050b057210 */ /* 0x000fe400007fe40d */
[----:B------:R-:W-:Y:S01]  /*1afd0*/  LOP3.LUT P0, RZ, R8, 0x3, RZ, 0xc0, !PT ;  /* 0x0000000308ff7812 */ /* 0x000fe2000780c0ff */
[C---:B------:R-:W-:Y:S01]  /*1afe0*/  IMAD R7, R9.reuse, UR5, R6 ;  /* 0x0000000509077c24 */ /* 0x040fe2000f8e0206 */
[C---:B------:R-:W-:Y:S01]  /*1aff0*/  IADD3 R13, P5, R76.reuse, 0xd000, RZ ;  /* 0x0000d0004c0d7810 */ /* 0x040fe20007fbe0ff */
[----:B------:R-:W-:Y:S01]  /*1b000*/  IMAD.WIDE.U32 R4, R9, UR4, R4 ;  /* 0x0000000409047c25 */ /* 0x000fe2000f8e0004 */
[----:B------:R-:W-:Y:S01]  /*1b010*/  ULDC.64 UR4, c[0x0][0xb50] ;  /* 0x0002d40000047ab9 */ /* 0x000fe20000000a00 */
[----:B------:R-:W-:-:S02]  /*1b020*/  IADD3 R9, P4, R76, 0xe000, RZ ;  /* 0x0000e0004c097810 */ /* 0x000fc40007f9e0ff */
[----:B------:R-:W-:Y:S01]  /*1b030*/  IMAD.IADD R5, R5, 0x1, R7 ;  /* 0x0000000105057824 */ /* 0x000fe200078e0207 */
[C---:B------:R-:W-:Y:S02]  /*1b040*/  LEA R14, P1, R4.reuse, UR4, 0x2 ;  /* 0x00000004040e7c11 */ /* 0x040fe4000f8210ff */
[----:B------:R-:W-:Y:S02]  /*1b050*/  LOP3.LUT R12, R13, 0x380, RZ, 0xc0, !PT ;  /* 0x000003800d0c7812 */ /* 0x000fe400078ec0ff */
[----:B------:R-:W-:Y:S01]  /*1b060*/  LEA.HI.X R26, R4, UR5, R5, 0x2, P1 ;  /* 0x00000005041a7c11 */ /* 0x000fe200088f1405 */
[----:B------:R-:W-:Y:S01]  /*1b070*/  SHFL.IDX PT, R6, R14, RZ, 0x1c1f ;  /* 0x001c1fff0e067589 */ /* 0x000fe200000e0000 */
[----:B------:R-:W-:Y:S01]  /*1b080*/  IADD3 R61, P1, R76, 0x3000, RZ ;  /* 0x000030004c3d7810 */ /* 0x000fe20007f3e0ff */
[----:B------:R-:W-:Y:S01]  /*1b090*/  ULDC.64 UR4, c[0x0][0xaa0] ;  /* 0x0002a80000047ab9 */ /* 0x000fe20000000a00 */
[----:B------:R-:W-:Y:S01]  /*1b0a0*/  LEA R4, R82, R27, 0x7 ;  /* 0x0000001b52047211 */ /* 0x000fe200078e38ff */
[----:B------:R-:W1:Y:S01]  /*1b0b0*/  SHFL.IDX PT, R7, R26, RZ, 0x1c1f ;  /* 0x001c1fff1a077589 */ /* 0x000e6200000e0000 */
[----:B------:R-:W-:-:S02]  /*1b0c0*/  LOP3.LUT R60, R61, 0x380, RZ, 0xc0, !PT ;  /* 0x000003803d3c7812 */ /* 0x000fc400078ec0ff */
[----:B------:R-:W-:Y:S01]  /*1b0d0*/  LOP3.LUT R5, R76, 0x380, RZ, 0xc0, !PT ;  /* 0x000003804c057812 */ /* 0x000fe200078ec0ff */
[----:B------:R-:W-:Y:S01]  /*1b0e0*/  SHFL.IDX PT, R10, R14, 0x1, 0x1c1f ;  /* 0x003c1f000e0a7f89 */ /* 0x000fe200000e0000 */
[----:B------:R-:W-:Y:S02]  /*1b0f0*/  SHF.R.U64 R60, R60, 0x3, RZ ;  /* 0x000000033c3c7819 */ /* 0x000fe400000012ff */
[----:B------:R-:W-:Y:S01]  /*1b100*/  LOP3.LUT R8, R9, 0x380, RZ, 0xc0, !PT ;  /* 0x0000038009087812 */ /* 0x000fe200078ec0ff */
[----:B------:R-:W2:Y:S01]  /*1b110*/  SHFL.IDX PT, R11, R26, 0x1, 0x1c1f ;  /* 0x003c1f001a0b7f89 */ /* 0x000ea200000e0000 */
[----:B------:R-:W-:Y:S02]  /*1b120*/  LOP3.LUT R60, R60, R61, RZ, 0x3c, !PT ;  /* 0x0000003d3c3c7212 */ /* 0x000fe400078e3cff */
[----:B------:R-:W-:Y:S02]  /*1b130*/  IADD3.X R61, RZ, R77, RZ, P1, !PT ;  /* 0x0000004dff3d7210 */ /* 0x000fe40000ffe4ff */
[----:B------:R-:W-:-:S02]  /*1b140*/  IADD3 R45, P1, R76, 0x7000, RZ ;  /* 0x000070004c2d7810 */ /* 0x000fc40007f3e0ff */
[----:B------:R-:W-:Y:S02]  /*1b150*/  SHF.R.U64 R5, R5, 0x3, RZ ;  /* 0x0000000305057819 */ /* 0x000fe400000012ff */
[----:B------:R-:W-:Y:S02]  /*1b160*/  LOP3.LUT R44, R45, 0x380, RZ, 0xc0, !PT ;  /* 0x000003802d2c7812 */ /* 0x000fe400078ec0ff */
[----:B------:R-:W-:Y:S02]  /*1b170*/  SHF.R.U64 R12, R12, 0x3, RZ ;  /* 0x000000030c0c7819 */ /* 0x000fe400000012ff */
[----:B------:R-:W-:Y:S02]  /*1b180*/  SHF.R.U64 R44, R44, 0x3, RZ ;  /* 0x000000032c2c7819 */ /* 0x000fe400000012ff */
[----:B------:R-:W-:Y:S02]  /*1b190*/  SHF.R.U64 R8, R8, 0x3, RZ ;  /* 0x0000000308087819 */ /* 0x000fe400000012ff */
[----:B------:R-:W-:-:S02]  /*1b1a0*/  LOP3.LUT R44, R44, R45, RZ, 0x3c, !PT ;  /* 0x0000002d2c2c7212 */ /* 0x000fc400078e3cff */
[----:B------:R-:W-:Y:S02]  /*1b1b0*/  IADD3.X R45, RZ, R77, RZ, P1, !PT ;  /* 0x0000004dff2d7210 */ /* 0x000fe40000ffe4ff */
[----:B------:R-:W-:Y:S02]  /*1b1c0*/  IADD3 R29, P1, R76, 0xb000, RZ ;  /* 0x0000b0004c1d7810 */ /* 0x000fe40007f3e0ff */
[----:B------:R-:W-:Y:S01]  /*1b1d0*/  LOP3.LUT R76, R5, R76, RZ, 0x3c, !PT ;  /* 0x0000004c054c7212 */ /* 0x000fe200078e3cff */
[----:B------:R-:W-:Y:S01]  /*1b1e0*/  IMAD.X R5, RZ, RZ, R77, P3 ;  /* 0x000000ffff057224 */ /* 0x000fe200018e064d */
[----:B------:R-:W-:Y:S02]  /*1b1f0*/  LOP3.LUT R28, R29, 0x380, RZ, 0xc0, !PT ;  /* 0x000003801d1c7812 */ /* 0x000fe400078ec0ff */
[----:B------:R-:W-:Y:S02]  /*1b200*/  LOP3.LUT R12, R12, R13, RZ, 0x3c, !PT ;  /* 0x0000000d0c0c7212 */ /* 0x000fe400078e3cff */
[----:B------:R-:W-:-:S02]  /*1b210*/  SHF.R.U64 R28, R28, 0x3, RZ ;  /* 0x000000031c1c7819 */ /* 0x000fc400000012ff */
[----:B------:R-:W-:Y:S01]  /*1b220*/  LOP3.LUT R8, R8, R9, RZ, 0x3c, !PT ;  /* 0x0000000908087212 */ /* 0x000fe200078e3cff */
[--C-:B------:R-:W-:Y:S01]  /*1b230*/  IMAD.X R9, RZ, RZ, R77.reuse, P4 ;  /* 0x000000ffff097224 */ /* 0x100fe200020e064d */
[----:B------:R-:W-:Y:S01]  /*1b240*/  LOP3.LUT R28, R28, R29, RZ, 0x3c, !PT ;  /* 0x0000001d1c1c7212 */ /* 0x000fe200078e3cff */
[----:B------:R-:W-:Y:S01]  /*1b250*/  IMAD.X R29, RZ, RZ, R77, P1 ;  /* 0x000000ffff1d7224 */ /* 0x000fe200008e064d */
[C---:B------:R-:W-:Y:S01]  /*1b260*/  ISETP.GE.OR P1, PT, R4.reuse, R81, P0 ;  /* 0x000000510400720c */ /* 0x040fe20000726670 */
[----:B------:R-:W-:Y:S01]  /*1b270*/  VIADD R4, R4, 0x8 ;  /* 0x0000000804047836 */ /* 0x000fe20000000000 */
[----:B------:R-:W-:-:S04]  /*1b280*/  IADD3.X R13, RZ, R77, RZ, P5, !PT ;  /* 0x0000004dff0d7210 */ /* 0x000fc80002ffe4ff */
[----:B------:R-:W-:Y:S02]  /*1b290*/  ISETP.GE.OR P0, PT, R4, R81, P0 ;  /* 0x000000510400720c */ /* 0x000fe40000706670 */
[----:B------:R-:W-:-:S04]  /*1b2a0*/  LOP3.LUT R4, R15, 0x380, RZ, 0xc0, !PT ;  /* 0x000003800f047812 */ /* 0x000fc800078ec0ff */
[----:B------:R-:W-:Y:S01]  /*1b2b0*/  SHF.R.U64 R4, R4, 0x3, RZ ;  /* 0x0000000304047819 */ /* 0x000fe200000012ff */
[----:B-1----:R1:W-:Y:S03]  /*1b2c0*/  @!P1 ST.E desc[UR36][R6.64], R3 ;  /* 0x0000000306009985 */ /* 0x0023e6000c101924 */
[----:B------:R-:W-:-:S03]  /*1b2d0*/  LOP3.LUT R4, R4, R15, RZ, 0x3c, !PT ;  /* 0x0000000f04047212 */ /* 0x000fc600078e3cff */
[----:B--2---:R2:W-:Y:S04]  /*1b2e0*/  @!P0 ST.E desc[UR36][R10.64], R20 ;  /* 0x000000140a008985 */ /* 0x0045e8000c101924 */
[----:B------:R3:W5:Y:S01]  /*1b2f0*/  LD.E.128 R72, desc[UR36][R76.64] ;  /* 0x000000244c487980 */ /* 0x000762000c101d00 */
[----:B-1----:R-:W-:Y:S02]  /*1b300*/  IMAD R3, R79, UR4, RZ ;  /* 0x000000044f037c24 */ /* 0x002fe4000f8e02ff */
[----:B------:R-:W1:Y:S01]  /*1b310*/  @P2 LDC R79, c[0x0][0xbf0] ;  /* 0x0002fc00ff4f2b82 */ /* 0x000e620000000800 */
[----:B------:R-:W5:Y:S01]  /*1b320*/  LD.E.128 R68, desc[UR36][R68.64] ;  /* 0x0000002444447980 */ /* 0x000f62000c101d00 */
[C---:B------:R-:W-:Y:S02]  /*1b330*/  IMAD R3, R0.reuse, UR5, R3 ;  /* 0x0000000500037c24 */ /* 0x040fe4000f8e0203 */
[----:B--2---:R-:W-:Y:S01]  /*1b340*/  IMAD R20, R85, 0x20, R219 ;  /* 0x0000002055147824 */ /* 0x004fe200078e02db */
[----:B------:R-:W5:Y:S01]  /*1b350*/  LD.E.128 R64, desc[UR36][R64.64] ;  /* 0x0000002440407980 */ /* 0x000f62000c101d00 */
[----:B---3--:R-:W-:Y:S01]  /*1b360*/  IMAD.WIDE.U32 R76, R0, UR4, RZ ;  /* 0x00000004004c7c25 */ /* 0x008fe2000f8e00ff */
[----:B------:R-:W-:-:S02]  /*1b370*/  ULDC.64 UR4, c[0x0][0xae8] ;  /* 0x0002ba0000047ab9 */ /* 0x000fc40000000a00 */
[----:B------:R-:W5:Y:S01]  /*1b380*/  LD.E.128 R60, desc[UR36][R60.64] ;  /* 0x000000243c3c7980 */ /* 0x000f62000c101d00 */
[----:B------:R-:W-:Y:S01]  /*1b390*/  IMAD R80, R80, UR4, RZ ;  /* 0x0000000450507c24 */ /* 0x000fe2000f8e02ff */
[----:B------:R-:W-:Y:S01]  /*1b3a0*/  IADD3 R77, R77, R3, RZ ;  /* 0x000000034d4d7210 */ /* 0x000fe20007ffe0ff */
[----:B------:R-:W-:Y:S01]  /*1b3b0*/  IMAD R20, R82, 0x80, R20 ;  /* 0x0000008052147824 */ /* 0x000fe200078e0214 */
[----:B------:R-:W5:Y:S01]  /*1b3c0*/  LD.E.128 R56, desc[UR36][R56.64] ;  /* 0x0000002438387980 */ /* 0x000f62000c101d00 */
[C---:B------:R-:W-:Y:S02]  /*1b3d0*/  IMAD R3, R84.reuse, UR5, R80 ;  /* 0x0000000554037c24 */ /* 0x040fe4000f8e0250 */
[----:B------:R-:W-:Y:S01]  /*1b3e0*/  IMAD.WIDE.U32 R76, R84, UR4, R76 ;  /* 0x00000004544c7c25 */ /* 0x000fe2000f8e004c */
[----:B------:R-:W-:Y:S01]  /*1b3f0*/  ULDC.64 UR4, c[0x0][0xaf0] ;  /* 0x0002bc0000047ab9 */ /* 0x000fe20000000a00 */
[----:B------:R-:W5:Y:S02]  /*1b400*/  LD.E.128 R52, desc[UR36][R52.64] ;  /* 0x0000002434347980 */ /* 0x000f64000c101d00 */
[----:B0-----:R-:W-:-:S02]  /*1b410*/  @P2 IMAD.HI.U32 R0, R20, R83, RZ ;  /* 0x0000005314002227 */ /* 0x001fc400078e00ff */
[----:B------:R-:W5:Y:S02]  /*1b420*/  LD.E.128 R48, desc[UR36][R48.64] ;  /* 0x0000002430307980 */ /* 0x000f64000c101d00 */
[----:B------:R-:W-:Y:S01]  /*1b430*/  IMAD.IADD R77, R77, 0x1, R3 ;  /* 0x000000014d4d7824 */ /* 0x000fe200078e0203 */
[----:B------:R-:W-:Y:S01]  /*1b440*/  MOV R3, R20 ;  /* 0x0000001400037202 */ /* 0x000fe20000000f00 */
[----:B------:R-:W-:Y:S01]  /*1b450*/  IMAD R21, R21, UR4, RZ ;  /* 0x0000000415157c24 */ /* 0x000fe2000f8e02ff */
[----:B-1----:R-:W-:Y:S01]  /*1b460*/  @P2 SHF.R.U32.HI R3, RZ, R79, R0 ;  /* 0x0000004fff032219 */ /* 0x002fe20000011600 */
[----:B------:R-:W5:Y:S02]  /*1b470*/  LD.E.128 R44, desc[UR36][R44.64] ;  /* 0x000000242c2c7980 */ /* 0x000f64000c101d00 */
[C---:B------:R-:W-:Y:S01]  /*1b480*/  IMAD R21, R78.reuse, UR5, R21 ;  /* 0x000000054e157c24 */ /* 0x040fe2000f8e0215 */
[----:B------:R-:W-:Y:S01]  /*1b490*/  SHF.R.S32.HI R0, RZ, 0x1f, R3 ;  /* 0x0000001fff007819 */ /* 0x000fe20000011403 */
[----:B------:R-:W-:Y:S01]  /*1b4a0*/  IMAD.WIDE.U32 R78, R78, UR4, R76 ;  /* 0x000000044e4e7c25 */ /* 0x000fe2000f8e004c */
[----:B------:R-:W-:Y:S01]  /*1b4b0*/  ULDC.64 UR4, c[0x0][0xae0] ;  /* 0x0002b80000047ab9 */ /* 0x000fe20000000a00 */
[----:B------:R-:W5:Y:S02]  /*1b4c0*/  LD.E.128 R40, desc[UR36][R40.64] ;  /* 0x0000002428287980 */ /* 0x000f64000c101d00 */
[----:B------:R-:W-:-:S02]  /*1b4d0*/  IMAD.MOV R77, RZ, RZ, -R3 ;  /* 0x000000ffff4d7224 */ /* 0x000fc400078e0a03 */
[----:B------:R-:W-:Y:S01]  /*1b4e0*/  IMAD.IADD R79, R79, 0x1, R21 ;  /* 0x000000014f4f7824 */ /* 0x000fe200078e0215 */
[----:B------:R-:W5:Y:S01]  /*1b4f0*/  LD.E.128 R36, desc[UR36][R36.64] ;  /* 0x0000002424247980 */ /* 0x000f62000c101d00 */
[----:B------:R-:W-:Y:S02]  /*1b500*/  IMAD R0, R0, UR4, RZ ;  /* 0x0000000400007c24 */ /* 0x000fe4000f8e02ff */
[----:B------:R-:W-:Y:S01]  /*1b510*/  IMAD R21, R2, R77, R20 ;  /* 0x0000004d02157224 */ /* 0x000fe200078e0214 */
[----:B------:R-:W5:Y:S01]  /*1b520*/  LD.E.128 R32, desc[UR36][R32.64] ;  /* 0x0000002420207980 */ /* 0x000f62000c101d00 */
[C---:B------:R-:W-:Y:S02]  /*1b530*/  IMAD R77, R3.reuse, UR5, R0 ;  /* 0x00000005034d7c24 */ /* 0x040fe4000f8e0200 */
[----:B------:R-:W-:Y:S01]  /*1b540*/  IMAD.WIDE.U32 R2, R3, UR4, R78 ;  /* 0x0000000403027c25 */ /* 0x000fe2000f8e004e */
[----:B------:R-:W-:Y:S01]  /*1b550*/  SHF.R.S32.HI R0, RZ, 0x1f, R21 ;  /* 0x0000001fff007819 */ /* 0x000fe20000011415 */
[----:B------:R-:W-:Y:S01]  /*1b560*/  ULDC.64 UR4, c[0x0][0xad8] ;  /* 0x0002b60000047ab9 */ /* 0x000fe20000000a00 */
[----:B------:R-:W5:Y:S01]  /*1b570*/  LD.E.128 R28, desc[UR36][R28.64] ;  /* 0x000000241c1c7980 */ /* 0x000f62000c101d00 */
[----:B------:R-:W-:-:S02]  /*1b580*/  IMAD.IADD R3, R3, 0x1, R77 ;  /* 0x0000000103037824 */ /* 0x000fc400078e024d */
[----:B------:R-:W-:Y:S01]  /*1b590*/  IMAD R0, R0, UR4, RZ ;  /* 0x0000000400007c24 */ /* 0x000fe2000f8e02ff */
[----:B------:R-:W5:Y:S01]  /*1b5a0*/  LD.E.128 R24, desc[UR36][R24.64] ;  /* 0x0000002418187980 */ /* 0x000f62000c101d00 */
[----:B------:R-:W-:-:S03]  /*1b5b0*/  IMAD.WIDE.U32 R2, R21, UR4, R2 ;  /* 0x0000000415027c25 */ /* 0x000fc6000f8e0002 */
[----:B------:R-:W5:Y:S01]  /*1b5c0*/  LD.E.128 R12, desc[UR36][R12.64] ;  /* 0x000000240c0c7980 */ /* 0x000f62000c101d00 */
[----:B------:R-:W-:Y:S01]  /*1b5d0*/  IMAD R77, R21, UR5, R0 ;  /* 0x00000005154d7c24 */ /* 0x000fe2000f8e0200 */
[----:B------:R-:W-:Y:S02]  /*1b5e0*/  ULDC.64 UR4, c[0x0][0xa80] ;  /* 0x0002a00000047ab9 */ /* 0x000fe40000000a00 */
[----:B------:R-:W5:Y:S04]  /*1b5f0*/  LD.E.128 R8, desc[UR36][R8.64] ;  /* 0x0000002408087980 */ /* 0x000f68000c101d00 */
[----:B------:R-:W5:Y:S01]  /*1b600*/  LD.E.128 R4, desc[UR36][R4.64] ;  /* 0x0000002404047980 */ /* 0x000f62000c101d00 */
[----:B------:R-:W-:Y:S01]  /*1b610*/  IADD3 R3, R3, R77, RZ ;  /* 0x0000004d03037210 */ /* 0x000fe20007ffe0ff */
[----:B------:R-:W-:Y:S01]  /*1b620*/  VIADD R0, R23, 0x38820 ;  /* 0x0003882017007836 */ /* 0x000fe20000000000 */
[----:B------:R-:W-:Y:S01]  /*1b630*/  LEA R80, P2, R2, UR4, 0x1 ;  /* 0x0000000402507c11 */ /* 0x000fe2000f8408ff */
[----:B------:R-:W-:Y:S01]  /*1b640*/  @!PT LDS RZ, [RZ] ;  /* 0x00000000fffff984 */ /* 0x000fe20000000800 */
[----:B------:R-:W-:Y:S01]  /*1b650*/  @!PT LDS RZ, [RZ] ;  /* 0x00000000fffff984 */ /* 0x000fe20000000800 */
[----:B------:R-:W-:Y:S01]  /*1b660*/  @!PT LDS RZ, [RZ] ;  /* 0x00000000fffff984 */ /* 0x000fe20000000800 */
[----:B------:R-:W-:Y:S01]  /*1b670*/  @!PT LDS RZ, [RZ] ;  /* 0x00000000fffff984 */ /* 0x000fe20000000800 */
[----:B------:R0:W-:Y:S06]  /*1b680*/  MEMBAR.ALL.CTA ;  /* 0x0000000000007992 */ /* 0x0001ec0000008000 */
[----:B0-----:R-:W0:Y:S01]  /*1b690*/  FENCE.VIEW.ASYNC.S ;  /* 0x00000000000073c6 */ /* 0x001e220000000000 */
[----:B------:R-:W-:-:S02]  /*1b6a0*/  LEA R84, R82, R219, 0x7 ;  /* 0x000000db52547211 */ /* 0x000fc400078e38ff */
[----:B------:R-:W-:Y:S01]  /*1b6b0*/  LEA.HI.X R82, R2, UR5, R3, 0x1, P2 ;  /* 0x0000000502527c11 */ /* 0x000fe200090f0c03 */
[----:B0-----:R0:W1:Y:S01]  /*1b6c0*/  SHFL.IDX PT, R83, R80, RZ, 0x181f ;  /* 0x00181fff50537589 */ /* 0x00106200000e0000 */
[CC--:B------:R-:W-:Y:S01]  /*1b6d0*/  ISETP.GE.AND P2, PT, R84.reuse, R81.reuse, PT ;  /* 0x000000515400720c */ /* 0x0c0fe20003f46270 */
[C---:B------:R-:W-:Y:S01]  /*1b6e0*/  VIADD R20, R84.reuse, 0x20 ;  /* 0x0000002054147836 */ /* 0x040fe20000000000 */
[----:B------:R-:W-:Y:S01]  /*1b6f0*/  PRMT R0, RZ, 0x654, R0 ;  /* 0x00000654ff007816 */ /* 0x000fe20000000000 */
[----:B------:R-:W-:Y:S01]  /*1b700*/  VIADD R76, R84, 0x40 ;  /* 0x00000040544c7836 */ /* 0x000fe20000000000 */
[----:B------:R0:W2:Y:S01]  /*1b710*/  SHFL.IDX PT, R79, R82, RZ, 0x181f ;  /* 0x00181fff524f7589 */ /* 0x0000a200000e0000 */
[----:B------:R-:W-:Y:S02]  /*1b720*/  SHF.R.S32.HI R85, RZ, 0x1f, R86 ;  /* 0x0000001fff557819 */ /* 0x000fe40000011456 */
[-C--:B------:R-:W-:Y:S02]  /*1b730*/  ISETP.GE.AND P1, PT, R20, R81.reuse, PT ;  /* 0x000000511400720c */ /* 0x080fe40003f26270 */
[----:B------:R-:W-:Y:S01]  /*1b740*/  ISETP.GE.AND P0, PT, R76, R81, PT ;  /* 0x000000514c00720c */ /* 0x000fe20003f06270 */
[----:B------:R0:W-:Y:S03]  /*1b750*/  SYNCS.ARRIVE.TRANS64.RED.A1T0 RZ, [R0+URZ], RZ ;  /* 0x000000ff00ff79a7 */ /* 0x0001e6000810043f */
[----:B------:R-:W-:Y:S09]  /*1b760*/  @P2 BRA `(.L_x_668) ;  /* 0x0000000000442947 */ /* 0x000ff20003800000 */
[----:B------:R-:W-:Y:S02]  /*1b770*/  ULDC UR4, c[0x0][0xac8] ;  /* 0x0002b20000047ab9 */ /* 0x000fe40000000800 */
[----:B------:R-:W-:Y:S02]  /*1b780*/  ISETP.GE.AND P2, PT, R18, UR4, PT ;  /* 0x0000000412007c0c */ /* 0x000fe4000bf46270 */
[----:B------:R-:W-:Y:S02]  /*1b790*/  ISETP.GE.AND P3, PT, R218, UR4, PT ;  /* 0x00000004da007c0c */ /* 0x000fe4000bf66270 */
[----:B------:R-:W-:-:S09]  /*1b7a0*/  ISETP.GE.AND P4, PT, R88, UR4, PT ;  /* 0x0000000458007c0c */ /* 0x000fd2000bf86270 */
[----:B-1----:R-:W-:-:S04]  /*1b7b0*/  @!P2 LEA R2, P5, R18, R83, 0x1 ;  /* 0x000000531202a211 */ /* 0x002fc800078a08ff */
[----:B--2---:R-:W-:Y:S02]  /*1b7c0*/  @!P2 LEA.HI.X R3, R18, R79, R90, 0x1, P5 ;  /* 0x0000004f1203a211 */ /* 0x004fe400028f0c5a */
[----:B------:R-:W-:-:S03]  /*1b7d0*/  ISETP.GE.AND P5, PT, R86, UR4, PT ;  /* 0x0000000456007c0c */ /* 0x000fc6000bfa6270 */
[----:B-----5:R3:W-:Y:S01]  /*1b7e0*/  @!P2 ST.E.128 desc[UR36][R2.64], R72 ;  /* 0x000000480200a985 */ /* 0x0207e2000c101d24 */
[----:B------:R-:W-:-:S04]  /*1b7f0*/  @!P3 LEA R20, P2, R218, R83, 0x1 ;  /* 0x00000053da14b211 */ /* 0x000fc800078408ff */
        /* <DEDUP_REMOVED lines=8> */
.L_x_668:
[----:B------:R-:W-:Y:S05]  /*1b880*/  BSYNC B1 ;  /* 0x0000000000017941 */ /* 0x000fea0003800000 */
.L_x_667:
        /* <DEDUP_REMOVED lines=9> */
[----:B0-----:R-:W-:-:S04]  /*1b920*/  @!P4 LEA R2, P5, R18, R41, 0x1 ;  /* 0x000000291202c211 */ /* 0x001fc800078a08ff */
[----:B----4-:R-:W-:Y:S02]  /*1b930*/  @!P4 LEA.HI.X R3, R18, R27, R90, 0x1, P5 ;  /* 0x0000001b1203c211 */ /* 0x010fe400028f0c5a */
[----:B------:R-:W-:-:S03]  /*1b940*/  @!P3 LEA R20, P5, R218, R41, 0x1 ;  /* 0x00000029da14b211 */ /* 0x000fc600078a08ff */
[----:B------:R0:W-:Y:S01]  /*1b950*/  @!P4 ST.E.128 desc[UR36][R2.64], R68 ;  /* 0x000000440200c985 */ /* 0x0001e2000c101d24 */
        /* <DEDUP_REMOVED lines=8> */
.L_x_670:
[----:B------:R-:W-:Y:S05]  /*1b9e0*/  BSYNC B1 ;  /* 0x0000000000017941 */ /* 0x000fea0003800000 */
.L_x_669:
        /* <DEDUP_REMOVED lines=10> */
[----:B------:R-:W-:Y:S02]  /*1ba90*/  @!P2 LEA R12, P4, R218, R15, 0x1 ;  /* 0x0000000fda0ca211 */ /* 0x000fe400078808ff */
[----:B------:R-:W-:Y:S02]  /*1baa0*/  @!P3 LEA.HI.X R3, R18, R21, R90, 0x1, P5 ;  /* 0x000000151203b211 */ /* 0x000fe400028f0c5a */
        /* <DEDUP_REMOVED lines=9> */
.L_x_672:
[----:B------:R-:W-:Y:S05]  /*1bb40*/  BSYNC B1 ;  /* 0x0000000000017941 */ /* 0x000fea0003800000 */
.L_x_671:
[----:B------:R-:W-:Y:S01]  /*1bb50*/  VIADD R0, R84, 0x60 ;  /* 0x0000006054007836 */ /* 0x000fe20000000000 */
[----:B0-----:R0:W0:Y:S04]  /*1bb60*/  SHFL.IDX PT, R13, R82, 0x3, 0x181f ;  /* 0x00781f00520d7f89 */ /* 0x00102800000e0000 */
        /* <DEDUP_REMOVED lines=8> */
[-C--:B------:R-:W-:Y:S02]  /*1bbf0*/  @!P4 LEA R8, P1, R218, R15.reuse, 0x1 ;  /* 0x0000000fda08c211 */ /* 0x080fe400078208ff */
[----:B------:R-:W-:Y:S02]  /*1bc00*/  @!P5 LEA R10, P2, R88, R15, 0x1 ;  /* 0x0000000f580ad211 */ /* 0x000fe400078408ff */
[-C--:B------:R-:W-:Y:S02]  /*1bc10*/  @!P3 LEA.HI.X R3, R18, R13.reuse, R90, 0x1, P0 ;  /* 0x0000000d1203b211 */ /* 0x080fe400000f0c5a */
        /* <DEDUP_REMOVED lines=11> */
.L_x_664:
[----:B------:R-:W2:Y:S01]  /*1bcd0*/  LDL R9, [R1+0x14] ;  /* 0x0000140001097983 */ /* 0x000ea20000100800 */
[----:B------:R-:W-:-:S03]  /*1bce0*/  ULDC.64 UR4, c[0x0][0xc00] ;  /* 0x0003000000047ab9 */ /* 0x000fc60000000a00 */
[----:B------:R-:W3:Y:S01]  /*1bcf0*/  LDL R8, [R1+0x30] ;  /* 0x0000300001087983 */ /* 0x000ee20000100800 */
[----:B------:R-:W-:Y:S01]  /*1bd00*/  ISETP.NE.U32.AND P0, PT, RZ, UR4, PT ;  /* 0x00000004ff007c0c */ /* 0x000fe2000bf05070 */
[----:B------:R-:W-:Y:S01]  /*1bd10*/  IMAD.MOV.U32 R0, RZ, RZ, RZ ;  /* 0x000000ffff007224 */ /* 0x000fe200078e00ff */
[----:B------:R-:W4:Y:S02]  /*1bd20*/  LDC R25, c[0x0][0xbe8] ;  /* 0x0002fa00ff197b82 */ /* 0x000f240000000800 */
[----:B------:R-:W-:Y:S02]  /*1bd30*/  ISETP.NE.AND.EX P0, PT, RZ, UR5, PT, P0 ;  /* 0x00000005ff007c0c */ /* 0x000fe4000bf05300 */
[C---:B--2---:R-:W-:Y:S02]  /*1bd40*/  SHF.L.U32 R4, R9.reuse, 0x2, RZ ;  /* 0x0000000209047819 */ /* 0x044fe400000006ff */
[----:B---3--:R-:W-:Y:S02]  /*1bd50*/  SHF.L.U64.HI R5, R9, 0x2, R8 ;  /* 0x0000000209057819 */ /* 0x008fe40000010208 */
[----:B------:R-:W-:-:S04]  /*1bd60*/  IADD3 R2, P1, R4, UR4, RZ ;  /* 0x0000000404027c10 */ /* 0x000fc8000ff3e0ff */
[----:B------:R-:W-:Y:S01]  /*1bd70*/  IADD3.X R3, R5, UR5, RZ, P1, !PT ;  /* 0x0000000505037c10 */ /* 0x000fe20008ffe4ff */
[----:B------:R-:W-:Y:S02]  /*1bd80*/  ULDC.64 UR4, c[0x0][0xc08] ;  /* 0x0003020000047ab9 */ /* 0x000fe40000000a00 */
[----:B------:R-:W-:Y:S02]  /*1bd90*/  ISETP.NE.U32.AND P1, PT, RZ, UR4, PT ;  /* 0x00000004ff007c0c */ /* 0x000fe4000bf25070 */
[----:B------:R2:W5:Y:S02]  /*1bda0*/  @P0 LDG.E R0, desc[UR36][R2.64] ;  /* 0x0000002402000981 */ /* 0x000564000c1e1900 */
[----:B------:R-:W-:Y:S01]  /*1bdb0*/  ISETP.NE.AND.EX P1, PT, RZ, UR5, PT, P1 ;  /* 0x00000005ff007c0c */ /* 0x000fe2000bf25310 */
[----:B------:R-:W3:-:S12]  /*1bdc0*/  S2R R7, SR_TID.X ;  /* 0x0000000000077919 */ /* 0x000ed80000002100 */
[----:B------:R-:W-:Y:S01]  /*1bdd0*/  @P1 IADD3 R4, P2, R4, UR4, RZ ;  /* 0x0000000404041c10 */ /* 0x000fe2000ff5e0ff */
[----:B------:R-:W-:Y:S02]  /*1bde0*/  ULDC UR4, c[0x0][0xa88] ;  /* 0x0002a20000047ab9 */ /* 0x000fe40000000800 */
[----:B------:R-:W-:Y:S01]  /*1bdf0*/  IMAD.U32 R6, RZ, RZ, UR4 ;  /* 0x00000004ff067e24 */ /* 0x000fe2000f8e00ff */
[----:B------:R-:W-:-:S05]  /*1be00*/  @P1 IADD3.X R5, R5, UR5, RZ, P2, !PT ;  /* 0x0000000505051c10 */ /* 0x000fca00097fe4ff */
[----:B------:R2:W5:Y:S01]  /*1be10*/  @P1 LDG.E R6, desc[UR36][R4.64] ;  /* 0x0000002404061981 */ /* 0x000562000c1e1900 */
[----:B----4-:R-:W-:Y:S01]  /*1be20*/  ISETP.NE.AND P2, PT, R25, 0x1, PT ;  /* 0x000000011900780c */ /* 0x010fe20003f45270 */
[----:B---3--:R-:W-:-:S12]  /*1be30*/  VIADD R24, R7, 0xffffff80 ;  /* 0xffffff8007187836 */ /* 0x008fd80000000000 */
[----:B------:R-:W3:Y:S01]  /*1be40*/  @P2 LDC R27, c[0x0][0xbec] ;  /* 0x0002fb00ff1b2b82 */ /* 0x000ee20000000800 */
[----:B------:R-:W-:Y:S01]  /*1be50*/  ISETP.GE.AND P3, PT, R24, 0x80, PT ;  /* 0x000000801800780c */ /* 0x000fe20003f66270 */
[----:B--2---:R-:W-:-:S12]  /*1be60*/  @P1 BRA `(.L_x_674) ;  /* 0x0000000000101947 */ /* 0x004fd80003800000 */
[----:B------:R-:W-:Y:S05]  /*1be70*/  @!P0 BRA `(.L_x_674) ;  /* 0x00000000000c8947 */ /* 0x000fea0003800000 */
[----:B------:R-:W2:Y:S04]  /*1be80*/  LDG.E R5, desc[UR36][R2.64] ;  /* 0x0000002402057981 */ /* 0x000ea8000c1e1900 */
[----:B-----5:R-:W2:Y:S02]  /*1be90*/  LDG.E R6, desc[UR36][R2.64+0x4] ;  /* 0x0000042402067981 */ /* 0x020ea4000c1e1900 */
[----:B--2---:R-:W-:-:S07]  /*1bea0*/  IADD3 R6, -R5, R6, RZ ;  /* 0x0000000605067210 */ /* 0x004fce0007ffe1ff */
.L_x_674:
[----:B------:R-:W2:Y:S04]  /*1beb0*/  LDL R20, [R1+0x2c] ;  /* 0x00002c0001147983 */ /* 0x000ea80000100800 */
[----:B------:R4:W5:Y:S01]  /*1bec0*/  LDL R14, [R1+0x38] ;  /* 0x00003800010e7983 */ /* 0x0009620000100800 */
[----:B------:R-:W-:Y:S01]  /*1bed0*/  BSSY B1, `(.L_x_675) ;  /* 0x000002d000017945 */ /* 0x000fe20003800000 */
[----:B------:R-:W-:Y:S02]  /*1bee0*/  SEL R13, R9, RZ, !P0 ;  /* 0x000000ff090d7207 */ /* 0x000fe40004000000 */
[----:B------:R-:W-:Y:S02]  /*1bef0*/  SEL R12, R8, RZ, !P0 ;  /* 0x000000ff080c7207 */ /* 0x000fe40004000000 */
[----:B-----5:R-:W-:-:S02]  /*1bf00*/  SHF.R.S32.HI R11, RZ, 0x1f, R0 ;  /* 0x0000001fff0b7819 */ /* 0x020fc40000011400 */
[----:B--2---:R-:W-:Y:S01]  /*1bf10*/  SHF.R.S32.HI R10, RZ, 0x1f, R20 ;  /* 0x0000001fff0a7819 */ /* 0x004fe20000011414 */
[----:B----4-:R-:W-:Y:S06]  /*1bf20*/  @P3 BRA `(.L_x_676) ;  /* 0x00000000009c3947 */ /* 0x010fec0003800000 */
[----:B------:R-:W2:Y:S01]  /*1bf30*/  LDC R9, c[0x0][0xbe8] ;  /* 0x0002fa00ff097b82 */ /* 0x000ea20000000800 */
[----:B------:R-:W-:-:S04]  /*1bf40*/  IMAD R2, R14, 0x80, R7 ;  /* 0x000000800e027824 */ /* 0x000fc800078e0207 */
[----:B------:R-:W-:Y:S02]  /*1bf50*/  VIADD R8, R2, 0xffffff80 ;  /* 0xffffff8002087836 */ /* 0x000fe40000000000 */
[----:B--2---:R-:W-:-:S05]  /*1bf60*/  IMAD R3, R6, R9, RZ ;  /* 0x0000000906037224 */ /* 0x004fca00078e02ff */
[----:B------:R-:W-:-:S13]  /*1bf70*/  ISETP.GE.AND P0, PT, R8, R3, PT ;  /* 0x000000030800720c */ /* 0x000fda0003f06270 */
[----:B------:R-:W-:Y:S05]  /*1bf80*/  @P0 BRA `(.L_x_676) ;  /* 0x0000000000840947 */ /* 0x000fea0003800000 */
[----:B------:R-:W-:Y:S01]  /*1bf90*/  ISETP.NE.AND P0, PT, R9, 0x1, PT ;  /* 0x000000010900780c */ /* 0x000fe20003f05270 */
[----:B------:R-:W-:Y:S01]  /*1bfa0*/  ULDC.64 UR4, c[0x0][0xb90] ;  /* 0x0002e40000047ab9 */ /* 0x000fe20000000a00 */
[----:B------:R-:W-:Y:S01]  /*1bfb0*/  MOV R2, R0 ;  /* 0x0000000000027202 */ /* 0x000fe20000000f00 */
[----:B------:R-:W-:Y:S02]  /*1bfc0*/  IMAD R7, R10, UR4, RZ ;  /* 0x000000040a077c24 */ /* 0x000fe4000f8e02ff */
[----:B------:R-:W-:Y:S02]  /*1bfd0*/  IMAD.MOV.U32 R3, RZ, RZ, R11 ;  /* 0x000000ffff037224 */ /* 0x000fe400078e000b */
[----:B------:R-:W-:Y:S02]  /*1bfe0*/  IMAD.MOV.U32 R5, RZ, RZ, R8 ;  /* 0x000000ffff057224 */ /* 0x000fe400078e0008 */
[----:B------:R-:W-:-:S04]  /*1bff0*/  IMAD.WIDE.U32 R2, R20, UR4, R2 ;  /* 0x0000000414027c25 */ /* 0x000fc8000f8e0002 */
[----:B------:R-:W2:Y:S01]  /*1c000*/  @P0 LDC R15, c[0x0][0xbec] ;  /* 0x0002fb00ff0f0b82 */ /* 0x000ea20000000800 */
[----:B------:R-:W-:Y:S01]  /*1c010*/  IMAD R7, R20, UR5, R7 ;  /* 0x0000000514077c24 */ /* 0x000fe2000f8e0207 */
[----:B------:R-:W-:-:S03]  /*1c020*/  ULDC.64 UR4, c[0x0][0xb98] ;  /* 0x0002e60000047ab9 */ /* 0x000fc60000000a00 */
[----:B------:R-:W-:-:S03]  /*1c030*/  IMAD.IADD R3, R3, 0x1, R7 ;  /* 0x0000000103037824 */ /* 0x000fc600078e0207 */
[----:B------:R-:W4:Y:S01]  /*1c040*/  @P0 LDC R21, c[0x0][0xbf0] ;  /* 0x0002fc00ff150b82 */ /* 0x000f220000000800 */
[----:B------:R-:W-:-:S04]  /*1c050*/  IMAD.WIDE.U32 R2, R13, UR4, R2 ;  /* 0x000000040d027c25 */ /* 0x000fc8000f8e0002 */
[----:B--2---:R-:W-:-:S05]  /*1c060*/  @P0 IMAD.HI.U32 R4, R8, R15, RZ ;  /* 0x0000000f08040227 */ /* 0x004fca00078e00ff */
[----:B----4-:R-:W-:Y:S01]  /*1c070*/  @P0 SHF.R.U32.HI R5, RZ, R21, R4 ;  /* 0x00000015ff050219 */ /* 0x010fe20000011604 */
[----:B------:R-:W-:-:S03]  /*1c080*/  IMAD R4, R12, UR4, RZ ;  /* 0x000000040c047c24 */ /* 0x000fc6000f8e02ff */
[----:B------:R-:W-:Y:S01]  /*1c090*/  IADD3 R2, P0, R5, R2, RZ ;  /* 0x0000000205027210 */ /* 0x000fe20007f1e0ff */
[----:B------:R-:W-:-:S04]  /*1c0a0*/  IMAD.MOV R7, RZ, RZ, -R5 ;  /* 0x000000ffff077224 */ /* 0x000fc800078e0a05 */
[----:B------:R-:W-:Y:S01]  /*1c0b0*/  IMAD R7, R9, R7, R8 ;  /* 0x0000000709077224 */ /* 0x000fe200078e0208 */
[----:B------:R-:W-:Y:S01]  /*1c0c0*/  SHF.R.S32.HI R9, RZ, 0x1f, R5 ;  /* 0x0000001fff097819 */ /* 0x000fe20000011405 */
[----:B------:R-:W-:Y:S01]  /*1c0d0*/  IMAD R8, R13, UR5, R4 ;  /* 0x000000050d087c24 */ /* 0x000fe2000f8e0204 */
[----:B------:R-:W-:Y:S02]  /*1c0e0*/  ULDC.64 UR4, c[0x0][0xb88] ;  /* 0x0002e20000047ab9 */ /* 0x000fe40000000a00 */
[----:B------:R-:W-:Y:S02]  /*1c0f0*/  SHF.R.S32.HI R4, RZ, 0x1f, R7 ;  /* 0x0000001fff047819 */ /* 0x000fe40000011407 */
[----:B------:R-:W-:-:S03]  /*1c100*/  IADD3.X R3, R9, R3, R8, P0, !PT ;  /* 0x0000000309037210 */ /* 0x000fc600007fe408 */
[----:B------:R-:W-:Y:S02]  /*1c110*/  IMAD R4, R4, UR4, RZ ;  /* 0x0000000404047c24 */ /* 0x000fe4000f8e02ff */
[----:B------:R-:W-:-:S04]  /*1c120*/  IMAD.WIDE.U32 R2, R7, UR4, R2 ;  /* 0x0000000407027c25 */ /* 0x000fc8000f8e0002 */
[----:B------:R-:W-:Y:S01]  /*1c130*/  IMAD R5, R7, UR5, R4 ;  /* 0x0000000507057c24 */ /* 0x000fe2000f8e0204 */
[----:B------:R-:W-:Y:S02]  /*1c140*/  ULDC.64 UR4, c[0x0][0xb50] ;  /* 0x0002d40000047ab9 */ /* 0x000fe40000000a00 */
[----:B------:R-:W-:Y:S02]  /*1c150*/  LEA R4, P0, R2, UR4, 0x2 ;  /* 0x0000000402047c11 */ /* 0x000fe4000f8010ff */
[----:B------:R-:W-:-:S04]  /*1c160*/  IADD3 R3, R3, R5, RZ ;  /* 0x0000000503037210 */ /* 0x000fc80007ffe0ff */
[----:B------:R-:W-:Y:S01]  /*1c170*/  LEA.HI.X R5, R2, UR5, R3, 0x2, P0 ;  /* 0x0000000502057c11 */ /* 0x000fe200080f1403 */
[----:B------:R-:W-:-:S05]  /*1c180*/  IMAD.MOV.U32 R3, RZ, RZ, -0x800000 ;  /* 0xff800000ff037424 */ /* 0x000fca00078e00ff */
[----:B------:R2:W-:Y:S02]  /*1c190*/  STG.E desc[UR36][R4.64], R3 ;  /* 0x0000000304007986 */ /* 0x0005e4000c101924 */
.L_x_676:
[----:B------:R-:W-:Y:S05]  /*1c1a0*/  BSYNC B1 ;  /* 0x0000000000017941 */ /* 0x000fea0003800000 */
.L_x_675:
[----:B--2---:R-:W-:Y:S01]  /*1c1b0*/  SHF.R.S32.HI R4, RZ, 0x1f, R24 ;  /* 0x0000001fff047819 */ /* 0x004fe20000011418 */
[----:B------:R-:W2:Y:S01]  /*1c1c0*/  @P2 LDC R9, c[0x0][0xbf0] ;  /* 0x0002fc00ff092b82 */ /* 0x000ea20000000800 */
[----:B------:R-:W-:Y:S02]  /*1c1d0*/  ULDC.64 UR4, c[0x0][0xaa0] ;  /* 0x0002a80000047ab9 */ /* 0x000fe40000000a00 */
[----:B------:R-:W-:Y:S01]  /*1c1e0*/  LEA.HI R4, R4, R24, RZ, 0x3 ;  /* 0x0000001804047211 */ /* 0x000fe200078f18ff */
[----:B------:R-:W-:-:S03]  /*1c1f0*/  IMAD R3, R11, UR4, RZ ;  /* 0x000000040b037c24 */ /* 0x000fc6000f8e02ff */
[----:B------:R-:W-:Y:S01]  /*1c200*/  LOP3.LUT R4, R4, 0xfffffff8, RZ, 0xc0, !PT ;  /* 0xfffffff804047812 */ /* 0x000fe200078ec0ff */
[C---:B------:R-:W-:Y:S02]  /*1c210*/  IMAD R5, R0.reuse, UR5, R3 ;  /* 0x0000000500057c24 */ /* 0x040fe4000f8e0203 */
[----:B------:R-:W-:Y:S01]  /*1c220*/  IMAD.WIDE.U32 R2, R0, UR4, RZ ;  /* 0x0000000400027c25 */ /* 0x000fe2000f8e00ff */
[----:B------:R-:W-:-:S03]  /*1c230*/  ULDC.64 UR4, c[0x0][0xae8] ;  /* 0x0002ba0000047ab9 */ /* 0x000fc60000000a00 */
[----:B------:R-:W-:Y:S01]  /*1c240*/  IMAD.IADD R4, R24, 0x1, -R4 ;  /* 0x0000000118047824 */ /* 0x000fe200078e0a04 */
[----:B------:R-:W-:Y:S01]  /*1c250*/  IADD3 R3, R3, R5, RZ ;  /* 0x0000000503037210 */ /* 0x000fe20007ffe0ff */
[----:B------:R-:W-:Y:S02]  /*1c260*/  IMAD R0, R10, UR4, RZ ;  /* 0x000000040a007c24 */ /* 0x000fe4000f8e02ff */
[----:B------:R-:W-:Y:S02]  /*1c270*/  IMAD R4, R4, 0x20, R219 ;  /* 0x0000002004047824 */ /* 0x000fe400078e02db */
[----:B------:R-:W-:Y:S02]  /*1c280*/  IMAD R7, R20, UR5, R0 ;  /* 0x0000000514077c24 */ /* 0x000fe4000f8e0200 */
[----:B------:R-:W-:Y:S02]  /*1c290*/  IMAD R8, R14, 0x80, R4 ;  /* 0x000000800e087824 */ /* 0x000fe400078e0204 */
[----:B------:R-:W-:Y:S01]  /*1c2a0*/  IMAD.WIDE.U32 R2, R20, UR4, R2 ;  /* 0x0000000414027c25 */ /* 0x000fe2000f8e0002 */
[----:B------:R-:W-:Y:S01]  /*1c2b0*/  ULDC.64 UR4, c[0x0][0xaf0] ;  /* 0x0002bc0000047ab9 */ /* 0x000fe20000000a00 */
[----:B------:R-:W-:-:S02]  /*1c2c0*/  SHF.R.S32.HI R20, RZ, 0x1f, R18 ;  /* 0x0000001fff147819 */ /* 0x000fc40000011412 */
[----:B---3--:R-:W-:-:S04]  /*1c2d0*/  @P2 IMAD.HI.U32 R0, R8, R27, RZ ;  /* 0x0000001b08002227 */ /* 0x008fc800078e00ff */
[----:B------:R-:W-:Y:S01]  /*1c2e0*/  IMAD.MOV.U32 R5, RZ, RZ, R8 ;  /* 0x000000ffff057224 */ /* 0x000fe200078e0008 */
[----:B--2---:R-:W-:Y:S01]  /*1c2f0*/  @P2 SHF.R.U32.HI R5, RZ, R9, R0 ;  /* 0x00000009ff052219 */ /* 0x004fe20000011600 */
[----:B------:R-:W-:Y:S02]  /*1c300*/  IMAD.IADD R3, R3, 0x1, R7 ;  /* 0x0000000103037824 */ /* 0x000fe400078e0207 */
[----:B------:R-:W-:Y:S01]  /*1c310*/  IMAD R4, R12, UR4, RZ ;  /* 0x000000040c047c24 */ /* 0x000fe2000f8e02ff */
[----:B------:R-:W-:Y:S01]  /*1c320*/  IADD3 R7, -R5, RZ, RZ ;  /* 0x000000ff05077210 */ /* 0x000fe20007ffe1ff */
[----:B------:R-:W-:Y:S01]  /*1c330*/  IMAD.WIDE.U32 R2, R13, UR4, R2 ;  /* 0x000000040d027c25 */ /* 0x000fe2000f8e0002 */
[----:B------:R-:W-:-:S03]  /*1c340*/  SHF.R.S32.HI R0, RZ, 0x1f, R5 ;  /* 0x0000001fff007819 */ /* 0x000fc60000011405 */
[----:B------:R-:W-:Y:S01]  /*1c350*/  IMAD R9, R13, UR5, R4 ;  /* 0x000000050d097c24 */ /* 0x000fe2000f8e0204 */
[----:B------:R-:W-:Y:S01]  /*1c360*/  ULDC.64 UR4, c[0x0][0xae0] ;  /* 0x0002b80000047ab9 */ /* 0x000fe20000000a00 */
[----:B------:R-:W-:Y:S02]  /*1c370*/  IMAD R7, R25, R7, R8 ;  /* 0x0000000719077224 */ /* 0x000fe400078e0208 */
[----:B------:R-:W-:Y:S02]  /*1c380*/  IMAD R4, R0, UR4, RZ ;  /* 0x0000000400047c24 */ /* 0x000fe4000f8e02ff */
[----:B------:R-:W-:Y:S01]  /*1c390*/  IMAD.IADD R3, R3, 0x1, R9 ;  /* 0x0000000103037824 */ /* 0x000fe200078e0209 */
[----:B------:R-:W-:Y:S01]  /*1c3a0*/  SHF.R.S32.HI R0, RZ, 0x1f, R7 ;  /* 0x0000001fff007819 */ /* 0x000fe20000011407 */
[C---:B------:R-:W-:Y:S02]  /*1c3b0*/  IMAD R9, R5.reuse, UR5, R4 ;  /* 0x0000000505097c24 */ /* 0x040fe4000f8e0204 */
[----:B------:R-:W-:Y:S01]  /*1c3c0*/  IMAD.WIDE.U32 R2, R5, UR4, R2 ;  /* 0x0000000405027c25 */ /* 0x000fe2000f8e0002 */
[----:B------:R-:W-:-:S03]  /*1c3d0*/  ULDC.64 UR4, c[0x0][0xad8] ;  /* 0x0002b60000047ab9 */ /* 0x000fc60000000a00 */
[----:B------:R-:W-:Y:S02]  /*1c3e0*/  IMAD R0, R0, UR4, RZ ;  /* 0x0000000400007c24 */ /* 0x000fe4000f8e02ff */
[----:B------:R-:W-:Y:S01]  /*1c3f0*/  IMAD.IADD R3, R3, 0x1, R9 ;  /* 0x0000000103037824 */ /* 0x000fe200078e0209 */
[----:B------:R-:W-:Y:S01]  /*1c400*/  SHF.R.S32.HI R9, RZ, 0x1f, R218 ;  /* 0x0000001fff097819 */ /* 0x000fe200000114da */
[C---:B------:R-:W-:Y:S02]  /*1c410*/  IMAD R5, R7.reuse, UR5, R0 ;  /* 0x0000000507057c24 */ /* 0x040fe4000f8e0200 */
[----:B------:R-:W-:Y:S01]  /*1c420*/  IMAD.WIDE.U32 R2, R7, UR4, R2 ;  /* 0x0000000407027c25 */ /* 0x000fe2000f8e0002 */
[----:B------:R-:W-:-:S03]  /*1c430*/  ULDC.64 UR4, c[0x0][0xa80] ;  /* 0x0002a00000047ab9 */ /* 0x000fc60000000a00 */
[----:B------:R-:W-:Y:S01]  /*1c440*/  IMAD.IADD R3, R3, 0x1, R5 ;  /* 0x0000000103037824 */ /* 0x000fe200078e0205 */
[----:B------:R-:W-:Y:S01]  /*1c450*/  LEA R0, P0, R2, UR4, 0x1 ;  /* 0x0000000402007c11 */ /* 0x000fe2000f8008ff */
[C---:B------:R-:W-:Y:S01]  /*1c460*/  VIADD R7, R18.reuse, 0xc0 ;  /* 0x000000c012077836 */ /* 0x040fe20000000000 */
[----:B------:R-:W-:Y:S01]  /*1c470*/  UMOV UR4, 0xffffffff ;  /* 0xffffffff00047882 */ /* 0x000fe20000000000 */
[----:B------:R-:W-:Y:S01]  /*1c480*/  VIADD R10, R18, 0x80 ;  /* 0x00000080120a7836 */ /* 0x000fe20000000000 */
[----:B------:R-:W-:Y:S02]  /*1c490*/  LEA.HI.X R2, R2, UR5, R3, 0x1, P0 ;  /* 0x0000000502027c11 */ /* 0x000fe400080f0c03 */
[----:B------:R-:W-:Y:S02]  /*1c4a0*/  LEA R5, R14, R219, 0x7 ;  /* 0x000000db0e057211 */ /* 0x000fe400078e38ff */
[----:B------:R-:W-:Y:S02]  /*1c4b0*/  SHF.R.S32.HI R8, RZ, 0x1f, R7 ;  /* 0x0000001fff087819 */ /* 0x000fe40000011407 */
[----:B------:R-:W-:Y:S01]  /*1c4c0*/  SHF.R.S32.HI R21, RZ, 0x1f, R10 ;  /* 0x0000001fff157819 */ /* 0x000fe2000001140a */
[----:B------:R-:W-:Y:S06]  /*1c4d0*/  BRA.DIV UR4, `(.L_x_677) ;  /* 0x000000b6048c7947 */ /* 0x000fec000b800000 */
[----:B------:R2:W3:Y:S04]  /*1c4e0*/  SHFL.IDX PT, R3, R2, RZ, 0x181f ;  /* 0x00181fff02037589 */ /* 0x0004e800000e0000 */
[----:B------:R2:W4:Y:S02]  /*1c4f0*/  SHFL.IDX PT, R14, R0, RZ, 0x181f ;  /* 0x00181fff000e7589 */ /* 0x00052400000e0000 */
.L_x_962:
[----:B------:R-:W-:Y:S01]  /*1c500*/  IMAD R25, R6, R25, RZ ;  /* 0x0000001906197224 */ /* 0x000fe200078e02ff */
[----:B------:R-:W-:Y:S04]  /*1c510*/  BSSY B1, `(.L_x_678) ;  /* 0x0000014000017945 */ /* 0x000fe80003800000 */
[----:B------:R-:W-:-:S13]  /*1c520*/  ISETP.GE.AND P0, PT, R5, R25, PT ;  /* 0x000000190500720c */ /* 0x000fda0003f06270 */
[----:B------:R-:W-:Y:S05]  /*1c530*/  @P0 BRA `(.L_x_679) ;  /* 0x0000000000440947 */ /* 0x000fea0003800000 */
[----:B------:R-:W-:Y:S02]  /*1c540*/  ULDC UR4, c[0x0][0xac8] ;  /* 0x0002b20000047ab9 */ /* 0x000fe40000000800 */
[----:B------:R-:W-:Y:S02]  /*1c550*/  ISETP.GE.AND P3, PT, R18, UR4, PT ;  /* 0x0000000412007c0c */ /* 0x000fe4000bf66270 */
[----:B------:R-:W-:Y:S02]  /*1c560*/  ISETP.GE.AND P2, PT, R218, UR4, PT ;  /* 0x00000004da007c0c */ /* 0x000fe4000bf46270 */
[----:B------:R-:W-:Y:S02]  /*1c570*/  ISETP.GE.AND P1, PT, R10, UR4, PT ;  /* 0x000000040a007c0c */ /* 0x000fe4000bf26270 */
[----:B------:R-:W-:-:S07]  /*1c580*/  ISETP.GE.AND P0, PT, R7, UR4, PT ;  /* 0x0000000407007c0c */ /* 0x000fce000bf06270 */
[-C--:B----4-:R-:W-:Y:S02]  /*1c590*/  @!P3 LEA R12, P5, R18, R14.reuse, 0x1 ;  /* 0x0000000e120cb211 */ /* 0x090fe400078a08ff */
[-C--:B------:R-:W-:Y:S02]  /*1c5a0*/  @!P2 LEA R26, P4, R218, R14.reuse, 0x1 ;  /* 0x0000000eda1aa211 */ /* 0x080fe400078808ff */
[-C--:B---3--:R-:W-:Y:S02]  /*1c5b0*/  @!P3 LEA.HI.X R13, R18, R3.reuse, R20, 0x1, P5 ;  /* 0x00000003120db211 */ /* 0x088fe400028f0c14 */
[-C--:B------:R-:W-:Y:S02]  /*1c5c0*/  @!P1 LEA R28, P5, R10, R14.reuse, 0x1 ;  /* 0x0000000e0a1c9211 */ /* 0x080fe400078a08ff */
        /* <DEDUP_REMOVED lines=8> */
.L_x_679:
[----:B------:R-:W-:Y:S05]  /*1c650*/  BSYNC B1 ;  /* 0x0000000000017941 */ /* 0x000fea0003800000 */
.L_x_678:
[----:B------:R-:W-:-:S03]  /*1c660*/  UMOV UR4, 0xffffffff ;  /* 0xffffffff00047882 */ /* 0x000fc60000000000 */
[----:B------:R-:W-:Y:S05]  /*1c670*/  BRA.DIV UR4, `(.L_x_680) ;  /* 0x000000b604587947 */ /* 0x000fea000b800000 */
[----:B---3--:R3:W0:Y:S04]  /*1c680*/  SHFL.IDX PT, R3, R2, 0x1, 0x181f ;  /* 0x00381f0002037f89 */ /* 0x00862800000e0000 */
[----:B----4-:R3:W4:Y:S02]  /*1c690*/  SHFL.IDX PT, R14, R0, 0x1, 0x181f ;  /* 0x00381f00000e7f89 */ /* 0x01072400000e0000 */
.L_x_966:
[----:B------:R-:W-:Y:S01]  /*1c6a0*/  VIADD R4, R5, 0x20 ;  /* 0x0000002005047836 */ /* 0x000fe20000000000 */
        /* <DEDUP_REMOVED lines=10> */
[-C--:B0-----:R-:W-:Y:S02]  /*1c750*/  @!P3 LEA.HI.X R13, R18, R3.reuse, R20, 0x1, P5 ;  /* 0x00000003120db211 */ /* 0x081fe400028f0c14 */
        /* <DEDUP_REMOVED lines=9> */
.L_x_682:
[----:B------:R-:W-:Y:S05]  /*1c7f0*/  BSYNC B1 ;  /* 0x0000000000017941 */ /* 0x000fea0003800000 */
.L_x_681:
[----:B------:R-:W-:-:S03]  /*1c800*/  UMOV UR4, 0xffffffff ;  /* 0xffffffff00047882 */ /* 0x000fc60000000000 */
[----:B------:R-:W-:Y:S05]  /*1c810*/  BRA.DIV UR4, `(.L_x_683) ;  /* 0x000000b604387947 */ /* 0x000fea000b800000 */
[----:B0-----:R0:W0:Y:S04]  /*1c820*/  SHFL.IDX PT, R3, R2, 0x2, 0x181f ;  /* 0x00581f0002037f89 */ /* 0x00102800000e0000 */
[----:B----4-:R4:W0:Y:S02]  /*1c830*/  SHFL.IDX PT, R14, R0, 0x2, 0x181f ;  /* 0x00581f00000e7f89 */ /* 0x01082400000e0000 */
.L_x_970:
[----:B------:R-:W-:Y:S01]  /*1c840*/  IADD3 R4, R5, 0x40, RZ ;  /* 0x0000004005047810 */ /* 0x000fe20007ffe0ff */
[----:B------:R-:W-:Y:S03]  /*1c850*/  BSSY B1, `(.L_x_684) ;  /* 0x0000014000017945 */ /* 0x000fe60003800000 */
[----:B------:R-:W-:-:S13]  /*1c860*/  ISETP.GE.AND P0, PT, R4, R25, PT ;  /* 0x000000190400720c */ /* 0x000fda0003f06270 */
[----:B------:R-:W-:Y:S05]  /*1c870*/  @P0 BRA `(.L_x_685) ;  /* 0x0000000000440947 */ /* 0x000fea0003800000 */
[----:B------:R-:W-:Y:S02]  /*1c880*/  ULDC UR4, c[0x0][0xac8] ;  /* 0x0002b20000047ab9 */ /* 0x000fe40000000800 */
[----:B------:R-:W-:Y:S02]  /*1c890*/  ISETP.GE.AND P3, PT, R18, UR4, PT ;  /* 0x0000000412007c0c */ /* 0x000fe4000bf66270 */
[----:B------:R-:W-:Y:S02]  /*1c8a0*/  ISETP.GE.AND P2, PT, R218, UR4, PT ;  /* 0x00000004da007c0c */ /* 0x000fe4000bf46270 */
[----:B------:R-:W-:Y:S02]  /*1c8b0*/  ISETP.GE.AND P1, PT, R10, UR4, PT ;  /* 0x000000040a007c0c */ /* 0x000fe4000bf26270 */
[----:B------:R-:W-:-:S07]  /*1c8c0*/  ISETP.GE.AND P0, PT, R7, UR4, PT ;  /* 0x0000000407007c0c */ /* 0x000fce000bf06270 */
[-C--:B0-----:R-:W-:Y:S02]  /*1c8d0*/  @!P3 LEA R12, P5, R18, R14.reuse, 0x1 ;  /* 0x0000000e120cb211 */ /* 0x081fe400078a08ff */
[-C--:B------:R-:W-:Y:S02]  /*1c8e0*/  @!P2 LEA R26, P4, R218, R14.reuse, 0x1 ;  /* 0x0000000eda1aa211 */ /* 0x080fe400078808ff */
[-C--:B------:R-:W-:Y:S02]  /*1c8f0*/  @!P3 LEA.HI.X R13, R18, R3.reuse, R20, 0x1, P5 ;  /* 0x00000003120db211 */ /* 0x080fe400028f0c14 */
        /* <DEDUP_REMOVED lines=9> */
.L_x_685:
[----:B------:R-:W-:Y:S05]  /*1c990*/  BSYNC B1 ;  /* 0x0000000000017941 */ /* 0x000fea0003800000 */
.L_x_684:
[----:B------:R-:W-:-:S03]  /*1c9a0*/  UMOV UR4, 0xffffffff ;  /* 0xffffffff00047882 */ /* 0x000fc60000000000 */
[----:B------:R-:W-:Y:S05]  /*1c9b0*/  BRA.DIV UR4, `(.L_x_686) ;  /* 0x000000b604187947 */ /* 0x000fea000b800000 */
[----:B0-----:R0:W0:Y:S04]  /*1c9c0*/  SHFL.IDX PT, R3, R2, 0x3, 0x181f ;  /* 0x00781f0002037f89 */ /* 0x00102800000e0000 */
[----:B------:R0:W0:Y:S02]  /*1c9d0*/  SHFL.IDX PT, R14, R0, 0x3, 0x181f ;  /* 0x00781f00000e7f89 */ /* 0x00002400000e0000 */
.L_x_974:
[----:B0-234-:R-:W-:-:S05]  /*1c9e0*/  VIADD R0, R5, 0x60 ;  /* 0x0000006005007836 */ /* 0x01dfca0000000000 */
[----:B------:R-:W-:-:S13]  /*1c9f0*/  ISETP.GE.AND P0, PT, R0, R25, PT ;  /* 0x000000190000720c */ /* 0x000fda0003f06270 */
[----:B------:R-:W-:Y:S05]  /*1ca00*/  @P0 BRA `(.L_x_673) ;  /* 0x0000000000440947 */ /* 0x000fea0003800000 */
[----:B------:R-:W-:Y:S02]  /*1ca10*/  ULDC UR4, c[0x0][0xac8] ;  /* 0x0002b20000047ab9 */ /* 0x000fe40000000800 */
[----:B------:R-:W-:Y:S02]  /*1ca20*/  ISETP.GE.AND P3, PT, R18, UR4, PT ;  /* 0x0000000412007c0c */ /* 0x000fe4000bf66270 */
[----:B------:R-:W-:Y:S02]  /*1ca30*/  ISETP.GE.AND P2, PT, R218, UR4, PT ;  /* 0x00000004da007c0c */ /* 0x000fe4000bf46270 */
[----:B------:R-:W-:Y:S02]  /*1ca40*/  ISETP.GE.AND P1, PT, R10, UR4, PT ;  /* 0x000000040a007c0c */ /* 0x000fe4000bf26270 */
[----:B------:R-:W-:-:S07]  /*1ca50*/  ISETP.GE.AND P0, PT, R7, UR4, PT ;  /* 0x0000000407007c0c */ /* 0x000fce000bf06270 */
[-C--:B------:R-:W-:Y:S02]  /*1ca60*/  @!P3 LEA R4, P5, R18, R14.reuse, 0x1 ;  /* 0x0000000e1204b211 */ /* 0x080fe400078a08ff */
        /* <DEDUP_REMOVED lines=11> */
.L_x_673:
[----:B------:R-:W-:Y:S05]  /*1cb20*/  BSYNC B0 ;  /* 0x0000000000007941 */ /* 0x000fea0003800000 */
.L_x_663:
[----:B------:R-:W-:Y:S02]  /*1cb30*/  ULDC UR4, c[0x0][0xc3c] ;  /* 0x00030f0000047ab9 */ /* 0x000fe40000000800 */
[----:B-1----:R-:W-:-:S13]  /*1cb40*/  ISETP.GE.AND P0, PT, R223, UR4, PT ;  /* 0x00000004df007c0c */ /* 0x002fda000bf06270 */
[----:B------:R-:W-:Y:S05]  /*1cb50*/  @!P0 BRA `(.L_x_687) ;  /* 0xfffffe4400388947 */ /* 0x000fea000383ffff */
[----:B------:R-:W-:Y:S05]  /*1cb60*/  BRA `(.L_x_491) ;  /* 0x0000007800947947 */ /* 0x000fea0003800000 */
.L_x_489:
[----:B------:R-:W-:-:S08]  /*1cb70*/  NOP ;  /* 0x0000000000007918 */ /* 0x000fd00000000000 */
[----:B0-----:R-:W0:-:S00]  /*1cb80*/  USETMAXREG.DEALLOC.CTAPOOL 0x28 ;  /* 0x00000028000079c8 */ /* 0x001e0000080e0500 */
        /* <DEDUP_REMOVED lines=8> */
[----:B------:R0:W1:Y:S01]  /*1cc10*/  @P0 LDS.128 R16, [R2+0x388d0] ;  /* 0x0388d00002100984 */ /* 0x0000620000000c00 */
[----:B------:R-:W-:Y:S06]  /*1cc20*/  @P0 BAR.ARV 0x4, 0x180 ;  /* 0x0106000000000b1d */ /* 0x000fec0000002000 */
[----:B------:R-:W-:Y:S05]  /*1cc30*/  @P0 BRA `(.L_x_688) ;  /* 0x0000000800040947 */ /* 0x000fea0003800000 */
[----:B------:R-:W2:Y:S01]  /*1cc40*/  S2R R4, SR_TID.X ;  /* 0x0000000000047919 */ /* 0x000ea20000002100 */
[----:B------:R-:W-:Y:S01]  /*1cc50*/  ULDC UR4, c[0x0][0xc3c] ;  /* 0x00030f0000047ab9 */ /* 0x000fe20000000800 */
[----:B------:R-:W-:Y:S01]  /*1cc60*/  IMAD.MOV.U32 R0, RZ, RZ, RZ ;  /* 0x000000ffff007224 */ /* 0x000fe200078e00ff */
[----:B------:R-:W3:Y:S01]  /*1cc70*/  S2UR UR6, SR_CTAID.X ;  /* 0x00000000000679c3 */ /* 0x000ee20000002500 */
[----:B------:R-:W-:Y:S01]  /*1cc80*/  ULDC UR5, c[0x0][0xc38] ;  /* 0x00030e0000057ab9 */ /* 0x000fe20000000800 */
[----:B--2---:R-:W-:-:S04]  /*1cc90*/  LOP3.LUT R5, R4, 0x1f, RZ, 0xc0, !PT ;  /* 0x0000001f04057812 */ /* 0x004fc800078ec0ff */
[----:B------:R-:W-:-:S04]  /*1cca0*/  ISETP.NE.AND P0, PT, R5, 0x1f, PT ;  /* 0x0000001f0500780c */ /* 0x000fc80003f05270 */
[----:B------:R-:W-:-:S13]  /*1ccb0*/  ISETP.GE.OR P1, PT, R5, UR4, !P0 ;  /* 0x0000000405007c0c */ /* 0x000fda000c726670 */
[----:B0-----:R-:W0:Y:S02]  /*1ccc0*/  @!P1 LDC.64 R2, c[0x0][0xc80] ;  /* 0x00032000ff029b82 */ /* 0x001e240000000a00 */
[----:B0-----:R-:W-:-:S05]  /*1ccd0*/  @!P1 IMAD.WIDE.U32 R2, R5, 0x4, R2 ;  /* 0x0000000405029825 */ /* 0x001fca00078e0002 */
[----:B------:R-:W2:Y:S01]  /*1cce0*/  @!P1 LDG.E R0, desc[UR36][R2.64] ;  /* 0x0000002402009981 */ /* 0x000ea2000c1e1900 */
[C---:B------:R-:W-:Y:S01]  /*1ccf0*/  ISETP.NE.AND P1, PT, R5.reuse, RZ, PT ;  /* 0x000000ff0500720c */ /* 0x040fe20003f25270 */
[----:B------:R-:W-:Y:S01]  /*1cd00*/  UMOV UR4, URZ ;  /* 0x0000003f00047c82 */ /* 0x000fe20008000000 */
[C---:B------:R-:W-:Y:S02]  /*1cd10*/  ISETP.GE.U32.AND P2, PT, R5.reuse, 0x2, PT ;  /* 0x000000020500780c */ /* 0x040fe40003f46070 */
[C---:B------:R-:W-:Y:S02]  /*1cd20*/  ISETP.GE.U32.AND P3, PT, R5.reuse, 0x4, PT ;  /* 0x000000040500780c */ /* 0x040fe40003f66070 */
[C---:B------:R-:W-:Y:S02]  /*1cd30*/  ISETP.GE.U32.AND P4, PT, R5.reuse, 0x8, PT ;  /* 0x000000080500780c */ /* 0x040fe40003f86070 */
[----:B------:R-:W-:Y:S02]  /*1cd40*/  ISETP.GE.U32.AND P5, PT, R5, 0x10, PT ;  /* 0x000000100500780c */ /* 0x000fe40003fa6070 */
[----:B-1----:R-:W-:Y:S01]  /*1cd50*/  MOV R16, RZ ;  /* 0x000000ff00107202 */ /* 0x002fe20000000f00 */
[----:B--2---:R-:W0:Y:S02]  /*1cd60*/  SHFL.UP PT, R4, R0, 0x1, RZ ;  /* 0x0420000000047989 */ /* 0x004e2400000e00ff */
[----:B0-----:R-:W-:-:S05]  /*1cd70*/  SEL R7, R4, RZ, P1 ;  /* 0x000000ff04077207 */ /* 0x001fca0000800000 */
[----:B------:R-:W-:-:S05]  /*1cd80*/  IMAD.IADD R7, R0, 0x1, R7 ;  /* 0x0000000100077824 */ /* 0x000fca00078e0207 */
[----:B------:R-:W0:Y:S02]  /*1cd90*/  SHFL.UP PT, R4, R7, 0x2, RZ ;  /* 0x0440000007047989 */ /* 0x000e2400000e00ff */
[----:B0-----:R-:W-:-:S04]  /*1cda0*/  SEL R4, R4, RZ, P2 ;  /* 0x000000ff04047207 */ /* 0x001fc80001000000 */
[----:B------:R-:W-:-:S05]  /*1cdb0*/  IADD3 R4, R7, R4, RZ ;  /* 0x0000000407047210 */ /* 0x000fca0007ffe0ff */
        /* <DEDUP_REMOVED lines=9> */
[----:B------:R-:W0:Y:S02]  /*1ce50*/  SHFL.IDX PT, R4, R7, 0x1f, 0x1f ;  /* 0x03e01f0007047f89 */ /* 0x000e2400000e0000 */
[----:B0-----:R-:W-:-:S04]  /*1ce60*/  IMAD R4, R4, UR5, RZ ;  /* 0x0000000504047c24 */ /* 0x001fc8000f8e02ff */
[----:B------:R-:W-:Y:S01]  /*1ce70*/  IMAD.MOV.U32 R3, RZ, RZ, R4 ;  /* 0x000000ffff037224 */ /* 0x000fe200078e0004 */
[----:B---3--:R-:W-:-:S13]  /*1ce80*/  ISETP.GT.AND P6, PT, R4, UR6, PT ;  /* 0x0000000604007c0c */ /* 0x008fda000bfc4270 */
[----:B------:R-:W-:Y:S05]  /*1ce90*/  @P6 BRA `(.L_x_689) ;  /* 0x00000000009c6947 */ /* 0x000fea0003800000 */
[----:B------:R-:W0:Y:S01]  /*1cea0*/  LDC R10, c[0x0][0xc3c] ;  /* 0x00030f00ff0a7b82 */ /* 0x000e220000000800 */
[----:B------:R-:W-:Y:S01]  /*1ceb0*/  IMAD.MOV.U32 R4, RZ, RZ, R3 ;  /* 0x000000ffff047224 */ /* 0x000fe200078e0003 */
[----:B------:R-:W-:Y:S01]  /*1cec0*/  UMOV UR4, URZ ;  /* 0x0000003f00047c82 */ /* 0x000fe20008000000 */
[----:B------:R-:W-:Y:S01]  /*1ced0*/  ULDC UR7, c[0x0][0xc3c] ;  /* 0x00030f0000077ab9 */ /* 0x000fe20000000800 */
[----:B------:R-:W-:-:S05]  /*1cee0*/  ULDC UR5, c[0x0][0xc38] ;  /* 0x00030e0000057ab9 */ /* 0x000fca0000000800 */
.L_x_693:
[----:B------:R-:W-:Y:S01]  /*1cef0*/  UIADD3 UR4, UR4, 0x1f, URZ ;  /* 0x0000001f04047890 */ /* 0x000fe2000fffe03f */
[----:B------:R-:W-:-:S05]  /*1cf00*/  IMAD.U32 R19, RZ, RZ, UR7 ;  /* 0x00000007ff137e24 */ /* 0x000fca000f8e00ff */
[----:B0-----:R-:W-:-:S13]  /*1cf10*/  ISETP.LE.AND P6, PT, R10, UR4, PT ;  /* 0x000000040a007c0c */ /* 0x001fda000bfc3270 */
[----:B------:R-:W-:Y:S05]  /*1cf20*/  @P6 BRA `(.L_x_690) ;  /* 0x0000000400246947 */ /* 0x000fea0003800000 */
[----:B------:R-:W-:Y:S01]  /*1cf30*/  IADD3 R7, R5, UR4, RZ ;  /* 0x0000000405077c10 */ /* 0x000fe2000fffe0ff */
[----:B------:R-:W-:Y:S01]  /*1cf40*/  BSSY B0, `(.L_x_691) ;  /* 0x0000007000007945 */ /* 0x000fe20003800000 */
[----:B------:R-:W-:Y:S02]  /*1cf50*/  IMAD.MOV.U32 R0, RZ, RZ, RZ ;  /* 0x000000ffff007224 */ /* 0x000fe400078e00ff */
[----:B------:R-:W-:-:S13]  /*1cf60*/  ISETP.GE.OR P6, PT, R7, R10, !P0 ;  /* 0x0000000a0700720c */ /* 0x000fda00047c6670 */
[----:B------:R-:W-:Y:S05]  /*1cf70*/  @P6 BRA `(.L_x_692) ;  /* 0x00000000000c6947 */ /* 0x000fea0003800000 */
[----:B------:R-:W0:Y:S02]  /*1cf80*/  LDC.64 R2, c[0x0][0xc80] ;  /* 0x00032000ff027b82 */ /* 0x000e240000000a00 */
[----:B0-----:R-:W-:-:S05]  /*1cf90*/  IMAD.WIDE R2, R7, 0x4, R2 ;  /* 0x0000000407027825 */ /* 0x001fca00078e0202 */
[----:B------:R0:W5:Y:S02]  /*1cfa0*/  LDG.E R0, desc[UR36][R2.64] ;  /* 0x0000002402007981 */ /* 0x000164000c1e1900 */
.L_x_692:
[----:B------:R-:W-:Y:S05]  /*1cfb0*/  BSYNC B0 ;  /* 0x0000000000007941 */ /* 0x000fea0003800000 */
.L_x_691:
[----:B0----5:R-:W0:Y:S02]  /*1cfc0*/  SHFL.UP PT, R2, R0, 0x1, RZ ;  /* 0x0420000000027989 */ /* 0x021e2400000e00ff */
[----:B0-----:R-:W-:-:S05]  /*1cfd0*/  SEL R3, R2, RZ, P1 ;  /* 0x000000ff02037207 */ /* 0x001fca0000800000 */
[----:B------:R-:W-:-:S05]  /*1cfe0*/  IMAD.IADD R3, R0, 0x1, R3 ;  /* 0x0000000100037824 */ /* 0x000fca00078e0203 */
[----:B------:R-:W0:Y:S02]  /*1cff0*/  SHFL.UP PT, R2, R3, 0x2, RZ ;  /* 0x0440000003027989 */ /* 0x000e2400000e00ff */
        /* <DEDUP_REMOVED lines=13> */
[----:B------:R-:W-:-:S05]  /*1d0d0*/  IMAD.IADD R4, R3, 0x1, R4 ;  /* 0x0000000103047824 */ /* 0x000fca00078e0204 */
[----:B------:R-:W-:-:S13]  /*1d0e0*/  ISETP.GT.AND P6, PT, R4, UR6, PT ;  /* 0x0000000604007c0c */ /* 0x000fda000bfc4270 */
[----:B------:R-:W-:Y:S05]  /*1d0f0*/  @!P6 BRA `(.L_x_693) ;  /* 0xfffffffc007ce947 */ /* 0x000fea000383ffff */
[----:B------:R-:W-:-:S07]  /*1d100*/  MOV R7, R9 ;  /* 0x0000000900077202 */ /* 0x000fce0000000f00 */
.L_x_689:
[----:B------:R-:W-:-:S04]  /*1d110*/  IMAD.IADD R9, R4, 0x1, -R3 ;  /* 0x0000000104097824 */ /* 0x000fc800078e0a03 */
[----:B------:R-:W-:-:S05]  /*1d120*/  IMAD R2, R7, UR5, R9 ;  /* 0x0000000507027c24 */ /* 0x000fca000f8e0209 */
[----:B------:R-:W-:-:S13]  /*1d130*/  ISETP.GT.AND P0, PT, R2, UR6, PT ;  /* 0x0000000602007c0c */ /* 0x000fda000bf04270 */
[----:B------:R-:W-:-:S04]  /*1d140*/  VOTE.ANY R4, PT, !P0 ;  /* 0x0000000000047806 */ /* 0x000fc800040e0100 */
[----:B------:R-:W0:Y:S01]  /*1d150*/  POPC R19, R4 ;  /* 0x0000000400137309 */ /* 0x000e220000000000 */
[----:B------:R-:W-:Y:S01]  /*1d160*/  ISETP.NE.AND P0, PT, R4, RZ, PT ;  /* 0x000000ff0400720c */ /* 0x000fe20003f05270 */
[----:B0-----:R-:W0:Y:S02]  /*1d170*/  SHFL.IDX PT, R0, R0, R19, 0x1f ;  /* 0x00001f1300007589 */ /* 0x001e2400000e0000 */
[----:B0-----:R-:W-:-:S04]  /*1d180*/  IABS R8, R0 ;  /* 0x0000000000087213 */ /* 0x001fc80000000000 */
[----:B------:R-:W0:Y:S08]  /*1d190*/  I2F.RP R6, R8 ;  /* 0x0000000800067306 */ /* 0x000e300000209400 */
[----:B0-----:R-:W0:Y:S02]  /*1d1a0*/  MUFU.RCP R6, R6 ;  /* 0x0000000600067308 */ /* 0x001e240000001000 */
[----:B0-----:R-:W-:-:S06]  /*1d1b0*/  VIADD R2, R6, 0xffffffe ;  /* 0x0ffffffe06027836 */ /* 0x001fcc0000000000 */
[----:B------:R0:W1:Y:S01]  /*1d1c0*/  F2I.FTZ.U32.TRUNC.NTZ R3, R2 ;  /* 0x0000000200037305 */ /* 0x000062000021f000 */
[----:B------:R-:W-:Y:S05]  /*1d1d0*/  @!P0 BRA `(.L_x_694) ;  /* 0x0000000000088947 */ /* 0x000fea0003800000 */
[----:B------:R-:W-:-:S06]  /*1d1e0*/  VIADD R16, R19, 0xffffffff ;  /* 0xffffffff13107836 */ /* 0x000fcc0000000000 */
[----:B------:R2:W3:Y:S02]  /*1d1f0*/  SHFL.IDX PT, R16, R7, R16, 0x1f ;  /* 0x00001f1007107589 */ /* 0x0004e400000e0000 */
.L_x_694:
[----:B---3--:R-:W-:Y:S01]  /*1d200*/  IMAD R16, R16, UR5, R9 ;  /* 0x0000000510107c24 */ /* 0x008fe2000f8e0209 */
[----:B0-----:R-:W-:Y:S01]  /*1d210*/  IABS R2, R0 ;  /* 0x0000000000027213 */ /* 0x001fe20000000000 */
[----:B------:R-:W-:Y:S01]  /*1d220*/  VIADD R19, R19, UR4 ;  /* 0x0000000413137c36 */ /* 0x000fe20008000000 */
[----:B-12---:R-:W-:Y:S02]  /*1d230*/  IADD3 R7, RZ, -R3, RZ ;  /* 0x80000003ff077210 */ /* 0x006fe40007ffe0ff */
[----:B------:R-:W-:Y:S01]  /*1d240*/  IADD3 R9, -R16, UR6, RZ ;  /* 0x0000000610097c10 */ /* 0x000fe2000fffe1ff */
[----:B------:R-:W-:Y:S02]  /*1d250*/  IMAD.MOV R6, RZ, RZ, -R2 ;  /* 0x000000ffff067224 */ /* 0x000fe400078e0a02 */
[----:B------:R-:W-:Y:S01]  /*1d260*/  IMAD R7, R7, R8, RZ ;  /* 0x0000000807077224 */ /* 0x000fe200078e02ff */
[----:B------:R-:W-:Y:S01]  /*1d270*/  IABS R4, R9 ;  /* 0x0000000900047213 */ /* 0x000fe20000000000 */
[----:B------:R-:W-:-:S04]  /*1d280*/  IMAD.MOV.U32 R2, RZ, RZ, RZ ;  /* 0x000000ffff027224 */ /* 0x000fc800078e00ff */
[----:B------:R-:W-:-:S04]  /*1d290*/  IMAD.HI.U32 R2, R3, R7, R2 ;  /* 0x0000000703027227 */ /* 0x000fc800078e0002 */
[----:B------:R-:W-:Y:S01]  /*1d2a0*/  IMAD.MOV.U32 R3, RZ, RZ, R4 ;  /* 0x000000ffff037224 */ /* 0x000fe200078e0004 */
[----:B------:R-:W-:-:S03]  /*1d2b0*/  MOV R4, R6 ;  /* 0x0000000600047202 */ /* 0x000fc60000000f00 */
        /* <DEDUP_REMOVED lines=10> */
[----:B------:R-:W-:Y:S02]  /*1d360*/  @!P2 IADD3 R2, -R2, RZ, RZ ;  /* 0x000000ff0202a210 */ /* 0x000fe40007ffe1ff */
[----:B------:R-:W-:-:S05]  /*1d370*/  @!P1 LOP3.LUT R2, RZ, R0, RZ, 0x33, !PT ;  /* 0x00000000ff029212 */ /* 0x000fca00078e33ff */
[--C-:B------:R-:W-:Y:S02]  /*1d380*/  IMAD.MOV R17, RZ, RZ, -R2.reuse ;  /* 0x000000ffff117224 */ /* 0x100fe400078e0a02 */
[----:B------:R-:W-:Y:S02]  /*1d390*/  IMAD.MOV.U32 R18, RZ, RZ, R2 ;  /* 0x000000ffff127224 */ /* 0x000fe400078e0002 */
[----:B------:R-:W-:Y:S01]  /*1d3a0*/  IMAD R17, R0, R17, R9 ;  /* 0x0000001100117224 */ /* 0x000fe200078e0209 */
[----:B------:R-:W-:Y:S06]  /*1d3b0*/  BRA `(.L_x_695) ;  /* 0x00000000000c7947 */ /* 0x000fec0003800000 */
.L_x_690:
[----:B------:R-:W-:Y:S01]  /*1d3c0*/  MOV R17, RZ ;  /* 0x000000ff00117202 */ /* 0x000fe20000000f00 */
[----:B------:R-:W-:Y:S02]  /*1d3d0*/  IMAD.U32 R16, RZ, RZ, UR6 ;  /* 0x00000006ff107e24 */ /* 0x000fe4000f8e00ff */
[----:B------:R-:W-:-:S07]  /*1d3e0*/  IMAD.MOV.U32 R18, RZ, RZ, RZ ;  /* 0x000000ffff127224 */ /* 0x000fce00078e00ff */
.L_x_695:
[----:B------:R-:W-:-:S13]  /*1d3f0*/  ISETP.NE.AND P0, PT, R5, RZ, PT ;  /* 0x000000ff0500720c */ /* 0x000fda0003f05270 */
[----:B------:R-:W0:Y:S01]  /*1d400*/  @!P0 S2R R3, SR_CgaCtaId ;  /* 0x0000000000038919 */ /* 0x000e220000008800 */
[----:B------:R-:W-:-:S04]  /*1d410*/  @!P0 MOV R0, 0x400 ;  /* 0x0000040000008802 */ /* 0x000fc80000000f00 */
[----:B0-----:R-:W-:-:S05]  /*1d420*/  @!P0 LEA R0, R3, R0, 0x18 ;  /* 0x0000000003008211 */ /* 0x001fca00078ec0ff */
[----:B------:R2:W-:Y:S01]  /*1d430*/  @!P0 STS.128 [R0+0x388d0], R16 ;  /* 0x0388d01000008388 */ /* 0x0005e20000000c00 */
[----:B------:R-:W-:Y:S06]  /*1d440*/  BAR.ARV 0x5, 0x180 ;  /* 0x0146000000007b1d */ /* 0x000fec0000002000 */
.L_x_688:
[----:B------:R3:W-:Y:S01]  /*1d450*/  STL [R1+0x30], RZ ;  /* 0x000030ff01007387 */ /* 0x0007e20000100800 */
[----:B------:R-:W-:Y:S01]  /*1d460*/  ULDC UR4, c[0x0][0xc3c] ;  /* 0x00030f0000047ab9 */ /* 0x000fe20000000800 */
[----:B------:R-:W-:Y:S01]  /*1d470*/  IMAD.MOV.U32 R32, RZ, RZ, 0x1 ;  /* 0x00000001ff207424 */ /* 0x000fe200078e00ff */
[----:B-1----:R-:W-:Y:S02]  /*1d480*/  ISETP.GE.AND P0, PT, R19, UR4, PT ;  /* 0x0000000413007c0c */ /* 0x002fe4000bf06270 */
[----:B------:R-:W-:-:S11]  /*1d490*/  MOV R28, RZ ;  /* 0x000000ff001c7202 */ /* 0x000fd60000000f00 */
[----:B---3--:R-:W-:Y:S05]  /*1d4a0*/  @P0 BRA `(.L_x_696) ;  /* 0x0000006c00400947 */ /* 0x008fea0003800000 */
[----:B--2---:R-:W2:Y:S01]  /*1d4b0*/  LDL R0, [R1+0x50] ;  /* 0x0000500001007983 */ /* 0x004ea20000100800 */
[----:B------:R-:W1:Y:S01]  /*1d4c0*/  S2UR UR4, SR_CgaCtaId ;  /* 0x00000000000479c3 */ /* 0x000e620000008800 */
[----:B------:R-:W-:Y:S01]  /*1d4d0*/  MOV R23, 0x400 ;  /* 0x0000040000177802 */ /* 0x000fe20000000f00 */
[----:B------:R-:W-:Y:S01]  /*1d4e0*/  IMAD.MOV.U32 R37, RZ, RZ, 0x40 ;  /* 0x00000040ff257424 */ /* 0x000fe200078e00ff */
[----:B------:R-:W0:Y:S01]  /*1d4f0*/  S2R R11, SR_TID.X ;  /* 0x00000000000b7919 */ /* 0x000e220000002100 */
[----:B------:R-:W-:Y:S01]  /*1d500*/  IMAD.MOV.U32 R36, RZ, RZ, 0x20 ;  /* 0x00000020ff247424 */ /* 0x000fe200078e00ff */
[----:B------:R-:W-:Y:S01]  /*1d510*/  BSSY B7, `(.L_x_696) ;  /* 0x00006c9000077945 */ /* 0x000fe20003800000 */
[----:B------:R-:W-:Y:S01]  /*1d520*/  MOV R33, 0x1 ;  /* 0x0000000100217802 */ /* 0x000fe20000000f00 */
[----:B------:R-:W-:Y:S01]  /*1d530*/  IMAD.MOV.U32 R30, RZ, RZ, RZ ;  /* 0x000000ffff1e7224 */ /* 0x000fe200078e00ff */
[----:B------:R-:W-:Y:S01]  /*1d540*/  MOV R32, 0x1 ;  /* 0x0000000100207802 */ /* 0x000fe20000000f00 */
[----:B------:R-:W-:Y:S01]  /*1d550*/  IMAD.MOV.U32 R28, RZ, RZ, RZ ;  /* 0x000000ffff1c7224 */ /* 0x000fe200078e00ff */
[----:B------:R-:W-:Y:S01]  /*1d560*/  ULDC.64 UR40, c[0x0][0x198] ;  /* 0x0000660000287ab9 */ /* 0x000fe20000000a00 */
[----:B------:R-:W-:Y:S01]  /*1d570*/  ULDC UR39, c[0x0][0xc] ;  /* 0x0000030000277ab9 */ /* 0x000fe20000000800 */
[C---:B0-----:R-:W-:Y:S01]  /*1d580*/  IMAD.SHL.U32 R2, R11.reuse, 0x80, RZ ;  /* 0x000000800b027824 */ /* 0x041fe200078e00ff */
[----:B------:R-:W-:Y:S01]  /*1d590*/  SHF.R.U32.HI R4, RZ, 0x1, R11 ;  /* 0x00000001ff047819 */ /* 0x000fe2000001160b */
[C---:B------:R-:W-:Y:S01]  /*1d5a0*/  IMAD.SHL.U32 R6, R11.reuse, 0x2, RZ ;  /* 0x000000020b067824 */ /* 0x040fe200078e00ff */
[----:B------:R-:W-:-:S02]  /*1d5b0*/  LOP3.LUT R10, R11, 0x7f, RZ, 0xc0, !PT ;  /* 0x0000007f0b0a7812 */ /* 0x000fc400078ec0ff */
[----:B------:R-:W-:Y:S02]  /*1d5c0*/  LOP3.LUT R3, R2, 0x380, RZ, 0xc0, !PT ;  /* 0x0000038002037812 */ /* 0x000fe400078ec0ff */
[----:B------:R-:W-:Y:S02]  /*1d5d0*/  SHF.L.U32 R7, R10, 0x6, RZ ;  /* 0x000000060a077819 */ /* 0x000fe400000006ff */
[----:B------:R-:W-:-:S05]  /*1d5e0*/  R2P PR, R11, 0x6 ;  /* 0x000000060b007804 */ /* 0x000fca0000000000 */
[----:B------:R-:W-:Y:S02]  /*1d5f0*/  SEL R37, R37, 0xffffffc0, !P2 ;  /* 0xffffffc025257807 */ /* 0x000fe40005000000 */
[----:B------:R-:W-:Y:S02]  /*1d600*/  SEL R36, R36, 0xffffffe0, !P1 ;  /* 0xffffffe024247807 */ /* 0x000fe40004800000 */
[----:B--2---:R-:W-:Y:S01]  /*1d610*/  R2UR UR5, R0 ;  /* 0x00000000000572ca */ /* 0x004fe200000e0000 */
[----:B------:R-:W-:-:S05]  /*1d620*/  IMAD.SHL.U32 R0, R11, 0x10, RZ ;  /* 0x000000100b007824 */ /* 0x000fca00078e00ff */
[C---:B------:R-:W-:Y:S02]  /*1d630*/  LOP3.LUT R5, R0.reuse, 0x3f0, RZ, 0xc0, !PT ;  /* 0x000003f000057812 */ /* 0x040fe400078ec0ff */
[----:B------:R-:W-:Y:S02]  /*1d640*/  LOP3.LUT R31, R0, 0x70, RZ, 0xc0, !PT ;  /* 0x00000070001f7812 */ /* 0x000fe400078ec0ff */
[----:B------:R-:W-:Y:S01]  /*1d650*/  LOP3.LUT R9, R5, 0x70, R6, 0x78, !PT ;  /* 0x0000007005097812 */ /* 0x000fe200078e7806 */
[----:B------:R-:W-:Y:S01]  /*1d660*/  IMAD.SHL.U32 R6, R10, 0x10, RZ ;  /* 0x000000100a067824 */ /* 0x000fe200078e00ff */
[C---:B------:R-:W-:Y:S01]  /*1d670*/  LOP3.LUT R5, R3.reuse, 0x30, R4, 0xf8, !PT ;  /* 0x0000003003057812 */ /* 0x040fe200078ef804 */
[----:B------:R-:W-:Y:S01]  /*1d680*/  ULOP3.LUT UR42, UR5, 0x2, URZ, 0xfc, !UPT ;  /* 0x00000002052a7892 */ /* 0x000fe2000f8efc3f */
[----:B------:R-:W-:Y:S01]  /*1d690*/  LOP3.LUT R4, R2, 0x400, RZ, 0xc0, !PT ;  /* 0x0000040002047812 */ /* 0x000fe200078ec0ff */
[----:B------:R-:W-:Y:S01]  /*1d6a0*/  ULOP3.LUT UR38, UR5, 0x1, URZ, 0xfc, !UPT ;  /* 0x0000000105267892 */ /* 0x000fe2000f8efc3f */
[----:B------:R-:W-:-:S02]  /*1d6b0*/  LOP3.LUT R3, R3, 0x10, R11, 0xf8, !PT ;  /* 0x0000001003037812 */ /* 0x000fc400078ef80b */
[--C-:B------:R-:W-:Y:S02]  /*1d6c0*/  LOP3.LUT R5, R5, 0x70, R0.reuse, 0x78, !PT ;  /* 0x0000007005057812 */ /* 0x100fe400078e7800 */
[----:B------:R-:W-:Y:S02]  /*1d6d0*/  LOP3.LUT R4, R4, 0x1800, R7, 0xf8, !PT ;  /* 0x0000180004047812 */ /* 0x000fe400078ef807 */
[----:B------:R-:W-:Y:S02]  /*1d6e0*/  LOP3.LUT R3, R3, 0x70, R0, 0x78, !PT ;  /* 0x0000007003037812 */ /* 0x000fe400078e7800 */
[----:B------:R-:W-:Y:S02]  /*1d6f0*/  LOP3.LUT R5, R5, 0xc00, R2, 0xf8, !PT ;  /* 0x00000c0005057812 */ /* 0x000fe400078ef802 */
[----:B------:R-:W-:Y:S02]  /*1d700*/  LOP3.LUT R8, R9, 0x400, R6, 0xf8, !PT ;  /* 0x0000040009087812 */ /* 0x000fe400078ef806 */
[----:B------:R-:W-:Y:S01]  /*1d710*/  LOP3.LUT R2, R4, R3, RZ, 0xfc, !PT ;  /* 0x0000000304027212 */ /* 0x000fe200078efcff */
[----:B------:R-:W-:Y:S01]  /*1d720*/  STL [R1+0x14], R5 ;  /* 0x0000140501007387 */ /* 0x000fe20000100800 */
[----:B------:R-:W-:-:S03]  /*1d730*/  SHF.R.U32.HI R3, RZ, 0x3, R10 ;  /* 0x00000003ff037819 */ /* 0x000fc6000001160a */
[----:B------:R-:W-:Y:S01]  /*1d740*/  STL [R1+0xc], R8 ;  /* 0x00000c0801007387 */ /* 0x000fe20000100800 */
[----:B------:R-:W-:-:S03]  /*1d750*/  LOP3.LUT R0, R3, 0x70, R0, 0xf8, !PT ;  /* 0x0000007003007812 */ /* 0x000fc600078ef800 */
[----:B------:R1:W-:Y:S04]  /*1d760*/  STL [R1+0x10], R2 ;  /* 0x0000100201007387 */ /* 0x0003e80000100800 */
[----:B------:R-:W-:Y:S01]  /*1d770*/  STL [R1+0x30], RZ ;  /* 0x000030ff01007387 */ /* 0x000fe20000100800 */
[----:B-1----:R-:W-:-:S05]  /*1d780*/  IMAD.U32 R2, RZ, RZ, UR4 ;  /* 0x00000004ff027e24 */ /* 0x002fca000f8e00ff */
[----:B------:R-:W-:Y:S01]  /*1d790*/  LEA R23, R2, R23, 0x18 ;  /* 0x0000001702177211 */ /* 0x000fe200078ec0ff */
[----:B------:R0:W-:Y:S04]  /*1d7a0*/  STL [R1+0x8], R2 ;  /* 0x0000080201007387 */ /* 0x0001e80000100800 */
[----:B------:R-:W-:-:S05]  /*1d7b0*/  IMAD.IADD R0, R23, 0x1, R8 ;  /* 0x0000000117007824 */ /* 0x000fca00078e0208 */
[----:B------:R1:W-:Y:S01]  /*1d7c0*/  STL [R1+0x18], R0 ;  /* 0x0000180001007387 */ /* 0x0003e20000100800 */
[----:B0-----:R-:W-:-:S07]  /*1d7d0*/  LOP3.LUT R2, R31, 0x80, RZ, 0xfc, !PT ;  /* 0x000000801f027812 */ /* 0x001fce00078efcff */
.L_x_810:
[----:B0-----:R-:W0:Y:S02]  /*1d7e0*/  LDC.64 R24, c[0x0][0xc88] ;  /* 0x00032200ff187b82 */ /* 0x001e240000000a00 */
[----:B0-----:R-:W-:-:S06]  /*1d7f0*/  IMAD.WIDE R24, R19, 0x4, R24 ;  /* 0x0000000413187825 */ /* 0x001fcc00078e0218 */
[----:B-1----:R-:W1:Y:S01]  /*1d800*/  LDG.E R24, desc[UR36][R24.64] ;  /* 0x0000002418187981 */ /* 0x002e62000c1e1900 */
[----:B------:R-:W-:Y:S05]  /*1d810*/  YIELD ;  /* 0x0000000000007946 */ /* 0x000fea0003800000 */
[----:B------:R-:W-:Y:S01]  /*1d820*/  ULDC.64 UR4, c[0x0][0xa28] ;  /* 0x00028a0000047ab9 */ /* 0x000fe20000000a00 */
[----:B------:R-:W-:Y:S01]  /*1d830*/  ULDC.64 UR8, c[0x0][0xa18] ;  /* 0x0002860000087ab9 */ /* 0x000fe20000000a00 */
[----:B------:R-:W-:Y:S01]  /*1d840*/  ISETP.NE.U32.AND P0, PT, RZ, UR4, PT ;  /* 0x00000004ff007c0c */ /* 0x000fe2000bf05070 */
[----:B------:R-:W-:Y:S01]  /*1d850*/  IMAD.MOV.U32 R9, RZ, RZ, RZ ;  /* 0x000000ffff097224 */ /* 0x000fe200078e00ff */
[----:B------:R-:W-:-:S02]  /*1d860*/  ULDC.64 UR6, c[0x0][0xa10] ;  /* 0x0002840000067ab9 */ /* 0x000fc40000000a00 */
[----:B------:R-:W-:Y:S02]  /*1d870*/  ISETP.NE.AND.EX P0, PT, RZ, UR5, PT, P0 ;  /* 0x00000005ff007c0c */ /* 0x000fe4000bf05300 */
[----:B------:R-:W-:-:S04]  /*1d880*/  ISETP.NE.U32.AND P2, PT, RZ, UR8, PT ;  /* 0x00000008ff007c0c */ /* 0x000fc8000bf45070 */
[----:B------:R-:W-:Y:S02]  /*1d890*/  ISETP.NE.AND.EX P2, PT, RZ, UR9, PT, P2 ;  /* 0x00000009ff007c0c */ /* 0x000fe4000bf45320 */
[----:B------:R-:W-:Y:S02]  /*1d8a0*/  MOV R29, RZ ;  /* 0x000000ff001d7202 */ /* 0x000fe40000000f00 */
[----:B-12---:R-:W-:-:S03]  /*1d8b0*/  SHF.R.S32.HI R0, RZ, 0x1f, R24 ;  /* 0x0000001fff007819 */ /* 0x006fc60000011418 */
[C---:B------:R-:W-:Y:S01]  /*1d8c0*/  @P0 LEA R2, P1, R24.reuse, UR4, 0x2 ;  /* 0x0000000418020c11 */ /* 0x040fe2000f8210ff */
[C---:B------:R-:W-:Y:S01]  /*1d8d0*/  IMAD.SHL.U32 R25, R24.reuse, 0x4, RZ ;  /* 0x0000000418197824 */ /* 0x040fe200078e00ff */
[C-C-:B------:R-:W-:Y:S01]  /*1d8e0*/  SHF.L.U64.HI R26, R24.reuse, 0x2, R0.reuse ;  /* 0x00000002181a7819 */ /* 0x140fe20000010200 */
[----:B------:R0:W-:Y:S01]  /*1d8f0*/  STL [R1+0x1c], R0 ;  /* 0x00001c0001007387 */ /* 0x0001e20000100800 */
[----:B------:R-:W-:Y:S01]  /*1d900*/  @P0 LEA.HI.X R3, R24, UR5, R0, 0x2, P1 ;  /* 0x0000000518030c11 */ /* 0x000fe200088f1400 */
[----:B------:R-:W-:-:S04]  /*1d910*/  ULDC.64 UR4, c[0x0][0xa00] ;  /* 0x0002800000047ab9 */ /* 0x000fc80000000a00 */
[----:B------:R1:W2:Y:S01]  /*1d920*/  @P0 LDG.E R9, desc[UR36][R2.64] ;  /* 0x0000002402090981 */ /* 0x0002a2000c1e1900 */
[----:B------:R-:W-:Y:S02]  /*1d930*/  ISETP.NE.U32.AND P0, PT, RZ, UR4, PT ;  /* 0x00000004ff007c0c */ /* 0x000fe4000bf05070 */
[----:B------:R-:W-:Y:S01]  /*1d940*/  ISETP.NE.U32.AND P1, PT, RZ, UR6, PT ;  /* 0x00000006ff007c0c */ /* 0x000fe2000bf25070 */
[----:B0-----:R-:W-:Y:S01]  /*1d950*/  IMAD.MOV.U32 R0, RZ, RZ, RZ ;  /* 0x000000ffff007224 */ /* 0x001fe200078e00ff */
[----:B------:R-:W-:Y:S02]  /*1d960*/  ISETP.NE.AND.EX P0, PT, RZ, UR5, PT, P0 ;  /* 0x00000005ff007c0c */ /* 0x000fe4000bf05300 */
[----:B------:R-:W-:Y:S02]  /*1d970*/  ISETP.NE.AND.EX P1, PT, RZ, UR7, PT, P1 ;  /* 0x00000007ff007c0c */ /* 0x000fe4000bf25310 */
[C---:B------:R-:W-:Y:S02]  /*1d980*/  IADD3 R4, P4, R25.reuse, UR6, RZ ;  /* 0x0000000619047c10 */ /* 0x040fe4000ff9e0ff */
[----:B-1----:R-:W-:Y:S01]  /*1d990*/  IADD3 R2, P3, R25, UR4, RZ ;  /* 0x0000000419027c10 */ /* 0x002fe2000ff7e0ff */
[----:B------:R-:W-:Y:S01]  /*1d9a0*/  ULDC UR4, c[0x0][0x288] ;  /* 0x0000a20000047ab9 */ /* 0x000fe20000000800 */
[----:B------:R-:W-:-:S02]  /*1d9b0*/  IADD3.X R5, R26, UR7, RZ, P4, !PT ;  /* 0x000000071a057c10 */ /* 0x000fc4000a7fe4ff */
[C---:B------:R-:W-:Y:S02]  /*1d9c0*/  IADD3.X R3, R26.reuse, UR5, RZ, P3, !PT ;  /* 0x000000051a037c10 */ /* 0x040fe40009ffe4ff */
[----:B------:R-:W-:Y:S01]  /*1d9d0*/  @P2 IADD3 R6, P3, R25, UR8, RZ ;  /* 0x0000000819062c10 */ /* 0x000fe2000ff7e0ff */
[----:B------:R-:W-:Y:S01]  /*1d9e0*/  IMAD.U32 R8, RZ, RZ, UR4 ;  /* 0x00000004ff087e24 */ /* 0x000fe2000f8e00ff */
[----:B------:R-:W-:Y:S01]  /*1d9f0*/  ULDC.64 UR4, c[0x0][0x418] ;  /* 0x0001060000047ab9 */ /* 0x000fe20000000a00 */
[----:B------:R-:W5:Y:S01]  /*1da00*/  @P0 LDG.E R29, desc[UR36][R2.64] ;  /* 0x00000024021d0981 */ /* 0x000f62000c1e1900 */
[----:B------:R-:W-:-:S03]  /*1da10*/  @P2 IADD3.X R7, R26, UR9, RZ, P3, !PT ;  /* 0x000000091a072c10 */ /* 0x000fc60009ffe4ff */
[----:B------:R-:W5:Y:S04]  /*1da20*/  @P1 LDG.E R0, desc[UR36][R4.64] ;  /* 0x0000002404001981 */ /* 0x000f68000c1e1900 */
[----:B------:R0:W3:Y:S01]  /*1da30*/  @P2 LDG.E R8, desc[UR36][R6.64] ;  /* 0x0000002406082981 */ /* 0x0000e2000c1e1900 */
[----:B------:R-:W-:-:S03]  /*1da40*/  UISETP.NE.U32.AND UP0, UPT, UR4, URZ, UPT ;  /* 0x0000003f0400728c */ /* 0x000fc6000bf05070 */
[----:B------:R-:W-:Y:S01]  /*1da50*/  ULDC UR4, c[0x0][0x424] ;  /* 0x0001090000047ab9 */ /* 0x000fe20000000800 */
[----:B------:R-:W-:-:S03]  /*1da60*/  UISETP.NE.AND.EX UP0, UPT, UR5, URZ, UPT, UP0 ;  /* 0x0000003f0500728c */ /* 0x000fc6000bf05300 */
[----:B------:R-:W-:Y:S01]  /*1da70*/  ULDC UR5, c[0x0][0x2f0] ;  /* 0x0000bc0000057ab9 */ /* 0x000fe20000000800 */
[----:B------:R-:W-:-:S04]  /*1da80*/  USEL UR4, UR4, 0x1, UP0 ;  /* 0x0000000104047887 */ /* 0x000fc80008000000 */
[----:B------:R-:W-:-:S03]  /*1da90*/  UIMAD UR4, UR4, UR5, URZ ;  /* 0x00000005040472a4 */ /* 0x000fc6000f8e023f */
[----:B------:R-:W-:Y:S02]  /*1daa0*/  ULDC UR5, c[0x0][0x348] ;  /* 0x0000d20000057ab9 */ /* 0x000fe40000000800 */
[----:B0-----:R-:W-:Y:S01]  /*1dab0*/  IMAD.U32 R6, RZ, RZ, UR5 ;  /* 0x00000005ff067e24 */ /* 0x001fe2000f8e00ff */
[----:B------:R-:W-:Y:S01]  /*1dac0*/  MOV R7, UR4 ;  /* 0x0000000400077c02 */ /* 0x000fe20008000f00 */
[----:B--2---:R0:W-:Y:S04]  /*1dad0*/  STL [R1], R9 ;  /* 0x0000000901007387 */ /* 0x0041e80000100800 */
[----:B---3--:R0:W-:Y:S01]  /*1dae0*/  STL [R1+0x28], R8 ;  /* 0x0000280801007387 */ /* 0x0081e20000100800 */
[----:B------:R-:W-:Y:S05]  /*1daf0*/  @P2 BRA `(.L_x_697) ;  /* 0x0000000000142947 */ /* 0x000fea0003800000 */
[----:B------:R-:W-:Y:S05]  /*1db00*/  @!P0 BRA `(.L_x_697) ;  /* 0x0000000000108947 */ /* 0x000fea0003800000 */
[----:B0-----:R-:W2:Y:S04]  /*1db10*/  LDG.E R8, desc[UR36][R2.64] ;  /* 0x0000002402087981 */ /* 0x001ea8000c1e1900 */
[----:B------:R-:W2:Y:S02]  /*1db20*/  LDG.E R2, desc[UR36][R2.64+0x4] ;  /* 0x0000042402027981 */ /* 0x000ea4000c1e1900 */
[----:B--2---:R-:W-:-:S05]  /*1db30*/  IMAD.IADD R2, R2, 0x1, -R8 ;  /* 0x0000000102027824 */ /* 0x004fca00078e0a08 */
[----:B------:R1:W-:Y:S02]  /*1db40*/  STL [R1+0x28], R2 ;  /* 0x0000280201007387 */ /* 0x0003e40000100800 */
.L_x_697:
[----:B------:R-:W-:Y:S01]  /*1db50*/  ULDC.64 UR4, c[0x0][0xa20] ;  /* 0x0002880000047ab9 */ /* 0x000fe20000000a00 */
[----:B------:R-:W-:Y:S01]  /*1db60*/  IMAD.MOV.U32 R34, RZ, RZ, R24 ;  /* 0x000000ffff227224 */ /* 0x000fe200078e0018 */
[----:B------:R-:W-:-:S04]  /*1db70*/  ISETP.NE.U32.AND P0, PT, RZ, UR4, PT ;  /* 0x00000004ff007c0c */ /* 0x000fc8000bf05070 */
[----:B------:R-:W-:-:S13]  /*1db80*/  ISETP.NE.AND.EX P0, PT, RZ, UR5, PT, P0 ;  /* 0x00000005ff007c0c */ /* 0x000fda000bf05300 */
[----:B------:R-:W-:Y:S05]  /*1db90*/  @!P0 BRA `(.L_x_698) ;  /* 0x0000000000108947 */ /* 0x000fea0003800000 */
[----:B-1----:R-:W-:-:S04]  /*1dba0*/  IADD3 R2, P0, R25, UR4, RZ ;  /* 0x0000000419027c10 */ /* 0x002fc8000ff1e0ff */
[----:B------:R-:W-:-:S05]  /*1dbb0*/  IADD3.X R3, R26, UR5, RZ, P0, !PT ;  /* 0x000000051a037c10 */ /* 0x000fca00087fe4ff */
[----:B------:R1:W5:Y:S01]  /*1dbc0*/  LDG.E R7, desc[UR36][R2.64] ;  /* 0x0000002402077981 */ /* 0x000362000c1e1900 */
[----:B------:R-:W-:Y:S05]  /*1dbd0*/  BRA `(.L_x_699) ;  /* 0x0000000000247947 */ /* 0x000fea0003800000 */
.L_x_698:
[----:B------:R-:W-:Y:S02]  /*1dbe0*/  ULDC.64 UR4, c[0x0][0xa08] ;  /* 0x0002820000047ab9 */ /* 0x000fe40000000a00 */
[----:B------:R-:W-:-:S04]  /*1dbf0*/  ISETP.NE.U32.AND P0, PT, RZ, UR4, PT ;  /* 0x00000004ff007c0c */ /* 0x000fc8000bf05070 */
[----:B------:R-:W-:-:S13]  /*1dc00*/  ISETP.NE.AND.EX P0, PT, RZ, UR5, PT, P0 ;  /* 0x00000005ff007c0c */ /* 0x000fda000bf05300 */
[----:B------:R-:W-:Y:S05]  /*1dc10*/  @!P0 BRA `(.L_x_699) ;  /* 0x0000000000148947 */ /* 0x000fea0003800000 */
[----:B-1----:R-:W1:Y:S02]  /*1dc20*/  LDC.64 R2, c[0x0][0xa08] ;  /* 0x00028200ff027b82 */ /* 0x002e640000000a00 */
[----:B-1----:R-:W-:-:S05]  /*1dc30*/  IMAD.WIDE R2, R34, 0x4, R2 ;  /* 0x0000000422027825 */ /* 0x002fca00078e0202 */
[----:B------:R-:W2:Y:S04]  /*1dc40*/  LDG.E R7, desc[UR36][R2.64] ;  /* 0x0000002402077981 */ /* 0x000ea8000c1e1900 */
[----:B------:R-:W2:Y:S02]  /*1dc50*/  LDG.E R2, desc[UR36][R2.64+0x4] ;  /* 0x0000042402027981 */ /* 0x000ea4000c1e1900 */
[----:B--2---:R-:W-:-:S07]  /*1dc60*/  IMAD.IADD R7, R2, 0x1, -R7 ;  /* 0x0000000102077824 */ /* 0x004fce00078e0a07 */
.L_x_699:
[----:B-1----:R-:W2:Y:S04]  /*1dc70*/  @P1 LDG.E R2, desc[UR36][R4.64] ;  /* 0x0000002404021981 */ /* 0x002ea8000c1e1900 */
[----:B------:R-:W2:Y:S01]  /*1dc80*/  @P1 LDG.E R4, desc[UR36][R4.64+0x4] ;  /* 0x0000042404041981 */ /* 0x000ea2000c1e1900 */
[----:B-----5:R-:W-:Y:S01]  /*1dc90*/  IMAD.IADD R7, R7, 0x1, -R9 ;  /* 0x0000000107077824 */ /* 0x020fe200078e0a09 */
[----:B------:R-:W-:Y:S01]  /*1dca0*/  BSSY B0, `(.L_x_700) ;  /* 0x0000117000007945 */ /* 0x000fe20003800000 */
[----:B--2---:R-:W-:-:S05]  /*1dcb0*/  @P1 IADD3 R6, -R2, R4, RZ ;  /* 0x0000000402061210 */ /* 0x004fca0007ffe1ff */
[----:B------:R-:W-:-:S04]  /*1dcc0*/  IMAD.IADD R27, R7, 0x1, R6 ;  /* 0x00000001071b7824 */ /* 0x000fc800078e0206 */
[----:B------:R-:W-:-:S05]  /*1dcd0*/  VIADD R2, R27, 0x7f ;  /* 0x0000007f1b027836 */ /* 0x000fca0000000000 */
[----:B------:R-:W-:-:S04]  /*1dce0*/  SHF.R.S32.HI R3, RZ, 0x1f, R2 ;  /* 0x0000001fff037819 */ /* 0x000fc80000011402 */
[----:B------:R-:W-:Y:S02]  /*1dcf0*/  LEA.HI R4, R3, R2, RZ, 0x7 ;  /* 0x0000000203047211 */ /* 0x000fe400078f38ff */
[----:B------:R-:W-:Y:S02]  /*1dd00*/  IADD3 R2, -R7, RZ, RZ ;  /* 0x000000ff07027210 */ /* 0x000fe40007ffe1ff */
[----:B------:R-:W-:Y:S01]  /*1dd10*/  LOP3.LUT R35, R4, 0xffffff80, RZ, 0xc0, !PT ;  /* 0xffffff8004237812 */ /* 0x000fe200078ec0ff */
[----:B------:R1:W-:Y:S03]  /*1dd20*/  STL [R1+0x2c], R4 ;  /* 0x00002c0401007387 */ /* 0x0003e60000100800 */
[----:B------:R-:W-:Y:S02]  /*1dd30*/  VIADDMNMX R6, R35, -R7, R6, PT ;  /* 0x8000000723067246 */ /* 0x000fe40003800106 */
[----:B-1----:R-:W-:-:S04]  /*1dd40*/  VIMNMX R4, RZ, R2, !PT ;  /* 0x00000002ff047248 */ /* 0x002fc80007fe0100 */
[----:B------:R-:W-:Y:S02]  /*1dd50*/  ISETP.GT.AND P0, PT, R6, R4, PT ;  /* 0x000000040600720c */ /* 0x000fe40003f04270 */
[----:B------:R-:W-:-:S11]  /*1dd60*/  SHF.R.U32.HI R4, RZ, 0x7, R4 ;  /* 0x00000007ff047819 */ /* 0x000fd60000011604 */
[----:B------:R-:W-:-:S05]  /*1dd70*/  @P0 VIADD R2, R6, 0x7f ;  /* 0x0000007f06020836 */ /* 0x000fca0000000000 */
[----:B------:R-:W-:-:S04]  /*1dd80*/  @P0 SHF.R.S32.HI R3, RZ, 0x1f, R2 ;  /* 0x0000001fff030819 */ /* 0x000fc80000011402 */
[----:B------:R-:W-:Y:S01]  /*1dd90*/  @P0 LEA.HI R2, R3, R2, RZ, 0x7 ;  /* 0x0000000203020211 */ /* 0x000fe200078f38ff */
[----:B------:R-:W-:-:S03]  /*1dda0*/  IMAD.MOV.U32 R3, RZ, RZ, R4 ;  /* 0x000000ffff037224 */ /* 0x000fc600078e0004 */
[----:B------:R-:W-:Y:S02]  /*1ddb0*/  @P0 SHF.R.S32.HI R3, RZ, 0x7, R2 ;  /* 0x00000007ff030819 */ /* 0x000fe40000011402 */
[----:B------:R-:W-:Y:S02]  /*1ddc0*/  PLOP3.LUT P0, PT, PT, PT, PT, 0x80, 0x0 ;  /* 0x000000000000781c */ /* 0x000fe40003f0f070 */
[----:B------:R-:W-:-:S13]  /*1ddd0*/  ISETP.GT.AND P2, PT, R3, R4, PT ;  /* 0x000000040300720c */ /* 0x000fda0003f44270 */
[----:B------:R-:W-:Y:S05]  /*1dde0*/  @!P2 BRA `(.L_x_701) ;  /* 0x000000100008a947 */ /* 0x000fea0003800000 */
[----:B------:R-:W-:Y:S01]  /*1ddf0*/  UMOV UR4, 0xffffffff ;  /* 0xffffffff00047882 */ /* 0x000fe20000000000 */
[----:B------:R-:W-:Y:S02]  /*1de00*/  SEL R2, R34, RZ, !P1 ;  /* 0x000000ff22027207 */ /* 0x000fe40004800000 */
[----:B------:R-:W-:Y:S05]  /*1de10*/  BRA.DIV UR4, `(.L_x_702) ;  /* 0x000000a204487947 */ /* 0x000fea000b800000 */
[----:B------:R-:W1:Y:S02]  /*1de20*/  S2R R5, SR_TID.X ;  /* 0x0000000000057919 */ /* 0x000e640000002100 */
[----:B-1----:R-:W-:-:S04]  /*1de30*/  SHF.R.U32.HI R5, RZ, 0x5, R5 ;  /* 0x00000005ff057819 */ /* 0x002fc80000011605 */
[----:B------:R-:W-:-:S05]  /*1de40*/  LOP3.LUT R5, R5, 0x3, RZ, 0xc0, !PT ;  /* 0x0000000305057812 */ /* 0x000fca00078ec0ff */
[----:B------:R1:W2:Y:S02]  /*1de50*/  SHFL.IDX PT, R14, R5, RZ, 0x1f ;  /* 0x00001fff050e7589 */ /* 0x0002a400000e0000 */
.L_x_977:
[----:B--2---:R-:W-:Y:S02]  /*1de60*/  ISETP.NE.AND P0, PT, R14, RZ, PT ;  /* 0x000000ff0e00720c */ /* 0x004fe40003f05270 */
[----:B------:R-:W-:-:S11]  /*1de70*/  PLOP3.LUT P6, PT, PT, PT, PT, 0x8, 0x0 ;  /* 0x000000000000781c */ /* 0x000fd60003fce170 */
[----:B------:R-:W-:Y:S05]  /*1de80*/  @P0 BRA `(.L_x_703) ;  /* 0x00000000000c0947 */ /* 0x000fea0003800000 */
[----:B------:R-:W-:-:S03]  /*1de90*/  UMOV UR4, 0xffffffff ;  /* 0xffffffff00047882 */ /* 0x000fc60000000000 */
[----:B------:R-:W-:Y:S05]  /*1dea0*/  BRA.DIV UR4, `(.L_x_704) ;  /* 0x000000a204587947 */ /* 0x000fea000b800000 */
[----:B------:R-:W-:-:S13]  /*1deb0*/  ELECT P6, URZ, PT ;  /* 0x00000000003f782f */ /* 0x000fda00038c0000 */
.L_x_703:
[----:B-1----:R-:W2:Y:S01]  /*1dec0*/  LDL R5, [R1+0x30] ;  /* 0x0000300001057983 */ /* 0x002ea20000100800 */
[----:B------:R-:W-:Y:S01]  /*1ded0*/  BSSY B1, `(.L_x_705) ;  /* 0x0000008000017945 */ /* 0x000fe20003800000 */
[----:B--2---:R-:W-:-:S05]  /*1dee0*/  VIADD R5, R5, 0x1 ;  /* 0x0000000105057836 */ /* 0x004fca0000000000 */
[----:B------:R-:W-:-:S04]  /*1def0*/  LEA.HI R6, R5, R5, RZ, 0x1 ;  /* 0x0000000505067211 */ /* 0x000fc800078f08ff */
[----:B------:R-:W-:-:S04]  /*1df00*/  LOP3.LUT R6, R6, 0xfffffffe, RZ, 0xc0, !PT ;  /* 0xfffffffe06067812 */ /* 0x000fc800078ec0ff */
[----:B------:R-:W-:-:S04]  /*1df10*/  IADD3 R5, R5, -R6, RZ ;  /* 0x8000000605057210 */ /* 0x000fc80007ffe0ff */
[----:B------:R-:W-:-:S04]  /*1df20*/  SHF.L.U32 R5, R5, 0x1f, RZ ;  /* 0x0000001f05057819 */ /* 0x000fc800000006ff */
[----:B------:R-:W1:Y:S02]  /*1df30*/  SYNCS.PHASECHK.TRANS64.TRYWAIT P0, [R23+URZ+0x38820], R5 ;  /* 0x03882005170075a7 */ /* 0x000e64000800017f */
[----:B-1----:R-:W-:Y:S05]  /*1df40*/  @!P0 BRA `(.L_x_706) ;  /* 0x000000a000508947 */ /* 0x002fea0003800000 */
.L_x_980:
[----:B------:R-:W-:Y:S05]  /*1df50*/  BSYNC B1 ;  /* 0x0000000000017941 */ /* 0x000fea0003800000 */
.L_x_705:
[----:B------:R-:W-:Y:S04]  /*1df60*/  BSSY B1, `(.L_x_707) ;  /* 0x000006c000017945 */ /* 0x000fe80003800000 */
[----:B------:R-:W-:Y:S05]  /*1df70*/  @!P6 BRA `(.L_x_708) ;  /* 0x0000000400a8e947 */ /* 0x000fea0003800000 */
[----:B0-----:R-:W-:Y:S01]  /*1df80*/  IMAD R9, R30, 0x8, R23 ;  /* 0x000000081e097824 */ /* 0x001fe200078e0217 */
[----:B------:R-:W-:Y:S01]  /*1df90*/  SHF.L.U32 R8, R33, 0x1f, RZ ;  /* 0x0000001f21087819 */ /* 0x000fe200000006ff */
[----:B------:R-:W0:Y:S01]  /*1dfa0*/  S2R R6, SR_TID.X ;  /* 0x0000000000067919 */ /* 0x000e220000002100 */
[----:B------:R-:W-:Y:S02]  /*1dfb0*/  BSSY B2, `(.L_x_709) ;  /* 0x0000005000027945 */ /* 0x000fe40003800000 */
[----:B------:R-:W2:Y:S01]  /*1dfc0*/  SYNCS.PHASECHK.TRANS64.TRYWAIT P0, [R9+URZ+0x388a0], R8 ;  /* 0x0388a008090075a7 */ /* 0x000ea2000800017f */
[----:B0-----:R-:W-:-:S04]  /*1dfd0*/  LOP3.LUT R6, R6, 0x7f, RZ, 0xc0, !PT ;  /* 0x0000007f06067812 */ /* 0x001fc800078ec0ff */
[----:B------:R-:W-:Y:S01]  /*1dfe0*/  ISETP.NE.AND P1, PT, R6, RZ, PT ;  /* 0x000000ff0600720c */ /* 0x000fe20003f25270 */
[----:B--2---:R-:W-:-:S12]  /*1dff0*/  @!P0 BRA `(.L_x_710) ;  /* 0x000000a000388947 */ /* 0x004fd80003800000 */
.L_x_981:
[----:B------:R-:W-:Y:S05]  /*1e000*/  BSYNC B2 ;  /* 0x0000000000027941 */ /* 0x000fea0003800000 */
.L_x_709:
[----:B------:R-:W-:Y:S04]  /*1e010*/  BSSY B2, `(.L_x_711) ;  /* 0x0000009000027945 */ /* 0x000fe80003800000 */
[----:B------:R-:W-:Y:S05]  /*1e020*/  @P1 BRA `(.L_x_712) ;  /* 0x00000000001c1947 */ /* 0x000fea0003800000 */
[----:B-1----:R-:W1:Y:S02]  /*1e030*/  S2R R5, SR_TID.X ;  /* 0x0000000000057919 */ /* 0x002e640000002100 */
[----:B-1----:R-:W-:Y:S01]  /*1e040*/  LOP3.LUT R6, R5, 0x1f, RZ, 0xc0, !PT ;  /* 0x0000001f05067812 */ /* 0x002fe200078ec0ff */
[----:B------:R-:W-:-:S03]  /*1e050*/  IMAD.MOV.U32 R5, RZ, RZ, 0x8000 ;  /* 0x00008000ff057424 */ /* 0x000fc600078e00ff */
[----:B------:R-:W-:Y:S01]  /*1e060*/  ISETP.NE.AND P0, PT, R6, RZ, PT ;  /* 0x000000ff0600720c */ /* 0x000fe20003f05270 */
[----:B------:R2:W-:-:S12]  /*1e070*/  SYNCS.ARRIVE.TRANS64 RZ, [R9+URZ+0x38890], R5 ;  /* 0x0388900509ff79a7 */ /* 0x0005d8000800003f */
[----:B--2---:R-:W-:Y:S05]  /*1e080*/  @!P0 BRA `(.L_x_712) ;  /* 0x0000000000048947 */ /* 0x004fea0003800000 */
[----:B------:R-:W-:Y:S01]  /*1e090*/  BPT.TRAP 0x1 ;  /* 0x000000040000795c */ /* 0x000fe20000300000 */
.L_x_712:
[----:B------:R-:W-:Y:S05]  /*1e0a0*/  BSYNC B2 ;  /* 0x0000000000027941 */ /* 0x000fea0003800000 */
.L_x_711:
[----:B------:R-:W-:Y:S01]  /*1e0b0*/  IMAD.MOV.U32 R13, RZ, RZ, RZ ;  /* 0x000000ffff0d7224 */ /* 0x000fe200078e00ff */
[----:B------:R-:W-:Y:S01]  /*1e0c0*/  LEA R6, R3, R0, 0x7 ;  /* 0x0000000003067211 */ /* 0x000fe200078e38ff */
[----:B------:R-:W-:Y:S01]  /*1e0d0*/  IMAD R7, R30, 0x8000, R23 ;  /* 0x000080001e077824 */ /* 0x000fe200078e0217 */
[----:B------:R-:W-:Y:S01]  /*1e0e0*/  UIADD3 UR4, UP0, UR40, 0x570, URZ ;  /* 0x0000057028047890 */ /* 0x000fe2000ff1e03f */
[----:B------:R-:W-:Y:S01]  /*1e0f0*/  PLOP3.LUT P0, PT, PT, PT, PT, 0x80, 0x0 ;  /* 0x000000000000781c */ /* 0x000fe20003f0f070 */
[----:B-1----:R-:W-:Y:S01]  /*1e100*/  VIADD R5, R9, 0x38890 ;  /* 0x0003889009057836 */ /* 0x002fe20000000000 */
[----:B------:R-:W-:Y:S01]  /*1e110*/  R2UR UR10, R13 ;  /* 0x000000000d0a72ca */ /* 0x000fe200000e0000 */
[----:B------:R-:W-:Y:S01]  /*1e120*/  VIADD R6, R6, 0xffffff80 ;  /* 0xffffff8006067836 */ /* 0x000fe20000000000 */
[----:B------:R-:W-:Y:S01]  /*1e130*/  IADD3 R10, R7, 0x28400, RZ ;  /* 0x00028400070a7810 */ /* 0x000fe20007ffe0ff */
[----:B------:R-:W-:Y:S01]  /*1e140*/  UIADD3.X UR5, URZ, UR41, URZ, UP0, !UPT ;  /* 0x000000293f057290 */ /* 0x000fe200087fe43f */
[----:B------:R-:W-:Y:S01]  /*1e150*/  UMOV UR6, 0x0 ;  /* 0x0000000000067882 */ /* 0x000fe20000000000 */
[----:B------:R-:W-:-:S10]  /*1e160*/  UMOV UR7, 0x12f00000 ;  /* 0x12f0000000077882 */ /* 0x000fd40000000000 */
.L_x_713:
[----:B------:R-:W-:-:S13]  /*1e170*/  @P0 ELECT P2, URZ, PT ;  /* 0x00000000003f082f */ /* 0x000fda0003840000 */
[----:B------:R-:W-:Y:S02]  /*1e180*/  @P2 R2UR UR13, R2 ;  /* 0x00000000020d22ca */ /* 0x000fe400000e0000 */
[----:B------:R-:W-:Y:S02]  /*1e190*/  @P2 R2UR UR12, R18 ;  /* 0x00000000120c22ca */ /* 0x000fe400000e0000 */
[----:B------:R-:W-:Y:S02]  /*1e1a0*/  @P2 R2UR UR11, R6 ;  /* 0x00000000060b22ca */ /* 0x000fe400000e0000 */
[----:B------:R-:W-:Y:S02]  /*1e1b0*/  @P2 R2UR UR9, R5 ;  /* 0x00000000050922ca */ /* 0x000fe400000e0000 */
[----:B------:R-:W-:Y:S02]  /*1e1c0*/  @P2 R2UR UR8, R10 ;  /* 0x000000000a0822ca */ /* 0x000fe400000e0000 */
[----:B------:R-:W-:-:S02]  /*1e1d0*/  @P2 PLOP3.LUT P0, PT, P2, PT, PT, 0x8, 0x0 ;  /* 0x000000000000281c */ /* 0x000fc4000170e170 */
[----:B------:R-:W-:-:S09]  /*1e1e0*/  PLOP3.LUT P2, PT, PT, PT, PT, 0x8, 0x0 ;  /* 0x000000000000781c */ /* 0x000fd20003f4e170 */
[----:B------:R1:W-:Y:S02]  /*1e1f0*/  UTMALDG.4D [UR8], [UR4], desc[UR6] ;  /* 0x00000608040075b4 */ /* 0x0003e40008019000 */
[----:B-1----:R-:W-:Y:S05]  /*1e200*/  @P0 BRA.U.ANY `(.L_x_713) ;  /* 0xfffffffd00d80947 */ /* 0x002fea000393ffff */
[----:B------:R-:W-:Y:S01]  /*1e210*/  IMAD.MOV.U32 R12, RZ, RZ, 0x80 ;  /* 0x00000080ff0c7424 */ /* 0x000fe200078e00ff */
[----:B------:R-:W-:Y:S01]  /*1e220*/  PLOP3.LUT P0, PT, PT, PT, PT, 0x80, 0x0 ;  /* 0x000000000000781c */ /* 0x000fe20003f0f070 */
[----:B------:R-:W-:Y:S01]  /*1e230*/  VIADD R10, R7, 0x2c400 ;  /* 0x0002c400070a7836 */ /* 0x000fe20000000000 */
[----:B------:R-:W-:Y:S01]  /*1e240*/  UMOV UR6, 0x0 ;  /* 0x0000000000067882 */ /* 0x000fe20000000000 */
[----:B------:R-:W-:Y:S01]  /*1e250*/  UMOV UR7, 0x12f00000 ;  /* 0x12f0000000077882 */ /* 0x000fe20000000000 */
[----:B------:R-:W-:-:S15]  /*1e260*/  R2UR UR10, R12 ;  /* 0x000000000c0a72ca */ /* 0x000fde00000e0000 */
.L_x_714:
        /* <DEDUP_REMOVED lines=10> */
[----:B------:R-:W1:Y:S01]  /*1e310*/  SYNCS.PHASECHK.TRANS64.TRYWAIT P0, [R9+URZ+0x388c0], R8 ;  /* 0x0388c008090075a7 */ /* 0x000e62000800017f */
[----:B------:R-:W-:Y:S04]  /*1e320*/  BSSY B2, `(.L_x_715) ;  /* 0x0000002000027945 */ /* 0x000fe80003800000 */
[----:B-1----:R-:W-:Y:S05]  /*1e330*/  @!P0 BRA `(.L_x_716) ;  /* 0x0000009c007c8947 */ /* 0x002fea0003800000 */
.L_x_982:
[----:B------:R-:W-:Y:S05]  /*1e340*/  BSYNC B2 ;  /* 0x0000000000027941 */ /* 0x000fea0003800000 */
.L_x_715:
[----:B------:R-:W-:Y:S01]  /*1e350*/  BSSY B2, `(.L_x_717) ;  /* 0x000000b000027945 */ /* 0x000fe20003800000 */
[----:B------:R-:W-:Y:S01]  /*1e360*/  IMAD.MOV.U32 R10, RZ, RZ, 0x0 ;  /* 0x00000000ff0a7424 */ /* 0x000fe200078e00ff */
[----:B------:R-:W-:Y:S02]  /*1e370*/  MOV R11, 0x12f00000 ;  /* 0x12f00000000b7802 */ /* 0x000fe40000000f00 */
[----:B------:R-:W-:Y:S05]  /*1e380*/  @P1 BRA `(.L_x_718) ;  /* 0x00000000001c1947 */ /* 0x000fea0003800000 */
[----:B------:R-:W2:Y:S02]  /*1e390*/  S2R R5, SR_TID.X ;  /* 0x0000000000057919 */ /* 0x000ea40000002100 */
[----:B--2---:R-:W-:Y:S01]  /*1e3a0*/  LOP3.LUT R14, R5, 0x1f, RZ, 0xc0, !PT ;  /* 0x0000001f050e7812 */ /* 0x004fe200078ec0ff */
[----:B------:R-:W-:-:S03]  /*1e3b0*/  IMAD.MOV.U32 R5, RZ, RZ, 0x8000 ;  /* 0x00008000ff057424 */ /* 0x000fc600078e00ff */
[----:B------:R-:W-:Y:S01]  /*1e3c0*/  ISETP.NE.AND P0, PT, R14, RZ, PT ;  /* 0x000000ff0e00720c */ /* 0x000fe20003f05270 */
[----:B------:R2:W-:-:S12]  /*1e3d0*/  SYNCS.ARRIVE.TRANS64 RZ, [R9+URZ+0x388b0], R5 ;  /* 0x0388b00509ff79a7 */ /* 0x0005d8000800003f */
[----:B--2---:R-:W-:Y:S05]  /*1e3e0*/  @!P0 BRA `(.L_x_718) ;  /* 0x0000000000048947 */ /* 0x004fea0003800000 */
[----:B------:R-:W-:Y:S01]  /*1e3f0*/  BPT.TRAP 0x1 ;  /* 0x000000040000795c */ /* 0x000fe20000300000 */
.L_x_718:
[----:B------:R-:W-:Y:S05]  /*1e400*/  BSYNC B2 ;  /* 0x0000000000027941 */ /* 0x000fea0003800000 */
.L_x_717:
[----:B------:R-:W-:Y:S01]  /*1e410*/  R2UR UR10, R13 ;  /* 0x000000000d0a72ca */ /* 0x000fe200000e0000 */
[----:B------:R-:W-:Y:S01]  /*1e420*/  UIADD3 UR4, UP0, UR40, 0x670, URZ ;  /* 0x0000067028047890 */ /* 0x000fe2000ff1e03f */
[----:B------:R-:W-:Y:S01]  /*1e430*/  R2UR UR6, R10 ;  /* 0x000000000a0672ca */ /* 0x000fe200000e0000 */
[----:B01----:R-:W-:Y:S01]  /*1e440*/  VIADD R9, R9, 0x388b0 ;  /* 0x000388b009097836 */ /* 0x003fe20000000000 */
[----:B------:R-:W-:Y:S01]  /*1e450*/  R2UR UR7, R11 ;  /* 0x000000000b0772ca */ /* 0x000fe200000e0000 */
[----:B------:R-:W-:Y:S01]  /*1e460*/  VIADD R5, R7, 0x10400 ;  /* 0x0001040007057836 */ /* 0x000fe20000000000 */
[----:B------:R-:W-:Y:S01]  /*1e470*/  PLOP3.LUT P0, PT, PT, PT, PT, 0x80, 0x0 ;  /* 0x000000000000781c */ /* 0x000fe20003f0f070 */
[----:B------:R-:W-:-:S12]  /*1e480*/  UIADD3.X UR5, URZ, UR41, URZ, UP0, !UPT ;  /* 0x000000293f057290 */ /* 0x000fd800087fe43f */
.L_x_719:
        /* <DEDUP_REMOVED lines=9> */
[----:B0-----:R-:W-:Y:S05]  /*1e520*/  @P0 BRA.U.ANY `(.L_x_719) ;  /* 0xfffffffd00d80947 */ /* 0x001fea000393ffff */
[----:B------:R-:W-:Y:S02]  /*1e530*/  R2UR UR10, R12 ;  /* 0x000000000c0a72ca */ /* 0x000fe400000e0000 */
[----:B------:R-:W-:Y:S02]  /*1e540*/  R2UR UR6, R10 ;  /* 0x000000000a0672ca */ /* 0x000fe400000e0000 */
[----:B------:R-:W-:Y:S02]  /*1e550*/  R2UR UR7, R11 ;  /* 0x000000000b0772ca */ /* 0x000fe400000e0000 */
[----:B------:R-:W-:Y:S02]  /*1e560*/  PLOP3.LUT P0, PT, PT, PT, PT, 0x80, 0x0 ;  /* 0x000000000000781c */ /* 0x000fe40003f0f070 */
[----:B------:R-:W-:-:S11]  /*1e570*/  IADD3 R7, R7, 0x14400, RZ ;  /* 0x0001440007077810 */ /* 0x000fd60007ffe0ff */
.L_x_720:
        /* <DEDUP_REMOVED lines=9> */
[----:B--2---:R-:W-:Y:S05]  /*1e610*/  @P0 BRA.U.ANY `(.L_x_720) ;  /* 0xfffffffd00d80947 */ /* 0x004fea000393ffff */
.L_x_708:
[----:B------:R-:W-:Y:S05]  /*1e620*/  BSYNC B1 ;  /* 0x0000000000017941 */ /* 0x000fea0003800000 */
.L_x_707:
[----:B0-----:R-:W-:Y:S01]  /*1e630*/  VIADD R9, R3, 0xfffffffe ;  /* 0xfffffffe03097836 */ /* 0x001fe20000000000 */
[----:B------:R-:W-:Y:S01]  /*1e640*/  PLOP3.LUT P0, PT, PT, PT, PT, 0x8, 0x0 ;  /* 0x000000000000781c */ /* 0x000fe20003f0e170 */
[----:B------:R-:W-:-:S03]  /*1e650*/  VIADD R30, R30, 0x1 ;  /* 0x000000011e1e7836 */ /* 0x000fc60000000000 */
[----:B------:R-:W-:Y:S02]  /*1e660*/  ISETP.GE.AND P2, PT, R9, R4, PT ;  /* 0x000000040900720c */ /* 0x000fe40003f46270 */
[----:B------:R-:W-:-:S04]  /*1e670*/  ISETP.NE.AND P1, PT, R30, 0x2, PT ;  /* 0x000000021e00780c */ /* 0x000fc80003f25270 */
[----:B------:R-:W-:Y:S02]  /*1e680*/  SEL R3, RZ, 0x1, P1 ;  /* 0x00000001ff037807 */ /* 0x000fe40000800000 */
[----:B------:R-:W-:Y:S02]  /*1e690*/  SEL R30, R30, RZ, P1 ;  /* 0x000000ff1e1e7207 */ /* 0x000fe40000800000 */
[----:B------:R-:W-:-:S03]  /*1e6a0*/  LOP3.LUT R33, R33, R3, RZ, 0x3c, !PT ;  /* 0x0000000321217212 */ /* 0x000fc600078e3cff */
[----:B------:R-:W-:Y:S05]  /*1e6b0*/  @!P2 BRA `(.L_x_701) ;  /* 0x0000000400d4a947 */ /* 0x000fea0003800000 */
.L_x_735:
[----:B------:R-:W-:Y:S05]  /*1e6c0*/  YIELD ;  /* 0x0000000000007946 */ /* 0x000fea0003800000 */
[----:B------:R-:W-:Y:S04]  /*1e6d0*/  BSSY B1, `(.L_x_721) ;  /* 0x000006b000017945 */ /* 0x000fe80003800000 */
[----:B------:R-:W-:Y:S05]  /*1e6e0*/  @!P6 BRA `(.L_x_722) ;  /* 0x0000000400a4e947 */ /* 0x000fea0003800000 */
[----:B------:R-:W-:Y:S01]  /*1e6f0*/  IMAD R8, R30, 0x8, R23 ;  /* 0x000000081e087824 */ /* 0x000fe200078e0217 */
[----:B------:R-:W-:Y:S01]  /*1e700*/  SHF.L.U32 R7, R33, 0x1f, RZ ;  /* 0x0000001f21077819 */ /* 0x000fe200000006ff */
[----:B------:R-:W0:Y:S01]  /*1e710*/  S2R R3, SR_TID.X ;  /* 0x0000000000037919 */ /* 0x000e220000002100 */
[----:B------:R-:W-:Y:S02]  /*1e720*/  BSSY B2, `(.L_x_723) ;  /* 0x0000005000027945 */ /* 0x000fe40003800000 */
[----:B------:R-:W2:Y:S01]  /*1e730*/  SYNCS.PHASECHK.TRANS64.TRYWAIT P1, [R8+URZ+0x388a0], R7 ;  /* 0x0388a007080075a7 */ /* 0x000ea2000802017f */
[----:B0-----:R-:W-:-:S04]  /*1e740*/  LOP3.LUT R3, R3, 0x7f, RZ, 0xc0, !PT ;  /* 0x0000007f03037812 */ /* 0x001fc800078ec0ff */
[----:B------:R-:W-:Y:S01]  /*1e750*/  ISETP.NE.AND P2, PT, R3, RZ, PT ;  /* 0x000000ff0300720c */ /* 0x000fe20003f45270 */
[----:B--2---:R-:W-:-:S12]  /*1e760*/  @!P1 BRA `(.L_x_724) ;  /* 0x0000009800849947 */ /* 0x004fd80003800000 */
.L_x_983:
[----:B------:R-:W-:Y:S05]  /*1e770*/  BSYNC B2 ;  /* 0x0000000000027941 */ /* 0x000fea0003800000 */
.L_x_723:
[----:B------:R-:W-:Y:S04]  /*1e780*/  BSSY B2, `(.L_x_725) ;  /* 0x0000009000027945 */ /* 0x000fe80003800000 */
[----:B------:R-:W-:Y:S05]  /*1e790*/  @P2 BRA `(.L_x_726) ;  /* 0x00000000001c2947 */ /* 0x000fea0003800000 */
[----:B------:R-:W1:Y:S02]  /*1e7a0*/  S2R R3, SR_TID.X ;  /* 0x0000000000037919 */ /* 0x000e640000002100 */
[----:B-1----:R-:W-:Y:S02]  /*1e7b0*/  LOP3.LUT R5, R3, 0x1f, RZ, 0xc0, !PT ;  /* 0x0000001f03057812 */ /* 0x002fe400078ec0ff */
[----:B------:R-:W-:Y:S02]  /*1e7c0*/  MOV R3, 0x8000 ;  /* 0x0000800000037802 */ /* 0x000fe40000000f00 */
[----:B------:R-:W-:Y:S02]  /*1e7d0*/  ISETP.NE.AND P1, PT, R5, RZ, PT ;  /* 0x000000ff0500720c */ /* 0x000fe40003f25270 */
[----:B------:R2:W-:Y:S11]  /*1e7e0*/  SYNCS.ARRIVE.TRANS64 RZ, [R8+URZ+0x38890], R3 ;  /* 0x0388900308ff79a7 */ /* 0x0005f6000800003f */
[----:B--2---:R-:W-:Y:S05]  /*1e7f0*/  @!P1 BRA `(.L_x_726) ;  /* 0x0000000000049947 */ /* 0x004fea0003800000 */
[----:B------:R-:W-:Y:S01]  /*1e800*/  BPT.TRAP 0x1 ;  /* 0x000000040000795c */ /* 0x000fe20000300000 */
.L_x_726:
[----:B------:R-:W-:Y:S05]  /*1e810*/  BSYNC B2 ;  /* 0x0000000000027941 */ /* 0x000fea0003800000 */
.L_x_725:
[----:B------:R-:W-:Y:S01]  /*1e820*/  IMAD.MOV.U32 R12, RZ, RZ, RZ ;  /* 0x000000ffff0c7224 */ /* 0x000fe200078e00ff */
[----:B------:R-:W-:Y:S01]  /*1e830*/  UIADD3 UR4, UP0, UR40, 0x570, URZ ;  /* 0x0000057028047890 */ /* 0x000fe2000ff1e03f */
[----:B------:R-:W-:Y:S01]  /*1e840*/  IMAD R6, R30, 0x8000, R23 ;  /* 0x000080001e067824 */ /* 0x000fe200078e0217 */
[----:B------:R-:W-:Y:S01]  /*1e850*/  PLOP3.LUT P1, PT, PT, PT, PT, 0x80, 0x0 ;  /* 0x000000000000781c */ /* 0x000fe20003f2f070 */
[----:B-1----:R-:W-:Y:S01]  /*1e860*/  IMAD R5, R9, 0x80, R0 ;  /* 0x0000008009057824 */ /* 0x002fe200078e0200 */
[----:B------:R-:W-:Y:S01]  /*1e870*/  R2UR UR10, R12 ;  /* 0x000000000c0a72ca */ /* 0x000fe200000e0000 */
[----:B------:R-:W-:Y:S01]  /*1e880*/  VIADD R10, R6, 0x28400 ;  /* 0x00028400060a7836 */ /* 0x000fe20000000000 */
[----:B------:R-:W-:Y:S01]  /*1e890*/  IADD3 R3, R8, 0x38890, RZ ;  /* 0x0003889008037810 */ /* 0x000fe20007ffe0ff */
[----:B------:R-:W-:Y:S01]  /*1e8a0*/  UIADD3.X UR5, URZ, UR41, URZ, UP0, !UPT ;  /* 0x000000293f057290 */ /* 0x000fe200087fe43f */
[----:B------:R-:W-:Y:S01]  /*1e8b0*/  UMOV UR6, 0x0 ;  /* 0x0000000000067882 */ /* 0x000fe20000000000 */
[----:B------:R-:W-:-:S10]  /*1e8c0*/  UMOV UR7, 0x12f00000 ;  /* 0x12f0000000077882 */ /* 0x000fd40000000000 */
.L_x_727:
        /* <DEDUP_REMOVED lines=16> */
.L_x_728:
        /* <DEDUP_REMOVED lines=13> */
.L_x_984:
[----:B------:R-:W-:Y:S05]  /*1eaa0*/  BSYNC B2 ;  /* 0x0000000000027941 */ /* 0x000fea0003800000 */
.L_x_729:
[----:B------:R-:W-:Y:S01]  /*1eab0*/  BSSY B2, `(.L_x_731) ;  /* 0x000000b000027945 */ /* 0x000fe20003800000 */
[----:B------:R-:W-:Y:S01]  /*1eac0*/  MOV R10, 0x0 ;  /* 0x00000000000a7802 */ /* 0x000fe20000000f00 */
[----:B------:R-:W-:Y:S02]  /*1ead0*/  IMAD.MOV.U32 R11, RZ, RZ, 0x12f00000 ;  /* 0x12f00000ff0b7424 */ /* 0x000fe400078e00ff */
        /* <DEDUP_REMOVED lines=8> */
.L_x_732:
[----:B------:R-:W-:Y:S05]  /*1eb60*/  BSYNC B2 ;  /* 0x0000000000027941 */ /* 0x000fea0003800000 */
.L_x_731:
[----:B------:R-:W-:Y:S01]  /*1eb70*/  R2UR UR10, R12 ;  /* 0x000000000c0a72ca */ /* 0x000fe200000e0000 */
[----:B------:R-:W-:Y:S01]  /*1eb80*/  UIADD3 UR4, UP0, UR40, 0x670, URZ ;  /* 0x0000067028047890 */ /* 0x000fe2000ff1e03f */
[----:B------:R-:W-:Y:S01]  /*1eb90*/  R2UR UR6, R10 ;  /* 0x000000000a0672ca */ /* 0x000fe200000e0000 */
[----:B01----:R-:W-:Y:S01]  /*1eba0*/  VIADD R8, R8, 0x388b0 ;  /* 0x000388b008087836 */ /* 0x003fe20000000000 */
[----:B------:R-:W-:Y:S01]  /*1ebb0*/  R2UR UR7, R11 ;  /* 0x000000000b0772ca */ /* 0x000fe200000e0000 */
[----:B------:R-:W-:Y:S01]  /*1ebc0*/  UIADD3.X UR5, URZ, UR41, URZ, UP0, !UPT ;  /* 0x000000293f057290 */ /* 0x000fe200087fe43f */
[----:B------:R-:W-:Y:S02]  /*1ebd0*/  PLOP3.LUT P1, PT, PT, PT, PT, 0x80, 0x0 ;  /* 0x000000000000781c */ /* 0x000fe40003f2f070 */
[----:B------:R-:W-:-:S11]  /*1ebe0*/  IADD3 R3, R6, 0x10400, RZ ;  /* 0x0001040006037810 */ /* 0x000fd60007ffe0ff */
.L_x_733:
        /* <DEDUP_REMOVED lines=10> */
[----:B------:R-:W-:Y:S01]  /*1ec90*/  R2UR UR10, R13 ;  /* 0x000000000d0a72ca */ /* 0x000fe200000e0000 */
[----:B------:R-:W-:Y:S01]  /*1eca0*/  VIADD R6, R6, 0x14400 ;  /* 0x0001440006067836 */ /* 0x000fe20000000000 */
[----:B------:R-:W-:Y:S02]  /*1ecb0*/  R2UR UR6, R10 ;  /* 0x000000000a0672ca */ /* 0x000fe400000e0000 */
[----:B------:R-:W-:Y:S02]  /*1ecc0*/  R2UR UR7, R11 ;  /* 0x000000000b0772ca */ /* 0x000fe400000e0000 */
[----:B------:R-:W-:-:S13]  /*1ecd0*/  PLOP3.LUT P1, PT, PT, PT, PT, 0x80, 0x0 ;  /* 0x000000000000781c */ /* 0x000fda0003f2f070 */
.L_x_734:
        /* <DEDUP_REMOVED lines=10> */
.L_x_722:
[----:B------:R-:W-:Y:S05]  /*1ed80*/  BSYNC B1 ;  /* 0x0000000000017941 */ /* 0x000fea0003800000 */
.L_x_721:
[C---:B------:R-:W-:Y:S01]  /*1ed90*/  ISETP.GT.AND P2, PT, R9.reuse, R4, PT ;  /* 0x000000040900720c */ /* 0x040fe20003f44270 */
[----:B------:R-:W-:Y:S02]  /*1eda0*/  VIADD R30, R30, 0x1 ;  /* 0x000000011e1e7836 */ /* 0x000fe40000000000 */
[----:B------:R-:W-:-:S03]  /*1edb0*/  VIADD R9, R9, 0xffffffff ;  /* 0xffffffff09097836 */ /* 0x000fc60000000000 */
[----:B------:R-:W-:-:S04]  /*1edc0*/  ISETP.NE.AND P1, PT, R30, 0x2, PT ;  /* 0x000000021e00780c */ /* 0x000fc80003f25270 */
[----:B------:R-:W-:Y:S02]  /*1edd0*/  SEL R3, RZ, 0x1, P1 ;  /* 0x00000001ff037807 */ /* 0x000fe40000800000 */
[----:B------:R-:W-:Y:S02]  /*1ede0*/  SEL R30, R30, RZ, P1 ;  /* 0x000000ff1e1e7207 */ /* 0x000fe40000800000 */
[----:B------:R-:W-:Y:S01]  /*1edf0*/  LOP3.LUT R33, R33, R3, RZ, 0x3c, !PT ;  /* 0x0000000321217212 */ /* 0x000fe200078e3cff */
[----:B------:R-:W-:Y:S06]  /*1ee00*/  @P2 BRA `(.L_x_735) ;  /* 0xfffffff8002c2947 */ /* 0x000fec000383ffff */
.L_x_701:
[----:B------:R-:W-:Y:S05]  /*1ee10*/  BSYNC B0 ;  /* 0x0000000000007941 */ /* 0x000fea0003800000 */
.L_x_700:
[----:B------:R-:W-:Y:S05]  /*1ee20*/  @!P0 WARPSYNC.ALL ;  /* 0x0000000000008948 */ /* 0x000fea0003800000 */
[----:B------:R-:W-:Y:S01]  /*1ee30*/  @!P0 BAR.SYNC.DEFER_BLOCKING 0xc, 0x180 ;  /* 0x0306000000008b1d */ /* 0x000fe20000010000 */
[----:B------:R-:W-:-:S13]  /*1ee40*/  ISETP.GT.AND P0, PT, R27, RZ, PT ;  /* 0x000000ff1b00720c */ /* 0x000fda0003f04270 */
[----:B------:R-:W-:Y:S05]  /*1ee50*/  @P0 BRA `(.L_x_736) ;  /* 0x0000000000440947 */ /* 0x000fea0003800000 */
[----:B------:R-:W2:Y:S02]  /*1ee60*/  S2R R3, SR_TID.X ;  /* 0x0000000000037919 */ /* 0x000ea40000002100 */
[----:B--2---:R-:W-:-:S04]  /*1ee70*/  LOP3.LUT R3, R3, 0x7f, RZ, 0xc0, !PT ;  /* 0x0000007f03037812 */ /* 0x004fc800078ec0ff */
[----:B------:R-:W-:-:S13]  /*1ee80*/  ISETP.NE.AND P0, PT, R3, RZ, PT ;  /* 0x000000ff0300720c */ /* 0x000fda0003f05270 */
[----:B------:R-:W-:Y:S05]  /*1ee90*/  @P0 BRA `(.L_x_737) ;  /* 0x00000048003c0947 */ /* 0x000fea0003800000 */
[----:B-1----:R-:W1:Y:S01]  /*1eea0*/  S2R R5, SR_LANEID ;  /* 0x0000000000057919 */ /* 0x002e620000000000 */
[----:B------:R-:W-:Y:S01]  /*1eeb0*/  VOTEU.ANY UR4, UPT, PT ;  /* 0x0000000000047886 */ /* 0x000fe200038e0100 */
[----:B------:R-:W2:Y:S01]  /*1eec0*/  LDC.64 R2, c[0x0][0xc60] ;  /* 0x00031800ff027b82 */ /* 0x000ea20000000a00 */
[----:B------:R-:W1:Y:S02]  /*1eed0*/  FLO.U32 R0, UR4 ;  /* 0x0000000400007d00 */ /* 0x000e6400080e0000 */
[----:B-1----:R-:W-:-:S06]  /*1eee0*/  ISETP.EQ.U32.AND P0, PT, R0, R5, PT ;  /* 0x000000050000720c */ /* 0x002fcc0003f02070 */
[----:B------:R-:W2:Y:S07]  /*1eef0*/  POPC R5, UR4 ;  /* 0x0000000400057d09 */ /* 0x000eae0008000000 */
[----:B--2---:R-:W2:Y:S01]  /*1ef00*/  @P0 ATOMG.E.ADD.STRONG.GPU PT, R3, desc[UR36][R2.64], R5 ;  /* 0x00000005020309a8 */ /* 0x004ea200081ee1e4 */
[----:B------:R-:W1:Y:S02]  /*1ef10*/  S2R R4, SR_LTMASK ;  /* 0x0000000000047919 */ /* 0x000e640000003900 */
[----:B-1----:R-:W-:-:S04]  /*1ef20*/  LOP3.LUT R4, R4, UR4, RZ, 0xc0, !PT ;  /* 0x0000000404047c12 */ /* 0x002fc8000f8ec0ff */
[----:B------:R-:W1:Y:S01]  /*1ef30*/  POPC R7, R4 ;  /* 0x0000000400077309 */ /* 0x000e620000000000 */
[----:B--2---:R-:W1:Y:S02]  /*1ef40*/  SHFL.IDX PT, R0, R3, R0, 0x1f ;  /* 0x00001f0003007589 */ /* 0x004e6400000e0000 */
[----:B-1----:R-:W-:Y:S01]  /*1ef50*/  IADD3 R16, R0, UR39, R7 ;  /* 0x0000002700107c10 */ /* 0x002fe2000fffe007 */
[----:B------:R-:W-:Y:S06]  /*1ef60*/  BRA `(.L_x_737) ;  /* 0x0000004800087947 */ /* 0x000fec0003800000 */
.L_x_736:
[----:B------:R-:W-:Y:S01]  /*1ef70*/  IADD3 R0, R23, 0x28400, RZ ;  /* 0x0002840017007810 */ /* 0x000fe20007ffe0ff */
[----:B------:R-:W-:Y:S03]  /*1ef80*/  BSSY B6, `(.L_x_738) ;  /* 0x0000013000067945 */ /* 0x000fe60003800000 */
[----:B------:R-:W-:-:S13]  /*1ef90*/  LOP3.LUT P0, RZ, R0, 0x3ff, RZ, 0xc0, !PT ;  /* 0x000003ff00ff7812 */ /* 0x000fda000780c0ff */
[----:B------:R-:W-:Y:S05]  /*1efa0*/  @!P0 BRA `(.L_x_739) ;  /* 0x0000000000408947 */ /* 0x000fea0003800000 */
[----:B------:R-:W-:Y:S01]  /*1efb0*/  MOV R2, 0x0 ;  /* 0x0000000000027802 */ /* 0x000fe20000000f00 */
[----:B------:R-:W-:Y:S01]  /*1efc0*/  ULDC.64 UR6, c[0x4][0xc0] ;  /* 0x0100300000067ab9 */ /* 0x000fe20000000a00 */
[----:B------:R-:W-:Y:S01]  /*1efd0*/  ULDC.64 UR8, c[0x4][0xc8] ;  /* 0x0100320000087ab9 */ /* 0x000fe20000000a00 */
[----:B------:R-:W-:Y:S01]  /*1efe0*/  ULDC.64 UR4, c[0x4][0x8] ;  /* 0x0100020000047ab9 */ /* 0x000fe20000000a00 */
[----:B------:R-:W-:Y:S01]  /*1eff0*/  IMAD.U32 R4, RZ, RZ, UR6 ;  /* 0x00000006ff047e24 */ /* 0x000fe2000f8e00ff */
[----:B------:R-:W-:Y:S01]  /*1f000*/  MOV R7, UR9 ;  /* 0x0000000900077c02 */ /* 0x000fe20008000f00 */
[----:B------:R-:W2:Y:S01]  /*1f010*/  LDC.64 R2, c[0x4][R2] ;  /* 0x0100000002027b82 */ /* 0x000ea20000000a00 */
[----:B-1----:R-:W-:Y:S01]  /*1f020*/  IMAD.U32 R5, RZ, RZ, UR7 ;  /* 0x00000007ff057e24 */ /* 0x002fe2000f8e00ff */
[----:B------:R-:W-:Y:S01]  /*1f030*/  MOV R12, 0x1 ;  /* 0x00000001000c7802 */ /* 0x000fe20000000f00 */
[----:B------:R-:W-:Y:S02]  /*1f040*/  IMAD.U32 R6, RZ, RZ, UR8 ;  /* 0x00000008ff067e24 */ /* 0x000fe4000f8e00ff */
[----:B------:R-:W-:-:S02]  /*1f050*/  IMAD.U32 R10, RZ, RZ, UR4 ;  /* 0x00000004ff0a7e24 */ /* 0x000fc4000f8e00ff */
[----:B------:R-:W-:Y:S02]  /*1f060*/  IMAD.U32 R11, RZ, RZ, UR5 ;  /* 0x00000005ff0b7e24 */ /* 0x000fe4000f8e00ff */
[----:B0-----:R-:W-:Y:S02]  /*1f070*/  IMAD.MOV.U32 R8, RZ, RZ, 0x70 ;  /* 0x00000070ff087424 */ /* 0x001fe400078e00ff */
[----:B------:R-:W-:-:S07]  /*1f080*/  IMAD.MOV.U32 R13, RZ, RZ, RZ ;  /* 0x000000ffff0d7224 */ /* 0x000fce00078e00ff */
[----:B------:R-:W-:-:S07]  /*1f090*/  LEPC R20, `(.L_x_739) ;  /* 0x000000001014794e */ /* 0x000fce0000000000 */
[----:B--2---:R-:W-:Y:S05]  /*1f0a0*/  CALL.ABS.NOINC R2 ;  /* 0x0000000002007343 */ /* 0x004fea0003c00000 */
.L_x_739:
[----:B------:R-:W-:Y:S05]  /*1f0b0*/  BSYNC B6 ;  /* 0x0000000000067941 */ /* 0x000fea0003800000 */
.L_x_738:
        /* <DEDUP_REMOVED lines=10> */
[----:B------:R-:W-:Y:S01]  /*1f160*/  IMAD.U32 R4, RZ, RZ, UR6 ;  /* 0x00000006ff047e24 */ /* 0x000fe2000f8e00ff */
[----:B-1----:R-:W-:Y:S01]  /*1f170*/  MOV R5, UR7 ;  /* 0x0000000700057c02 */ /* 0x002fe20008000f00 */
[----:B------:R-:W1:Y:S01]  /*1f180*/  LDC.64 R2, c[0x4][R2] ;  /* 0x0100000002027b82 */ /* 0x000e620000000a00 */
[----:B------:R-:W-:Y:S01]  /*1f190*/  IMAD.U32 R6, RZ, RZ, UR8 ;  /* 0x00000008ff067e24 */ /* 0x000fe2000f8e00ff */
[----:B------:R-:W-:Y:S01]  /*1f1a0*/  MOV R11, UR5 ;  /* 0x00000005000b7c02 */ /* 0x000fe20008000f00 */
[----:B------:R-:W-:Y:S02]  /*1f1b0*/  IMAD.U32 R7, RZ, RZ, UR9 ;  /* 0x00000009ff077e24 */ /* 0x000fe4000f8e00ff */
[----:B------:R-:W-:-:S02]  /*1f1c0*/  IMAD.U32 R10, RZ, RZ, UR4 ;  /* 0x00000004ff0a7e24 */ /* 0x000fc4000f8e00ff */
[----:B0-----:R-:W-:Y:S02]  /*1f1d0*/  IMAD.MOV.U32 R8, RZ, RZ, 0x70 ;  /* 0x00000070ff087424 */ /* 0x001fe400078e00ff */
[----:B------:R-:W-:Y:S02]  /*1f1e0*/  IMAD.MOV.U32 R12, RZ, RZ, 0x1 ;  /* 0x00000001ff0c7424 */ /* 0x000fe400078e00ff */
[----:B------:R-:W-:-:S07]  /*1f1f0*/  IMAD.MOV.U32 R13, RZ, RZ, RZ ;  /* 0x000000ffff0d7224 */ /* 0x000fce00078e00ff */
[----:B------:R-:W-:-:S07]  /*1f200*/  LEPC R20, `(.L_x_741) ;  /* 0x000000001014794e */ /* 0x000fce0000000000 */
[----:B-1----:R-:W-:Y:S05]  /*1f210*/  CALL.ABS.NOINC R2 ;  /* 0x0000000002007343 */ /* 0x002fea0003c00000 */
.L_x_741:
[----:B------:R-:W-:Y:S05]  /*1f220*/  BSYNC B6 ;  /* 0x0000000000067941 */ /* 0x000fea0003800000 */
.L_x_740:
        /* <DEDUP_REMOVED lines=20> */
.L_x_743:
[----:B------:R-:W-:Y:S05]  /*1f370*/  BSYNC B6 ;  /* 0x0000000000067941 */ /* 0x000fea0003800000 */
.L_x_742:
[----:B------:R-:W-:Y:S01]  /*1f380*/  LOP3.LUT P6, RZ, R22, 0x1, RZ, 0xc0, !PT ;  /* 0x0000000116ff7812 */ /* 0x000fe200078cc0ff */
[----:B------:R-:W-:-:S12]  /*1f390*/  BSSY B6, `(.L_x_744) ;  /* 0x0000012000067945 */ /* 0x000fd80003800000 */
        /* <DEDUP_REMOVED lines=9> */
[----:B0-----:R-:W-:Y:S01]  /*1f430*/  MOV R8, 0x70 ;  /* 0x0000007000087802 */ /* 0x001fe20000000f00 */
[----:B------:R-:W-:Y:S02]  /*1f440*/  IMAD.U32 R7, RZ, RZ, UR7 ;  /* 0x00000007ff077e24 */ /* 0x000fe4000f8e00ff */
[----:B------:R-:W-:-:S02]  /*1f450*/  IMAD.U32 R10, RZ, RZ, UR8 ;  /* 0x00000008ff0a7e24 */ /* 0x000fc4000f8e00ff */
[----:B------:R-:W-:Y:S02]  /*1f460*/  IMAD.U32 R11, RZ, RZ, UR9 ;  /* 0x00000009ff0b7e24 */ /* 0x000fe4000f8e00ff */
[----:B------:R-:W-:Y:S02]  /*1f470*/  IMAD.MOV.U32 R12, RZ, RZ, 0x1 ;  /* 0x00000001ff0c7424 */ /* 0x000fe400078e00ff */
[----:B------:R-:W-:-:S07]  /*1f480*/  IMAD.MOV.U32 R13, RZ, RZ, RZ ;  /* 0x000000ffff0d7224 */ /* 0x000fce00078e00ff */
[----:B------:R-:W-:-:S07]  /*1f490*/  LEPC R20, `(.L_x_745) ;  /* 0x000000001014794e */ /* 0x000fce0000000000 */
[----:B--2---:R-:W-:Y:S05]  /*1f4a0*/  CALL.ABS.NOINC R2 ;  /* 0x0000000002007343 */ /* 0x004fea0003c00000 */
.L_x_745:
[----:B------:R-:W-:Y:S05]  /*1f4b0*/  BSYNC B6 ;  /* 0x0000000000067941 */ /* 0x000fea0003800000 */
.L_x_744:
[----:B------:R-:W2:Y:S01]  /*1f4c0*/  LDL R20, [R1] ;  /* 0x0000000001147983 */ /* 0x000ea20000100800 */
[----:B------:R-:W-:Y:S02]  /*1f4d0*/  ULDC.64 UR4, c[0x0][0x9f8] ;  /* 0x00027e0000047ab9 */ /* 0x000fe40000000a00 */
[----:B------:R-:W-:Y:S01]  /*1f4e0*/  ISETP.NE.U32.AND P0, PT, RZ, UR4, PT ;  /* 0x00000004ff007c0c */ /* 0x000fe2000bf05070 */
[----:B------:R-:W3:Y:S03]  /*1f4f0*/  S2R R21, SR_TID.X ;  /* 0x0000000000157919 */ /* 0x000ee60000002100 */
[----:B------:R-:W-:-:S13]  /*1f500*/  ISETP.NE.AND.EX P0, PT, RZ, UR5, PT, P0 ;  /* 0x00000005ff007c0c */ /* 0x000fda000bf05300 */
[----:B------:R-:W-:-:S04]  /*1f510*/  @P0 IADD3 R2, P1, R25, UR4, RZ ;  /* 0x0000000419020c10 */ /* 0x000fc8000ff3e0ff */
[----:B------:R-:W-:-:S05]  /*1f520*/  @P0 IADD3.X R3, R26, UR5, RZ, P1, !PT ;  /* 0x000000051a030c10 */ /* 0x000fca0008ffe4ff */
[----:B------:R4:W2:Y:S01]  /*1f530*/  @P0 LDG.E R34, desc[UR36][R2.64] ;  /* 0x0000002402220981 */ /* 0x0008a2000c1e1900 */
[C---:B---3--:R-:W-:Y:S01]  /*1f540*/  LOP3.LUT R0, R21.reuse, 0x7f, RZ, 0xc0, !PT ;  /* 0x0000007f15007812 */ /* 0x048fe200078ec0ff */
[----:B----4-:R-:W3:Y:S03]  /*1f550*/  LDC R2, c[0x0][0x430] ;  /* 0x00010c00ff027b82 */ /* 0x010ee60000000800 */
[----:B------:R-:W-:Y:S01]  /*1f560*/  SHF.R.U32.HI R0, RZ, 0x3, R0 ;  /* 0x00000003ff007819 */ /* 0x000fe20000011600 */
[----:B------:R-:W-:-:S05]  /*1f570*/  IMAD.SHL.U32 R21, R21, 0x10, RZ ;  /* 0x0000001015157824 */ /* 0x000fca00078e00ff */
[----:B------:R-:W-:Y:S02]  /*1f580*/  LOP3.LUT R21, R0, 0x70, R21, 0xf8, !PT ;  /* 0x0000007000157812 */ /* 0x000fe400078ef815 */
[----:B---3--:R-:W-:Y:S02]  /*1f590*/  ISETP.NE.AND P1, PT, R2, 0x1, PT ;  /* 0x000000010200780c */ /* 0x008fe40003f25270 */
[----:B0-----:R-:W-:-:S11]  /*1f5a0*/  IADD3 R8, R35, -0x80, RZ ;  /* 0xffffff8023087810 */ /* 0x001fd60007ffe0ff */
[----:B------:R-:W0:Y:S08]  /*1f5b0*/  @P1 LDC R3, c[0x0][0x434] ;  /* 0x00010d00ff031b82 */ /* 0x000e300000000800 */
[----:B------:R-:W3:Y:S01]  /*1f5c0*/  @P1 LDC R0, c[0x0][0x438] ;  /* 0x00010e00ff001b82 */ /* 0x000ee20000000800 */
[----:B-1----:R-:W-:-:S05]  /*1f5d0*/  IMAD.IADD R5, R21, 0x1, R8 ;  /* 0x0000000115057824 */ /* 0x002fca00078e0208 */
[C---:B------:R-:W-:Y:S02]  /*1f5e0*/  ISETP.GE.AND P0, PT, R5.reuse, R27, PT ;  /* 0x0000001b0500720c */ /* 0x040fe40003f06270 */
[----:B------:R-:W-:Y:S01]  /*1f5f0*/  LOP3.LUT R22, R22, 0xfffffffd, RZ, 0xc0, !PT ;  /* 0xfffffffd16167812 */ /* 0x000fe200078ec0ff */
[----:B------:R-:W-:Y:S01]  /*1f600*/  UMOV UR4, 0xffffffff ;  /* 0xffffffff00047882 */ /* 0x000fe20000000000 */
[----:B--2---:R-:W-:-:S04]  /*1f610*/  IMAD.IADD R4, R5, 0x1, R20 ;  /* 0x0000000105047824 */ /* 0x004fc800078e0214 */
[----:B0-----:R-:W-:-:S04]  /*1f620*/  @P1 IMAD.HI.U32 R3, R4, R3, RZ ;  /* 0x0000000304031227 */ /* 0x001fc800078e00ff */
[----:B------:R-:W-:Y:S01]  /*1f630*/  IMAD.MOV.U32 R6, RZ, RZ, R4 ;  /* 0x000000ffff067224 */ /* 0x000fe200078e0004 */
[----:B---3--:R-:W-:-:S04]  /*1f640*/  @P1 SHF.R.U32.HI R6, RZ, R0, R3 ;  /* 0x00000000ff061219 */ /* 0x008fc80000011603 */
[----:B------:R-:W-:-:S05]  /*1f650*/  IADD3 R0, -R6, RZ, RZ ;  /* 0x000000ff06007210 */ /* 0x000fca0007ffe1ff */
[----:B------:R-:W-:Y:S02]  /*1f660*/  IMAD R0, R2, R0, R4 ;  /* 0x0000000002007224 */ /* 0x000fe400078e0204 */
[----:B------:R-:W0:Y:S01]  /*1f670*/  @!P0 LDC.64 R2, c[0x0][0x428] ;  /* 0x00010a00ff028b82 */ /* 0x000e220000000a00 */
[----:B------:R-:W-:-:S07]  /*1f680*/  @!P0 SHF.R.S32.HI R7, RZ, 0x1f, R6 ;  /* 0x0000001fff078819 */ /* 0x000fce0000011406 */
[----:B------:R-:W1:Y:S01]  /*1f690*/  @!P0 LDC.64 R4, c[0x0][0x418] ;  /* 0x00010600ff048b82 */ /* 0x000e620000000a00 */
[----:B------:R-:W-:-:S05]  /*1f6a0*/  SHF.R.S32.HI R9, RZ, 0x1f, R34 ;  /* 0x0000001fff097819 */ /* 0x000fca0000011422 */
[----:B------:R2:W-:Y:S01]  /*1f6b0*/  STL [R1+0x4], R9 ;  /* 0x0000040901007387 */ /* 0x0005e20000100800 */
[----:B0-----:R-:W-:-:S04]  /*1f6c0*/  @!P0 IMAD.WIDE.U32 R6, R34, R2, R6 ;  /* 0x0000000222068225 */ /* 0x001fc800078e0006 */
[----:B------:R-:W-:Y:S02]  /*1f6d0*/  @!P0 IMAD R2, R9, R2, RZ ;  /* 0x0000000209028224 */ /* 0x000fe400078e02ff */
[----:B--2---:R-:W0:Y:S02]  /*1f6e0*/  LDC R9, c[0x0][0x2f4] ;  /* 0x0000bd00ff097b82 */ /* 0x004e240000000800 */
[----:B------:R-:W-:Y:S01]  /*1f6f0*/  @!P0 IMAD R3, R34, R3, R2 ;  /* 0x0000000322038224 */ /* 0x000fe200078e0202 */
[----:B-1----:R-:W-:-:S03]  /*1f700*/  @!P0 LEA R2, P1, R6, R4, 0x2 ;  /* 0x0000000406028211 */ /* 0x002fc600078210ff */
[----:B------:R-:W-:-:S05]  /*1f710*/  @!P0 IMAD.IADD R3, R7, 0x1, R3 ;  /* 0x0000000107038824 */ /* 0x000fca00078e0203 */
[----:B------:R-:W-:Y:S01]  /*1f720*/  @!P0 LEA.HI.X R3, R6, R5, R3, 0x2, P1 ;  /* 0x0000000506038211 */ /* 0x000fe200008f1403 */
[----:B------:R-:W-:Y:S01]  /*1f730*/  IMAD.MOV.U32 R4, RZ, RZ, RZ ;  /* 0x000000ffff047224 */ /* 0x000fe200078e00ff */
[----:B------:R-:W-:-:S05]  /*1f740*/  LOP3.LUT R20, R31, 0x80, RZ, 0xfc, !PT ;  /* 0x000000801f147812 */ /* 0x000fca00078efcff */
[----:B------:R1:W5:Y:S01]  /*1f750*/  @!P0 LDG.E R4, desc[UR36][R2.64] ;  /* 0x0000002402048981 */ /* 0x000362000c1e1900 */
[-C--:B0-----:R-:W-:Y:S02]  /*1f760*/  ISETP.GE.AND P1, PT, R31, R9.reuse, PT ;  /* 0x000000091f00720c */ /* 0x081fe40003f26270 */
[----:B------:R-:W-:Y:S01]  /*1f770*/  ISETP.GE.AND P0, PT, R20, R9, PT ;  /* 0x000000091400720c */ /* 0x000fe20003f06270 */
[----:B-1----:R-:W-:-:S05]  /*1f780*/  IMAD.U32 R2, RZ, RZ, UR42 ;  /* 0x0000002aff027e24 */ /* 0x002fca000f8e00ff */
[----:B------:R-:W-:-:S05]  /*1f790*/  ISETP.NE.AND P2, PT, R2, 0x3, PT ;  /* 0x000000030200780c */ /* 0x000fca0003f45270 */
[----:B------:R-:W-:-:S04]  /*1f7a0*/  @P1 LOP3.LUT R22, R22, 0x2, RZ, 0xfc, !PT ;  /* 0x0000000216161812 */ /* 0x000fc800078efcff */
[----:B------:R-:W-:-:S04]  /*1f7b0*/  LOP3.LUT R22, R22, 0xfffffffb, RZ, 0xc0, !PT ;  /* 0xfffffffb16167812 */ /* 0x000fc800078ec0ff */
[----:B------:R-:W-:-:S04]  /*1f7c0*/  LOP3.LUT R22, R22, 0xfffffffe, RZ, 0xc0, !PT ;  /* 0xfffffffe16167812 */ /* 0x000fc800078ec0ff */
[----:B------:R-:W-:-:S04]  /*1f7d0*/  @P0 LOP3.LUT R22, R22, 0x1, RZ, 0xfc, !PT ;  /* 0x0000000116160812 */ /* 0x000fc800078efcff */
[----:B------:R-:W-:Y:S01]  /*1f7e0*/  @P2 LOP3.LUT R22, R22, 0x4, RZ, 0xfc, !PT ;  /* 0x0000000416162812 */ /* 0x000fe200078efcff */
[----:B------:R-:W-:Y:S06]  /*1f7f0*/  BRA.DIV UR4, `(.L_x_746) ;  /* 0x0000008a04887947 */ /* 0x000fec000b800000 */
.L_x_987:
[----:B------:R-:W-:Y:S01]  /*1f800*/  SHF.R.S32.HI R35, RZ, 0x1f, R18 ;  /* 0x0000001fff237819 */ /* 0x000fe20000011412 */
[----:B------:R-:W-:Y:S06]  /*1f810*/  @!P2 BRA `(.L_x_747) ;  /* 0x000000000004a947 */ /* 0x000fec0003800000 */
[----:B------:R-:W-:Y:S01]  /*1f820*/  BPT.TRAP 0x1 ;  /* 0x000000040000795c */ /* 0x000fe20000300000 */
.L_x_747:
[----:B------:R-:W-:Y:S01]  /*1f830*/  LEA R6, R28, R23, 0x3 ;  /* 0x000000171c067211 */ /* 0x000fe200078e18ff */
[----:B------:R-:W-:Y:S01]  /*1f840*/  BSSY B0, `(.L_x_748) ;  /* 0x0000005000007945 */ /* 0x000fe20003800000 */
[----:B------:R-:W-:Y:S02]  /*1f850*/  SHF.L.U32 R25, R32, 0x1f, RZ ;  /* 0x0000001f20197819 */ /* 0x000fe400000006ff */
[----:B------:R-:W-:Y:S02]  /*1f860*/  SHF.R.S32.HI R20, RZ, 0x1f, R0 ;  /* 0x0000001fff147819 */ /* 0x000fe40000011400 */
[----:B------:R-:W0:Y:S02]  /*1f870*/  SYNCS.PHASECHK.TRANS64.TRYWAIT P0, [R6+URZ+0x38880], R25 ;  /* 0x03888019060075a7 */ /* 0x000e24000800017f */
[----:B0-----:R-:W-:Y:S05]  /*1f880*/  @!P0 BRA `(.L_x_749) ;  /* 0x0000008800988947 */ /* 0x001fea0003800000 */
.L_x_988:
[----:B------:R-:W-:Y:S05]  /*1f890*/  BSYNC B0 ;  /* 0x0000000000007941 */ /* 0x000fea0003800000 */
.L_x_748:
[----:B------:R-:W2:Y:S01]  /*1f8a0*/  LDL R9, [R1+0xc] ;  /* 0x00000c0001097983 */ /* 0x000ea20000100800 */
[----:B------:R-:W-:Y:S01]  /*1f8b0*/  ULDC.64 UR4, c[0x0][0x328] ;  /* 0x0000ca0000047ab9 */ /* 0x000fe20000000a00 */
[----:B-----5:R-:W-:Y:S01]  /*1f8c0*/  SHF.R.S32.HI R21, RZ, 0x1f, R4 ;  /* 0x0000001fff157819 */ /* 0x020fe20000011404 */
[----:B------:R-:W-:Y:S01]  /*1f8d0*/  IMAD R5, R20, UR4, RZ ;  /* 0x0000000414057c24 */ /* 0x000fe2000f8e02ff */
[----:B------:R-:W1:Y:S01]  /*1f8e0*/  S2R R7, SR_TID.X ;  /* 0x0000000000077919 */ /* 0x000e620000002100 */
[----:B------:R-:W-:Y:S01]  /*1f8f0*/  IMAD.WIDE.U32 R2, R0, UR4, RZ ;  /* 0x0000000400027c25 */ /* 0x000fe2000f8e00ff */
[----:B------:R-:W-:-:S03]  /*1f900*/  LOP3.LUT R22, R22, 0xffffffdf, RZ, 0xc0, !PT ;  /* 0xffffffdf16167812 */ /* 0x000fc600078ec0ff */
        /* <DEDUP_REMOVED lines=9> */
[----:B------:R-:W-:-:S04]  /*1f9a0*/  IMAD.WIDE.U32 R2, R18, UR4, R2 ;  /* 0x0000000412027c25 */ /* 0x000fc8000f8e0002 */
[----:B------:R-:W-:Y:S01]  /*1f9b0*/  IMAD R5, R18, UR5, R5 ;  /* 0x0000000512057c24 */ /* 0x000fe2000f8e0205 */
[----:B------:R-:W-:Y:S01]  /*1f9c0*/  ULDC.64 UR4, c[0x0][0x318] ;  /* 0x0000c60000047ab9 */ /* 0x000fe20000000a00 */
[----:B-1----:R-:W-:Y:S02]  /*1f9d0*/  LOP3.LUT R7, R7, 0x7f, RZ, 0xc0, !PT ;  /* 0x0000007f07077812 */ /* 0x002fe400078ec0ff */
[----:B------:R-:W-:Y:S01]  /*1f9e0*/  IADD3 R2, P0, R2, UR4, RZ ;  /* 0x0000000402027c10 */ /* 0x000fe2000ff1e0ff */
[----:B------:R-:W-:Y:S01]  /*1f9f0*/  UMOV UR4, 0xffffffff ;  /* 0xffffffff00047882 */ /* 0x000fe20000000000 */
[----:B------:R-:W-:Y:S02]  /*1fa00*/  SHF.R.U32.HI R7, RZ, 0x3, R7 ;  /* 0x00000003ff077819 */ /* 0x000fe40000011607 */
[----:B------:R-:W-:Y:S02]  /*1fa10*/  IADD3.X R3, R3, UR5, R5, P0, !PT ;  /* 0x0000000503037c10 */ /* 0x000fe400087fe405 */
[----:B------:R-:W-:-:S04]  /*1fa20*/  IADD3 R7, -R7, R27, -R8 ;  /* 0x0000001b07077210 */ /* 0x000fc80007ffe908 */
[----:B------:R-:W-:-:S13]  /*1fa30*/  ISETP.GE.AND P1, PT, R7, 0x1, PT ;  /* 0x000000010700780c */ /* 0x000fda0003f26270 */
[----:B------:R-:W-:Y:S01]  /*1fa40*/  @P1 LOP3.LUT R22, R22, 0x20, RZ, 0xfc, !PT ;  /* 0x0000002016161812 */ /* 0x000fe200078efcff */
[----:B--2---:R-:W-:Y:S01]  /*1fa50*/  IMAD R10, R28, 0x8000, R9 ;  /* 0x000080001c0a7824 */ /* 0x004fe200078e0209 */
        /* <DEDUP_REMOVED lines=15> */
[----:B------:R-:W-:-:S02]  /*1fb50*/  ISETP.LT.OR P2, PT, R7, 0x1, P1 ;  /* 0x000000010700780c */ /* 0x000fc40000f41670 */
[----:B---3--:R-:W-:Y:S01]  /*1fb60*/  IADD3.X R9, RZ, R5, RZ, P0, !PT ;  /* 0x00000005ff097210 */ /* 0x008fe200007fe4ff */
[----:B------:R-:W-:Y:S01]  /*1fb70*/  IMAD.IADD R5, R23, 0x1, R10 ;  /* 0x0000000117057824 */ /* 0x000fe200078e020a */
[----:B------:R-:W-:-:S09]  /*1fb80*/  ISETP.GE.AND P0, PT, R11, R12, PT ;  /* 0x0000000c0b00720c */ /* 0x000fd20003f06270 */
        /* <DEDUP_REMOVED lines=22> */
[----:B-1----:R-:W-:-:S04]  /*1fcf0*/  IADD3 R8, P2, R31, R8, RZ ;  /* 0x000000081f087210 */ /* 0x002fc80007f5e0ff */
[----:B--2---:R-:W-:Y:S02]  /*1fd00*/  IADD3.X R9, RZ, R9, RZ, P2, !PT ;  /* 0x00000009ff097210 */ /* 0x004fe400017fe4ff */
        /* <DEDUP_REMOVED lines=22> */
[----:B------:R-:W3:Y:S04]  /*1fe70*/  SHFL.IDX PT, R3, R3, 0x7, 0x181f ;  /* 0x00f81f0003037f89 */ /* 0x000ee800000e0000 */
[----:B------:R-:W4:Y:S01]  /*1fe80*/  SHFL.IDX PT, R2, R2, 0x7, 0x181f ;  /* 0x00f81f0002027f89 */ /* 0x000f2200000e0000 */
[----:B-1----:R-:W-:-:S05]  /*1fe90*/  IADD3 R8, P2, R31, R8, RZ ;  /* 0x000000081f087210 */ /* 0x002fca0007f5e0ff */
[----:B--2---:R-:W-:Y:S01]  /*1fea0*/  IMAD.X R9, RZ, RZ, R9, P2 ;  /* 0x000000ffff097224 */ /* 0x004fe200010e0609 */
[----:B------:R-:W-:-:S13]  /*1feb0*/  ISETP.LT.OR P2, PT, R7, 0x61, P1 ;  /* 0x000000610700780c */ /* 0x000fda0000f41670 */
[----:B------:R1:W-:Y:S01]  /*1fec0*/  LDGSTS.E.BYPASS.LTC128B.128 [R5+0x13400], desc[UR36][R8.64], !P2 ;  /* 0x1340000008057fae */ /* 0x0003e2000d101d64 */
[----:B------:R-:W-:-:S13]  /*1fed0*/  ISETP.LT.OR P2, PT, R7, 0x61, P0 ;  /* 0x000000610700780c */ /* 0x000fda0000741670 */
[----:B------:R1:W-:Y:S01]  /*1fee0*/  LDGSTS.E.BYPASS.LTC128B.128 [R5+0x17400], desc[UR36][R8.64+0x80], !P2 ;  /* 0x1740008008057fae */ /* 0x0003e2000d101d64 */
[----:B------:R-:W-:-:S13]  /*1fef0*/  ISETP.GE.AND P2, PT, R7, 0x21, PT ;  /* 0x000000210700780c */ /* 0x000fda0003f46270 */
[----:B------:R-:W-:Y:S02]  /*1ff00*/  @P2 LOP3.LUT R22, R22, 0x8, RZ, 0xfc, !PT ;  /* 0x0000000816162812 */ /* 0x000fe400078efcff */
[----:B------:R-:W-:Y:S02]  /*1ff10*/  ISETP.GE.AND P2, PT, R7, 0x61, PT ;  /* 0x000000610700780c */ /* 0x000fe40003f46270 */
[----:B------:R-:W-:-:S04]  /*1ff20*/  LOP3.LUT R22, R22, 0xffffffbf, RZ, 0xc0, !PT ;  /* 0xffffffbf16167812 */ /* 0x000fc800078ec0ff */
[----:B-1-34-:R-:W-:-:S07]  /*1ff30*/  @P6 LOP3.LUT R22, R22, 0x40, RZ, 0xfc, !PT ;  /* 0x0000004016166812 */ /* 0x01afce00078efcff */
.L_x_1006:
[C---:B------:R-:W-:Y:S02]  /*1ff40*/  ISETP.LT.OR P1, PT, R7.reuse, 0x71, P1 ;  /* 0x000000710700780c */ /* 0x040fe40000f21670 */
[----:B------:R-:W-:Y:S02]  /*1ff50*/  ISETP.LT.OR P0, PT, R7, 0x71, P0 ;  /* 0x000000710700780c */ /* 0x000fe40000701670 */
[----:B------:R-:W-:-:S04]  /*1ff60*/  IADD3 R2, P6, R31, R2, RZ ;  /* 0x000000021f027210 */ /* 0x000fc80007fde0ff */
[----:B------:R-:W-:-:S05]  /*1ff70*/  IADD3.X R3, RZ, R3, RZ, P6, !PT ;  /* 0x00000003ff037210 */ /* 0x000fca00037fe4ff */
[----:B------:R-:W-:Y:S01]  /*1ff80*/  @!PT LDS RZ, [RZ] ;  /* 0x00000000fffff984 */ /* 0x000fe20000000800 */
[----:B------:R-:W-:Y:S01]  /*1ff90*/  @!PT LDS RZ, [RZ] ;  /* 0x00000000fffff984 */ /* 0x000fe20000000800 */
[----:B------:R-:W-:Y:S01]  /*1ffa0*/  @!PT LDS RZ, [RZ] ;  /* 0x00000000fffff984 */ /* 0x000fe20000000800 */
[----:B------:R1:W-:Y:S04]  /*1ffb0*/  LDGSTS.E.BYPASS.LTC128B.128 [R5+0x13c00], desc[UR36][R2.64], !P1 ;  /* 0x13c0000002057fae */ /* 0x0003e8000c901d64 */
[----:B------:R1:W-:Y:S01]  /*1ffc0*/  LDGSTS.E.BYPASS.LTC128B.128 [R5+0x17c00], desc[UR36][R2.64+0x80], !P0 ;  /* 0x17c0008002057fae */ /* 0x0003e2000c101d64 */
[----:B------:R-:W-:Y:S01]  /*1ffd0*/  PLOP3.LUT P0, PT, PT, PT, PT, 0x80, 0x0 ;  /* 0x000000000000781c */ /* 0x000fe20003f0f070 */
[----:B------:R-:W-:-:S12]  /*1ffe0*/  NOP ;  /* 0x0000000000007918 */ /* 0x000fd80000000000 */
.L_x_751:
[----:B------:R-:W-:Y:S02]  /*1fff0*/  PLOP3.LUT P1, PT, P1, P0, PT, 0xa2, 0x0 ;  /* 0x000000000000781c */ /* 0x000fe40000f21472 */
[----:B------:R-:W-:-:S08]  /*20000*/  @P0 R2UR P1, UR4, R6 ;  /* 0x00000000060402ca */ /* 0x000fd00000020000 */
[----:B------:R-:W-:-:S05]  /*20010*/  @P0 PLOP3.LUT P0, PT, P1, PT, PT, 0x80, 0x0 ;  /* 0x000000000000081c */ /* 0x000fca0000f0f070 */
[----:B------:R-:W-:Y:S01]  /*20020*/  @!P1 SYNCS.ARRIVE.TRANS64.RED.A0T1 RZ, [UR4+0x38870], RZ ;  /* 0x038870ffffff99a7 */ /* 0x000fe20008200404 */
[----:B------:R-:W-:Y:S07]  /*20030*/  @!P1 ARRIVES.LDGSTSBAR.64.TRANSCNT [UR4+0x38870] ;  /* 0x03887000ff0099b0 */ /* 0x000fee0008000a84 */
[----:B------:R-:W-:Y:S05]  /*20040*/  @P0 BRA.U.ANY `(.L_x_751) ;  /* 0xfffffffd00e80947 */ /* 0x000fea000393ffff */
[----:B------:R-:W-:Y:S01]  /*20050*/  NOP ;  /* 0x0000000000007918 */ /* 0x000fe20000000000 */
[----:B------:R-:W-:-:S13]  /*20060*/  LOP3.LUT P6, RZ, R22, 0x4, RZ, 0xc0, !PT ;  /* 0x0000000416ff7812 */ /* 0x000fda00078cc0ff */
[----:B------:R-:W-:Y:S05]  /*20070*/  @!P6 BRA `(.L_x_752) ;  /* 0x000000000004e947 */ /* 0x000fea0003800000 */
[----:B------:R-:W-:Y:S01]  /*20080*/  BPT.TRAP 0x1 ;  /* 0x000000040000795c */ /* 0x000fe20000300000 */
.L_x_752:
[----:B------:R2:W-:Y:S01]  /*20090*/  SYNCS.ARRIVE.TRANS64.A1T0 RZ, [R6+URZ+0x38870], RZ ;  /* 0x038870ff06ff79a7 */ /* 0x0005e2000810003f */
[----:B------:R-:W-:Y:S05]  /*200a0*/  @!P6 BRA `(.L_x_753) ;  /* 0x000000000004e947 */ /* 0x000fea0003800000 */
[----:B------:R-:W-:Y:S01]  /*200b0*/  BPT.TRAP 0x1 ;  /* 0x000000040000795c */ /* 0x000fe20000300000 */
.L_x_753:
[----:B------:R-:W3:Y:S01]  /*200c0*/  SYNCS.PHASECHK.TRANS64.TRYWAIT P0, [R6+URZ+0x38840], R25 ;  /* 0x03884019060075a7 */ /* 0x000ee2000800017f */
[----:B------:R-:W-:Y:S04]  /*200d0*/  BSSY B0, `(.L_x_754) ;  /* 0x0000002000007945 */ /* 0x000fe80003800000 */
[----:B---3--:R-:W-:Y:S05]  /*200e0*/  @!P0 BRA `(.L_x_755) ;  /* 0x0000008c00688947 */ /* 0x008fea0003800000 */
.L_x_1007:
[----:B------:R-:W-:Y:S05]  /*200f0*/  BSYNC B0 ;  /* 0x0000000000007941 */ /* 0x000fea0003800000 */
.L_x_754:
[----:B------:R-:W-:Y:S01]  /*20100*/  ULDC.64 UR4, c[0x0][0x300] ;  /* 0x0000c00000047ab9 */ /* 0x000fe20000000a00 */
[----:B------:R-:W4:Y:S01]  /*20110*/  LDC R8, c[0x0][0x2f4] ;  /* 0x0000bd00ff087b82 */ /* 0x000f220000000800 */
[----:B------:R-:W-:Y:S01]  /*20120*/  IMAD R7, R20, UR4, RZ ;  /* 0x0000000414077c24 */ /* 0x000fe2000f8e02ff */
[----:B------:R-:W-:Y:S01]  /*20130*/  ULDC.64 UR6, c[0x0][0x2e8] ;  /* 0x0000ba0000067ab9 */ /* 0x000fe20000000a00 */
[----:B-1----:R-:W-:Y:S01]  /*20140*/  IMAD.WIDE.U32 R2, R0, UR4, RZ ;  /* 0x0000000400027c25 */ /* 0x002fe2000f8e00ff */
        /* <DEDUP_REMOVED lines=10> */
[C---:B------:R-:W-:Y:S01]  /*201f0*/  IMAD.WIDE.U32 R2, R18.reuse, UR4, R2 ;  /* 0x0000000412027c25 */ /* 0x040fe2000f8e0002 */
[----:B------:R-:W-:Y:S01]  /*20200*/  UMOV UR4, 0xffffffff ;  /* 0xffffffff00047882 */ /* 0x000fe20000000000 */
[----:B----4-:R-:W-:Y:S02]  /*20210*/  ISETP.GE.AND P1, PT, R9, R8, PT ;  /* 0x000000080900720c */ /* 0x010fe40003f26270 */
[----:B------:R-:W-:Y:S01]  /*20220*/  IMAD R0, R18, UR5, R0 ;  /* 0x0000000512007c24 */ /* 0x000fe2000f8e0200 */
[----:B------:R-:W-:-:S04]  /*20230*/  IADD3 R4, P0, R2, UR6, RZ ;  /* 0x0000000602047c10 */ /* 0x000fc8000ff1e0ff */
[----:B------:R-:W-:Y:S01]  /*20240*/  IADD3.X R0, R3, UR7, R0, P0, !PT ;  /* 0x0000000703007c10 */ /* 0x000fe200087fe400 */
[----:B------:R-:W-:Y:S08]  /*20250*/  BRA.DIV UR4, `(.L_x_756) ;  /* 0x0000008e04207947 */ /* 0x000ff0000b800000 */
[----:B------:R-:W1:Y:S01]  /*20260*/  SHFL.IDX PT, R3, R4, RZ, 0x181f ;  /* 0x00181fff04037589 */ /* 0x000e6200000e0000 */
[----:B------:R-:W-:Y:S02]  /*20270*/  LOP3.LUT R22, R22, 0xfffffbff, RZ, 0xc0, !PT ;  /* 0xfffffbff16167812 */ /* 0x000fe400078ec0ff */
[----:B------:R-:W-:Y:S01]  /*20280*/  ISETP.GE.AND P6, PT, R31, R8, PT ;  /* 0x000000081f00720c */ /* 0x000fe20003fc6270 */
[----:B------:R-:W4:Y:S01]  /*20290*/  SHFL.IDX PT, R2, R0, RZ, 0x181f ;  /* 0x00181fff00027589 */ /* 0x000f2200000e0000 */
[----:B------:R-:W-:-:S04]  /*202a0*/  @P4 LOP3.LUT R22, R22, 0x400, RZ, 0xfc, !PT ;  /* 0x0000040016164812 */ /* 0x000fc800078efcff */
[C---:B------:R-:W-:Y:S02]  /*202b0*/  LOP3.LUT P4, RZ, R22.reuse, 0x20, RZ, 0xc0, !PT ;  /* 0x0000002016ff7812 */ /* 0x040fe4000788c0ff */
[----:B------:R-:W-:-:S04]  /*202c0*/  LOP3.LUT R22, R22, 0xfffffdff, RZ, 0xc0, !PT ;  /* 0xfffffdff16167812 */ /* 0x000fc800078ec0ff */
[----:B------:R-:W-:-:S04]  /*202d0*/  @P3 LOP3.LUT R22, R22, 0x200, RZ, 0xfc, !PT ;  /* 0x0000020016163812 */ /* 0x000fc800078efcff */
[C---:B------:R-:W-:Y:S02]  /*202e0*/  LOP3.LUT P3, RZ, R22.reuse, 0x10, RZ, 0xc0, !PT ;  /* 0x0000001016ff7812 */ /* 0x040fe4000786c0ff */
[----:B------:R-:W-:Y:S02]  /*202f0*/  LOP3.LUT R22, R22, 0xfffffeff, RZ, 0xc0, !PT ;  /* 0xfffffeff16167812 */ /* 0x000fe400078ec0ff */
[----:B-1----:R-:W-:Y:S02]  /*20300*/  @P4 IADD3 R3, P0, R31, R3, RZ ;  /* 0x000000031f034210 */ /* 0x002fe40007f1e0ff */
[----:B------:R-:W-:-:S03]  /*20310*/  @P2 LOP3.LUT R22, R22, 0x100, RZ, 0xfc, !PT ;  /* 0x0000010016162812 */ /* 0x000fc600078efcff */
[----:B----4-:R-:W-:Y:S01]  /*20320*/  @P4 IMAD.X R2, RZ, RZ, R2, P0 ;  /* 0x000000ffff024224 */ /* 0x010fe200000e0602 */
[----:B------:R-:W-:-:S04]  /*20330*/  LOP3.LUT P2, RZ, R22, 0x8, RZ, 0xc0, !PT ;  /* 0x0000000816ff7812 */ /* 0x000fc8000784c0ff */
[----:B------:R-:W-:-:S04]  /*20340*/  @P4 LOP3.LUT R3, R3, R2, RZ, 0x3c, !PT ;  /* 0x0000000203034212 */ /* 0x000fc800078e3cff */
[----:B------:R-:W-:-:S04]  /*20350*/  @P4 LOP3.LUT R2, R3, R2, RZ, 0x3c, !PT ;  /* 0x0000000203024212 */ /* 0x000fc800078e3cff */
[----:B------:R-:W-:-:S05]  /*20360*/  @P4 LOP3.LUT R3, R3, R2, RZ, 0x3c, !PT ;  /* 0x0000000203034212 */ /* 0x000fca00078e3cff */
[----:B------:R-:W-:Y:S01]  /*20370*/  @!PT LDS RZ, [RZ] ;  /* 0x00000000fffff984 */ /* 0x000fe20000000800 */
[----:B------:R-:W-:Y:S04]  /*20380*/  @P4 LDGSTS.E.BYPASS.LTC128B.128 [R5+0x28400], desc[UR36][R2.64], !P6 ;  /* 0x2840000002054fae */ /* 0x000fe8000f101d64 */
[----:B------:R1:W-:Y:S01]  /*20390*/  @P4 LDGSTS.E.BYPASS.LTC128B.128 [R5+0x2c400], desc[UR36][R2.64+0x80], !P1 ;  /* 0x2c40008002054fae */ /* 0x0003e2000c901d64 */
[----:B------:R-:W-:-:S03]  /*203a0*/  LOP3.LUT P4, RZ, R22, 0x400, RZ, 0xc0, !PT ;  /* 0x0000040016ff7812 */ /* 0x000fc6000788c0ff */
[----:B-1----:R-:W1:Y:S04]  /*203b0*/  SHFL.IDX PT, R3, R4, 0x1, 0x181f ;  /* 0x00381f0004037f89 */ /* 0x002e6800000e0000 */
[----:B------:R-:W4:Y:S01]  /*203c0*/  SHFL.IDX PT, R2, R0, 0x1, 0x181f ;  /* 0x00381f0000027f89 */ /* 0x000f2200000e0000 */
[----:B-1----:R-:W-:-:S04]  /*203d0*/  @P3 IADD3 R3, P0, R31, R3, RZ ;  /* 0x000000031f033210 */ /* 0x002fc80007f1e0ff */
[----:B----4-:R-:W-:-:S04]  /*203e0*/  @P3 IADD3.X R2, RZ, R2, RZ, P0, !PT ;  /* 0x00000002ff023210 */ /* 0x010fc800007fe4ff */
[----:B------:R-:W-:-:S04]  /*203f0*/  @P3 LOP3.LUT R3, R3, R2, RZ, 0x3c, !PT ;  /* 0x0000000203033212 */ /* 0x000fc800078e3cff */
[----:B------:R-:W-:-:S04]  /*20400*/  @P3 LOP3.LUT R2, R3, R2, RZ, 0x3c, !PT ;  /* 0x0000000203023212 */ /* 0x000fc800078e3cff */
[----:B------:R-:W-:-:S05]  /*20410*/  @P3 LOP3.LUT R3, R3, R2, RZ, 0x3c, !PT ;  /* 0x0000000203033212 */ /* 0x000fca00078e3cff */
[----:B------:R-:W-:Y:S04]  /*20420*/  @P3 LDGSTS.E.BYPASS.LTC128B.128 [R5+0x28c00], desc[UR36][R2.64], !P6 ;  /* 0x28c0000002053fae */ /* 0x000fe8000f101d64 */
[----:B------:R1:W-:Y:S01]  /*20430*/  @P3 LDGSTS.E.BYPASS.LTC128B.128 [R5+0x2cc00], desc[UR36][R2.64+0x80], !P1 ;  /* 0x2cc0008002053fae */ /* 0x0003e2000c901d64 */
[----:B------:R-:W-:-:S03]  /*20440*/  LOP3.LUT P3, RZ, R22, 0x200, RZ, 0xc0, !PT ;  /* 0x0000020016ff7812 */ /* 0x000fc6000786c0ff */
[----:B-1----:R-:W1:Y:S04]  /*20450*/  SHFL.IDX PT, R3, R4, 0x2, 0x181f ;  /* 0x00581f0004037f89 */ /* 0x002e6800000e0000 */
[----:B------:R-:W4:Y:S01]  /*20460*/  SHFL.IDX PT, R2, R0, 0x2, 0x181f ;  /* 0x00581f0000027f89 */ /* 0x000f2200000e0000 */
[----:B-1----:R-:W-:-:S05]  /*20470*/  @P2 IADD3 R3, P0, R31, R3, RZ ;  /* 0x000000031f032210 */ /* 0x002fca0007f1e0ff */
[----:B----4-:R-:W-:-:S05]  /*20480*/  @P2 IMAD.X R2, RZ, RZ, R2, P0 ;  /* 0x000000ffff022224 */ /* 0x010fca00000e0602 */
        /* <DEDUP_REMOVED lines=14> */
[----:B------:R1:W-:Y:S04]  /*20570*/  @P5 LDGSTS.E.BYPASS.LTC128B.128 [R5+0x2dc00], desc[UR36][R2.64+0x80], !P1 ;  /* 0x2dc0008002055fae */ /* 0x0003e8000c901d64 */
        /* <DEDUP_REMOVED lines=17> */
[----:B------:R1:W-:Y:S04]  /*20690*/  @P3 LDGSTS.E.BYPASS.LTC128B.128 [R5+0x2ec00], desc[UR36][R2.64+0x80], !P1 ;  /* 0x2ec0008002053fae */ /* 0x0003e8000c901d64 */
[----:B-1----:R-:W1:Y:S04]  /*206a0*/  SHFL.IDX PT, R3, R4, 0x6, 0x181f ;  /* 0x00d81f0004037f89 */ /* 0x002e6800000e0000 */
[----:B------:R-:W4:Y:S04]  /*206b0*/  SHFL.IDX PT, R2, R0, 0x6, 0x181f ;  /* 0x00d81f0000027f89 */ /* 0x000f2800000e0000 */
[----:B------:R-:W0:Y:S04]  /*206c0*/  SHFL.IDX PT, R4, R4, 0x7, 0x181f ;  /* 0x00f81f0004047f89 */ /* 0x000e2800000e0000 */
[----:B------:R-:W0:Y:S01]  /*206d0*/  SHFL.IDX PT, R0, R0, 0x7, 0x181f ;  /* 0x00f81f0000007f89 */ /* 0x000e2200000e0000 */
[----:B-1----:R-:W-:-:S05]  /*206e0*/  @P2 IADD3 R3, P0, R31, R3, RZ ;  /* 0x000000031f032210 */ /* 0x002fca0007f1e0ff */
[----:B----4-:R-:W-:-:S05]  /*206f0*/  @P2 IMAD.X R2, RZ, RZ, R2, P0 ;  /* 0x000000ffff022224 */ /* 0x010fca00000e0602 */
[----:B------:R-:W-:-:S04]  /*20700*/  @P2 LOP3.LUT R3, R3, R2, RZ, 0x3c, !PT ;  /* 0x0000000203032212 */ /* 0x000fc800078e3cff */
[----:B------:R-:W-:-:S04]  /*20710*/  @P2 LOP3.LUT R2, R3, R2, RZ, 0x3c, !PT ;  /* 0x0000000203022212 */ /* 0x000fc800078e3cff */
[----:B------:R-:W-:-:S05]  /*20720*/  @P2 LOP3.LUT R3, R3, R2, RZ, 0x3c, !PT ;  /* 0x0000000203032212 */ /* 0x000fca00078e3cff */
[----:B------:R1:W-:Y:S04]  /*20730*/  @P2 LDGSTS.E.BYPASS.LTC128B.128 [R5+0x2b400], desc[UR36][R2.64], !P6 ;  /* 0x2b40000002052fae */ /* 0x0003e8000f101d64 */
[----:B0-----:R1:W-:Y:S02]  /*20740*/  @P2 LDGSTS.E.BYPASS.LTC128B.128 [R5+0x2f400], desc[UR36][R2.64+0x80], !P1 ;  /* 0x2f40008002052fae */ /* 0x0013e4000c901d64 */
.L_x_1025:
[----:B------:R-:W-:Y:S02]  /*20750*/  LOP3.LUT P2, RZ, R22, 0x40, RZ, 0xc0, !PT ;  /* 0x0000004016ff7812 */ /* 0x000fe4000784c0ff */
[----:B------:R-:W-:-:S11]  /*20760*/  ISETP.GE.AND P3, PT, R31, R8, PT ;  /* 0x000000081f00720c */ /* 0x000fd60003f66270 */
[----:B01----:R-:W-:-:S05]  /*20770*/  @P2 IADD3 R2, P0, R31, R4, RZ ;  /* 0x000000041f022210 */ /* 0x003fca0007f1e0ff */
[----:B------:R-:W-:Y:S01]  /*20780*/  @P2 IMAD.X R0, RZ, RZ, R0, P0 ;  /* 0x000000ffff002224 */ /* 0x000fe200000e0600 */
[----:B------:R-:W-:-:S03]  /*20790*/  PLOP3.LUT P0, PT, PT, PT, PT, 0x80, 0x0 ;  /* 0x000000000000781c */ /* 0x000fc60003f0f070 */
[----:B------:R-:W-:-:S05]  /*207a0*/  @P2 IMAD.MOV.U32 R3, RZ, RZ, R0 ;  /* 0x000000ffff032224 */ /* 0x000fca00078e0000 */
[----:B------:R-:W-:Y:S01]  /*207b0*/  @!PT LDS RZ, [RZ] ;  /* 0x00000000fffff984 */ /* 0x000fe20000000800 */
[----:B------:R-:W-:Y:S01]  /*207c0*/  @!PT LDS RZ, [RZ] ;  /* 0x00000000fffff984 */ /* 0x000fe20000000800 */
[----:B------:R-:W-:Y:S01]  /*207d0*/  @!PT LDS RZ, [RZ] ;  /* 0x00000000fffff984 */ /* 0x000fe20000000800 */
[----:B------:R0:W-:Y:S04]  /*207e0*/  @P2 LDGSTS.E.BYPASS.LTC128B.128 [R5+0x2bc00], desc[UR36][R2.64], !P3 ;  /* 0x2bc0000002052fae */ /* 0x0001e8000d901d64 */
[----:B------:R0:W-:Y:S01]  /*207f0*/  @P2 LDGSTS.E.BYPASS.LTC128B.128 [R5+0x2fc00], desc[UR36][R2.64+0x80], !P1 ;  /* 0x2fc0008002052fae */ /* 0x0001e2000c901d64 */
[----:B------:R-:W-:Y:S01]  /*20800*/  NOP ;  /* 0x0000000000007918 */ /* 0x000fe20000000000 */
.L_x_757:
        /* <DEDUP_REMOVED lines=10> */
.L_x_758:
[----:B0-----:R0:W5:Y:S01]  /*208b0*/  LDL.LU R3, [R1+0x1c] ;  /* 0x00001c0001037983 */ /* 0x0011620000300800 */
[----:B------:R0:W-:Y:S02]  /*208c0*/  SYNCS.ARRIVE.TRANS64.A1T0 RZ, [R6+URZ+0x38830], RZ ;  /* 0x038830ff06ff79a7 */ /* 0x0001e4000810003f */
[----:B------:R-:W-:Y:S05]  /*208d0*/  WARPSYNC.ALL ;  /* 0x0000000000007948 */ /* 0x000fea0003800000 */
[----:B------:R-:W-:Y:S01]  /*208e0*/  ULDC.64 UR4, c[0x0][0x298] ;  /* 0x0000a60000047ab9 */ /* 0x000fe20000000a00 */
[----:B------:R-:W-:Y:S01]  /*208f0*/  IADD3 R0, R23, 0x20400, RZ ;  /* 0x0002040017007810 */ /* 0x000fe20007ffe0ff */
[----:B------:R-:W-:Y:S01]  /*20900*/  IMAD.WIDE.U32 R4, R29, UR4, RZ ;  /* 0x000000041d047c25 */ /* 0x000fe2000f8e00ff */
[----:B------:R-:W-:Y:S01]  /*20910*/  SHF.R.S32.HI R2, RZ, 0x1f, R29 ;  /* 0x0000001fff027819 */ /* 0x000fe2000001141d */
[----:B------:R-:W-:Y:S01]  /*20920*/  ULDC.64 UR6, c[0x0][0xa00] ;  /* 0x0002800000067ab9 */ /* 0x000fe20000000a00 */
[----:B------:R-:W-:Y:S01]  /*20930*/  BAR.SYNC.DEFER_BLOCKING 0x8, 0x180 ;  /* 0x0206000000007b1d */ /* 0x000fe20000010000 */
[----:B------:R-:W-:-:S02]  /*20940*/  LOP3.LUT P1, RZ, R0, 0x3ff, RZ, 0xc0, !PT ;  /* 0x000003ff00ff7812 */ /* 0x000fc4000782c0ff */
[----:B------:R-:W-:Y:S01]  /*20950*/  ISETP.NE.U32.AND P0, PT, RZ, UR6, PT ;  /* 0x00000006ff007c0c */ /* 0x000fe2000bf05070 */
[----:B------:R-:W-:Y:S02]  /*20960*/  IMAD R2, R2, UR4, RZ ;  /* 0x0000000402027c24 */ /* 0x000fe4000f8e02ff */
[----:B------:R-:W-:Y:S01]  /*20970*/  BSSY B6, `(.L_x_759) ;  /* 0x0000018000067945 */ /* 0x000fe20003800000 */
[----:B------:R-:W-:Y:S01]  /*20980*/  ISETP.NE.AND.EX P0, PT, RZ, UR7, PT, P0 ;  /* 0x00000007ff007c0c */ /* 0x000fe2000bf05300 */
[----:B------:R1:W-:Y:S01]  /*20990*/  STL.64 [R1+0x20], R4 ;  /* 0x0000200401007387 */ /* 0x0003e20000100a00 */
[----:B---3--:R-:W-:Y:S02]  /*209a0*/  IMAD R25, R29, UR5, R2 ;  /* 0x000000051d197c24 */ /* 0x008fe4000f8e0202 */
[----:B------:R-:W-:Y:S02]  /*209b0*/  SEL R24, R24, RZ, !P0 ;  /* 0x000000ff18187207 */ /* 0x000fe40004000000 */
[----:B------:R-:W-:Y:S01]  /*209c0*/  IMAD.IADD R25, R5, 0x1, R25 ;  /* 0x0000000105197824 */ /* 0x000fe200078e0219 */
[----:B-----5:R-:W-:Y:S01]  /*209d0*/  SEL R26, R3, RZ, !P0 ;  /* 0x000000ff031a7207 */ /* 0x020fe20004000000 */
[----:B------:R-:W-:Y:S06]  /*209e0*/  @!P1 BRA `(.L_x_760) ;  /* 0x0000000000409947 */ /* 0x000fec0003800000 */
[----:B------:R-:W-:Y:S01]  /*209f0*/  MOV R2, 0x0 ;  /* 0x0000000000027802 */ /* 0x000fe20000000f00 */
[----:B------:R-:W-:Y:S01]  /*20a00*/  ULDC.64 UR4, c[0x4][0xc0] ;  /* 0x0100300000047ab9 */ /* 0x000fe20000000a00 */
[----:B------:R-:W-:Y:S01]  /*20a10*/  ULDC.64 UR6, c[0x4][0xc8] ;  /* 0x0100320000067ab9 */ /* 0x000fe20000000a00 */
[----:B------:R-:W-:Y:S01]  /*20a20*/  ULDC.64 UR8, c[0x4][0x28] ;  /* 0x01000a0000087ab9 */ /* 0x000fe20000000a00 */
[----:B-1----:R-:W-:Y:S01]  /*20a30*/  IMAD.U32 R4, RZ, RZ, UR4 ;  /* 0x00000004ff047e24 */ /* 0x002fe2000f8e00ff */
[----:B0-2---:R-:W-:Y:S01]  /*20a40*/  MOV R6, UR6 ;  /* 0x0000000600067c02 */ /* 0x005fe20008000f00 */
[----:B------:R-:W0:Y:S01]  /*20a50*/  LDC.64 R2, c[0x4][R2] ;  /* 0x0100000002027b82 */ /* 0x000e220000000a00 */
[----:B------:R-:W-:Y:S01]  /*20a60*/  IMAD.U32 R5, RZ, RZ, UR5 ;  /* 0x00000005ff057e24 */ /* 0x000fe2000f8e00ff */
[----:B------:R-:W-:Y:S01]  /*20a70*/  MOV R8, 0x70 ;  /* 0x0000007000087802 */ /* 0x000fe20000000f00 */
[----:B------:R-:W-:Y:S02]  /*20a80*/  IMAD.U32 R7, RZ, RZ, UR7 ;  /* 0x00000007ff077e24 */ /* 0x000fe4000f8e00ff */
[----:B------:R-:W-:-:S02]  /*20a90*/  IMAD.U32 R10, RZ, RZ, UR8 ;  /* 0x00000008ff0a7e24 */ /* 0x000fc4000f8e00ff */
[----:B------:R-:W-:Y:S02]  /*20aa0*/  IMAD.U32 R11, RZ, RZ, UR9 ;  /* 0x00000009ff0b7e24 */ /* 0x000fe4000f8e00ff */
[----:B------:R-:W-:Y:S02]  /*20ab0*/  IMAD.MOV.U32 R12, RZ, RZ, 0x1 ;  /* 0x00000001ff0c7424 */ /* 0x000fe400078e00ff */
[----:B------:R-:W-:-:S07]  /*20ac0*/  IMAD.MOV.U32 R13, RZ, RZ, RZ ;  /* 0x000000ffff0d7224 */ /* 0x000fce00078e00ff */
[----:B------:R-:W-:-:S07]  /*20ad0*/  LEPC R20, `(.L_x_760) ;  /* 0x000000001014794e */ /* 0x000fce0000000000 */
[----:B0-----:R-:W-:Y:S05]  /*20ae0*/  CALL.ABS.NOINC R2 ;  /* 0x0000000002007343 */ /* 0x001fea0003c00000 */
.L_x_760:
[----:B------:R-:W-:Y:S05]  /*20af0*/  BSYNC B6 ;  /* 0x0000000000067941 */ /* 0x000fea0003800000 */
.L_x_759:
[----:B------:R-:W3:Y:S01]  /*20b00*/  LDL.LU.64 R20, [R1+0x20] ;  /* 0x0000200001147983 */ /* 0x000ee20000300a00 */
[----:B------:R-:W4:Y:S01]  /*20b10*/  LDC R8, c[0x0][0x448] ;  /* 0x00011200ff087b82 */ /* 0x000f220000000800 */
[----:B------:R-:W-:Y:S01]  /*20b20*/  ULDC.64 UR4, c[0x0][0x2d8] ;  /* 0x0000b60000047ab9 */ /* 0x000fe20000000a00 */
[----:B------:R-:W-:Y:S01]  /*20b30*/  MOV R3, R25 ;  /* 0x0000001900037202 */ /* 0x000fe20000000f00 */
[----:B------:R0:W5:Y:S01]  /*20b40*/  LDL R9, [R1+0x18] ;  /* 0x0000180001097983 */ /* 0x0001620000100800 */
[----:B------:R-:W-:Y:S01]  /*20b50*/  IMAD R0, R35, UR4, RZ ;  /* 0x0000000423007c24 */ /* 0x000fe2000f8e02ff */
[----:B-1----:R-:W-:Y:S01]  /*20b60*/  SHF.L.U32 R4, R17, 0x7, RZ ;  /* 0x0000000711047819 */ /* 0x002fe200000006ff */
[----:B------:R-:W-:Y:S02]  /*20b70*/  ULDC.64 UR6, c[0x0][0x280] ;  /* 0x0000a00000067ab9 */ /* 0x000fe40000000a00 */
[----:B------:R-:W-:Y:S01]  /*20b80*/  IMAD R0, R18, UR5, R0 ;  /* 0x0000000512007c24 */ /* 0x000fe2000f8e0200 */
[----:B----4-:R-:W-:-:S13]  /*20b90*/  ISETP.NE.AND P0, PT, R8, 0x1, PT ;  /* 0x000000010800780c */ /* 0x010fda0003f05270 */
[----:B------:R-:W1:Y:S01]  /*20ba0*/  @P0 LDC R5, c[0x0][0x44c] ;  /* 0x00011300ff050b82 */ /* 0x000e620000000800 */
[----:B---3--:R-:W-:Y:S02]  /*20bb0*/  IMAD.MOV.U32 R2, RZ, RZ, R20 ;  /* 0x000000ffff027224 */ /* 0x008fe400078e0014 */
[----:B------:R3:W5:Y:S02]  /*20bc0*/  LDL R20, [R1+0x28] ;  /* 0x0000280001147983 */ /* 0x0007640000100800 */
[----:B------:R-:W-:Y:S01]  /*20bd0*/  IMAD.WIDE.U32 R2, R18, UR4, R2 ;  /* 0x0000000412027c25 */ /* 0x000fe2000f8e0002 */
[----:B------:R-:W-:Y:S01]  /*20be0*/  ULDC.64 UR4, c[0x0][0x2e0] ;  /* 0x0000b80000047ab9 */ /* 0x000fe20000000a00 */
[----:B------:R-:W4:Y:S02]  /*20bf0*/  S2R R21, SR_TID.X ;  /* 0x0000000000157919 */ /* 0x000f240000002100 */
[----:B------:R-:W-:Y:S02]  /*20c00*/  IMAD.IADD R3, R3, 0x1, R0 ;  /* 0x0000000103037824 */ /* 0x000fe400078e0200 */
[----:B------:R-:W-:-:S02]  /*20c10*/  IMAD R0, R26, UR4, RZ ;  /* 0x000000041a007c24 */ /* 0x000fc4000f8e02ff */
[----:B------:R-:W-:-:S04]  /*20c20*/  IMAD.WIDE.U32 R2, R24, UR4, R2 ;  /* 0x0000000418027c25 */ /* 0x000fc8000f8e0002 */
[----:B------:R-:W-:Y:S01]  /*20c30*/  IMAD R0, R24, UR5, R0 ;  /* 0x0000000518007c24 */ /* 0x000fe2000f8e0200 */
[----:B------:R-:W-:-:S03]  /*20c40*/  ULDC.64 UR4, c[0x0][0x2d0] ;  /* 0x0000b40000047ab9 */ /* 0x000fc60000000a00 */
[----:B------:R-:W-:Y:S02]  /*20c50*/  IMAD.IADD R3, R3, 0x1, R0 ;  /* 0x0000000103037824 */ /* 0x000fe400078e0200 */
[----:B------:R-:W3:Y:S01]  /*20c60*/  @P0 LDC R0, c[0x0][0x450] ;  /* 0x00011400ff000b82 */ /* 0x000ee20000000800 */
[C---:B----4-:R-:W-:Y:S01]  /*20c70*/  LOP3.LUT R29, R21.reuse, 0x7f, RZ, 0xc0, !PT ;  /* 0x0000007f151d7812 */ /* 0x050fe200078ec0ff */
[----:B------:R-:W-:-:S03]  /*20c80*/  IMAD.SHL.U32 R21, R21, 0x10, RZ ;  /* 0x0000001015157824 */ /* 0x000fc600078e00ff */
[----:B------:R-:W-:-:S04]  /*20c90*/  SHF.R.U32.HI R29, RZ, 0x3, R29 ;  /* 0x00000003ff1d7819 */ /* 0x000fc8000001161d */
[----:B------:R-:W-:-:S04]  /*20ca0*/  LOP3.LUT R21, R29, 0x70, R21, 0xf8, !PT ;  /* 0x000000701d157812 */ /* 0x000fc800078ef815 */
[----:B0-2---:R-:W-:-:S05]  /*20cb0*/  LOP3.LUT R6, R21, R4, RZ, 0xfc, !PT ;  /* 0x0000000415067212 */ /* 0x005fca00078efcff */
[----:B-1----:R-:W-:-:S04]  /*20cc0*/  @P0 IMAD.HI.U32 R7, R6, R5, RZ ;  /* 0x0000000506070227 */ /* 0x002fc800078e00ff */
[----:B------:R-:W-:Y:S01]  /*20cd0*/  IMAD.MOV.U32 R5, RZ, RZ, R6 ;  /* 0x000000ffff057224 */ /* 0x000fe200078e0006 */
[----:B---3--:R-:W-:Y:S01]  /*20ce0*/  @P0 SHF.R.U32.HI R5, RZ, R0, R7 ;  /* 0x00000000ff050219 */ /* 0x008fe20000011607 */
[----:B------:R-:W0:Y:S04]  /*20cf0*/  S2R R21, SR_TID.X ;  /* 0x0000000000157919 */ /* 0x000e280000002100 */
[----:B------:R-:W-:-:S04]  /*20d00*/  IMAD.MOV R0, RZ, RZ, -R5 ;  /* 0x000000ffff007224 */ /* 0x000fc800078e0a05 */
[----:B------:R-:W-:Y:S01]  /*20d10*/  IMAD R0, R8, R0, R6 ;  /* 0x0000000008007224 */ /* 0x000fe200078e0206 */
[----:B------:R-:W-:Y:S01]  /*20d20*/  SHF.R.S32.HI R6, RZ, 0x1f, R5 ;  /* 0x0000001fff067819 */ /* 0x000fe20000011405 */
[----:B------:R-:W-:-:S04]  /*20d30*/  IMAD.WIDE.U32 R2, R5, UR4, R2 ;  /* 0x0000000405027c25 */ /* 0x000fc8000f8e0002 */
[----:B------:R-:W-:-:S04]  /*20d40*/  IMAD R6, R6, UR4, RZ ;  /* 0x0000000406067c24 */ /* 0x000fc8000f8e02ff */
[----:B------:R-:W-:Y:S01]  /*20d50*/  IMAD R6, R5, UR5, R6 ;  /* 0x0000000505067c24 */ /* 0x000fe2000f8e0206 */
[----:B------:R-:W-:Y:S01]  /*20d60*/  SHF.R.S32.HI R5, RZ, 0x1f, R0 ;  /* 0x0000001fff057819 */ /* 0x000fe20000011400 */
[----:B------:R-:W-:Y:S02]  /*20d70*/  ULDC.64 UR4, c[0x0][0x2c8] ;  /* 0x0000b20000047ab9 */ /* 0x000fe40000000a00 */
[----:B------:R-:W-:Y:S02]  /*20d80*/  IMAD.IADD R3, R3, 0x1, R6 ;  /* 0x0000000103037824 */ /* 0x000fe400078e0206 */
[----:B------:R-:W-:Y:S02]  /*20d90*/  IMAD R5, R5, UR4, RZ ;  /* 0x0000000405057c24 */ /* 0x000fe4000f8e02ff */
[----:B------:R-:W-:Y:S01]  /*20da0*/  IMAD.WIDE.U32 R2, R0, UR4, R2 ;  /* 0x0000000400027c25 */ /* 0x000fe2000f8e0002 */
[----:B------:R-:W-:Y:S01]  /*20db0*/  LOP3.LUT R10, R31, 0x80, RZ, 0xfc, !PT ;  /* 0x000000801f0a7812 */ /* 0x000fe200078efcff */
[----:B------:R-:W-:-:S02]  /*20dc0*/  ULDC UR4, c[0x0][0x2b8] ;  /* 0x0000ae0000047ab9 */ /* 0x000fc40000000800 */
[----:B------:R-:W-:Y:S01]  /*20dd0*/  IMAD R5, R0, UR5, R5 ;  /* 0x0000000500057c24 */ /* 0x000fe2000f8e0205 */
[----:B------:R-:W-:Y:S02]  /*20de0*/  IADD3 R0, P2, R2, UR6, RZ ;  /* 0x0000000602007c10 */ /* 0x000fe4000ff5e0ff */
[----:B------:R-:W-:Y:S02]  /*20df0*/  ISETP.GE.AND P0, PT, R31, UR4, PT ;  /* 0x000000041f007c0c */ /* 0x000fe4000bf06270 */
[----:B------:R-:W-:Y:S01]  /*20e00*/  ISETP.GE.AND P1, PT, R10, UR4, PT ;  /* 0x000000040a007c0c */ /* 0x000fe2000bf26270 */
[----:B------:R-:W-:Y:S01]  /*20e10*/  UMOV UR4, 0xffffffff ;  /* 0xffffffff00047882 */ /* 0x000fe20000000000 */
[----:B0-----:R-:W-:Y:S02]  /*20e20*/  LOP3.LUT R21, R21, 0x7f, RZ, 0xc0, !PT ;  /* 0x0000007f15157812 */ /* 0x001fe400078ec0ff */
[----:B------:R-:W-:Y:S02]  /*20e30*/  IADD3.X R5, R3, UR7, R5, P2, !PT ;  /* 0x0000000703057c10 */ /* 0x000fe400097fe405 */
[----:B------:R-:W-:Y:S01]  /*20e40*/  SHF.R.U32.HI R10, RZ, 0x3, R21 ;  /* 0x00000003ff0a7819 */ /* 0x000fe20000011615 */
[----:B------:R-:W-:Y:S06]  /*20e50*/  BRA.DIV UR4, `(.L_x_761) ;  /* 0x0000008a04f07947 */ /* 0x000fec000b800000 */
[----:B------:R-:W0:Y:S01]  /*20e60*/  SHFL.IDX PT, R3, R0, RZ, 0x181f ;  /* 0x00181fff00037589 */ /* 0x000e2200000e0000 */
[----:B-----5:R-:W-:Y:S01]  /*20e70*/  IMAD R6, R20, R8, RZ ;  /* 0x0000000814067224 */ /* 0x020fe200078e02ff */
[----:B------:R-:W-:Y:S02]  /*20e80*/  IADD3 R4, R10, R4, RZ ;  /* 0x000000040a047210 */ /* 0x000fe40007ffe0ff */
[----:B------:R-:W1:Y:S02]  /*20e90*/  SHFL.IDX PT, R2, R5, RZ, 0x181f ;  /* 0x00181fff05027589 */ /* 0x000e6400000e0000 */
[C---:B------:R-:W-:Y:S01]  /*20ea0*/  ISETP.GE.AND P3, PT, R4.reuse, R6, PT ;  /* 0x000000060400720c */ /* 0x040fe20003f66270 */
[----:B------:R-:W-:Y:S01]  /*20eb0*/  VIADD R7, R4, 0x10 ;  /* 0x0000001004077836 */ /* 0x000fe20000000000 */
[----:B------:R-:W-:Y:S11]  /*20ec0*/  SHFL.IDX PT, R14, R0, 0x7, 0x181f ;  /* 0x00f81f00000e7f89 */ /* 0x000ff600000e0000 */
[----:B0-----:R-:W-:-:S05]  /*20ed0*/  @!P3 IADD3 R3, P2, R31, R3, RZ ;  /* 0x000000031f03b210 */ /* 0x001fca0007f5e0ff */
[----:B-1----:R-:W-:-:S05]  /*20ee0*/  @!P3 IMAD.X R2, RZ, RZ, R2, P2 ;  /* 0x000000ffff02b224 */ /* 0x002fca00010e0602 */
[----:B------:R-:W-:-:S04]  /*20ef0*/  @!P3 LOP3.LUT R3, R3, R2, RZ, 0x3c, !PT ;  /* 0x000000020303b212 */ /* 0x000fc800078e3cff */
[----:B------:R-:W-:-:S04]  /*20f00*/  @!P3 LOP3.LUT R2, R3, R2, RZ, 0x3c, !PT ;  /* 0x000000020302b212 */ /* 0x000fc800078e3cff */
[----:B------:R-:W-:-:S05]  /*20f10*/  @!P3 LOP3.LUT R3, R3, R2, RZ, 0x3c, !PT ;  /* 0x000000020303b212 */ /* 0x000fca00078e3cff */
[----:B------:R-:W-:Y:S04]  /*20f20*/  @!P3 LDGSTS.E.BYPASS.LTC128B.128 [R9+0x20400], desc[UR36][R2.64], !P0 ;  /* 0x204000000209bfae */ /* 0x000fe8000c101d64 */
[----:B------:R0:W-:Y:S01]  /*20f30*/  @!P3 LDGSTS.E.BYPASS.LTC128B.128 [R9+0x24400], desc[UR36][R2.64+0x80], !P1 ;  /* 0x244000800209bfae */ /* 0x0001e2000c901d64 */
[----:B------:R-:W-:Y:S02]  /*20f40*/  ISETP.GE.AND P3, PT, R7, R6, PT ;  /* 0x000000060700720c */ /* 0x000fe40003f66270 */
[----:B------:R-:W-:Y:S01]  /*20f50*/  IADD3 R7, R4, 0x20, RZ ;  /* 0x0000002004077810 */ /* 0x000fe20007ffe0ff */
[----:B0-----:R-:W0:Y:S04]  /*20f60*/  SHFL.IDX PT, R3, R0, 0x1, 0x181f ;  /* 0x00381f0000037f89 */ /* 0x001e2800000e0000 */
[----:B------:R-:W1:Y:S06]  /*20f70*/  SHFL.IDX PT, R2, R5, 0x1, 0x181f ;  /* 0x00381f0005027f89 */ /* 0x000e6c00000e0000 */
[----:B0-----:R-:W-:-:S05]  /*20f80*/  @!P3 IADD3 R3, P2, R31, R3, RZ ;  /* 0x000000031f03b210 */ /* 0x001fca0007f5e0ff */
[----:B-1----:R-:W-:-:S05]  /*20f90*/  @!P3 IMAD.X R2, RZ, RZ, R2, P2 ;  /* 0x000000ffff02b224 */ /* 0x002fca00010e0602 */
[----:B------:R-:W-:-:S04]  /*20fa0*/  @!P3 LOP3.LUT R3, R3, R2, RZ, 0x3c, !PT ;  /* 0x000000020303b212 */ /* 0x000fc800078e3cff */
[----:B------:R-:W-:-:S04]  /*20fb0*/  @!P3 LOP3.LUT R2, R3, R2, RZ, 0x3c, !PT ;  /* 0x000000020302b212 */ /* 0x000fc800078e3cff */
[----:B------:R-:W-:-:S05]  /*20fc0*/  @!P3 LOP3.LUT R3, R3, R2, RZ, 0x3c, !PT ;  /* 0x000000020303b212 */ /* 0x000fca00078e3cff */
[----:B------:R-:W-:Y:S04]  /*20fd0*/  @!P3 LDGSTS.E.BYPASS.LTC128B.128 [R9+0x20c00], desc[UR36][R2.64], !P0 ;  /* 0x20c000000209bfae */ /* 0x000fe8000c101d64 */
[----:B------:R0:W-:Y:S01]  /*20fe0*/  @!P3 LDGSTS.E.BYPASS.LTC128B.128 [R9+0x24c00], desc[UR36][R2.64+0x80], !P1 ;  /* 0x24c000800209bfae */ /* 0x0001e2000c901d64 */
[----:B------:R-:W-:Y:S01]  /*20ff0*/  ISETP.GE.AND P3, PT, R7, R6, PT ;  /* 0x000000060700720c */ /* 0x000fe20003f66270 */
[----:B------:R-:W-:Y:S02]  /*21000*/  VIADD R7, R4, 0x30 ;  /* 0x0000003004077836 */ /* 0x000fe40000000000 */
        /* <DEDUP_REMOVED lines=42> */
[----:B------:R-:W-:-:S03]  /*212b0*/  ISETP.GE.AND P3, PT, R7, R6, PT ;  /* 0x000000060700720c */ /* 0x000fc60003f66270 */
[----:B0-----:R-:W0:Y:S04]  /*212c0*/  SHFL.IDX PT, R3, R0, 0x6, 0x181f ;  /* 0x00d81f0000037f89 */ /* 0x001e2800000e0000 */
[----:B------:R-:W1:Y:S04]  /*212d0*/  SHFL.IDX PT, R2, R5, 0x6, 0x181f ;  /* 0x00d81f0005027f89 */ /* 0x000e6800000e0000 */
[----:B------:R-:W2:Y:S02]  /*212e0*/  SHFL.IDX PT, R5, R5, 0x7, 0x181f ;  /* 0x00f81f0005057f89 */ /* 0x000ea400000e0000 */
[----:B0-----:R-:W-:-:S05]  /*212f0*/  @!P3 IADD3 R3, P2, R31, R3, RZ ;  /* 0x000000031f03b210 */ /* 0x001fca0007f5e0ff */
[----:B-1----:R-:W-:-:S05]  /*21300*/  @!P3 IMAD.X R2, RZ, RZ, R2, P2 ;  /* 0x000000ffff02b224 */ /* 0x002fca00010e0602 */
[----:B------:R-:W-:-:S04]  /*21310*/  @!P3 LOP3.LUT R3, R3, R2, RZ, 0x3c, !PT ;  /* 0x000000020303b212 */ /* 0x000fc800078e3cff */
[----:B------:R-:W-:-:S04]  /*21320*/  @!P3 LOP3.LUT R2, R3, R2, RZ, 0x3c, !PT ;  /* 0x000000020302b212 */ /* 0x000fc800078e3cff */
[----:B------:R-:W-:-:S05]  /*21330*/  @!P3 LOP3.LUT R3, R3, R2, RZ, 0x3c, !PT ;  /* 0x000000020303b212 */ /* 0x000fca00078e3cff */
[----:B------:R0:W-:Y:S04]  /*21340*/  @!P3 LDGSTS.E.BYPASS.LTC128B.128 [R9+0x23400], desc[UR36][R2.64], !P0 ;  /* 0x234000000209bfae */ /* 0x0001e8000c101d64 */
[----:B--2---:R0:W-:Y:S02]  /*21350*/  @!P3 LDGSTS.E.BYPASS.LTC128B.128 [R9+0x27400], desc[UR36][R2.64+0x80], !P1 ;  /* 0x274000800209bfae */ /* 0x0041e4000c901d64 */
.L_x_1042:
[----:B0-----:R-:W-:Y:S01]  /*21360*/  VIADD R3, R4, 0x70 ;  /* 0x0000007004037836 */ /* 0x001fe20000000000 */
[----:B------:R-:W-:Y:S04]  /*21370*/  BSSY B0, `(.L_x_762) ;  /* 0x000000a000007945 */ /* 0x000fe80003800000 */
[----:B------:R-:W-:-:S13]  /*21380*/  ISETP.GE.AND P2, PT, R3, R6, PT ;  /* 0x000000060300720c */ /* 0x000fda0003f46270 */
[----:B------:R-:W-:Y:S05]  /*21390*/  @P2 BRA `(.L_x_763) ;  /* 0x00000000001c2947 */ /* 0x000fea0003800000 */
[----:B------:R-:W-:-:S05]  /*213a0*/  IADD3 R2, P2, R31, R14, RZ ;  /* 0x0000000e1f027210 */ /* 0x000fca0007f5e0ff */
[----:B------:R-:W-:-:S05]  /*213b0*/  IMAD.X R3, RZ, RZ, R5, P2 ;  /* 0x000000ffff037224 */ /* 0x000fca00010e0605 */
[----:B------:R-:W-:Y:S01]  /*213c0*/  @!PT LDS RZ, [RZ] ;  /* 0x00000000fffff984 */ /* 0x000fe20000000800 */
[----:B------:R-:W-:Y:S01]  /*213d0*/  @!PT LDS RZ, [RZ] ;  /* 0x00000000fffff984 */ /* 0x000fe20000000800 */
[----:B------:R-:W-:Y:S01]  /*213e0*/  @!PT LDS RZ, [RZ] ;  /* 0x00000000fffff984 */ /* 0x000fe20000000800 */
[----:B------:R0:W-:Y:S04]  /*213f0*/  LDGSTS.E.BYPASS.LTC128B.128 [R9+0x23c00], desc[UR36][R2.64], !P0 ;  /* 0x23c0000002097fae */ /* 0x0001e8000c101d64 */
[----:B------:R0:W-:Y:S02]  /*21400*/  LDGSTS.E.BYPASS.LTC128B.128 [R9+0x27c00], desc[UR36][R2.64+0x80], !P1 ;  /* 0x27c0008002097fae */ /* 0x0001e4000c901d64 */
.L_x_763:
[----:B------:R-:W-:Y:S05]  /*21410*/  BSYNC B0 ;  /* 0x0000000000007941 */ /* 0x000fea0003800000 */
.L_x_762:
[----:B------:R-:W-:Y:S01]  /*21420*/  NOP ;  /* 0x0000000000007918 */ /* 0x000fe20000000000 */
[----:B------:R-:W-:-:S13]  /*21430*/  PLOP3.LUT P0, PT, PT, PT, PT, 0x80, 0x0 ;  /* 0x000000000000781c */ /* 0x000fda0003f0f070 */
.L_x_764:
[----:B------:R-:W-:Y:S02]  /*21440*/  PLOP3.LUT P1, PT, P1, P0, PT, 0xa2, 0x0 ;  /* 0x000000000000781c */ /* 0x000fe40000f21472 */
[----:B------:R-:W-:-:S08]  /*21450*/  @P0 R2UR P1, UR4, R23 ;  /* 0x00000000170402ca */ /* 0x000fd00000020000 */
[----:B------:R-:W-:-:S05]  /*21460*/  @P0 PLOP3.LUT P0, PT, P1, PT, PT, 0x80, 0x0 ;  /* 0x000000000000081c */ /* 0x000fca0000f0f070 */
[----:B------:R-:W-:Y:S01]  /*21470*/  @!P1 SYNCS.ARRIVE.TRANS64.RED.A0T1 RZ, [UR4+0x38800], RZ ;  /* 0x038800ffffff99a7 */ /* 0x000fe20008200404 */
[----:B------:R-:W-:Y:S07]  /*21480*/  @!P1 ARRIVES.LDGSTSBAR.64.TRANSCNT [UR4+0x38800] ;  /* 0x03880000ff0099b0 */ /* 0x000fee0008000a84 */
[----:B------:R-:W-:Y:S05]  /*21490*/  @P0 BRA.U.ANY `(.L_x_764) ;  /* 0xfffffffd00e80947 */ /* 0x000fea000393ffff */
[----:B0-----:R-:W2:Y:S02]  /*214a0*/  LDL.LU R2, [R1+0x30] ;  /* 0x0000300001027983 */ /* 0x001ea40000300800 */
[----:B--2---:R-:W-:-:S04]  /*214b0*/  IADD3 R2, R2, 0x1, RZ ;  /* 0x0000000102027810 */ /* 0x004fc80007ffe0ff */
[----:B------:R-:W-:Y:S01]  /*214c0*/  LEA.HI R0, R2, R2, RZ, 0x1 ;  /* 0x0000000202007211 */ /* 0x000fe200078f08ff */
[----:B------:R0:W-:Y:S03]  /*214d0*/  STL [R1+0x30], R2 ;  /* 0x0000300201007387 */ /* 0x0001e60000100800 */
[----:B------:R-:W-:-:S05]  /*214e0*/  LOP3.LUT R0, R0, 0xfffffffe, RZ, 0xc0, !PT ;  /* 0xfffffffe00007812 */ /* 0x000fca00078ec0ff */
[----:B------:R-:W-:-:S05]  /*214f0*/  IMAD.IADD R0, R2, 0x1, -R0 ;  /* 0x0000000102007824 */ /* 0x000fca00078e0a00 */
[----:B------:R-:W-:Y:S01]  /*21500*/  SHF.L.U32 R0, R0, 0x1f, RZ ;  /* 0x0000001f00007819 */ /* 0x000fe200000006ff */
[----:B------:R-:W-:Y:S01]  /*21510*/  NOP ;  /* 0x0000000000007918 */ /* 0x000fe20000000000 */
[----:B------:R0:W-:Y:S01]  /*21520*/  SYNCS.ARRIVE.TRANS64.A1T0 RZ, [R23+URZ+0x38800], RZ ;  /* 0x038800ff17ff79a7 */ /* 0x0001e2000810003f */
[----:B------:R-:W-:Y:S01]  /*21530*/  BSSY B0, `(.L_x_765) ;  /* 0x0000004000007945 */ /* 0x000fe20003800000 */
[----:B------:R-:W-:Y:S01]  /*21540*/  ISETP.GE.AND P1, PT, R27, 0x81, PT ;  /* 0x000000811b00780c */ /* 0x000fe20003f26270 */
[----:B------:R-:W1:Y:S02]  /*21550*/  SYNCS.PHASECHK.TRANS64.TRYWAIT P0, [R23+URZ+0x38820], R0 ;  /* 0x03882000170075a7 */ /* 0x000e64000800017f */
[----:B01----:R-:W-:Y:S10]  /*21560*/  @!P0 BRA `(.L_x_766) ;  /* 0x0000008c00e88947 */ /* 0x003ff40003800000 */
.L_x_1043:
[----:B------:R-:W-:Y:S05]  /*21570*/  BSYNC B0 ;  /* 0x0000000000007941 */ /* 0x000fea0003800000 */
.L_x_765:
[----:B------:R-:W-:Y:S05]  /*21580*/  @!P1 BRA `(.L_x_767) ;  /* 0x0000001400ec9947 */ /* 0x000fea0003800000 */
[----:B------:R-:W2:Y:S01]  /*21590*/  LDL.LU R2, [R1+0x2c] ;  /* 0x00002c0001027983 */ /* 0x000ea20000300800 */
[----:B------:R-:W-:Y:S02]  /*215a0*/  IMAD.MOV.U32 R9, RZ, RZ, R28 ;  /* 0x000000ffff097224 */ /* 0x000fe400078e001c */
[----:B------:R-:W-:Y:S01]  /*215b0*/  IMAD.MOV.U32 R10, RZ, RZ, R32 ;  /* 0x000000ffff0a7224 */ /* 0x000fe200078e0020 */
[----:B--2---:R-:W-:-:S07]  /*215c0*/  LEA.HI.SX32 R29, R2, 0xfffffffe, 0x19 ;  /* 0xfffffffe021d7811 */ /* 0x004fce00078fcaff */
.L_x_787:
[----:B------:R-:W2:Y:S01]  /*215d0*/  LDL R2, [R1] ;  /* 0x0000000001027983 */ /* 0x000ea20000100800 */
[----:B-1----:R-:W1:Y:S03]  /*215e0*/  LDC R5, c[0x0][0x430] ;  /* 0x00010c00ff057b82 */ /* 0x002e660000000800 */
[----:B------:R-:W3:Y:S01]  /*215f0*/  LDL R6, [R1+0x4] ;  /* 0x0000040001067983 */ /* 0x000ee20000100800 */
[----:B0-----:R-:W0:Y:S01]  /*21600*/  S2R R0, SR_TID.X ;  /* 0x0000000000007919 */ /* 0x001e220000002100 */
[----:B-1----:R-:W-:-:S13]  /*21610*/  ISETP.NE.AND P0, PT, R5, 0x1, PT ;  /* 0x000000010500780c */ /* 0x002fda0003f05270 */
[----:B------:R-:W1:Y:S01]  /*21620*/  @P0 LDC R3, c[0x0][0x434] ;  /* 0x00010d00ff030b82 */ /* 0x000e620000000800 */
[----:B0-----:R-:W-:-:S04]  /*21630*/  LOP3.LUT R0, R0, 0x7f, RZ, 0xc0, !PT ;  /* 0x0000007f00007812 */ /* 0x001fc800078ec0ff */
[----:B------:R-:W-:-:S03]  /*21640*/  SHF.R.U32.HI R4, RZ, 0x3, R0 ;  /* 0x00000003ff047819 */ /* 0x000fc60000011600 */
[----:B------:R-:W0:Y:S01]  /*21650*/  @P0 LDC R0, c[0x0][0x438] ;  /* 0x00010e00ff000b82 */ /* 0x000e220000000800 */
[----:B------:R-:W-:Y:S01]  /*21660*/  LEA R4, R29, R4, 0x7 ;  /* 0x000000041d047211 */ /* 0x000fe200078e38ff */
[----:B------:R-:W-:Y:S05]  /*21670*/  YIELD ;  /* 0x0000000000007946 */ /* 0x000fea0003800000 */
[----:B------:R-:W-:Y:S01]  /*21680*/  ULDC.64 UR4, c[0x0][0x428] ;  /* 0x00010a0000047ab9 */ /* 0x000fe20000000a00 */
[----:B--2---:R-:W-:-:S05]  /*21690*/  IADD3 R4, R31, R4, R2 ;  /* 0x000000041f047210 */ /* 0x004fca0007ffe002 */
[----:B-1----:R-:W-:-:S04]  /*216a0*/  @P0 IMAD.HI.U32 R3, R4, R3, RZ ;  /* 0x0000000304030227 */ /* 0x002fc800078e00ff */
[----:B------:R-:W-:Y:S01]  /*216b0*/  IMAD.MOV.U32 R2, RZ, RZ, R4 ;  /* 0x000000ffff027224 */ /* 0x000fe200078e0004 */
[----:B0-----:R-:W-:Y:S01]  /*216c0*/  @P0 SHF.R.U32.HI R2, RZ, R0, R3 ;  /* 0x00000000ff020219 */ /* 0x001fe20000011603 */
[----:B---3--:R-:W-:-:S03]  /*216d0*/  IMAD R7, R6, UR4, RZ ;  /* 0x0000000406077c24 */ /* 0x008fc6000f8e02ff */
[--C-:B------:R-:W-:Y:S01]  /*216e0*/  SHF.R.S32.HI R3, RZ, 0x1f, R2.reuse ;  /* 0x0000001fff037819 */ /* 0x100fe20000011402 */
[--C-:B------:R-:W-:Y:S02]  /*216f0*/  IMAD.MOV R0, RZ, RZ, -R2.reuse ;  /* 0x000000ffff007224 */ /* 0x100fe400078e0a02 */
[C---:B------:R-:W-:Y:S02]  /*21700*/  IMAD R7, R34.reuse, UR5, R7 ;  /* 0x0000000522077c24 */ /* 0x040fe4000f8e0207 */
[----:B------:R-:W-:Y:S01]  /*21710*/  IMAD.WIDE.U32 R2, R34, UR4, R2 ;  /* 0x0000000422027c25 */ /* 0x000fe2000f8e0002 */
[----:B------:R-:W-:-:S03]  /*21720*/  ULDC.64 UR4, c[0x0][0x418] ;  /* 0x0001060000047ab9 */ /* 0x000fc60000000a00 */
[----:B------:R-:W-:Y:S01]  /*21730*/  IMAD.IADD R7, R7, 0x1, R3 ;  /* 0x0000000107077824 */ /* 0x000fe200078e0203 */
[----:B------:R-:W-:-:S04]  /*21740*/  LEA R6, P0, R2, UR4, 0x2 ;  /* 0x0000000402067c11 */ /* 0x000fc8000f8010ff */
[----:B------:R-:W-:-:S05]  /*21750*/  LEA.HI.X R7, R2, UR5, R7, 0x2, P0 ;  /* 0x0000000502077c11 */ /* 0x000fca00080f1407 */
[----:B------:R-:W2:Y:S01]  /*21760*/  LDG.E R6, desc[UR36][R6.64] ;  /* 0x0000002406067981 */ /* 0x000ea2000c1e1900 */
[----:B------:R-:W-:Y:S02]  /*21770*/  LOP3.LUT P2, RZ, R22, 0x4, RZ, 0xc0, !PT ;  /* 0x0000000416ff7812 */ /* 0x000fe4000784c0ff */
[----:B------:R-:W-:-:S04]  /*21780*/  IADD3 R28, R9, 0x1, RZ ;  /* 0x00000001091c7810 */ /* 0x000fc80007ffe0ff */
[----:B------:R-:W-:-:S04]  /*21790*/  ISETP.NE.AND P0, PT, R28, 0x2, PT ;  /* 0x000000021c00780c */ /* 0x000fc80003f05270 */
[----:B------:R-:W-:Y:S01]  /*217a0*/  SEL R3, RZ, 0x1, P0 ;  /* 0x00000001ff037807 */ /* 0x000fe20000000000 */
[----:B------:R-:W-:Y:S01]  /*217b0*/  IMAD R5, R5, R0, R4 ;  /* 0x0000000005057224 */ /* 0x000fe200078e0204 */
[C---:B------:R-:W-:Y:S01]  /*217c0*/  ISETP.GT.AND P1, PT, R29.reuse, RZ, PT ;  /* 0x000000ff1d00720c */ /* 0x040fe20003f24270 */
[----:B------:R-:W-:Y:S01]  /*217d0*/  VIADD R29, R29, 0xffffffff ;  /* 0xffffffff1d1d7836 */ /* 0x000fe20000000000 */
[----:B------:R-:W-:Y:S02]  /*217e0*/  SEL R28, R28, RZ, P0 ;  /* 0x000000ff1c1c7207 */ /* 0x000fe40000000000 */
[----:B------:R-:W-:Y:S02]  /*217f0*/  LOP3.LUT R32, R10, R3, RZ, 0x3c, !PT ;  /* 0x000000030a207212 */ /* 0x000fe400078e3cff */
[----:B--2---:R-:W-:Y:S01]  /*21800*/  SHF.R.S32.HI R20, RZ, 0x1f, R6 ;  /* 0x0000001fff147819 */ /* 0x004fe20000011406 */
[----:B------:R-:W-:Y:S06]  /*21810*/  @!P2 BRA `(.L_x_768) ;  /* 0x000000000004a947 */ /* 0x000fec0003800000 */
[----:B------:R-:W-:Y:S01]  /*21820*/  BPT.TRAP 0x1 ;  /* 0x000000040000795c */ /* 0x000fe20000300000 */
.L_x_768:
[----:B------:R-:W-:Y:S01]  /*21830*/  IMAD R0, R28, 0x8, R23 ;  /* 0x000000081c007824 */ /* 0x000fe200078e0217 */
[----:B------:R-:W-:Y:S01]  /*21840*/  SHF.L.U32 R21, R32, 0x1f, RZ ;  /* 0x0000001f20157819 */ /* 0x000fe200000006ff */
[----:B------:R-:W-:Y:S01]  /*21850*/  BSSY B0, `(.L_x_769) ;  /* 0x0000004000007945 */ /* 0x000fe20003800000 */
[----:B------:R-:W-:Y:S02]  /*21860*/  SHF.R.S32.HI R17, RZ, 0x1f, R5 ;  /* 0x0000001fff117819 */ /* 0x000fe40000011405 */
[----:B------:R-:W0:Y:S02]  /*21870*/  SYNCS.PHASECHK.TRANS64.TRYWAIT P0, [R0+URZ+0x38880], R21 ;  /* 0x03888015000075a7 */ /* 0x000e24000800017f */
[----:B0-----:R-:W-:Y:S05]  /*21880*/  @!P0 BRA `(.L_x_770) ;  /* 0x0000008c00348947 */ /* 0x001fea0003800000 */
.L_x_1044:
[----:B------:R-:W-:Y:S05]  /*21890*/  BSYNC B0 ;  /* 0x0000000000007941 */ /* 0x000fea0003800000 */
.L_x_769:
[----:B------:R-:W2:Y:S01]  /*218a0*/  LDL R13, [R1+0xc] ;  /* 0x00000c00010d7983 */ /* 0x000ea20000100800 */
[----:B------:R-:W-:Y:S01]  /*218b0*/  ULDC.64 UR4, c[0x0][0x328] ;  /* 0x0000ca0000047ab9 */ /* 0x000fe20000000a00 */
[----:B------:R-:W1:Y:S01]  /*218c0*/  LDC R11, c[0x0][0x2f4] ;  /* 0x0000bd00ff0b7b82 */ /* 0x000e620000000800 */
[----:B------:R-:W-:Y:S01]  /*218d0*/  IMAD R4, R17, UR4, RZ ;  /* 0x0000000411047c24 */ /* 0x000fe2000f8e02ff */
[----:B------:R-:W-:Y:S01]  /*218e0*/  ULDC.64 UR6, c[0x0][0x318] ;  /* 0x0000c60000067ab9 */ /* 0x000fe20000000a00 */
        /* <DEDUP_REMOVED lines=8> */
[----:B------:R-:W-:Y:S02]  /*21970*/  ULDC.64 UR4, c[0x0][0x330] ;  /* 0x0000cc0000047ab9 */ /* 0x000fe40000000a00 */
[----:B------:R-:W-:Y:S02]  /*21980*/  IMAD R7, R35, UR4, RZ ;  /* 0x0000000423077c24 */ /* 0x000fe4000f8e02ff */
[----:B------:R-:W-:Y:S02]  /*21990*/  IADD3 R3, R3, R4, RZ ;  /* 0x0000000403037210 */ /* 0x000fe40007ffe0ff */
[----:B------:R-:W-:Y:S01]  /*219a0*/  IMAD R7, R18, UR5, R7 ;  /* 0x0000000512077c24 */ /* 0x000fe2000f8e0207 */
[-C--:B-1----:R-:W-:Y:S01]  /*219b0*/  ISETP.GE.AND P2, PT, R12, R11.reuse, PT ;  /* 0x0000000b0c00720c */ /* 0x082fe20003f46270 */
[----:B------:R-:W-:Y:S01]  /*219c0*/  IMAD.WIDE.U32 R2, R18, UR4, R2 ;  /* 0x0000000412027c25 */ /* 0x000fe2000f8e0002 */
[----:B------:R-:W-:Y:S01]  /*219d0*/  UMOV UR4, 0xffffffff ;  /* 0xffffffff00047882 */ /* 0x000fe20000000000 */
[----:B------:R-:W-:-:S02]  /*219e0*/  ISETP.GE.AND P3, PT, R31, R11, PT ;  /* 0x0000000b1f00720c */ /* 0x000fc40003f66270 */
[----:B------:R-:W-:-:S04]  /*219f0*/  IADD3 R8, P0, R2, UR6, RZ ;  /* 0x0000000602087c10 */ /* 0x000fc8000ff1e0ff */
[----:B------:R-:W-:Y:S01]  /*21a00*/  IADD3.X R7, R7, UR7, R3, P0, !PT ;  /* 0x0000000707077c10 */ /* 0x000fe200087fe403 */
[----:B--2---:R-:W-:Y:S01]  /*21a10*/  IMAD R4, R28, 0x8000, R13 ;  /* 0x000080001c047824 */ /* 0x004fe200078e020d */
[----:B------:R-:W-:Y:S07]  /*21a20*/  BRA.DIV UR4, `(.L_x_771) ;  /* 0x0000008a04e07947 */ /* 0x000fee000b800000 */
[----:B------:R-:W1:Y:S01]  /*21a30*/  SHFL.IDX PT, R2, R8, RZ, 0x181f ;  /* 0x00181fff08027589 */ /* 0x000e6200000e0000 */
[----:B------:R-:W-:-:S03]  /*21a40*/  IMAD.IADD R4, R23, 0x1, R4 ;  /* 0x0000000117047824 */ /* 0x000fc600078e0204 */
[----:B------:R-:W2:Y:S01]  /*21a50*/  SHFL.IDX PT, R3, R7, RZ, 0x181f ;  /* 0x00181fff07037589 */ /* 0x000ea200000e0000 */
[----:B-1----:R-:W-:-:S05]  /*21a60*/  IADD3 R2, P0, R31, R2, RZ ;  /* 0x000000021f027210 */ /* 0x002fca0007f1e0ff */
[----:B--2---:R-:W-:-:S05]  /*21a70*/  IMAD.X R3, RZ, RZ, R3, P0 ;  /* 0x000000ffff037224 */ /* 0x004fca00000e0603 */
[----:B------:R-:W-:Y:S01]  /*21a80*/  @!PT LDS RZ, [RZ] ;  /* 0x00000000fffff984 */ /* 0x000fe20000000800 */
[----:B------:R-:W-:Y:S04]  /*21a90*/  LDGSTS.E.BYPASS.LTC128B.128 [R4+0x10400], desc[UR36][R2.64], !P3 ;  /* 0x1040000002047fae */ /* 0x000fe8000d901d64 */
[----:B------:R1:W-:Y:S04]  /*21aa0*/  LDGSTS.E.BYPASS.LTC128B.128 [R4+0x14400], desc[UR36][R2.64+0x80], !P2 ;  /* 0x1440008002047fae */ /* 0x0003e8000d101d64 */
[----:B-1----:R-:W1:Y:S04]  /*21ab0*/  SHFL.IDX PT, R2, R8, 0x1, 0x181f ;  /* 0x00381f0008027f89 */ /* 0x002e6800000e0000 */
[----:B------:R-:W2:Y:S01]  /*21ac0*/  SHFL.IDX PT, R3, R7, 0x1, 0x181f ;  /* 0x00381f0007037f89 */ /* 0x000ea200000e0000 */
[----:B-1----:R-:W-:-:S04]  /*21ad0*/  IADD3 R2, P0, R31, R2, RZ ;  /* 0x000000021f027210 */ /* 0x002fc80007f1e0ff */
[----:B--2---:R-:W-:-:S05]  /*21ae0*/  IADD3.X R3, RZ, R3, RZ, P0, !PT ;  /* 0x00000003ff037210 */ /* 0x004fca00007fe4ff */
[----:B------:R-:W-:Y:S04]  /*21af0*/  LDGSTS.E.BYPASS.LTC128B.128 [R4+0x10c00], desc[UR36][R2.64], !P3 ;  /* 0x10c0000002047fae */ /* 0x000fe8000d901d64 */
[----:B------:R1:W-:Y:S04]  /*21b00*/  LDGSTS.E.BYPASS.LTC128B.128 [R4+0x14c00], desc[UR36][R2.64+0x80], !P2 ;  /* 0x14c0008002047fae */ /* 0x0003e8000d101d64 */
[----:B-1----:R-:W1:Y:S04]  /*21b10*/  SHFL.IDX PT, R2, R8, 0x2, 0x181f ;  /* 0x00581f0008027f89 */ /* 0x002e6800000e0000 */
[----:B------:R-:W2:Y:S01]  /*21b20*/  SHFL.IDX PT, R3, R7, 0x2, 0x181f ;  /* 0x00581f0007037f89 */ /* 0x000ea200000e0000 */
[----:B-1----:R-:W-:-:S05]  /*21b30*/  IADD3 R2, P0, R31, R2, RZ ;  /* 0x000000021f027210 */ /* 0x002fca0007f1e0ff */
[----:B--2---:R-:W-:-:S05]  /*21b40*/  IMAD.X R3, RZ, RZ, R3, P0 ;  /* 0x000000ffff037224 */ /* 0x004fca00000e0603 */
        /* <DEDUP_REMOVED lines=21> */
[----:B------:R-:W2:Y:S04]  /*21ca0*/  SHFL.IDX PT, R3, R7, 0x6, 0x181f ;  /* 0x00d81f0007037f89 */ /* 0x000ea800000e0000 */
[----:B------:R-:W3:Y:S01]  /*21cb0*/  SHFL.IDX PT, R7, R7, 0x7, 0x181f ;  /* 0x00f81f0007077f89 */ /* 0x000ee200000e0000 */
[----:B-1----:R-:W-:-:S05]  /*21cc0*/  IADD3 R2, P0, R31, R2, RZ ;  /* 0x000000021f027210 */ /* 0x002fca0007f1e0ff */
[----:B--2---:R-:W-:-:S05]  /*21cd0*/  IMAD.X R3, RZ, RZ, R3, P0 ;  /* 0x000000ffff037224 */ /* 0x004fca00000e0603 */
[----:B------:R-:W-:Y:S04]  /*21ce0*/  LDGSTS.E.BYPASS.LTC128B.128 [R4+0x13400], desc[UR36][R2.64], !P3 ;  /* 0x1340000002047fae */ /* 0x000fe8000d901d64 */
[----:B------:R1:W-:Y:S04]  /*21cf0*/  LDGSTS.E.BYPASS.LTC128B.128 [R4+0x17400], desc[UR36][R2.64+0x80], !P2 ;  /* 0x1740008002047fae */ /* 0x0003e8000d101d64 */
[----:B-1-3--:R1:W2:Y:S02]  /*21d00*/  SHFL.IDX PT, R2, R8, 0x7, 0x181f ;  /* 0x00f81f0008027f89 */ /* 0x00a2a400000e0000 */
.L_x_1062:
        /* <DEDUP_REMOVED lines=9> */
.L_x_772:
        /* <DEDUP_REMOVED lines=10> */
.L_x_773:
[----:B------:R3:W-:Y:S01]  /*21e40*/  SYNCS.ARRIVE.TRANS64.A1T0 RZ, [R0+URZ+0x38870], RZ ;  /* 0x038870ff00ff79a7 */ /* 0x0007e2000810003f */
[----:B------:R-:W-:Y:S05]  /*21e50*/  @!P3 BRA `(.L_x_774) ;  /* 0x000000000004b947 */ /* 0x000fea0003800000 */
[----:B------:R-:W-:Y:S01]  /*21e60*/  BPT.TRAP 0x1 ;  /* 0x000000040000795c */ /* 0x000fe20000300000 */
.L_x_774:
[----:B------:R-:W4:Y:S01]  /*21e70*/  SYNCS.PHASECHK.TRANS64.TRYWAIT P0, [R0+URZ+0x38840], R21 ;  /* 0x03884015000075a7 */ /* 0x000f22000800017f */
[----:B------:R-:W-:Y:S04]  /*21e80*/  BSSY B0, `(.L_x_775) ;  /* 0x0000002000007945 */ /* 0x000fe80003800000 */
[----:B----4-:R-:W-:Y:S05]  /*21e90*/  @!P0 BRA `(.L_x_776) ;  /* 0x00000090000c8947 */ /* 0x010fea0003800000 */
.L_x_1063:
[----:B------:R-:W-:Y:S05]  /*21ea0*/  BSYNC B0 ;  /* 0x0000000000007941 */ /* 0x000fea0003800000 */
.L_x_775:
[----:B------:R-:W-:Y:S01]  /*21eb0*/  ULDC.64 UR4, c[0x0][0x300] ;  /* 0x0000c00000047ab9 */ /* 0x000fe20000000a00 */
[----:B-1----:R-:W1:Y:S01]  /*21ec0*/  LDC R8, c[0x0][0x2f4] ;  /* 0x0000bd00ff087b82 */ /* 0x002e620000000800 */
[----:B------:R-:W-:Y:S01]  /*21ed0*/  IMAD R7, R17, UR4, RZ ;  /* 0x0000000411077c24 */ /* 0x000fe2000f8e02ff */
[----:B------:R-:W-:Y:S01]  /*21ee0*/  ULDC.64 UR6, c[0x0][0x2e8] ;  /* 0x0000ba0000067ab9 */ /* 0x000fe20000000a00 */
[----:B--2---:R-:W-:Y:S01]  /*21ef0*/  IMAD.WIDE.U32 R2, R5, UR4, RZ ;  /* 0x0000000405027c25 */ /* 0x004fe2000f8e00ff */
        /* <DEDUP_REMOVED lines=8> */
[----:B------:R-:W-:Y:S01]  /*21f80*/  IMAD R5, R35, UR4, RZ ;  /* 0x0000000423057c24 */ /* 0x000fe2000f8e02ff */
[----:B------:R-:W-:-:S03]  /*21f90*/  IADD3 R3, R3, R20, RZ ;  /* 0x0000001403037210 */ /* 0x000fc60007ffe0ff */
[C---:B------:R-:W-:Y:S01]  /*21fa0*/  IMAD R5, R18.reuse, UR5, R5 ;  /* 0x0000000512057c24 */ /* 0x040fe2000f8e0205 */
[-C--:B-1----:R-:W-:Y:S01]  /*21fb0*/  ISETP.GE.AND P2, PT, R11, R8.reuse, PT ;  /* 0x000000080b00720c */ /* 0x082fe20003f46270 */
[----:B------:R-:W-:Y:S01]  /*21fc0*/  IMAD.WIDE.U32 R2, R18, UR4, R2 ;  /* 0x0000000412027c25 */ /* 0x000fe2000f8e0002 */
[----:B------:R-:W-:Y:S01]  /*21fd0*/  UMOV UR4, 0xffffffff ;  /* 0xffffffff00047882 */ /* 0x000fe20000000000 */
[----:B------:R-:W-:Y:S02]  /*21fe0*/  ISETP.GE.AND P3, PT, R31, R8, PT ;  /* 0x000000081f00720c */ /* 0x000fe40003f66270 */
[----:B------:R-:W-:-:S04]  /*21ff0*/  IADD3 R6, P0, R2, UR6, RZ ;  /* 0x0000000602067c10 */ /* 0x000fc8000ff1e0ff */
[----:B------:R-:W-:Y:S01]  /*22000*/  IADD3.X R5, R5, UR7, R3, P0, !PT ;  /* 0x0000000705057c10 */ /* 0x000fe200087fe403 */
[----:B------:R-:W-:Y:S08]  /*22010*/  BRA.DIV UR4, `(.L_x_777) ;  /* 0x0000008e04c07947 */ /* 0x000ff0000b800000 */
[----:B------:R-:W1:Y:S04]  /*22020*/  SHFL.IDX PT, R2, R6, RZ, 0x181f ;  /* 0x00181fff06027589 */ /* 0x000e6800000e0000 */
        /* <DEDUP_REMOVED lines=37> */
[----:B------:R-:W2:Y:S04]  /*22280*/  SHFL.IDX PT, R3, R5, 0x6, 0x181f ;  /* 0x00d81f0005037f89 */ /* 0x000ea800000e0000 */
[----:B------:R-:W0:Y:S01]  /*22290*/  SHFL.IDX PT, R5, R5, 0x7, 0x181f ;  /* 0x00f81f0005057f89 */ /* 0x000e2200000e0000 */
[----:B-1----:R-:W-:-:S05]  /*222a0*/  IADD3 R2, P0, R31, R2, RZ ;  /* 0x000000021f027210 */ /* 0x002fca0007f1e0ff */
[----:B--2---:R-:W-:-:S05]  /*222b0*/  IMAD.X R3, RZ, RZ, R3, P0 ;  /* 0x000000ffff037224 */ /* 0x004fca00000e0603 */
[----:B------:R-:W-:Y:S04]  /*222c0*/  LDGSTS.E.BYPASS.LTC128B.128 [R4+0x2b400], desc[UR36][R2.64], !P3 ;  /* 0x2b40000002047fae */ /* 0x000fe8000d901d64 */
[----:B------:R1:W-:Y:S04]  /*222d0*/  LDGSTS.E.BYPASS.LTC128B.128 [R4+0x2f400], desc[UR36][R2.64+0x80], !P2 ;  /* 0x2f40008002047fae */ /* 0x0003e8000d101d64 */
[----:B01----:R1:W2:Y:S02]  /*222e0*/  SHFL.IDX PT, R2, R6, 0x7, 0x181f ;  /* 0x00f81f0006027f89 */ /* 0x0032a400000e0000 */
.L_x_1081:
[----:B--2---:R-:W-:-:S04]  /*222f0*/  IADD3 R2, P0, R31, R2, RZ ;  /* 0x000000021f027210 */ /* 0x004fc80007f1e0ff */
[----:B------:R-:W-:Y:S02]  /*22300*/  IADD3.X R3, RZ, R5, RZ, P0, !PT ;  /* 0x00000005ff037210 */ /* 0x000fe400007fe4ff */
[----:B------:R-:W-:-:S03]  /*22310*/  PLOP3.LUT P0, PT, PT, PT, PT, 0x80, 0x0 ;  /* 0x000000000000781c */ /* 0x000fc60003f0f070 */
[----:B------:R-:W-:Y:S01]  /*22320*/  @!PT LDS RZ, [RZ] ;  /* 0x00000000fffff984 */ /* 0x000fe20000000800 */
[----:B------:R-:W-:Y:S01]  /*22330*/  @!PT LDS RZ, [RZ] ;  /* 0x00000000fffff984 */ /* 0x000fe20000000800 */
[----:B------:R-:W-:Y:S01]  /*22340*/  @!PT LDS RZ, [RZ] ;  /* 0x00000000fffff984 */ /* 0x000fe20000000800 */
[----:B------:R0:W-:Y:S04]  /*22350*/  LDGSTS.E.BYPASS.LTC128B.128 [R4+0x2bc00], desc[UR36][R2.64], !P3 ;  /* 0x2bc0000002047fae */ /* 0x0001e8000d901d64 */
[----:B------:R0:W-:Y:S01]  /*22360*/  LDGSTS.E.BYPASS.LTC128B.128 [R4+0x2fc00], desc[UR36][R2.64+0x80], !P2 ;  /* 0x2fc0008002047fae */ /* 0x0001e2000d101d64 */
[----:B------:R-:W-:-:S05]  /*22370*/  NOP ;  /* 0x0000000000007918 */ /* 0x000fca0000000000 */
.L_x_778:
        /* <DEDUP_REMOVED lines=10> */
.L_x_779:
[----:B------:R3:W-:Y:S02]  /*22420*/  SYNCS.ARRIVE.TRANS64.A1T0 RZ, [R0+URZ+0x38830], RZ ;  /* 0x038830ff00ff79a7 */ /* 0x0007e4000810003f */
[----:B---34-:R-:W-:-:S05]  /*22430*/  IMAD.U32 R0, RZ, RZ, UR38 ;  /* 0x00000026ff007e24 */ /* 0x018fca000f8e00ff */
[----:B------:R-:W-:-:S13]  /*22440*/  ISETP.NE.AND P0, PT, R0, 0x3, PT ;  /* 0x000000030000780c */ /* 0x000fda0003f05270 */
[----:B------:R-:W-:Y:S05]  /*22450*/  @!P0 BRA `(.L_x_780) ;  /* 0x0000000000048947 */ /* 0x000fea0003800000 */
[----:B------:R-:W-:Y:S01]  /*22460*/  BPT.TRAP 0x1 ;  /* 0x000000040000795c */ /* 0x000fe20000300000 */
.L_x_780:
[----:B------:R-:W-:Y:S01]  /*22470*/  LOP3.LUT R0, R10, 0x1, RZ, 0x3c, !PT ;  /* 0x000000010a007812 */ /* 0x000fe200078e3cff */
[----:B------:R-:W-:Y:S01]  /*22480*/  IMAD R17, R9, 0x8, R23 ;  /* 0x0000000809117824 */ /* 0x000fe200078e0217 */
[----:B------:R-:W-:Y:S02]  /*22490*/  BSSY B0, `(.L_x_781) ;  /* 0x0000004000007945 */ /* 0x000fe40003800000 */
[----:B------:R-:W-:-:S04]  /*224a0*/  SHF.L.U32 R0, R0, 0x1f, RZ ;  /* 0x0000001f00007819 */ /* 0x000fc800000006ff */
[----:B------:R-:W2:Y:S02]  /*224b0*/  SYNCS.PHASECHK.TRANS64.TRYWAIT P2, [R17+URZ+0x38870], R0 ;  /* 0x03887000110075a7 */ /* 0x000ea4000804017f */
[----:B--2---:R-:W-:Y:S05]  /*224c0*/  @!P2 BRA `(.L_x_782) ;  /* 0x0000009000d8a947 */ /* 0x004fea0003800000 */
.L_x_1082:
[----:B------:R-:W-:Y:S05]  /*224d0*/  BSYNC B0 ;  /* 0x0000000000007941 */ /* 0x000fea0003800000 */
.L_x_781:
[----:B------:R-:W-:-:S13]  /*224e0*/  LOP3.LUT P2, RZ, R22, 0x4, RZ, 0xc0, !PT ;  /* 0x0000000416ff7812 */ /* 0x000fda000784c0ff */
[----:B------:R-:W-:Y:S05]  /*224f0*/  @!P2 BRA `(.L_x_783) ;  /* 0x000000000004a947 */ /* 0x000fea0003800000 */
[----:B------:R-:W-:Y:S01]  /*22500*/  BPT.TRAP 0x1 ;  /* 0x000000040000795c */ /* 0x000fe20000300000 */
.L_x_783:
[----:B--2---:R-:W-:Y:S01]  /*22510*/  SHF.L.U32 R0, R10, 0x1f, RZ ;  /* 0x0000001f0a007819 */ /* 0x004fe200000006ff */
[----:B0-----:R-:W-:-:S03]  /*22520*/  IMAD.SHL.U32 R3, R9, 0x8000, RZ ;  /* 0x0000800009037824 */ /* 0x001fc600078e00ff */
[----:B------:R-:W0:Y:S02]  /*22530*/  SYNCS.PHASECHK.TRANS64.TRYWAIT P2, [R17+URZ+0x38860], R0 ;  /* 0x03886000110075a7 */ /* 0x000e24000804017f */
[----:B0-----:R-:W-:Y:S05]  /*22540*/  @!P2 BRA `(.L_x_784) ;  /* 0x0000009000cca947 */ /* 0x001fea0003800000 */
.L_x_1083:
[----:B------:R-:W2:Y:S04]  /*22550*/  LDL R2, [R1+0x14] ;  /* 0x0000140001027983 */ /* 0x000ea80000100800 */
[----:B------:R-:W3:Y:S01]  /*22560*/  LDL R12, [R1+0x10] ;  /* 0x00001000010c7983 */ /* 0x000ee20000100800 */
[----:B------:R-:W-:Y:S05]  /*22570*/  WARPSYNC.ALL ;  /* 0x0000000000007948 */ /* 0x000fea0003800000 */
[----:B------:R-:W-:-:S02]  /*22580*/  LOP3.LUT P2, RZ, R22, 0x4, RZ, 0xc0, !PT ;  /* 0x0000000416ff7812 */ /* 0x000fc4000784c0ff */
[----:B--2---:R-:W-:-:S04]  /*22590*/  LOP3.LUT R2, R3, R2, RZ, 0xfc, !PT ;  /* 0x0000000203027212 */ /* 0x004fc800078efcff */
[----:B------:R-:W-:Y:S02]  /*225a0*/  IADD3 R2, R23, R2, RZ ;  /* 0x0000000217027210 */ /* 0x000fe40007ffe0ff */
[----:B---3--:R-:W-:-:S03]  /*225b0*/  LOP3.LUT R20, R3, R12, RZ, 0xfc, !PT ;  /* 0x0000000c03147212 */ /* 0x008fc600078efcff */
[----:B-1----:R-:W1:Y:S01]  /*225c0*/  LDSM.16.MT88.4 R4, [R2+0x10400] ;  /* 0x010400000204783b */ /* 0x002e620000004200 */
[----:B0-----:R-:W-:Y:S02]  /*225d0*/  IMAD.IADD R0, R37, 0x1, R2 ;  /* 0x0000000125007824 */ /* 0x001fe400078e0202 */
[----:B------:R-:W-:-:S05]  /*225e0*/  IMAD.IADD R20, R23, 0x1, R20 ;  /* 0x0000000117147824 */ /* 0x000fca00078e0214 */
[----:B------:R-:W-:Y:S02]  /*225f0*/  IADD3 R3, R36, 0x400, R20 ;  /* 0x0000040024037810 */ /* 0x000fe40007ffe014 */
[C-C-:B-1----:R-:W-:Y:S02]  /*22600*/  PRMT R8, R4.reuse, 0x6420, R5.reuse ;  /* 0x0000642004087816 */ /* 0x142fe40000000005 */
        /* <DEDUP_REMOVED lines=104> */
.L_x_785:
[----:B0-----:R0:W-:Y:S01]  /*22c90*/  SYNCS.ARRIVE.TRANS64.A1T0 RZ, [R17+URZ+0x38850], RZ ;  /* 0x038850ff11ff79a7 */ /* 0x0011e2000810003f */
[----:B------:R-:W-:Y:S06]  /*22ca0*/  BAR.SYNC.DEFER_BLOCKING 0x2, 0x80 ;  /* 0x0082000000007b1d */ /* 0x000fec0000010000 */
[----:B------:R-:W-:Y:S05]  /*22cb0*/  @!P0 BRA `(.L_x_786) ;  /* 0x0000000000048947 */ /* 0x000fea0003800000 */
[----:B------:R-:W-:Y:S01]  /*22cc0*/  BPT.TRAP 0x1 ;  /* 0x000000040000795c */ /* 0x000fe20000300000 */
.L_x_786:
[----:B------:R-:W2:Y:S01]  /*22cd0*/  LDL R0, [R1+0x8] ;  /* 0x0000080001007983 */ /* 0x000ea20000100800 */
[----:B0-----:R-:W-:Y:S01]  /*22ce0*/  IADD3 R17, R17, 0x38880, RZ ;  /* 0x0003888011117810 */ /* 0x001fe20007ffe0ff */
[----:B-1----:R-:W-:Y:S02]  /*22cf0*/  IMAD.MOV.U32 R9, RZ, RZ, R28 ;  /* 0x000000ffff097224 */ /* 0x002fe400078e001c */
[----:B------:R-:W-:Y:S01]  /*22d00*/  IMAD.MOV.U32 R10, RZ, RZ, R32 ;  /* 0x000000ffff0a7224 */ /* 0x000fe200078e0020 */
[----:B--2---:R-:W-:-:S04]  /*22d10*/  PRMT R17, R0, 0x654, R17 ;  /* 0x0000065400117816 */ /* 0x004fc80000000011 */
[----:B------:R1:W-:Y:S01]  /*22d20*/  SYNCS.ARRIVE.TRANS64.RED.A1T0 RZ, [R17+URZ], RZ ;  /* 0x000000ff11ff79a7 */ /* 0x0003e2000810043f */
[----:B------:R-:W-:Y:S05]  /*22d30*/  @P1 BRA `(.L_x_787) ;  /* 0xffffffe800241947 */ /* 0x000fea000383ffff */
.L_x_767:
[----:B0-----:R-:W0:Y:S01]  /*22d40*/  S2R R0, SR_TID.X ;  /* 0x0000000000007919 */ /* 0x001e220000002100 */
[----:B------:R-:W-:Y:S01]  /*22d50*/  BSSY B0, `(.L_x_788) ;  /* 0x0000012000007945 */ /* 0x000fe20003800000 */
[----:B0-----:R-:W-:Y:S01]  /*22d60*/  LOP3.LUT R2, R0, 0x7f, RZ, 0xc0, !PT ;  /* 0x0000007f00027812 */ /* 0x001fe200078ec0ff */
[----:B------:R-:W-:-:S03]  /*22d70*/  IMAD.U32 R0, RZ, RZ, UR38 ;  /* 0x00000026ff007e24 */ /* 0x000fc6000f8e00ff */
[----:B------:R-:W-:Y:S02]  /*22d80*/  ISETP.NE.AND P1, PT, R2, RZ, PT ;  /* 0x000000ff0200720c */ /* 0x000fe40003f25270 */
[----:B------:R-:W-:-:S11]  /*22d90*/  ISETP.NE.AND P0, PT, R0, 0x3, PT ;  /* 0x000000030000780c */ /* 0x000fd60003f05270 */
[----:B------:R-:W-:Y:S05]  /*22da0*/  @P1 BRA `(.L_x_789) ;  /* 0x0000000000301947 */ /* 0x000fea0003800000 */
[----:B------:R-:W0:Y:S01]  /*22db0*/  S2R R5, SR_LANEID ;  /* 0x0000000000057919 */ /* 0x000e220000000000 */
[----:B------:R-:W-:Y:S01]  /*22dc0*/  VOTEU.ANY UR4, UPT, PT ;  /* 0x0000000000047886 */ /* 0x000fe200038e0100 */
[----:B------:R-:W2:Y:S01]  /*22dd0*/  LDC.64 R2, c[0x0][0xc60] ;  /* 0x00031800ff027b82 */ /* 0x000ea20000000a00 */
[----:B------:R-:W0:Y:S02]  /*22de0*/  FLO.U32 R0, UR4 ;  /* 0x0000000400007d00 */ /* 0x000e2400080e0000 */
[----:B0-----:R-:W-:-:S06]  /*22df0*/  ISETP.EQ.U32.AND P1, PT, R0, R5, PT ;  /* 0x000000050000720c */ /* 0x001fcc0003f22070 */
[----:B------:R-:W2:Y:S07]  /*22e00*/  POPC R5, UR4 ;  /* 0x0000000400057d09 */ /* 0x000eae0008000000 */
[----:B--2---:R-:W2:Y:S01]  /*22e10*/  @P1 ATOMG.E.ADD.STRONG.GPU PT, R3, desc[UR36][R2.64], R5 ;  /* 0x00000005020319a8 */ /* 0x004ea200081ee1e4 */
[----:B------:R-:W0:Y:S02]  /*22e20*/  S2R R4, SR_LTMASK ;  /* 0x0000000000047919 */ /* 0x000e240000003900 */
[----:B0-----:R-:W-:-:S04]  /*22e30*/  LOP3.LUT R4, R4, UR4, RZ, 0xc0, !PT ;  /* 0x0000000404047c12 */ /* 0x001fc8000f8ec0ff */
[----:B------:R-:W0:Y:S01]  /*22e40*/  POPC R7, R4 ;  /* 0x0000000400077309 */ /* 0x000e220000000000 */
[----:B--2---:R-:W0:Y:S02]  /*22e50*/  SHFL.IDX PT, R0, R3, R0, 0x1f ;  /* 0x00001f0003007589 */ /* 0x004e2400000e0000 */
[----:B0-----:R-:W-:-:S07]  /*22e60*/  IADD3 R16, R0, UR39, R7 ;  /* 0x0000002700107c10 */ /* 0x001fce000fffe007 */
.L_x_789:
[----:B------:R-:W-:Y:S05]  /*22e70*/  BSYNC B0 ;  /* 0x0000000000007941 */ /* 0x000fea0003800000 */
.L_x_788:
[----:B------:R-:W-:Y:S05]  /*22e80*/  @!P0 BRA `(.L_x_790) ;  /* 0x0000000000048947 */ /* 0x000fea0003800000 */
[----:B------:R-:W-:Y:S01]  /*22e90*/  BPT.TRAP 0x1 ;  /* 0x000000040000795c */ /* 0x000fe20000300000 */
.L_x_790:
[----:B------:R-:W-:Y:S01]  /*22ea0*/  LOP3.LUT R3, R32, 0x1, RZ, 0x3c, !PT ;  /* 0x0000000120037812 */ /* 0x000fe200078e3cff */
[----:B------:R-:W-:Y:S01]  /*22eb0*/  BSSY B0, `(.L_x_791) ;  /* 0x0000005000007945 */ /* 0x000fe20003800000 */
[----:B------:R-:W-:Y:S02]  /*22ec0*/  LEA R18, R28, R23, 0x3 ;  /* 0x000000171c127211 */ /* 0x000fe400078e18ff */
[----:B------:R-:W-:-:S04]  /*22ed0*/  SHF.L.U32 R3, R3, 0x1f, RZ ;  /* 0x0000001f03037819 */ /* 0x000fc800000006ff */
[----:B------:R-:W0:Y:S02]  /*22ee0*/  SYNCS.PHASECHK.TRANS64.TRYWAIT P1, [R18+URZ+0x38870], R3 ;  /* 0x03887003120075a7 */ /* 0x000e24000802017f */
[----:B0-----:R-:W-:Y:S05]  /*22ef0*/  @!P1 BRA `(.L_x_792) ;  /* 0x0000008800749947 */ /* 0x001fea0003800000 */
.L_x_1084:
[----:B------:R-:W-:Y:S05]  /*22f00*/  BSYNC B0 ;  /* 0x0000000000007941 */ /* 0x000fea0003800000 */
.L_x_791:
[----:B------:R-:W-:-:S13]  /*22f10*/  LOP3.LUT P1, RZ, R22, 0x4, RZ, 0xc0, !PT ;  /* 0x0000000416ff7812 */ /* 0x000fda000782c0ff */
[----:B------:R-:W-:Y:S05]  /*22f20*/  @!P1 BRA `(.L_x_793) ;  /* 0x0000000000049947 */ /* 0x000fea0003800000 */
[----:B------:R-:W-:Y:S01]  /*22f30*/  BPT.TRAP 0x1 ;  /* 0x000000040000795c */ /* 0x000fe20000300000 */
.L_x_793:
[----:B0-----:R-:W-:-:S04]  /*22f40*/  SHF.L.U32 R3, R32, 0x1f, RZ ;  /* 0x0000001f20037819 */ /* 0x001fc800000006ff */
[----:B------:R-:W0:Y:S02]  /*22f50*/  SYNCS.PHASECHK.TRANS64.TRYWAIT P1, [R18+URZ+0x38860], R3 ;  /* 0x03886003120075a7 */ /* 0x000e24000802017f */
[----:B0-----:R-:W-:Y:S05]  /*22f60*/  @!P1 BRA `(.L_x_794) ;  /* 0x00000088006c9947 */ /* 0x001fea0003800000 */
.L_x_1085:
[----:B------:R-:W2:Y:S04]  /*22f70*/  LDL R0, [R1+0x14] ;  /* 0x0000140001007983 */ /* 0x000ea80000100800 */
[----:B------:R-:W3:Y:S01]  /*22f80*/  LDL R12, [R1+0x10] ;  /* 0x00001000010c7983 */ /* 0x000ee20000100800 */
[----:B0-----:R-:W-:Y:S01]  /*22f90*/  IMAD.SHL.U32 R3, R28, 0x8000, RZ ;  /* 0x000080001c037824 */ /* 0x001fe200078e00ff */
[----:B------:R-:W-:Y:S05]  /*22fa0*/  WARPSYNC.ALL ;  /* 0x0000000000007948 */ /* 0x000fea0003800000 */
[----:B------:R-:W-:-:S02]  /*22fb0*/  LOP3.LUT P1, RZ, R22, 0x4, RZ, 0xc0, !PT ;  /* 0x0000000416ff7812 */ /* 0x000fc4000782c0ff */
[C---:B--2---:R-:W-:Y:S02]  /*22fc0*/  LOP3.LUT R0, R3.reuse, R0, RZ, 0xfc, !PT ;  /* 0x0000000003007212 */ /* 0x044fe400078efcff */
[----:B---3--:R-:W-:-:S03]  /*22fd0*/  LOP3.LUT R12, R3, R12, RZ, 0xfc, !PT ;  /* 0x0000000c030c7212 */ /* 0x008fc600078efcff */
[C---:B------:R-:W-:Y:S01]  /*22fe0*/  IMAD.IADD R0, R23.reuse, 0x1, R0 ;  /* 0x0000000117007824 */ /* 0x040fe200078e0200 */
[----:B------:R-:W-:-:S03]  /*22ff0*/  IADD3 R3, R23, R12, RZ ;  /* 0x0000000c17037210 */ /* 0x000fc60007ffe0ff */
[----:B------:R-:W-:Y:S01]  /*23000*/  IMAD.IADD R2, R37, 0x1, R0 ;  /* 0x0000000125027824 */ /* 0x000fe200078e0200 */
[----:B------:R-:W0:Y:S01]  /*23010*/  LDSM.16.MT88.4 R4, [R0+0x10400] ;  /* 0x010400000004783b */ /* 0x000e220000004200 */
[----:B-1----:R-:W-:Y:S02]  /*23020*/  IADD3 R17, R36, 0x400, R3 ;  /* 0x0000040024117810 */ /* 0x002fe40007ffe003 */
[C-C-:B0-----:R-:W-:Y:S02]  /*23030*/  PRMT R8, R4.reuse, 0x6420, R5.reuse ;  /* 0x0000642004087816 */ /* 0x141fe40000000005 */
[----:B------:R-:W-:Y:S02]  /*23040*/  PRMT R9, R4, 0x7531, R5 ;  /* 0x0000753104097816 */ /* 0x000fe40000000005 */
[C-C-:B------:R-:W-:Y:S02]  /*23050*/  PRMT R10, R6.reuse, 0x6420, R7.reuse ;  /* 0x00006420060a7816 */ /* 0x140fe40000000007 */
[----:B------:R-:W-:-:S02]  /*23060*/  PRMT R11, R6, 0x7531, R7 ;  /* 0x00007531060b7816 */ /* 0x000fc40000000007 */
[----:B------:R-:W0:Y:S04]  /*23070*/  LDSM.16.MT88.4 R4, [R2+0x10400] ;  /* 0x010400000204783b */ /* 0x000e280000004200 */
[----:B------:R0:W-:Y:S02]  /*23080*/  STSM.16.M88.4 [R3+0x400], R8 ;  /* 0x0004000803007844 */ /* 0x0001e40000000200 */
        /* <DEDUP_REMOVED lines=67> */
[----:B0-----:R-:W-:Y:S01]  /*234c0*/  IMAD.IADD R3, R36, 0x1, R3 ;  /* 0x0000000124037824 */ /* 0x001fe200078e0203 */
        /* <DEDUP_REMOVED lines=31> */
.L_x_795:
[----:B-1----:R1:W-:Y:S01]  /*236c0*/  SYNCS.ARRIVE.TRANS64.A1T0 RZ, [R18+URZ+0x38850], RZ ;  /* 0x038850ff12ff79a7 */ /* 0x0023e2000810003f */
[----:B------:R-:W-:Y:S06]  /*236d0*/  BAR.SYNC.DEFER_BLOCKING 0x2, 0x80 ;  /* 0x0082000000007b1d */ /* 0x000fec0000010000 */
[----:B------:R-:W-:Y:S05]  /*236e0*/  @!P0 BRA `(.L_x_796) ;  /* 0x0000000000048947 */ /* 0x000fea0003800000 */
[----:B------:R-:W-:Y:S01]  /*236f0*/  BPT.TRAP 0x1 ;  /* 0x000000040000795c */ /* 0x000fe20000300000 */
.L_x_796:
[----:B------:R-:W2:Y:S01]  /*23700*/  LDL R0, [R1+0x8] ;  /* 0x0000080001007983 */ /* 0x000ea20000100800 */
[----:B-1----:R-:W-:Y:S02]  /*23710*/  VIADD R18, R18, 0x38880 ;  /* 0x0003888012127836 */ /* 0x002fe40000000000 */
[----:B------:R-:W-:-:S05]  /*23720*/  VIADD R28, R28, 0x1 ;  /* 0x000000011c1c7836 */ /* 0x000fca0000000000 */
[----:B------:R-:W-:-:S04]  /*23730*/  ISETP.NE.AND P0, PT, R28, 0x2, PT ;  /* 0x000000021c00780c */ /* 0x000fc80003f05270 */
[----:B0-----:R-:W-:Y:S02]  /*23740*/  SEL R3, RZ, 0x1, P0 ;  /* 0x00000001ff037807 */ /* 0x001fe40000000000 */
[----:B------:R-:W-:Y:S02]  /*23750*/  SEL R28, R28, RZ, P0 ;  /* 0x000000ff1c1c7207 */ /* 0x000fe40000000000 */
[----:B------:R-:W-:Y:S02]  /*23760*/  LOP3.LUT R32, R32, R3, RZ, 0x3c, !PT ;  /* 0x0000000320207212 */ /* 0x000fe400078e3cff */
[----:B--2---:R-:W-:-:S04]  /*23770*/  PRMT R18, R0, 0x654, R18 ;  /* 0x0000065400127816 */ /* 0x004fc80000000012 */
[----:B------:R0:W-:Y:S03]  /*23780*/  SYNCS.ARRIVE.TRANS64.RED.A1T0 RZ, [R18+URZ], RZ ;  /* 0x000000ff12ff79a7 */ /* 0x0001e6000810043f */
.L_x_737:
[----:B------:R-:W-:-:S13]  /*23790*/  LOP3.LUT P0, RZ, R22, 0x80, RZ, 0xc0, !PT ;  /* 0x0000008016ff7812 */ /* 0x000fda000780c0ff */
[----:B------:R-:W-:Y:S05]  /*237a0*/  @!P0 BRA `(.L_x_797) ;  /* 0x0000000000288947 */ /* 0x000fea0003800000 */
[----:B------:R-:W-:Y:S05]  /*237b0*/  WARPSYNC.ALL ;  /* 0x0000000000007948 */ /* 0x000fea0003800000 */
[----:B------:R-:W2:Y:S08]  /*237c0*/  S2UR UR4, SR_CgaCtaId ;  /* 0x00000000000479c3 */ /* 0x000eb00000008800 */
[----:B------:R-:W-:Y:S01]  /*237d0*/  BAR.SYNC.DEFER_BLOCKING 0x5, 0x180 ;  /* 0x0146000000007b1d */ /* 0x000fe20000010000 */
[----:B-1----:R-:W-:-:S02]  /*237e0*/  MOV R23, 0x400 ;  /* 0x0000040000177802 */ /* 0x002fc40000000f00 */
[----:B--2---:R-:W-:-:S04]  /*237f0*/  MOV R0, UR4 ;  /* 0x0000000400007c02 */ /* 0x004fc80008000f00 */
[----:B------:R-:W-:Y:S01]  /*23800*/  LEA R23, R0, R23, 0x18 ;  /* 0x0000001700177211 */ /* 0x000fe200078ec0ff */
[----:B------:R2:W-:Y:S04]  /*23810*/  STL [R1+0x8], R0 ;  /* 0x0000080001007387 */ /* 0x0005e80000100800 */
[----:B0-----:R2:W3:Y:S01]  /*23820*/  LDS.128 R16, [R23+0x388d0] ;  /* 0x0388d00017107984 */ /* 0x0014e20000000c00 */
[----:B------:R-:W-:Y:S06]  /*23830*/  BAR.ARV 0x4, 0x180 ;  /* 0x0106000000007b1d */ /* 0x000fec0000002000 */
[----:B------:R-:W-:Y:S05]  /*23840*/  BRA `(.L_x_798) ;  /* 0x0000000800487947 */ /* 0x000fea0003800000 */
.L_x_797:
[----:B------:R-:W0:Y:S01]  /*23850*/  S2R R0, SR_TID.X ;  /* 0x0000000000007919 */ /* 0x000e220000002100 */
[----:B------:R-:W-:Y:S01]  /*23860*/  UMOV UR4, 0xffffffff ;  /* 0xffffffff00047882 */ /* 0x000fe20000000000 */
[----:B0-----:R-:W-:-:S04]  /*23870*/  LOP3.LUT R8, R0, 0x1f, RZ, 0xc0, !PT ;  /* 0x0000001f00087812 */ /* 0x001fc800078ec0ff */
[----:B------:R-:W-:Y:S01]  /*23880*/  ISETP.NE.AND P0, PT, R8, 0x1f, PT ;  /* 0x0000001f0800780c */ /* 0x000fe20003f05270 */
[----:B------:R-:W-:-:S12]  /*23890*/  BRA.DIV UR4, `(.L_x_799) ;  /* 0x0000008204347947 */ /* 0x000fd8000b800000 */
[----:B-1----:R-:W-:Y:S01]  /*238a0*/  IMAD.IADD R5, R19, 0x1, R8 ;  /* 0x0000000113057824 */ /* 0x002fe200078e0208 */
[----:B------:R-:W-:-:S04]  /*238b0*/  ULDC UR4, c[0x0][0xc3c] ;  /* 0x00030f0000047ab9 */ /* 0x000fc80000000800 */
[----:B------:R-:W-:-:S13]  /*238c0*/  ISETP.GE.OR P1, PT, R5, UR4, !P0 ;  /* 0x0000000405007c0c */ /* 0x000fda000c726670 */
[----:B------:R-:W0:Y:S02]  /*238d0*/  @!P1 LDC.64 R2, c[0x0][0xc80] ;  /* 0x00032000ff029b82 */ /* 0x000e240000000a00 */
[----:B0-----:R-:W-:-:S06]  /*238e0*/  @!P1 IMAD.WIDE R2, R5, 0x4, R2 ;  /* 0x0000000405029825 */ /* 0x001fcc00078e0202 */
[----:B------:R-:W2:Y:S01]  /*238f0*/  @!P1 LDG.E R2, desc[UR36][R2.64] ;  /* 0x0000002402029981 */ /* 0x000ea2000c1e1900 */
[----:B------:R-:W-:Y:S01]  /*23900*/  IMAD.MOV.U32 R5, RZ, RZ, RZ ;  /* 0x000000ffff057224 */ /* 0x000fe200078e00ff */
[C---:B------:R-:W-:Y:S02]  /*23910*/  ISETP.GE.U32.AND P2, PT, R8.reuse, 0x2, PT ;  /* 0x000000020800780c */ /* 0x040fe40003f46070 */
[C---:B------:R-:W-:Y:S01]  /*23920*/  ISETP.GE.U32.AND P3, PT, R8.reuse, 0x4, PT ;  /* 0x000000040800780c */ /* 0x040fe20003f66070 */
[----:B------:R-:W-:Y:S01]  /*23930*/  SHFL.IDX PT, R0, R16, RZ, 0x1f ;  /* 0x00001fff10007589 */ /* 0x000fe200000e0000 */
[C---:B------:R-:W-:Y:S02]  /*23940*/  ISETP.GE.U32.AND P4, PT, R8.reuse, 0x8, PT ;  /* 0x000000080800780c */ /* 0x040fe40003f86070 */
[C---:B------:R-:W-:Y:S01]  /*23950*/  ISETP.GE.U32.AND P5, PT, R8.reuse, 0x10, PT ;  /* 0x000000100800780c */ /* 0x040fe20003fa6070 */
[----:B------:R-:W-:Y:S01]  /*23960*/  SHFL.IDX PT, R4, R16, 0x1, 0x1f ;  /* 0x00201f0010047f89 */ /* 0x000fe200000e0000 */
[----:B--2---:R-:W-:Y:S01]  /*23970*/  @!P1 IMAD.MOV.U32 R5, RZ, RZ, R2 ;  /* 0x000000ffff059224 */ /* 0x004fe200078e0002 */
[----:B------:R-:W-:-:S04]  /*23980*/  ISETP.NE.AND P1, PT, R8, RZ, PT ;  /* 0x000000ff0800720c */ /* 0x000fc80003f25270 */
        /* <DEDUP_REMOVED lines=15> */
[----:B------:R0:W1:Y:S02]  /*23a80*/  SHFL.IDX PT, R14, R2, 0x1f, 0x1f ;  /* 0x03e01f00020e7f89 */ /* 0x00006400000e0000 */
.L_x_1095:
[----:B------:R-:W-:Y:S02]  /*23a90*/  ULDC UR4, c[0x0][0xc38] ;  /* 0x00030e0000047ab9 */ /* 0x000fe40000000800 */
[----:B------:R-:W-:-:S04]  /*23aa0*/  IMAD.U32 R7, RZ, RZ, UR4 ;  /* 0x00000004ff077e24 */ /* 0x000fc8000f8e00ff */
[----:B-1----:R-:W-:-:S04]  /*23ab0*/  IMAD R14, R14, R7, RZ ;  /* 0x000000070e0e7224 */ /* 0x002fc800078e02ff */
[----:B------:R-:W-:-:S05]  /*23ac0*/  IMAD.IADD R9, R4, 0x1, R14 ;  /* 0x0000000104097824 */ /* 0x000fca00078e020e */
[----:B------:R-:W-:-:S13]  /*23ad0*/  ISETP.GT.AND P6, PT, R9, R0, PT ;  /* 0x000000000900720c */ /* 0x000fda0003fc4270 */
[----:B------:R-:W-:Y:S05]  /*23ae0*/  @P6 BRA `(.L_x_800) ;  /* 0x00000000009c6947 */ /* 0x000fea0003800000 */
.L_x_805:
[----:B0-----:R-:W0:Y:S01]  /*23af0*/  LDC R2, c[0x0][0xc3c] ;  /* 0x00030f00ff027b82 */ /* 0x001e220000000800 */
[----:B------:R-:W-:-:S05]  /*23b00*/  VIADD R19, R19, 0x1f ;  /* 0x0000001f13137836 */ /* 0x000fca0000000000 */
[----:B0-----:R-:W-:-:S13]  /*23b10*/  ISETP.GE.AND P6, PT, R19, R2, PT ;  /* 0x000000021300720c */ /* 0x001fda0003fc6270 */
[----:B------:R-:W-:Y:S05]  /*23b20*/  @P6 BRA `(.L_x_801) ;  /* 0x0000000400446947 */ /* 0x000fea0003800000 */
[----:B------:R-:W0:Y:S01]  /*23b30*/  S2R R3, SR_TID.X ;  /* 0x0000000000037919 */ /* 0x000e220000002100 */
[----:B------:R-:W-:Y:S01]  /*23b40*/  BSSY B0, `(.L_x_802) ;  /* 0x0000009000007945 */ /* 0x000fe20003800000 */
[----:B------:R-:W-:Y:S01]  /*23b50*/  IMAD.MOV.U32 R5, RZ, RZ, RZ ;  /* 0x000000ffff057224 */ /* 0x000fe200078e00ff */
[----:B0-----:R-:W-:-:S04]  /*23b60*/  LOP3.LUT R3, R3, 0x1f, RZ, 0xc0, !PT ;  /* 0x0000001f03037812 */ /* 0x001fc800078ec0ff */
[----:B------:R-:W-:-:S04]  /*23b70*/  IADD3 R7, R19, R3, RZ ;  /* 0x0000000313077210 */ /* 0x000fc80007ffe0ff */
[----:B------:R-:W-:-:S13]  /*23b80*/  ISETP.GE.OR P6, PT, R7, R2, !P0 ;  /* 0x000000020700720c */ /* 0x000fda00047c6670 */
[----:B------:R-:W-:Y:S05]  /*23b90*/  @P6 BRA `(.L_x_803) ;  /* 0x00000000000c6947 */ /* 0x000fea0003800000 */
[----:B------:R-:W0:Y:S02]  /*23ba0*/  LDC.64 R2, c[0x0][0xc80] ;  /* 0x00032000ff027b82 */ /* 0x000e240000000a00 */
[----:B0-----:R-:W-:-:S05]  /*23bb0*/  IMAD.WIDE R2, R7, 0x4, R2 ;  /* 0x0000000407027825 */ /* 0x001fca00078e0202 */
[----:B------:R0:W5:Y:S02]  /*23bc0*/  LDG.E R5, desc[UR36][R2.64] ;  /* 0x0000002402057981 */ /* 0x000164000c1e1900 */
.L_x_803:
[----:B------:R-:W-:Y:S05]  /*23bd0*/  BSYNC B0 ;  /* 0x0000000000007941 */ /* 0x000fea0003800000 */
.L_x_802:
[----:B------:R-:W-:-:S03]  /*23be0*/  UMOV UR4, 0xffffffff ;  /* 0xffffffff00047882 */ /* 0x000fc60000000000 */
[----:B------:R-:W-:Y:S05]  /*23bf0*/  BRA.DIV UR4, `(.L_x_804) ;  /* 0x0000008204807947 */ /* 0x000fea000b800000 */
[----:B-----5:R-:W1:Y:S02]  /*23c00*/  SHFL.UP PT, R14, R5, 0x1, RZ ;  /* 0x04200000050e7989 */ /* 0x020e6400000e00ff */
[----:B-1----:R-:W-:-:S05]  /*23c10*/  SEL R14, R14, RZ, P1 ;  /* 0x000000ff0e0e7207 */ /* 0x002fca0000800000 */
        /* <DEDUP_REMOVED lines=13> */
[----:B------:R0:W1:Y:S02]  /*23cf0*/  SHFL.IDX PT, R14, R2, 0x1f, 0x1f ;  /* 0x03e01f00020e7f89 */ /* 0x00006400000e0000 */
.L_x_1103:
[----:B------:R-:W-:Y:S02]  /*23d00*/  ULDC UR4, c[0x0][0xc38] ;  /* 0x00030e0000047ab9 */ /* 0x000fe40000000800 */
[----:B------:R-:W-:-:S04]  /*23d10*/  IMAD.U32 R7, RZ, RZ, UR4 ;  /* 0x00000004ff077e24 */ /* 0x000fc8000f8e00ff */
[----:B-1----:R-:W-:-:S05]  /*23d20*/  IMAD R14, R14, R7, RZ ;  /* 0x000000070e0e7224 */ /* 0x002fca00078e02ff */
[----:B------:R-:W-:-:S04]  /*23d30*/  IADD3 R9, R14, R9, RZ ;  /* 0x000000090e097210 */ /* 0x000fc80007ffe0ff */
[----:B------:R-:W-:-:S13]  /*23d40*/  ISETP.GT.AND P6, PT, R9, R0, PT ;  /* 0x000000000900720c */ /* 0x000fda0003fc4270 */
[----:B------:R-:W-:Y:S05]  /*23d50*/  @!P6 BRA `(.L_x_805) ;  /* 0xfffffffc0064e947 */ /* 0x000fea000383ffff */
.L_x_800:
[----:B------:R-:W-:Y:S01]  /*23d60*/  IMAD.IADD R16, R9, 0x1, -R14 ;  /* 0x0000000109107824 */ /* 0x000fe200078e0a0e */
[----:B------:R-:W-:-:S03]  /*23d70*/  UMOV UR4, 0xffffffff ;  /* 0xffffffff00047882 */ /* 0x000fc60000000000 */
[----:B------:R-:W-:-:S05]  /*23d80*/  IMAD R3, R2, R7, R16 ;  /* 0x0000000702037224 */ /* 0x000fca00078e0210 */
[----:B------:R-:W-:Y:S01]  /*23d90*/  ISETP.GT.AND P6, PT, R3, R0, PT ;  /* 0x000000000300720c */ /* 0x000fe20003fc4270 */
[----:B------:R-:W-:-:S12]  /*23da0*/  BRA.DIV UR4, `(.L_x_806) ;  /* 0x0000008204d07947 */ /* 0x000fd8000b800000 */
[----:B------:R-:W-:-:S04]  /*23db0*/  VOTE.ANY R3, PT, !P6 ;  /* 0x0000000000037806 */ /* 0x000fc800070e0100 */
[----:B------:R-:W1:Y:S02]  /*23dc0*/  POPC R4, R3 ;  /* 0x0000000300047309 */ /* 0x000e640000000000 */
[----:B-1----:R1:W2:Y:S02]  /*23dd0*/  SHFL.IDX PT, R5, R5, R4, 0x1f ;  /* 0x00001f0405057589 */ /* 0x0022a400000e0000 */
.L_x_1107:
[----:B------:R-:W-:Y:S01]  /*23de0*/  ISETP.NE.AND P0, PT, R3, RZ, PT ;  /* 0x000000ff0300720c */ /* 0x000fe20003f05270 */
[----:B------:R-:W-:-:S12]  /*23df0*/  IMAD.MOV.U32 R14, RZ, RZ, RZ ;  /* 0x000000ffff0e7224 */ /* 0x000fd800078e00ff */
[----:B------:R-:W-:Y:S05]  /*23e00*/  @!P0 BRA `(.L_x_807) ;  /* 0x0000000000108947 */ /* 0x000fea0003800000 */
[----:B------:R-:W-:Y:S01]  /*23e10*/  UMOV UR4, 0xffffffff ;  /* 0xffffffff00047882 */ /* 0x000fe20000000000 */
[----:B------:R-:W-:Y:S02]  /*23e20*/  VIADD R12, R4, 0xffffffff ;  /* 0xffffffff040c7836 */ /* 0x000fe40000000000 */
[----:B------:R-:W-:Y:S05]  /*23e30*/  BRA.DIV UR4, `(.L_x_808) ;  /* 0x0000008204f47947 */ /* 0x000fea000b800000 */
[----:B------:R3:W4:Y:S02]  /*23e40*/  SHFL.IDX PT, R14, R2, R12, 0x1f ;  /* 0x00001f0c020e7589 */ /* 0x00072400000e0000 */
.L_x_807:
[----:B--2---:R-:W-:Y:S01]  /*23e50*/  IABS R6, R5 ;  /* 0x0000000500067213 */ /* 0x004fe20000000000 */
[----:B----4-:R-:W-:Y:S02]  /*23e60*/  IMAD R16, R14, R7, R16 ;  /* 0x000000070e107224 */ /* 0x010fe400078e0210 */
[----:B------:R-:W-:Y:S01]  /*23e70*/  IMAD.IADD R19, R4, 0x1, R19 ;  /* 0x0000000104137824 */ /* 0x000fe200078e0213 */
[----:B------:R-:W2:Y:S01]  /*23e80*/  I2F.RP R8, R6 ;  /* 0x0000000600087306 */ /* 0x000ea20000209400 */
[----:B------:R-:W-:-:S07]  /*23e90*/  IMAD.IADD R0, R0, 0x1, -R16 ;  /* 0x0000000100007824 */ /* 0x000fce00078e0a10 */
[----:B--2---:R-:W0:Y:S02]  /*23ea0*/  MUFU.RCP R8, R8 ;  /* 0x0000000800087308 */ /* 0x004e240000001000 */
[----:B0--3--:R-:W-:-:S06]  /*23eb0*/  IADD3 R2, R8, 0xffffffe, RZ ;  /* 0x0ffffffe08027810 */ /* 0x009fcc0007ffe0ff */
[----:B------:R0:W2:Y:S02]  /*23ec0*/  F2I.FTZ.U32.TRUNC.NTZ R3, R2 ;  /* 0x0000000200037305 */ /* 0x0000a4000021f000 */
[----:B0-----:R-:W-:Y:S02]  /*23ed0*/  IMAD.MOV.U32 R2, RZ, RZ, RZ ;  /* 0x000000ffff027224 */ /* 0x001fe400078e00ff */
[----:B--2---:R-:W-:-:S04]  /*23ee0*/  IMAD.MOV R7, RZ, RZ, -R3 ;  /* 0x000000ffff077224 */ /* 0x004fc800078e0a03 */
[----:B------:R-:W-:-:S04]  /*23ef0*/  IMAD R7, R7, R6, RZ ;  /* 0x0000000607077224 */ /* 0x000fc800078e02ff */
[----:B------:R-:W-:Y:S01]  /*23f00*/  IMAD.HI.U32 R3, R3, R7, R2 ;  /* 0x0000000703037227 */ /* 0x000fe200078e0002 */
[----:B------:R-:W-:Y:S02]  /*23f10*/  IABS R7, R5 ;  /* 0x0000000500077213 */ /* 0x000fe40000000000 */
[----:B------:R-:W-:Y:S02]  /*23f20*/  IABS R2, R0 ;  /* 0x0000000000027213 */ /* 0x000fe40000000000 */
[----:B------:R-:W-:-:S03]  /*23f30*/  IADD3 R7, RZ, -R7, RZ ;  /* 0x80000007ff077210 */ /* 0x000fc60007ffe0ff */
        /* <DEDUP_REMOVED lines=9> */
[----:B------:R-:W-:-:S05]  /*23fd0*/  @P0 VIADD R3, R3, 0x1 ;  /* 0x0000000103030836 */ /* 0x000fca0000000000 */
[----:B------:R-:W-:Y:S02]  /*23fe0*/  @!P2 IADD3 R3, -R3, RZ, RZ ;  /* 0x000000ff0303a210 */ /* 0x000fe40007ffe1ff */
[----:B------:R-:W-:-:S05]  /*23ff0*/  @!P1 LOP3.LUT R3, RZ, R5, RZ, 0x33, !PT ;  /* 0x00000005ff039212 */ /* 0x000fca00078e33ff */
[--C-:B------:R-:W-:Y:S02]  /*24000*/  IMAD.MOV R17, RZ, RZ, -R3.reuse ;  /* 0x000000ffff117224 */ /* 0x100fe400078e0a03 */
[----:B------:R-:W-:Y:S02]  /*24010*/  IMAD.MOV.U32 R18, RZ, RZ, R3 ;  /* 0x000000ffff127224 */ /* 0x000fe400078e0003 */
[----:B------:R-:W-:Y:S01]  /*24020*/  IMAD R17, R5, R17, R0 ;  /* 0x0000001105117224 */ /* 0x000fe200078e0200 */
[----:B------:R-:W-:Y:S06]  /*24030*/  BRA `(.L_x_809) ;  /* 0x00000000001c7947 */ /* 0x000fec0003800000 */
.L_x_801:
[----:B------:R-:W-:Y:S01]  /*24040*/  UMOV UR4, URZ ;  /* 0x0000003f00047c82 */ /* 0x000fe20008000000 */
[----:B------:R-:W-:Y:S01]  /*24050*/  UMOV UR5, URZ ;  /* 0x0000003f00057c82 */ /* 0x000fe20008000000 */
[----:B------:R-:W-:Y:S01]  /*24060*/  ULDC UR6, c[0x0][0xc3c] ;  /* 0x00030f0000067ab9 */ /* 0x000fe20000000800 */
[----:B------:R-:W-:Y:S01]  /*24070*/  MOV R16, R0 ;  /* 0x0000000000107202 */ /* 0x000fe20000000f00 */
[----:B------:R-:W-:Y:S02]  /*24080*/  IMAD.U32 R17, RZ, RZ, UR4 ;  /* 0x00000004ff117e24 */ /* 0x000fe4000f8e00ff */
[----:B------:R-:W-:Y:S02]  /*24090*/  IMAD.U32 R18, RZ, RZ, UR5 ;  /* 0x00000005ff127e24 */ /* 0x000fe4000f8e00ff */
[----:B------:R-:W-:-:S07]  /*240a0*/  IMAD.U32 R19, RZ, RZ, UR6 ;  /* 0x00000006ff137e24 */ /* 0x000fce000f8e00ff */
.L_x_809:
[----:B------:R0:W2:Y:S01]  /*240b0*/  LDL R2, [R1+0x8] ;  /* 0x0000080001027983 */ /* 0x0000a20000100800 */
[----:B------:R-:W3:Y:S01]  /*240c0*/  S2R R0, SR_TID.X ;  /* 0x0000000000007919 */ /* 0x000ee20000002100 */
[----:B------:R-:W-:Y:S05]  /*240d0*/  WARPSYNC.ALL ;  /* 0x0000000000007948 */ /* 0x000fea0003800000 */
[----:B---3--:R-:W-:Y:S01]  /*240e0*/  LOP3.LUT R0, R0, 0x1f, RZ, 0xc0, !PT ;  /* 0x0000001f00007812 */ /* 0x008fe200078ec0ff */
[----:B------:R-:W-:Y:S03]  /*240f0*/  BAR.SYNC.DEFER_BLOCKING 0x4, 0x180 ;  /* 0x0106000000007b1d */ /* 0x000fe60000010000 */
[----:B------:R-:W-:-:S13]  /*24100*/  ISETP.NE.AND P0, PT, R0, RZ, PT ;  /* 0x000000ff0000720c */ /* 0x000fda0003f05270 */
[----:B------:R-:W-:Y:S01]  /*24110*/  @!P0 MOV R0, 0x400 ;  /* 0x0000040000008802 */ /* 0x000fe20000000f00 */
[----:B--2---:R-:W2:Y:S03]  /*24120*/  @!P0 S2R R2, SR_CgaCtaId ;  /* 0x0000000000028919 */ /* 0x004ea60000008800 */
[----:B--2---:R-:W-:Y:S01]  /*24130*/  @!P0 LEA R23, R2, R0, 0x18 ;  /* 0x0000000002178211 */ /* 0x004fe200078ec0ff */
[----:B------:R0:W-:Y:S04]  /*24140*/  @!P0 STL [R1+0x8], R2 ;  /* 0x0000080201008387 */ /* 0x0001e80000100800 */
[----:B------:R0:W-:Y:S01]  /*24150*/  @!P0 STS.128 [R23+0x388d0], R16 ;  /* 0x0388d01017008388 */ /* 0x0001e20000000c00 */
[----:B------:R-:W-:Y:S06]  /*24160*/  BAR.ARV 0x5, 0x180 ;  /* 0x0146000000007b1d */ /* 0x000fec0000002000 */
.L_x_798:
[----:B------:R-:W-:Y:S02]  /*24170*/  ULDC UR4, c[0x0][0xc3c] ;  /* 0x00030f0000047ab9 */ /* 0x000fe40000000800 */
[----:B---3--:R-:W-:-:S13]  /*24180*/  ISETP.GE.AND P0, PT, R19, UR4, PT ;  /* 0x0000000413007c0c */ /* 0x008fda000bf06270 */
[----:B------:R-:W-:Y:S05]  /*24190*/  @!P0 BRA `(.L_x_810) ;  /* 0xffffff9400908947 */ /* 0x000fea000383ffff */
[----:B------:R-:W-:Y:S05]  /*241a0*/  BSYNC B7 ;  /* 0x0000000000077941 */ /* 0x000fea0003800000 */
.L_x_696:
[----:B--2---:R-:W2:Y:S01]  /*241b0*/  LDL.LU R0, [R1+0x30] ;  /* 0x0000300001007983 */ /* 0x004ea20000300800 */
[----:B------:R-:W-:Y:S01]  /*241c0*/  BSSY B0, `(.L_x_811) ;  /* 0x000000b000007945 */ /* 0x000fe20003800000 */
[----:B------:R-:W3:Y:S01]  /*241d0*/  S2R R5, SR_CgaCtaId ;  /* 0x0000000000057919 */ /* 0x000ee20000008800 */
[----:B--2---:R-:W-:-:S04]  /*241e0*/  IADD3 R0, R0, 0x1, RZ ;  /* 0x0000000100007810 */ /* 0x004fc80007ffe0ff */
[----:B0-----:R-:W-:-:S04]  /*241f0*/  LEA.HI R2, R0, R0, RZ, 0x1 ;  /* 0x0000000000027211 */ /* 0x001fc800078f08ff */
[----:B------:R-:W-:Y:S02]  /*24200*/  LOP3.LUT R3, R2, 0xfffffffe, RZ, 0xc0, !PT ;  /* 0xfffffffe02037812 */ /* 0x000fe400078ec0ff */
[----:B------:R-:W-:-:S03]  /*24210*/  MOV R2, 0x400 ;  /* 0x0000040000027802 */ /* 0x000fc60000000f00 */
[----:B------:R-:W-:Y:S01]  /*24220*/  IMAD.IADD R0, R0, 0x1, -R3 ;  /* 0x0000000100007824 */ /* 0x000fe200078e0a03 */
[----:B---3--:R-:W-:-:S04]  /*24230*/  LEA R7, R5, R2, 0x18 ;  /* 0x0000000205077211 */ /* 0x008fc800078ec0ff */
[----:B------:R-:W-:-:S04]  /*24240*/  SHF.L.U32 R0, R0, 0x1f, RZ ;  /* 0x0000001f00007819 */ /* 0x000fc800000006ff */
[----:B------:R-:W0:Y:S02]  /*24250*/  SYNCS.PHASECHK.TRANS64.TRYWAIT P0, [R7+URZ+0x38820], R0 ;  /* 0x03882000070075a7 */ /* 0x000e24000800017f */
[----:B0-----:R-:W-:Y:S05]  /*24260*/  @!P0 BRA `(.L_x_812) ;  /* 0x00000080000c8947 */ /* 0x001fea0003800000 */
.L_x_1110:
[----:B------:R-:W-:Y:S05]  /*24270*/  BSYNC B0 ;  /* 0x0000000000007941 */ /* 0x000fea0003800000 */
.L_x_811:
[----:B------:R-:W-:-:S03]  /*24280*/  UMOV UR4, 0xffffffff ;  /* 0xffffffff00047882 */ /* 0x000fc60000000000 */
[----:B------:R-:W-:Y:S05]  /*24290*/  BRA.DIV UR4, `(.L_x_813) ;  /* 0x0000008204147947 */ /* 0x000fea000b800000 */
[----:B0-----:R-:W0:Y:S02]  /*242a0*/  S2R R0, SR_TID.X ;  /* 0x0000000000007919 */ /* 0x001e240000002100 */
[----:B0-----:R-:W-:-:S04]  /*242b0*/  SHF.R.U32.HI R0, RZ, 0x5, R0 ;  /* 0x00000005ff007819 */ /* 0x001fc80000011600 */
[----:B------:R-:W-:-:S05]  /*242c0*/  LOP3.LUT R0, R0, 0x3, RZ, 0xc0, !PT ;  /* 0x0000000300007812 */ /* 0x000fca00078ec0ff */
[----:B------:R0:W2:Y:S02]  /*242d0*/  SHFL.IDX PT, R14, R0, RZ, 0x1f ;  /* 0x00001fff000e7589 */ /* 0x0000a400000e0000 */
.L_x_1113:
[----:B--2---:R-:W-:-:S13]  /*242e0*/  ISETP.NE.AND P0, PT, R14, RZ, PT ;  /* 0x000000ff0e00720c */ /* 0x004fda0003f05270 */
[----:B------:R-:W-:Y:S05]  /*242f0*/  @P0 BRA `(.L_x_491) ;  /* 0x0000000000b00947 */ /* 0x000fea0003800000 */
[----:B------:R-:W-:-:S03]  /*24300*/  UMOV UR4, 0xffffffff ;  /* 0xffffffff00047882 */ /* 0x000fc60000000000 */
[----:B------:R-:W-:Y:S05]  /*24310*/  BRA.DIV UR4, `(.L_x_814) ;  /* 0x0000008204287947 */ /* 0x000fea000b800000 */
[----:B------:R-:W-:-:S13]  /*24320*/  ELECT P6, URZ, PT ;  /* 0x00000000003f782f */ /* 0x000fda00038c0000 */
.L_x_1116:
[----:B------:R-:W-:Y:S05]  /*24330*/  @!P6 BRA `(.L_x_491) ;  /* 0x0000000000a0e947 */ /* 0x000fea0003800000 */
[----:B0-----:R-:W2:Y:S02]  /*24340*/  LDL R0, [R1+0x50] ;  /* 0x0000500001007983 */ /* 0x001ea40000100800 */
[----:B--2---:R-:W-:-:S13]  /*24350*/  R2UR UR4, R0 ;  /* 0x00000000000472ca */ /* 0x004fda00000e0000 */
[----:B------:R-:W-:-:S06]  /*24360*/  ULOP3.LUT UR4, UR4, 0x2, URZ, 0xfc, !UPT ;  /* 0x0000000204047892 */ /* 0x000fcc000f8efc3f */
[----:B------:R-:W-:-:S05]  /*24370*/  IMAD.U32 R0, RZ, RZ, UR4 ;  /* 0x00000004ff007e24 */ /* 0x000fca000f8e00ff */
[----:B------:R-:W-:-:S13]  /*24380*/  ISETP.NE.AND P0, PT, R0, 0x3, PT ;  /* 0x000000030000780c */ /* 0x000fda0003f05270 */
[----:B------:R-:W-:Y:S05]  /*24390*/  @!P0 BRA `(.L_x_815) ;  /* 0x0000000000048947 */ /* 0x000fea0003800000 */
[----:B------:R-:W-:Y:S01]  /*243a0*/  BPT.TRAP 0x1 ;  /* 0x000000040000795c */ /* 0x000fe20000300000 */
.L_x_815:
[----:B------:R-:W-:Y:S01]  /*243b0*/  IMAD R5, R28, 0x8, R7 ;  /* 0x000000081c057824 */ /* 0x000fe200078e0207 */
[----:B------:R-:W-:Y:S02]  /*243c0*/  SHF.L.U32 R0, R32, 0x1f, RZ ;  /* 0x0000001f20007819 */ /* 0x000fe400000006ff */
[----:B------:R-:W-:Y:S02]  /*243d0*/  IADD3 R28, R28, 0x1, RZ ;  /* 0x000000011c1c7810 */ /* 0x000fe40007ffe0ff */
[----:B------:R-:W0:Y:S02]  /*243e0*/  SYNCS.PHASECHK.TRANS64.TRYWAIT P1, [R5+URZ+0x38840], R0 ;  /* 0x03884000050075a7 */ /* 0x000e24000802017f */
[----:B------:R-:W-:-:S04]  /*243f0*/  ISETP.NE.AND P2, PT, R28, 0x2, PT ;  /* 0x000000021c00780c */ /* 0x000fc80003f45270 */
[----:B------:R-:W-:Y:S01]  /*24400*/  SEL R3, RZ, 0x1, P2 ;  /* 0x00000001ff037807 */ /* 0x000fe20001000000 */
[----:B0-----:R-:W-:Y:S08]  /*24410*/  @!P1 BRA `(.L_x_816) ;  /* 0x0000008000089947 */ /* 0x001ff00003800000 */
.L_x_1117:
[----:B------:R-:W-:Y:S02]  /*24420*/  SEL R28, R28, RZ, P2 ;  /* 0x000000ff1c1c7207 */ /* 0x000fe40001000000 */
[----:B------:R-:W-:Y:S01]  /*24430*/  LOP3.LUT R2, R32, R3, RZ, 0x3c, !PT ;  /* 0x0000000320027212 */ /* 0x000fe200078e3cff */
[----:B------:R-:W-:Y:S06]  /*24440*/  @!P0 BRA `(.L_x_817) ;  /* 0x0000000000048947 */ /* 0x000fec0003800000 */
[----:B------:R-:W-:Y:S01]  /*24450*/  BPT.TRAP 0x1 ;  /* 0x000000040000795c */ /* 0x000fe20000300000 */
.L_x_817:
[----:B------:R-:W-:Y:S01]  /*24460*/  IMAD R3, R28, 0x8, R7 ;  /* 0x000000081c037824 */ /* 0x000fe200078e0207 */
[----:B------:R-:W-:-:S04]  /*24470*/  SHF.L.U32 R2, R2, 0x1f, RZ ;  /* 0x0000001f02027819 */ /* 0x000fc800000006ff */
[----:B------:R-:W2:Y:S02]  /*24480*/  SYNCS.PHASECHK.TRANS64.TRYWAIT P1, [R3+URZ+0x38840], R2 ;  /* 0x03884002030075a7 */ /* 0x000ea4000802017f */
[----:B--2---:R-:W-:Y:S05]  /*24490*/  @!P1 BRA `(.L_x_818) ;  /* 0x0000007c00fc9947 */ /* 0x004fea0003800000 */
.L_x_1118:
[----:B------:R-:W-:Y:S05]  /*244a0*/  @!P0 BRA `(.L_x_819) ;  /* 0x0000000000048947 */ /* 0x000fea0003800000 */
[----:B------:R-:W-:Y:S01]  /*244b0*/  BPT.TRAP 0x1 ;  /* 0x000000040000795c */ /* 0x000fe20000300000 */
.L_x_819:
[----:B------:R-:W3:Y:S02]  /*244c0*/  SYNCS.PHASECHK.TRANS64.TRYWAIT P1, [R5+URZ+0x38860], R0 ;  /* 0x03886000050075a7 */ /* 0x000ee4000802017f */
[----:B---3--:R-:W-:Y:S05]  /*244d0*/  @!P1 BRA `(.L_x_820) ;  /* 0x0000008000009947 */ /* 0x008fea0003800000 */
.L_x_1119:
[----:B------:R-:W-:Y:S05]  /*244e0*/  @!P0 BRA `(.L_x_821) ;  /* 0x0000000000048947 */ /* 0x000fea0003800000 */
[----:B------:R-:W-:Y:S01]  /*244f0*/  BPT.TRAP 0x1 ;  /* 0x000000040000795c */ /* 0x000fe20000300000 */
.L_x_821:
[----:B------:R-:W4:Y:S02]  /*24500*/  SYNCS.PHASECHK.TRANS64.TRYWAIT P1, [R3+URZ+0x38860], R2 ;  /* 0x03886002030075a7 */ /* 0x000f24000802017f */
[----:B----4-:R-:W-:Y:S05]  /*24510*/  @!P1 BRA `(.L_x_822) ;  /* 0x0000008000049947 */ /* 0x010fea0003800000 */
.L_x_1120:
[----:B------:R-:W-:Y:S05]  /*24520*/  @!P0 BRA `(.L_x_823) ;  /* 0x0000000000048947 */ /* 0x000fea0003800000 */
[----:B------:R-:W-:Y:S01]  /*24530*/  BPT.TRAP 0x1 ;  /* 0x000000040000795c */ /* 0x000fe20000300000 */
.L_x_823:
[----:B------:R-:W5:Y:S02]  /*24540*/  SYNCS.PHASECHK.TRANS64.TRYWAIT P1, [R5+URZ+0x38880], R0 ;  /* 0x03888000050075a7 */ /* 0x000f64000802017f */
[----:B-----5:R-:W-:Y:S05]  /*24550*/  @!P1 BRA `(.L_x_824) ;  /* 0x0000008000089947 */ /* 0x020fea0003800000 */
.L_x_1121:
[----:B------:R-:W-:Y:S05]  /*24560*/  @!P0 BRA `(.L_x_825) ;  /* 0x0000000000048947 */ /* 0x000fea0003800000 */
[----:B------:R-:W-:Y:S01]  /*24570*/  BPT.TRAP 0x1 ;  /* 0x000000040000795c */ /* 0x000fe20000300000 */
.L_x_825:
[----:B------:R0:W0:Y:S02]  /*24580*/  SYNCS.PHASECHK.TRANS64.TRYWAIT P0, [R3+URZ+0x38880], R2 ;  /* 0x03888002030075a7 */ /* 0x000024000800017f */
[----:B0-----:R-:W-:Y:S05]  /*24590*/  @!P0 NANOSLEEP.SYNCS 0x989680 ;  /* 0x009896800000895d */ /* 0x001fea0003900000 */
[----:B------:R-:W0:Y:S02]  /*245a0*/  @!P0 SYNCS.PHASECHK.TRANS64 P0, [R3+URZ+0x38880], R2 ;  /* 0x03888002030085a7 */ /* 0x000e24000800007f */
[----:B0-----:R-:W-:Y:S05]  /*245b0*/  @!P0 BRA `(.L_x_825) ;  /* 0xfffffffc00f08947 */ /* 0x001fea000383ffff */
.L_x_491:
[----:B------:R-:W-:Y:S05]  /*245c0*/  BSYNC B8 ;  /* 0x0000000000087941 */ /* 0x000fea0003800000 */
.L_x_488:
[----:B------:R-:W-:Y:S05]  /*245d0*/  EXIT ;  /* 0x000000000000794d */ /* 0x000fea0003800000 */
.L_x_513:
[----:B---3--:R3:W4:Y:S02]  /*245e0*/  SYNCS.PHASECHK.TRANS64.TRYWAIT P6, [R4+URZ+0x38890], R107 ;  /* 0x0388906b040075a7 */ /* 0x00872400080c017f */
[----:B----4-:R-:W-:Y:S05]  /*245f0*/  @!P6 NANOSLEEP.SYNCS 0x989680 ;  /* 0x009896800000e95d */ /* 0x010fea0003900000 */
[----:B------:R-:W4:Y:S02]  /*24600*/  @!P6 SYNCS.PHASECHK.TRANS64 P6, [R4+URZ+0x38890], R107 ;  /* 0x0388906b0400e5a7 */ /* 0x000f2400080c007f */
[----:B----4-:R-:W-:Y:S05]  /*24610*/  @!P6 BRA `(.L_x_513) ;  /* 0xfffffffc00f0e947 */ /* 0x010fea000383ffff */
[----:B------:R-:W-:Y:S05]  /*24620*/  BRA `(.L_x_826) ;  /* 0xfffffde400c87947 */ /* 0x000fea000383ffff */
.L_x_514:
[----:B------:R-:W-:Y:S01]  /*24630*/  BSSY B1, `(.L_x_827) ;  /* 0x0000008000017945 */ /* 0x000fe20003800000 */
[----:B--2---:R-:W-:Y:S01]  /*24640*/  IMAD.MOV.U32 R13, RZ, RZ, R111 ;  /* 0x000000ffff0d7224 */ /* 0x004fe200078e006f */
[----:B------:R-:W-:Y:S01]  /*24650*/  MOV R11, 0x181f ;  /* 0x0000181f000b7802 */ /* 0x000fe20000000f00 */
[----:B------:R-:W-:Y:S02]  /*24660*/  IMAD.MOV.U32 R12, RZ, RZ, RZ ;  /* 0x000000ffff0c7224 */ /* 0x000fe400078e00ff */
[----:B------:R-:W-:-:S07]  /*24670*/  IMAD.MOV.U32 R15, RZ, RZ, -0x1 ;  /* 0xffffffffff0f7424 */ /* 0x000fce00078e00ff */
[----:B01-3--:R-:W-:Y:S05]  /*24680*/  WARPSYNC.COLLECTIVE R15, `(.L_x_828) ;  /* 0x000000000f087348 */ /* 0x00bfea0003c00000 */
[----:B------:R2:W4:Y:S02]  /*24690*/  SHFL.IDX P6, R14, R13, R12, R11 ;  /* 0x0000000c0d0e7389 */ /* 0x00052400000c000b */
[----:B01234-:R-:W-:Y:S01]  /*246a0*/  ENDCOLLECTIVE ;  /* 0x000000000000791b */ /* 0x01ffe20003800000 */
.L_x_828:
[----:B------:R-:W-:Y:S05]  /*246b0*/  BSYNC B1 ;  /* 0x0000000000017941 */ /* 0x000fea0003800000 */
.L_x_827:
[----:B------:R-:W-:Y:S01]  /*246c0*/  IMAD.MOV.U32 R13, RZ, RZ, R110 ;  /* 0x000000ffff0d7224 */ /* 0x000fe200078e006e */
[----:B------:R-:W-:Y:S01]  /*246d0*/  MOV R12, RZ ;  /* 0x000000ff000c7202 */ /* 0x000fe20000000f00 */
[----:B------:R-:W-:Y:S02]  /*246e0*/  IMAD.MOV.U32 R11, RZ, RZ, 0x181f ;  /* 0x0000181fff0b7424 */ /* 0x000fe400078e00ff */
[----:B------:R-:W-:Y:S02]  /*246f0*/  IMAD.MOV.U32 R15, RZ, RZ, -0x1 ;  /* 0xffffffffff0f7424 */ /* 0x000fe400078e00ff */
[----:B------:R-:W-:-:S07]  /*24700*/  IMAD.MOV.U32 R78, RZ, RZ, R14 ;  /* 0x000000ffff4e7224 */ /* 0x000fce00078e000e */
[----:B------:R-:W-:Y:S05]  /*24710*/  WARPSYNC.COLLECTIVE R15, `(.L_x_829) ;  /* 0x000000000f087348 */ /* 0x000fea0003c00000 */
[----:B------:R0:W1:Y:S02]  /*24720*/  SHFL.IDX P6, R14, R13, R12, R11 ;  /* 0x0000000c0d0e7389 */ /* 0x00006400000c000b */
[----:B01----:R-:W-:Y:S01]  /*24730*/  ENDCOLLECTIVE ;  /* 0x000000000000791b */ /* 0x003fe20003800000 */
.L_x_829:
[----:B------:R-:W-:Y:S01]  /*24740*/  IMAD.MOV.U32 R79, RZ, RZ, R14 ;  /* 0x000000ffff4f7224 */ /* 0x000fe200078e000e */
[----:B------:R-:W-:Y:S06]  /*24750*/  BRA `(.L_x_830) ;  /* 0xfffffde400907947 */ /* 0x000fec000383ffff */
.L_x_523:
[----:B------:R-:W-:Y:S01]  /*24760*/  BSSY B1, `(.L_x_831) ;  /* 0x0000008000017945 */ /* 0x000fe20003800000 */
[----:B0-2---:R-:W-:Y:S01]  /*24770*/  MOV R13, R111 ;  /* 0x0000006f000d7202 */ /* 0x005fe20000000f00 */
[----:B------:R-:W-:Y:S02]  /*24780*/  IMAD.MOV.U32 R12, RZ, RZ, 0x1 ;  /* 0x00000001ff0c7424 */ /* 0x000fe400078e00ff */
[----:B------:R-:W-:Y:S02]  /*24790*/  IMAD.MOV.U32 R11, RZ, RZ, 0x181f ;  /* 0x0000181fff0b7424 */ /* 0x000fe400078e00ff */
[----:B------:R-:W-:-:S07]  /*247a0*/  IMAD.MOV.U32 R15, RZ, RZ, -0x1 ;  /* 0xffffffffff0f7424 */ /* 0x000fce00078e00ff */
[----:B-1-34-:R-:W-:Y:S05]  /*247b0*/  WARPSYNC.COLLECTIVE R15, `(.L_x_832) ;  /* 0x000000000f087348 */ /* 0x01afea0003c00000 */
[----:B------:R0:W2:Y:S02]  /*247c0*/  SHFL.IDX P6, R14, R13, R12, R11 ;  /* 0x0000000c0d0e7389 */ /* 0x0000a400000c000b */
[----:B01234-:R-:W-:Y:S01]  /*247d0*/  ENDCOLLECTIVE ;  /* 0x000000000000791b */ /* 0x01ffe20003800000 */
.L_x_832:
[----:B------:R-:W-:Y:S05]  /*247e0*/  BSYNC B1 ;  /* 0x0000000000017941 */ /* 0x000fea0003800000 */
.L_x_831:
[----:B------:R-:W-:Y:S01]  /*247f0*/  IMAD.MOV.U32 R13, RZ, RZ, R110 ;  /* 0x000000ffff0d7224 */ /* 0x000fe200078e006e */
[----:B------:R-:W-:Y:S01]  /*24800*/  MOV R15, 0xffffffff ;  /* 0xffffffff000f7802 */ /* 0x000fe20000000f00 */
[----:B------:R-:W-:Y:S01]  /*24810*/  IMAD.MOV.U32 R12, RZ, RZ, 0x1 ;  /* 0x00000001ff0c7424 */ /* 0x000fe200078e00ff */
[----:B------:R-:W-:Y:S01]  /*24820*/  MOV R70, R14 ;  /* 0x0000000e00467202 */ /* 0x000fe20000000f00 */
[----:B------:R-:W-:-:S07]  /*24830*/  IMAD.MOV.U32 R11, RZ, RZ, 0x181f ;  /* 0x0000181fff0b7424 */ /* 0x000fce00078e00ff */
[----:B------:R-:W-:Y:S05]  /*24840*/  WARPSYNC.COLLECTIVE R15, `(.L_x_833) ;  /* 0x000000000f087348 */ /* 0x000fea0003c00000 */
[----:B------:R0:W1:Y:S02]  /*24850*/  SHFL.IDX P6, R14, R13, R12, R11 ;  /* 0x0000000c0d0e7389 */ /* 0x00006400000c000b */
[----:B01----:R-:W-:Y:S01]  /*24860*/  ENDCOLLECTIVE ;  /* 0x000000000000791b */ /* 0x003fe20003800000 */
.L_x_833:
[----:B------:R-:W-:Y:S01]  /*24870*/  IMAD.MOV.U32 R71, RZ, RZ, R14 ;  /* 0x000000ffff477224 */ /* 0x000fe200078e000e */
[----:B------:R-:W-:Y:S06]  /*24880*/  BRA `(.L_x_834) ;  /* 0xfffffdf000ec7947 */ /* 0x000fec000383ffff */
.L_x_532:
[----:B------:R-:W-:Y:S01]  /*24890*/  BSSY B1, `(.L_x_835) ;  /* 0x0000008000017945 */ /* 0x000fe20003800000 */
[----:B0-2---:R-:W-:Y:S01]  /*248a0*/  IMAD.MOV.U32 R13, RZ, RZ, R111 ;  /* 0x000000ffff0d7224 */ /* 0x005fe200078e006f */
[----:B------:R-:W-:Y:S01]  /*248b0*/  MOV R11, 0x181f ;  /* 0x0000181f000b7802 */ /* 0x000fe20000000f00 */
[----:B------:R-:W-:Y:S02]  /*248c0*/  IMAD.MOV.U32 R12, RZ, RZ, 0x2 ;  /* 0x00000002ff0c7424 */ /* 0x000fe400078e00ff */
[----:B------:R-:W-:-:S07]  /*248d0*/  IMAD.MOV.U32 R15, RZ, RZ, -0x1 ;  /* 0xffffffffff0f7424 */ /* 0x000fce00078e00ff */
[----:B-1-34-:R-:W-:Y:S05]  /*248e0*/  WARPSYNC.COLLECTIVE R15, `(.L_x_836) ;  /* 0x000000000f087348 */ /* 0x01afea0003c00000 */
[----:B------:R0:W2:Y:S02]  /*248f0*/  SHFL.IDX P6, R14, R13, R12, R11 ;  /* 0x0000000c0d0e7389 */ /* 0x0000a400000c000b */
[----:B01234-:R-:W-:Y:S01]  /*24900*/  ENDCOLLECTIVE ;  /* 0x000000000000791b */ /* 0x01ffe20003800000 */
.L_x_836:
[----:B------:R-:W-:Y:S05]  /*24910*/  BSYNC B1 ;  /* 0x0000000000017941 */ /* 0x000fea0003800000 */
.L_x_835:
[----:B------:R-:W-:Y:S01]  /*24920*/  IMAD.MOV.U32 R13, RZ, RZ, R110 ;  /* 0x000000ffff0d7224 */ /* 0x000fe200078e006e */
[----:B------:R-:W-:Y:S01]  /*24930*/  MOV R12, 0x2 ;  /* 0x00000002000c7802 */ /* 0x000fe20000000f00 */
[----:B------:R-:W-:Y:S02]  /*24940*/  IMAD.MOV.U32 R11, RZ, RZ, 0x181f ;  /* 0x0000181fff0b7424 */ /* 0x000fe400078e00ff */
[----:B------:R-:W-:Y:S02]  /*24950*/  IMAD.MOV.U32 R15, RZ, RZ, -0x1 ;  /* 0xffffffffff0f7424 */ /* 0x000fe400078e00ff */
[----:B------:R-:W-:-:S07]  /*24960*/  IMAD.MOV.U32 R60, RZ, RZ, R14 ;  /* 0x000000ffff3c7224 */ /* 0x000fce00078e000e */
[----:B------:R-:W-:Y:S05]  /*24970*/  WARPSYNC.COLLECTIVE R15, `(.L_x_837) ;  /* 0x000000000f087348 */ /* 0x000fea0003c00000 */
[----:B------:R0:W1:Y:S02]  /*24980*/  SHFL.IDX P6, R14, R13, R12, R11 ;  /* 0x0000000c0d0e7389 */ /* 0x00006400000c000b */
[----:B01----:R-:W-:Y:S01]  /*24990*/  ENDCOLLECTIVE ;  /* 0x000000000000791b */ /* 0x003fe20003800000 */
.L_x_837:
[----:B------:R-:W-:Y:S01]  /*249a0*/  IMAD.MOV.U32 R61, RZ, RZ, R14 ;  /* 0x000000ffff3d7224 */ /* 0x000fe200078e000e */
[----:B------:R-:W-:Y:S06]  /*249b0*/  BRA `(.L_x_838) ;  /* 0xfffffe0000547947 */ /* 0x000fec000383ffff */
.L_x_541:
        /* <DEDUP_REMOVED lines=8> */
.L_x_840:
[----:B------:R-:W-:Y:S05]  /*24a40*/  BSYNC B1 ;  /* 0x0000000000017941 */ /* 0x000fea0003800000 */
.L_x_839:
        /* <DEDUP_REMOVED lines=8> */
.L_x_841:
[----:B------:R-:W-:Y:S01]  /*24ad0*/  IMAD.MOV.U32 R53, RZ, RZ, R14 ;  /* 0x000000ffff357224 */ /* 0x000fe200078e000e */
[----:B------:R-:W-:Y:S06]  /*24ae0*/  BRA `(.L_x_842) ;  /* 0xfffffe0c00c07947 */ /* 0x000fec000383ffff */
.L_x_551:
[----:B-1----:R1:W2:Y:S02]  /*24af0*/  SYNCS.PHASECHK.TRANS64.TRYWAIT P3, [R4+URZ+0x38890], R107 ;  /* 0x0388906b040075a7 */ /* 0x0022a4000806017f */
[----:B--2---:R-:W-:Y:S05]  /*24b00*/  @!P3 NANOSLEEP.SYNCS 0x989680 ;  /* 0x009896800000b95d */ /* 0x004fea0003900000 */
[----:B------:R-:W2:Y:S02]  /*24b10*/  @!P3 SYNCS.PHASECHK.TRANS64 P3, [R4+URZ+0x38890], R107 ;  /* 0x0388906b0400b5a7 */ /* 0x000ea4000806007f */
[----:B--2---:R-:W-:Y:S05]  /*24b20*/  @!P3 BRA `(.L_x_551) ;  /* 0xfffffffc00f0b947 */ /* 0x004fea000383ffff */
[----:B------:R-:W-:Y:S05]  /*24b30*/  BRA `(.L_x_843) ;  /* 0xfffffe2000f87947 */ /* 0x000fea000383ffff */
.L_x_552:
[----:B------:R-:W-:Y:S01]  /*24b40*/  BSSY B1, `(.L_x_844) ;  /* 0x0000008000017945 */ /* 0x000fe20003800000 */
[----:B------:R-:W-:Y:S01]  /*24b50*/  IMAD.MOV.U32 R13, RZ, RZ, R111 ;  /* 0x000000ffff0d7224 */ /* 0x000fe200078e006f */
[----:B------:R-:W-:Y:S01]  /*24b60*/  MOV R11, 0x181f ;  /* 0x0000181f000b7802 */ /* 0x000fe20000000f00 */
[----:B------:R-:W-:Y:S02]  /*24b70*/  IMAD.MOV.U32 R12, RZ, RZ, RZ ;  /* 0x000000ffff0c7224 */ /* 0x000fe400078e00ff */
[----:B------:R-:W-:-:S07]  /*24b80*/  IMAD.MOV.U32 R15, RZ, RZ, -0x1 ;  /* 0xffffffffff0f7424 */ /* 0x000fce00078e00ff */
[----:B-1----:R-:W-:Y:S05]  /*24b90*/  WARPSYNC.COLLECTIVE R15, `(.L_x_845) ;  /* 0x000000000f087348 */ /* 0x002fea0003c00000 */
[----:B------:R0:W2:Y:S02]  /*24ba0*/  SHFL.IDX P6, R14, R13, R12, R11 ;  /* 0x0000000c0d0e7389 */ /* 0x0000a400000c000b */
[----:B012---:R-:W-:Y:S01]  /*24bb0*/  ENDCOLLECTIVE ;  /* 0x000000000000791b */ /* 0x007fe20003800000 */
.L_x_845:
[----:B------:R-:W-:Y:S05]  /*24bc0*/  BSYNC B1 ;  /* 0x0000000000017941 */ /* 0x000fea0003800000 */
.L_x_844:
        /* <DEDUP_REMOVED lines=8> */
.L_x_846:
[----:B------:R-:W-:Y:S01]  /*24c50*/  IMAD.MOV.U32 R114, RZ, RZ, R14 ;  /* 0x000000ffff727224 */ /* 0x000fe200078e000e */
[----:B------:R-:W-:Y:S06]  /*24c60*/  BRA `(.L_x_847) ;  /* 0xfffffe2000c47947 */ /* 0x000fec000383ffff */
.L_x_557:
[----:B------:R-:W-:Y:S01]  /*24c70*/  BSSY B1, `(.L_x_848) ;  /* 0x0000008000017945 */ /* 0x000fe20003800000 */
[----:B----4-:R-:W-:Y:S01]  /*24c80*/  MOV R13, R111 ;  /* 0x0000006f000d7202 */ /* 0x010fe20000000f00 */
[----:B------:R-:W-:Y:S02]  /*24c90*/  IMAD.MOV.U32 R12, RZ, RZ, 0x1 ;  /* 0x00000001ff0c7424 */ /* 0x000fe400078e00ff */
[----:B------:R-:W-:Y:S02]  /*24ca0*/  IMAD.MOV.U32 R11, RZ, RZ, 0x181f ;  /* 0x0000181fff0b7424 */ /* 0x000fe400078e00ff */
[----:B------:R-:W-:-:S07]  /*24cb0*/  IMAD.MOV.U32 R15, RZ, RZ, -0x1 ;  /* 0xffffffffff0f7424 */ /* 0x000fce00078e00ff */
[----:B0123--:R-:W-:Y:S05]  /*24cc0*/  WARPSYNC.COLLECTIVE R15, `(.L_x_849) ;  /* 0x000000000f087348 */ /* 0x00ffea0003c00000 */
[----:B------:R4:W0:Y:S02]  /*24cd0*/  SHFL.IDX P6, R14, R13, R12, R11 ;  /* 0x0000000c0d0e7389 */ /* 0x00082400000c000b */
[----:B01234-:R-:W-:Y:S01]  /*24ce0*/  ENDCOLLECTIVE ;  /* 0x000000000000791b */ /* 0x01ffe20003800000 */
.L_x_849:
[----:B------:R-:W-:Y:S05]  /*24cf0*/  BSYNC B1 ;  /* 0x0000000000017941 */ /* 0x000fea0003800000 */
.L_x_848:
        /* <DEDUP_REMOVED lines=8> */
.L_x_850:
[----:B------:R-:W-:Y:S01]  /*24d80*/  IMAD.MOV.U32 R50, RZ, RZ, R14 ;  /* 0x000000ffff327224 */ /* 0x000fe200078e000e */
[----:B------:R-:W-:Y:S06]  /*24d90*/  BRA `(.L_x_851) ;  /* 0xfffffe30004c7947 */ /* 0x000fec000383ffff */
.L_x_562:
[----:B------:R-:W-:Y:S01]  /*24da0*/  BSSY B1, `(.L_x_852) ;  /* 0x0000008000017945 */ /* 0x000fe20003800000 */
[----:B0-----:R-:W-:Y:S01]  /*24db0*/  IMAD.MOV.U32 R13, RZ, RZ, R111 ;  /* 0x000000ffff0d7224 */ /* 0x001fe200078e006f */
[----:B------:R-:W-:Y:S01]  /*24dc0*/  MOV R11, 0x181f ;  /* 0x0000181f000b7802 */ /* 0x000fe20000000f00 */
[----:B------:R-:W-:Y:S02]  /*24dd0*/  IMAD.MOV.U32 R12, RZ, RZ, 0x2 ;  /* 0x00000002ff0c7424 */ /* 0x000fe400078e00ff */
[----:B------:R-:W-:-:S07]  /*24de0*/  IMAD.MOV.U32 R15, RZ, RZ, -0x1 ;  /* 0xffffffffff0f7424 */ /* 0x000fce00078e00ff */
[----:B-1234-:R-:W-:Y:S05]  /*24df0*/  WARPSYNC.COLLECTIVE R15, `(.L_x_853) ;  /* 0x000000000f087348 */ /* 0x01efea0003c00000 */
[----:B------:R0:W0:Y:S02]  /*24e00*/  SHFL.IDX P6, R14, R13, R12, R11 ;  /* 0x0000000c0d0e7389 */ /* 0x00002400000c000b */
[----:B01234-:R-:W-:Y:S01]  /*24e10*/  ENDCOLLECTIVE ;  /* 0x000000000000791b */ /* 0x01ffe20003800000 */
.L_x_853:
[----:B------:R-:W-:Y:S05]  /*24e20*/  BSYNC B1 ;  /* 0x0000000000017941 */ /* 0x000fea0003800000 */
.L_x_852:
        /* <DEDUP_REMOVED lines=8> */
.L_x_854:
[----:B------:R-:W-:Y:S01]  /*24eb0*/  IMAD.MOV.U32 R52, RZ, RZ, R14 ;  /* 0x000000ffff347224 */ /* 0x000fe200078e000e */
[----:B------:R-:W-:Y:S06]  /*24ec0*/  BRA `(.L_x_855) ;  /* 0xfffffe3c00e87947 */ /* 0x000fec000383ffff */
.L_x_567:
[----:B------:R-:W-:Y:S01]  /*24ed0*/  BSSY B1, `(.L_x_856) ;  /* 0x0000008000017945 */ /* 0x000fe20003800000 */
[----:B0-----:R-:W-:Y:S01]  /*24ee0*/  MOV R13, R111 ;  /* 0x0000006f000d7202 */ /* 0x001fe20000000f00 */
[----:B------:R-:W-:Y:S02]  /*24ef0*/  IMAD.MOV.U32 R12, RZ, RZ, 0x3 ;  /* 0x00000003ff0c7424 */ /* 0x000fe400078e00ff */
[----:B------:R-:W-:Y:S02]  /*24f00*/  IMAD.MOV.U32 R11, RZ, RZ, 0x181f ;  /* 0x0000181fff0b7424 */ /* 0x000fe400078e00ff */
[----:B------:R-:W-:-:S07]  /*24f10*/  IMAD.MOV.U32 R15, RZ, RZ, -0x1 ;  /* 0xffffffffff0f7424 */ /* 0x000fce00078e00ff */
[----:B-1234-:R-:W-:Y:S05]  /*24f20*/  WARPSYNC.COLLECTIVE R15, `(.L_x_857) ;  /* 0x000000000f087348 */ /* 0x01efea0003c00000 */
[----:B------:R0:W0:Y:S02]  /*24f30*/  SHFL.IDX P6, R14, R13, R12, R11 ;  /* 0x0000000c0d0e7389 */ /* 0x00002400000c000b */
[----:B01234-:R-:W-:Y:S01]  /*24f40*/  ENDCOLLECTIVE ;  /* 0x000000000000791b */ /* 0x01ffe20003800000 */
.L_x_857:
[----:B------:R-:W-:Y:S05]  /*24f50*/  BSYNC B1 ;  /* 0x0000000000017941 */ /* 0x000fea0003800000 */
.L_x_856:
        /* <DEDUP_REMOVED lines=8> */
.L_x_858:
[----:B------:R-:W-:Y:S01]  /*24fe0*/  IMAD.MOV.U32 R110, RZ, RZ, R14 ;  /* 0x000000ffff6e7224 */ /* 0x000fe200078e000e */
[----:B------:R-:W-:Y:S06]  /*24ff0*/  BRA `(.L_x_859) ;  /* 0xfffffe4c00847947 */ /* 0x000fec000383ffff */
.L_x_572:
[----:B0-----:R0:W1:Y:S02]  /*25000*/  SYNCS.PHASECHK.TRANS64.TRYWAIT P2, [R4+URZ+0x38890], R107 ;  /* 0x0388906b040075a7 */ /* 0x001064000804017f */
[----:B-1----:R-:W-:Y:S05]  /*25010*/  @!P2 NANOSLEEP.SYNCS 0x989680 ;  /* 0x009896800000a95d */ /* 0x002fea0003900000 */
[----:B------:R-:W1:Y:S02]  /*25020*/  @!P2 SYNCS.PHASECHK.TRANS64 P2, [R4+URZ+0x38890], R107 ;  /* 0x0388906b0400a5a7 */ /* 0x000e64000804007f */
[----:B-1----:R-:W-:Y:S05]  /*25030*/  @!P2 BRA `(.L_x_572) ;  /* 0xfffffffc00f0a947 */ /* 0x002fea000383ffff */
[----:B------:R-:W-:Y:S05]  /*25040*/  BRA `(.L_x_860) ;  /* 0xfffffe5c007c7947 */ /* 0x000fea000383ffff */
.L_x_573:
[----:B------:R-:W-:Y:S01]  /*25050*/  BSSY B1, `(.L_x_861) ;  /* 0x0000008000017945 */ /* 0x000fe20003800000 */
[----:B------:R-:W-:Y:S01]  /*25060*/  IMAD.MOV.U32 R13, RZ, RZ, R46 ;  /* 0x000000ffff0d7224 */ /* 0x000fe200078e002e */
[----:B------:R-:W-:Y:S01]  /*25070*/  MOV R11, 0x181f ;  /* 0x0000181f000b7802 */ /* 0x000fe20000000f00 */
[----:B------:R-:W-:Y:S02]  /*25080*/  IMAD.MOV.U32 R12, RZ, RZ, RZ ;  /* 0x000000ffff0c7224 */ /* 0x000fe400078e00ff */
[----:B------:R-:W-:-:S07]  /*25090*/  IMAD.MOV.U32 R15, RZ, RZ, -0x1 ;  /* 0xffffffffff0f7424 */ /* 0x000fce00078e00ff */
[----:B0-----:R-:W-:Y:S05]  /*250a0*/  WARPSYNC.COLLECTIVE R15, `(.L_x_862) ;  /* 0x000000000f087348 */ /* 0x001fea0003c00000 */
[----:B------:R1:W2:Y:S02]  /*250b0*/  SHFL.IDX P6, R14, R13, R12, R11 ;  /* 0x0000000c0d0e7389 */ /* 0x0002a400000c000b */
[----:B012---:R-:W-:Y:S01]  /*250c0*/  ENDCOLLECTIVE ;  /* 0x000000000000791b */ /* 0x007fe20003800000 */
.L_x_862:
[----:B------:R-:W-:Y:S05]  /*250d0*/  BSYNC B1 ;  /* 0x0000000000017941 */ /* 0x000fea0003800000 */
.L_x_861:
        /* <DEDUP_REMOVED lines=8> */
.L_x_863:
[----:B------:R-:W-:Y:S05]  /*25160*/  BRA `(.L_x_864) ;  /* 0xfffffe5c00a07947 */ /* 0x000fea000383ffff */
.L_x_576:
[----:B------:R-:W-:Y:S01]  /*25170*/  BSSY B1, `(.L_x_865) ;  /* 0x0000008000017945 */ /* 0x000fe20003800000 */
[----:B----4-:R-:W-:Y:S01]  /*25180*/  IMAD.MOV.U32 R13, RZ, RZ, R46 ;  /* 0x000000ffff0d7224 */ /* 0x010fe200078e002e */
[----:B------:R-:W-:Y:S01]  /*25190*/  MOV R12, 0x1 ;  /* 0x00000001000c7802 */ /* 0x000fe20000000f00 */
[----:B------:R-:W-:Y:S02]  /*251a0*/  IMAD.MOV.U32 R11, RZ, RZ, 0x181f ;  /* 0x0000181fff0b7424 */ /* 0x000fe400078e00ff */
[----:B------:R-:W-:-:S07]  /*251b0*/  IMAD.MOV.U32 R15, RZ, RZ, -0x1 ;  /* 0xffffffffff0f7424 */ /* 0x000fce00078e00ff */
[----:B0123--:R-:W-:Y:S05]  /*251c0*/  WARPSYNC.COLLECTIVE R15, `(.L_x_866) ;  /* 0x000000000f087348 */ /* 0x00ffea0003c00000 */
[----:B---3--:R3:W4:Y:S02]  /*251d0*/  SHFL.IDX P6, R14, R13, R12, R11 ;  /* 0x0000000c0d0e7389 */ /* 0x00872400000c000b */
[----:B01234-:R-:W-:Y:S01]  /*251e0*/  ENDCOLLECTIVE ;  /* 0x000000000000791b */ /* 0x01ffe20003800000 */
.L_x_866:
[----:B------:R-:W-:Y:S05]  /*251f0*/  BSYNC B1 ;  /* 0x0000000000017941 */ /* 0x000fea0003800000 */
.L_x_865:
[----:B------:R-:W-:Y:S01]  /*25200*/  MOV R13, R45 ;  /* 0x0000002d000d7202 */ /* 0x000fe20000000f00 */
[----:B------:R-:W-:Y:S02]  /*25210*/  IMAD.MOV.U32 R12, RZ, RZ, 0x1 ;  /* 0x00000001ff0c7424 */ /* 0x000fe400078e00ff */
[----:B------:R-:W-:Y:S02]  /*25220*/  IMAD.MOV.U32 R11, RZ, RZ, 0x181f ;  /* 0x0000181fff0b7424 */ /* 0x000fe400078e00ff */
[----:B------:R-:W-:Y:S02]  /*25230*/  IMAD.MOV.U32 R15, RZ, RZ, -0x1 ;  /* 0xffffffffff0f7424 */ /* 0x000fe400078e00ff */
[----:B------:R-:W-:-:S07]  /*25240*/  IMAD.MOV.U32 R44, RZ, RZ, R14 ;  /* 0x000000ffff2c7224 */ /* 0x000fce00078e000e */
[----:B------:R-:W-:Y:S05]  /*25250*/  WARPSYNC.COLLECTIVE R15, `(.L_x_867) ;  /* 0x000000000f087348 */ /* 0x000fea0003c00000 */
[----:B------:R0:W1:Y:S02]  /*25260*/  SHFL.IDX P6, R14, R13, R12, R11 ;  /* 0x0000000c0d0e7389 */ /* 0x00006400000c000b */
[----:B01----:R-:W-:Y:S01]  /*25270*/  ENDCOLLECTIVE ;  /* 0x000000000000791b */ /* 0x003fe20003800000 */
.L_x_867:
[----:B------:R-:W-:Y:S05]  /*25280*/  BRA `(.L_x_868) ;  /* 0xfffffe5c00a07947 */ /* 0x000fea000383ffff */
.L_x_579:
[----:B------:R-:W-:Y:S01]  /*25290*/  BSSY B1, `(.L_x_869) ;  /* 0x0000008000017945 */ /* 0x000fe20003800000 */
[----:B----4-:R-:W-:Y:S01]  /*252a0*/  MOV R13, R46 ;  /* 0x0000002e000d7202 */ /* 0x010fe20000000f00 */
[----:B------:R-:W-:Y:S02]  /*252b0*/  IMAD.MOV.U32 R12, RZ, RZ, 0x2 ;  /* 0x00000002ff0c7424 */ /* 0x000fe400078e00ff */
[----:B------:R-:W-:Y:S02]  /*252c0*/  IMAD.MOV.U32 R11, RZ, RZ, 0x181f ;  /* 0x0000181fff0b7424 */ /* 0x000fe400078e00ff */
[----:B------:R-:W-:-:S07]  /*252d0*/  IMAD.MOV.U32 R15, RZ, RZ, -0x1 ;  /* 0xffffffffff0f7424 */ /* 0x000fce00078e00ff */
[----:B0123--:R-:W-:Y:S05]  /*252e0*/  WARPSYNC.COLLECTIVE R15, `(.L_x_870) ;  /* 0x000000000f087348 */ /* 0x00ffea0003c00000 */
[----:B---3--:R3:W4:Y:S02]  /*252f0*/  SHFL.IDX P6, R14, R13, R12, R11 ;  /* 0x0000000c0d0e7389 */ /* 0x00872400000c000b */
[----:B01234-:R-:W-:Y:S01]  /*25300*/  ENDCOLLECTIVE ;  /* 0x000000000000791b */ /* 0x01ffe20003800000 */
.L_x_870:
[----:B------:R-:W-:Y:S05]  /*25310*/  BSYNC B1 ;  /* 0x0000000000017941 */ /* 0x000fea0003800000 */
.L_x_869:
        /* <DEDUP_REMOVED lines=8> */
.L_x_871:
[----:B------:R-:W-:Y:S05]  /*253a0*/  BRA `(.L_x_872) ;  /* 0xfffffe5c00a47947 */ /* 0x000fea000383ffff */
.L_x_582:
[----:B------:R-:W-:Y:S01]  /*253b0*/  BSSY B1, `(.L_x_873) ;  /* 0x0000008000017945 */ /* 0x000fe20003800000 */
[----:B0-----:R-:W-:Y:S01]  /*253c0*/  IMAD.MOV.U32 R13, RZ, RZ, R46 ;  /* 0x000000ffff0d7224 */ /* 0x001fe200078e002e */
[----:B------:R-:W-:Y:S01]  /*253d0*/  MOV R15, 0xffffffff ;  /* 0xffffffff000f7802 */ /* 0x000fe20000000f00 */
[----:B------:R-:W-:Y:S02]  /*253e0*/  IMAD.MOV.U32 R12, RZ, RZ, 0x3 ;  /* 0x00000003ff0c7424 */ /* 0x000fe400078e00ff */
[----:B------:R-:W-:-:S07]  /*253f0*/  IMAD.MOV.U32 R11, RZ, RZ, 0x181f ;  /* 0x0000181fff0b7424 */ /* 0x000fce00078e00ff */
[----:B-1234-:R-:W-:Y:S05]  /*25400*/  WARPSYNC.COLLECTIVE R15, `(.L_x_874) ;  /* 0x000000000f087348 */ /* 0x01efea0003c00000 */
[----:B----4-:R0:W4:Y:S02]  /*25410*/  SHFL.IDX P6, R14, R13, R12, R11 ;  /* 0x0000000c0d0e7389 */ /* 0x01012400000c000b */
[----:B01234-:R-:W-:Y:S01]  /*25420*/  ENDCOLLECTIVE ;  /* 0x000000000000791b */ /* 0x01ffe20003800000 */
.L_x_874:
[----:B------:R-:W-:Y:S05]  /*25430*/  BSYNC B1 ;  /* 0x0000000000017941 */ /* 0x000fea0003800000 */
.L_x_873:
        /* <DEDUP_REMOVED lines=8> */
.L_x_875:
[----:B------:R-:W-:Y:S05]  /*254c0*/  BRA `(.L_x_876) ;  /* 0xfffffe5c00a87947 */ /* 0x000fea000383ffff */
.L_x_586:
[----:B------:R0:W0:Y:S02]  /*254d0*/  SYNCS.PHASECHK.TRANS64.TRYWAIT P3, [R4+URZ+0x388b0], R107 ;  /* 0x0388b06b040075a7 */ /* 0x000024000806017f */
[----:B0-----:R-:W-:Y:S05]  /*254e0*/  @!P3 NANOSLEEP.SYNCS 0x989680 ;  /* 0x009896800000b95d */ /* 0x001fea0003900000 */
[----:B------:R-:W0:Y:S02]  /*254f0*/  @!P3 SYNCS.PHASECHK.TRANS64 P3, [R4+URZ+0x388b0], R107 ;  /* 0x0388b06b0400b5a7 */ /* 0x000e24000806007f */
[----:B0-----:R-:W-:Y:S05]  /*25500*/  @!P3 BRA `(.L_x_586) ;  /* 0xfffffffc00f0b947 */ /* 0x001fea000383ffff */
[----:B------:R-:W-:Y:S05]  /*25510*/  BRA `(.L_x_877) ;  /* 0xfffffe6000207947 */ /* 0x000fea000383ffff */
.L_x_598:
[----:B------:R-:W-:Y:S01]  /*25520*/  BSSY B0, `(.L_x_878) ;  /* 0x0000007000007945 */ /* 0x000fe20003800000 */
[----:B------:R-:W-:Y:S01]  /*25530*/  IMAD.MOV.U32 R12, RZ, RZ, RZ ;  /* 0x000000ffff0c7224 */ /* 0x000fe200078e00ff */
[----:B------:R-:W-:Y:S01]  /*25540*/  MOV R15, 0xffffffff ;  /* 0xffffffff000f7802 */ /* 0x000fe20000000f00 */
[----:B------:R-:W-:-:S07]  /*25550*/  IMAD.MOV.U32 R11, RZ, RZ, 0x1f ;  /* 0x0000001fff0b7424 */ /* 0x000fce00078e00ff */
[----:B-----5:R-:W-:Y:S05]  /*25560*/  WARPSYNC.COLLECTIVE R15, `(.L_x_879) ;  /* 0x000000000f087348 */ /* 0x020fea0003c00000 */
[----:B------:R0:W1:Y:S02]  /*25570*/  SHFL.IDX P6, R14, R13, R12, R11 ;  /* 0x0000000c0d0e7389 */ /* 0x00006400000c000b */
[----:B01---5:R-:W-:Y:S01]  /*25580*/  ENDCOLLECTIVE ;  /* 0x000000000000791b */ /* 0x023fe20003800000 */
.L_x_879:
[----:B------:R-:W-:Y:S05]  /*25590*/  BSYNC B0 ;  /* 0x0000000000007941 */ /* 0x000fea0003800000 */
.L_x_878:
[----:B------:R-:W-:Y:S05]  /*255a0*/  BRA `(.L_x_880) ;  /* 0xfffffe6c00947947 */ /* 0x000fea000383ffff */
.L_x_608:
[----:B------:R-:W-:Y:S01]  /*255b0*/  BSSY B1, `(.L_x_881) ;  /* 0x0000008000017945 */ /* 0x000fe20003800000 */
[----:B0-----:R-:W-:Y:S01]  /*255c0*/  IMAD.MOV.U32 R13, RZ, RZ, R26 ;  /* 0x000000ffff0d7224 */ /* 0x001fe200078e001a */
[----:B------:R-:W-:Y:S01]  /*255d0*/  MOV R15, 0xffffffff ;  /* 0xffffffff000f7802 */ /* 0x000fe20000000f00 */
[----:B------:R-:W-:Y:S02]  /*255e0*/  IMAD.MOV.U32 R12, RZ, RZ, RZ ;  /* 0x000000ffff0c7224 */ /* 0x000fe400078e00ff */
[----:B------:R-:W-:-:S07]  /*255f0*/  IMAD.MOV.U32 R11, RZ, RZ, 0x181f ;  /* 0x0000181fff0b7424 */ /* 0x000fce00078e00ff */
[----:B------:R-:W-:Y:S05]  /*25600*/  WARPSYNC.COLLECTIVE R15, `(.L_x_882) ;  /* 0x000000000f087348 */ /* 0x000fea0003c00000 */
[----:B------:R0:W1:Y:S02]  /*25610*/  SHFL.IDX P6, R14, R13, R12, R11 ;  /* 0x0000000c0d0e7389 */ /* 0x00006400000c000b */
[----:B01----:R-:W-:Y:S01]  /*25620*/  ENDCOLLECTIVE ;  /* 0x000000000000791b */ /* 0x003fe20003800000 */
.L_x_882:
[----:B------:R-:W-:Y:S05]  /*25630*/  BSYNC B1 ;  /* 0x0000000000017941 */ /* 0x000fea0003800000 */
.L_x_881:
[----:B------:R-:W-:Y:S01]  /*25640*/  IMAD.MOV.U32 R13, RZ, RZ, R24 ;  /* 0x000000ffff0d7224 */ /* 0x000fe200078e0018 */
[----:B------:R-:W-:Y:S01]  /*25650*/  MOV R11, 0x181f ;  /* 0x0000181f000b7802 */ /* 0x000fe20000000f00 */
[----:B------:R-:W-:Y:S02]  /*25660*/  IMAD.MOV.U32 R12, RZ, RZ, RZ ;  /* 0x000000ffff0c7224 */ /* 0x000fe400078e00ff */
[----:B------:R-:W-:Y:S02]  /*25670*/  IMAD.MOV.U32 R15, RZ, RZ, -0x1 ;  /* 0xffffffffff0f7424 */ /* 0x000fe400078e00ff */
[----:B------:R-:W-:-:S07]  /*25680*/  IMAD.MOV.U32 R0, RZ, RZ, R14 ;  /* 0x000000ffff007224 */ /* 0x000fce00078e000e */
[----:B------:R-:W-:Y:S05]  /*25690*/  WARPSYNC.COLLECTIVE R15, `(.L_x_883) ;  /* 0x000000000f087348 */ /* 0x000fea0003c00000 */
[----:B------:R0:W1:Y:S02]  /*256a0*/  SHFL.IDX P6, R14, R13, R12, R11 ;  /* 0x0000000c0d0e7389 */ /* 0x00006400000c000b */
[----:B01----:R-:W-:Y:S01]  /*256b0*/  ENDCOLLECTIVE ;  /* 0x000000000000791b */ /* 0x003fe20003800000 */
.L_x_883:
[----:B------:R-:W-:Y:S02]  /*256c0*/  IMAD.MOV.U32 R13, RZ, RZ, R27 ;  /* 0x000000ffff0d7224 */ /* 0x000fe400078e001b */
[----:B------:R-:W-:-:S07]  /*256d0*/  IMAD.MOV.U32 R3, RZ, RZ, R14 ;  /* 0x000000ffff037224 */ /* 0x000fce00078e000e */
[----:B------:R-:W-:Y:S05]  /*256e0*/  WARPSYNC.COLLECTIVE R15, `(.L_x_884) ;  /* 0x000000000f087348 */ /* 0x000fea0003c00000 */
[----:B------:R0:W1:Y:S02]  /*256f0*/  SHFL.IDX P6, R14, R13, R12, R11 ;  /* 0x0000000c0d0e7389 */ /* 0x00006400000c000b */
[----:B01----:R-:W-:Y:S01]  /*25700*/  ENDCOLLECTIVE ;  /* 0x000000000000791b */ /* 0x003fe20003800000 */
.L_x_884:
[----:B------:R-:W-:Y:S01]  /*25710*/  IMAD.MOV.U32 R13, RZ, RZ, R94 ;  /* 0x000000ffff0d7224 */ /* 0x000fe200078e005e */
[----:B------:R-:W-:-:S07]  /*25720*/  MOV R4, R14 ;  /* 0x0000000e00047202 */ /* 0x000fce0000000f00 */
[----:B------:R-:W-:Y:S05]  /*25730*/  WARPSYNC.COLLECTIVE R15, `(.L_x_885) ;  /* 0x000000000f087348 */ /* 0x000fea0003c00000 */
[----:B------:R0:W1:Y:S02]  /*25740*/  SHFL.IDX P6, R14, R13, R12, R11 ;  /* 0x0000000c0d0e7389 */ /* 0x00006400000c000b */
[----:B01----:R-:W-:Y:S01]  /*25750*/  ENDCOLLECTIVE ;  /* 0x000000000000791b */ /* 0x003fe20003800000 */
.L_x_885:
[----:B------:R-:W-:Y:S05]  /*25760*/  BRA `(.L_x_886) ;  /* 0xfffffe7000887947 */ /* 0x000fea000383ffff */
.L_x_612:
[----:B0-----:R0:W1:Y:S02]  /*25770*/  SYNCS.PHASECHK.TRANS64.TRYWAIT P0, [R23+URZ+0x38800], R32 ;  /* 0x03880020170075a7 */ /* 0x001064000800017f */
[----:B-1----:R-:W-:Y:S05]  /*25780*/  @!P0 NANOSLEEP.SYNCS 0x989680 ;  /* 0x009896800000895d */ /* 0x002fea0003900000 */
[----:B------:R-:W1:Y:S02]  /*25790*/  @!P0 SYNCS.PHASECHK.TRANS64 P0, [R23+URZ+0x38800], R32 ;  /* 0x03880020170085a7 */ /* 0x000e64000800007f */
[----:B-1----:R-:W-:Y:S05]  /*257a0*/  @!P0 BRA `(.L_x_612) ;  /* 0xfffffffc00f08947 */ /* 0x002fea000383ffff */
[----:B------:R-:W-:Y:S05]  /*257b0*/  BRA `(.L_x_887) ;  /* 0xfffffe7400c07947 */ /* 0x000fea000383ffff */
.L_x_628:
[----:B------:R-:W-:Y:S01]  /*257c0*/  BSSY B1, `(.L_x_888) ;  /* 0x0000008000017945 */ /* 0x000fe20003800000 */
[----:B0-----:R-:W-:Y:S01]  /*257d0*/  IMAD.MOV.U32 R13, RZ, RZ, R26 ;  /* 0x000000ffff0d7224 */ /* 0x001fe200078e001a */
[----:B------:R-:W-:Y:S01]  /*257e0*/  MOV R11, 0x181f ;  /* 0x0000181f000b7802 */ /* 0x000fe20000000f00 */
[----:B------:R-:W-:Y:S02]  /*257f0*/  IMAD.MOV.U32 R12, RZ, RZ, RZ ;  /* 0x000000ffff0c7224 */ /* 0x000fe400078e00ff */
[----:B------:R-:W-:-:S07]  /*25800*/  IMAD.MOV.U32 R15, RZ, RZ, -0x1 ;  /* 0xffffffffff0f7424 */ /* 0x000fce00078e00ff */
[----:B------:R-:W-:Y:S05]  /*25810*/  WARPSYNC.COLLECTIVE R15, `(.L_x_889) ;  /* 0x000000000f087348 */ /* 0x000fea0003c00000 */
[----:B------:R0:W1:Y:S02]  /*25820*/  SHFL.IDX P6, R14, R13, R12, R11 ;  /* 0x0000000c0d0e7389 */ /* 0x00006400000c000b */
[----:B01----:R-:W-:Y:S01]  /*25830*/  ENDCOLLECTIVE ;  /* 0x000000000000791b */ /* 0x003fe20003800000 */
.L_x_889:
[----:B------:R-:W-:Y:S05]  /*25840*/  BSYNC B1 ;  /* 0x0000000000017941 */ /* 0x000fea0003800000 */
.L_x_888:
        /* <DEDUP_REMOVED lines=8> */
.L_x_890:
[----:B------:R-:W-:Y:S01]  /*258d0*/  MOV R13, R27 ;  /* 0x0000001b000d7202 */ /* 0x000fe20000000f00 */
[----:B------:R-:W-:-:S07]  /*258e0*/  IMAD.MOV.U32 R5, RZ, RZ, R14 ;  /* 0x000000ffff057224 */ /* 0x000fce00078e000e */
[----:B------:R-:W-:Y:S05]  /*258f0*/  WARPSYNC.COLLECTIVE R15, `(.L_x_891) ;  /* 0x000000000f087348 */ /* 0x000fea0003c00000 */
[----:B------:R0:W1:Y:S02]  /*25900*/  SHFL.IDX P6, R14, R13, R12, R11 ;  /* 0x0000000c0d0e7389 */ /* 0x00006400000c000b */
[----:B01----:R-:W-:Y:S01]  /*25910*/  ENDCOLLECTIVE ;  /* 0x000000000000791b */ /* 0x003fe20003800000 */
.L_x_891:
[----:B------:R-:W-:Y:S02]  /*25920*/  IMAD.MOV.U32 R13, RZ, RZ, R94 ;  /* 0x000000ffff0d7224 */ /* 0x000fe400078e005e */
[----:B------:R-:W-:-:S07]  /*25930*/  IMAD.MOV.U32 R7, RZ, RZ, R14 ;  /* 0x000000ffff077224 */ /* 0x000fce00078e000e */
[----:B------:R-:W-:Y:S05]  /*25940*/  WARPSYNC.COLLECTIVE R15, `(.L_x_892) ;  /* 0x000000000f087348 */ /* 0x000fea0003c00000 */
[----:B------:R0:W1:Y:S02]  /*25950*/  SHFL.IDX P6, R14, R13, R12, R11 ;  /* 0x0000000c0d0e7389 */ /* 0x00006400000c000b */
[----:B01----:R-:W-:Y:S01]  /*25960*/  ENDCOLLECTIVE ;  /* 0x000000000000791b */ /* 0x003fe20003800000 */
.L_x_892:
[----:B------:R-:W-:Y:S05]  /*25970*/  BRA `(.L_x_893) ;  /* 0xfffffea400a47947 */ /* 0x000fea000383ffff */
.L_x_632:
[----:B0-----:R0:W1:Y:S02]  /*25980*/  SYNCS.PHASECHK.TRANS64.TRYWAIT P1, [R23+URZ+0x38800], R34 ;  /* 0x03880022170075a7 */ /* 0x001064000802017f */
[----:B-1----:R-:W-:Y:S05]  /*25990*/  @!P1 NANOSLEEP.SYNCS 0x989680 ;  /* 0x009896800000995d */ /* 0x002fea0003900000 */
[----:B------:R-:W1:Y:S02]  /*259a0*/  @!P1 SYNCS.PHASECHK.TRANS64 P1, [R23+URZ+0x38800], R34 ;  /* 0x03880022170095a7 */ /* 0x000e64000802007f */
[----:B-1----:R-:W-:Y:S05]  /*259b0*/  @!P1 BRA `(.L_x_632) ;  /* 0xfffffffc00f09947 */ /* 0x002fea000383ffff */
[----:B------:R-:W-:Y:S05]  /*259c0*/  BRA `(.L_x_894) ;  /* 0xfffffea800c47947 */ /* 0x000fea000383ffff */
.L_x_642:
[----:B-1----:R1:W2:Y:S02]  /*259d0*/  SYNCS.PHASECHK.TRANS64.TRYWAIT P1, [R3+URZ+0x38830], R6 ;  /* 0x03883006030075a7 */ /* 0x0022a4000802017f */
[----:B--2---:R-:W-:Y:S05]  /*259e0*/  @!P1 NANOSLEEP.SYNCS 0x989680 ;  /* 0x009896800000995d */ /* 0x004fea0003900000 */
[----:B------:R-:W2:Y:S02]  /*259f0*/  @!P1 SYNCS.PHASECHK.TRANS64 P1, [R3+URZ+0x38830], R6 ;  /* 0x03883006030095a7 */ /* 0x000ea4000802007f */
[----:B--2---:R-:W-:Y:S05]  /*25a00*/  @!P1 BRA `(.L_x_642) ;  /* 0xfffffffc00f09947 */ /* 0x004fea000383ffff */
[----:B------:R-:W-:Y:S05]  /*25a10*/  BRA `(.L_x_641) ;  /* 0xfffffedc00d47947 */ /* 0x000fea000383ffff */
.L_x_648:
[----:B-1----:R1:W2:Y:S02]  /*25a20*/  SYNCS.PHASECHK.TRANS64.TRYWAIT P1, [R3+URZ+0x38850], R6 ;  /* 0x03885006030075a7 */ /* 0x0022a4000802017f */
[----:B--2---:R-:W-:Y:S05]  /*25a30*/  @!P1 NANOSLEEP.SYNCS 0x989680 ;  /* 0x009896800000995d */ /* 0x004fea0003900000 */
[----:B------:R-:W2:Y:S02]  /*25a40*/  @!P1 SYNCS.PHASECHK.TRANS64 P1, [R3+URZ+0x38850], R6 ;  /* 0x03885006030095a7 */ /* 0x000ea4000802007f */
[----:B--2---:R-:W-:Y:S05]  /*25a50*/  @!P1 BRA `(.L_x_648) ;  /* 0xfffffffc00f09947 */ /* 0x004fea000383ffff */
[----:B------:R-:W-:Y:S05]  /*25a60*/  BRA `(.L_x_647) ;  /* 0xfffffefc00f07947 */ /* 0x000fea000383ffff */
.L_x_654:
[----:B-1----:R1:W2:Y:S02]  /*25a70*/  SYNCS.PHASECHK.TRANS64.TRYWAIT P2, [R6+URZ+0x38830], R7 ;  /* 0x03883007060075a7 */ /* 0x0022a4000804017f */
[----:B--2---:R-:W-:Y:S05]  /*25a80*/  @!P2 NANOSLEEP.SYNCS 0x989680 ;  /* 0x009896800000a95d */ /* 0x004fea0003900000 */
[----:B------:R-:W2:Y:S02]  /*25a90*/  @!P2 SYNCS.PHASECHK.TRANS64 P2, [R6+URZ+0x38830], R7 ;  /* 0x038830070600a5a7 */ /* 0x000ea4000804007f */
[----:B--2---:R-:W-:Y:S05]  /*25aa0*/  @!P2 BRA `(.L_x_654) ;  /* 0xfffffffc00f0a947 */ /* 0x004fea000383ffff */
[----:B------:R-:W-:Y:S05]  /*25ab0*/  BRA `(.L_x_653) ;  /* 0xffffff0400007947 */ /* 0x000fea000383ffff */
.L_x_660:
[----:B---3--:R3:W4:Y:S02]  /*25ac0*/  SYNCS.PHASECHK.TRANS64.TRYWAIT P2, [R6+URZ+0x38850], R7 ;  /* 0x03885007060075a7 */ /* 0x008724000804017f */
[----:B----4-:R-:W-:Y:S05]  /*25ad0*/  @!P2 NANOSLEEP.SYNCS 0x989680 ;  /* 0x009896800000a95d */ /* 0x010fea0003900000 */
[----:B------:R-:W4:Y:S02]  /*25ae0*/  @!P2 SYNCS.PHASECHK.TRANS64 P2, [R6+URZ+0x38850], R7 ;  /* 0x038850070600a5a7 */ /* 0x000f24000804007f */
[----:B----4-:R-:W-:Y:S05]  /*25af0*/  @!P2 BRA `(.L_x_660) ;  /* 0xfffffffc00f0a947 */ /* 0x010fea000383ffff */
[----:B------:R-:W-:Y:S05]  /*25b00*/  BRA `(.L_x_659) ;  /* 0xffffff2400147947 */ /* 0x000fea000383ffff */
.L_x_665:
[----:B------:R-:W-:Y:S02]  /*25b10*/  SEL R27, R24, R57, P0 ;  /* 0x00000039181b7207 */ /* 0x000fe40000000000 */
[----:B------:R-:W-:Y:S02]  /*25b20*/  SEL R31, R38, R35, P0 ;  /* 0x00000023261f7207 */ /* 0x000fe40000000000 */
[----:B------:R-:W-:Y:S02]  /*25b30*/  SEL R24, R57, R24, P0 ;  /* 0x0000001839187207 */ /* 0x000fe40000000000 */
[----:B------:R-:W-:Y:S02]  /*25b40*/  SEL R38, R35, R38, P0 ;  /* 0x0000002623267207 */ /* 0x000fe40000000000 */
[----:B------:R-:W-:Y:S02]  /*25b50*/  SEL R29, R15, R14, P0 ;  /* 0x0000000e0f1d7207 */ /* 0x000fe40000000000 */
[----:B------:R-:W-:Y:S01]  /*25b60*/  SEL R36, R14, R15, P0 ;  /* 0x0000000f0e247207 */ /* 0x000fe20000000000 */
[----:B------:R-:W-:Y:S01]  /*25b70*/  IMAD.MOV.U32 R15, RZ, RZ, -0x1 ;  /* 0xffffffffff0f7424 */ /* 0x000fe200078e00ff */
[----:B------:R-:W-:-:S02]  /*25b80*/  SEL R35, R12, R43, P0 ;  /* 0x0000002b0c237207 */ /* 0x000fc40000000000 */
[----:B------:R-:W-:Y:S01]  /*25b90*/  SEL R44, R43, R12, P0 ;  /* 0x0000000c2b2c7207 */ /* 0x000fe20000000000 */
[----:B-----5:R-:W-:Y:S01]  /*25ba0*/  IMAD.MOV.U32 R12, RZ, RZ, R0 ;  /* 0x000000ffff0c7224 */ /* 0x020fe200078e0000 */
[----:B------:R-:W-:Y:S02]  /*25bb0*/  SEL R57, R50, R11, P0 ;  /* 0x0000000b32397207 */ /* 0x000fe40000000000 */
[----:B------:R-:W-:Y:S02]  /*25bc0*/  SEL R84, R11, R50, P0 ;  /* 0x000000320b547207 */ /* 0x000fe40000000000 */
[----:B------:R-:W-:Y:S02]  /*25bd0*/  MOV R11, 0x1c1f ;  /* 0x00001c1f000b7802 */ /* 0x000fe40000000f00 */
[----:B------:R-:W-:Y:S02]  /*25be0*/  SEL R9, R32, R33, P0 ;  /* 0x0000002120097207 */ /* 0x000fe40000000000 */
[----:B------:R-:W-:-:S07]  /*25bf0*/  SEL R6, R33, R32, P0 ;  /* 0x0000002021067207 */ /* 0x000fce0000000000 */
[----:B------:R-:W-:Y:S05]  /*25c00*/  WARPSYNC.COLLECTIVE R15, `(.L_x_895) ;  /* 0x000000000f087348 */ /* 0x000fea0003c00000 */
[----:B------:R0:W1:Y:S02]  /*25c10*/  SHFL.IDX P6, R14, R13, R12, R11 ;  /* 0x0000000c0d0e7389 */ /* 0x00006400000c000b */
[----:B01----:R-:W-:Y:S01]  /*25c20*/  ENDCOLLECTIVE ;  /* 0x000000000000791b */ /* 0x003fe20003800000 */
.L_x_895:
[----:B------:R-:W-:Y:S02]  /*25c30*/  SEL R21, R40, R41, P0 ;  /* 0x0000002928157207 */ /* 0x000fe40000000000 */
[----:B------:R-:W-:Y:S02]  /*25c40*/  SEL R8, R41, R40, P0 ;  /* 0x0000002829087207 */ /* 0x000fe40000000000 */
[----:B------:R-:W-:Y:S02]  /*25c50*/  SEL R33, R80, R39, P0 ;  /* 0x0000002750217207 */ /* 0x000fe40000000000 */
[----:B------:R-:W-:Y:S02]  /*25c60*/  SEL R40, R39, R80, P0 ;  /* 0x0000005027287207 */ /* 0x000fe40000000000 */
[----:B------:R-:W-:Y:S02]  /*25c70*/  SEL R53, R34, R5, P0 ;  /* 0x0000000522357207 */ /* 0x000fe40000000000 */
[----:B------:R-:W-:-:S02]  /*25c80*/  SEL R80, R5, R34, P0 ;  /* 0x0000002205507207 */ /* 0x000fc40000000000 */
[----:B------:R-:W-:Y:S01]  /*25c90*/  LOP3.LUT R5, R0, 0x2, RZ, 0x3c, !PT ;  /* 0x0000000200057812 */ /* 0x000fe200078e3cff */
[----:B------:R-:W-:Y:S01]  /*25ca0*/  IMAD.MOV.U32 R13, RZ, RZ, R4 ;  /* 0x000000ffff0d7224 */ /* 0x000fe200078e0004 */
[----:B------:R-:W-:Y:S02]  /*25cb0*/  SEL R55, R42, R7, P0 ;  /* 0x000000072a377207 */ /* 0x000fe40000000000 */
[----:B------:R-:W-:Y:S02]  /*25cc0*/  MOV R12, R5 ;  /* 0x00000005000c7202 */ /* 0x000fe40000000f00 */
[----:B------:R-:W-:Y:S02]  /*25cd0*/  SEL R82, R7, R42, P0 ;  /* 0x0000002a07527207 */ /* 0x000fe40000000000 */
[----:B------:R-:W-:Y:S02]  /*25ce0*/  SEL R51, R78, R101, P0 ;  /* 0x000000654e337207 */ /* 0x000fe40000000000 */
[----:B------:R-:W-:Y:S01]  /*25cf0*/  SEL R39, R104, R105, P0 ;  /* 0x0000006968277207 */ /* 0x000fe20000000000 */
[----:B------:R-:W-:Y:S01]  /*25d00*/  IMAD.MOV.U32 R7, RZ, RZ, R14 ;  /* 0x000000ffff077224 */ /* 0x000fe200078e000e */
[----:B------:R-:W-:-:S07]  /*25d10*/  SEL R52, R105, R104, P0 ;  /* 0x0000006869347207 */ /* 0x000fce0000000000 */
[----:B------:R-:W-:Y:S05]  /*25d20*/  WARPSYNC.COLLECTIVE R15, `(.L_x_896) ;  /* 0x000000000f087348 */ /* 0x000fea0003c00000 */
[----:B------:R0:W1:Y:S02]  /*25d30*/  SHFL.IDX P6, R14, R13, R12, R11 ;  /* 0x0000000c0d0e7389 */ /* 0x00006400000c000b */
[----:B01----:R-:W-:Y:S01]  /*25d40*/  ENDCOLLECTIVE ;  /* 0x000000000000791b */ /* 0x003fe20003800000 */
.L_x_896:
[----:B------:R-:W-:Y:S02]  /*25d50*/  SEL R78, R101, R78, P0 ;  /* 0x0000004e654e7207 */ /* 0x000fe40000000000 */
[----:B------:R-:W-:Y:S02]  /*25d60*/  SEL R101, R28, R67, P0 ;  /* 0x000000431c657207 */ /* 0x000fe40000000000 */
[----:B------:R-:W-:Y:S02]  /*25d70*/  SEL R104, R67, R28, P0 ;  /* 0x0000001c43687207 */ /* 0x000fe40000000000 */
[----:B------:R-:W-:Y:S02]  /*25d80*/  SEL R25, R48, R49, P0 ;  /* 0x0000003130197207 */ /* 0x000fe40000000000 */
[----:B------:R-:W-:Y:S02]  /*25d90*/  SEL R103, R30, R109, P0 ;  /* 0x0000006d1e677207 */ /* 0x000fe40000000000 */
[----:B------:R-:W-:-:S02]  /*25da0*/  SEL R106, R109, R30, P0 ;  /* 0x0000001e6d6a7207 */ /* 0x000fc40000000000 */
[----:B------:R-:W-:Y:S01]  /*25db0*/  SEL R10, R49, R48, P0 ;  /* 0x00000030310a7207 */ /* 0x000fe20000000000 */
[----:B------:R-:W-:Y:S01]  /*25dc0*/  IMAD.MOV.U32 R13, RZ, RZ, R9 ;  /* 0x000000ffff0d7224 */ /* 0x000fe200078e0009 */
[----:B------:R-:W-:Y:S01]  /*25dd0*/  SEL R105, R46, R133, P0 ;  /* 0x000000852e697207 */ /* 0x000fe20000000000 */
[----:B------:R-:W-:Y:S01]  /*25de0*/  IMAD.MOV.U32 R12, RZ, RZ, R0 ;  /* 0x000000ffff0c7224 */ /* 0x000fe200078e0000 */
[----:B------:R-:W-:Y:S02]  /*25df0*/  SEL R108, R133, R46, P0 ;  /* 0x0000002e856c7207 */ /* 0x000fe40000000000 */
        /* <DEDUP_REMOVED lines=8> */
.L_x_897:
        /* <DEDUP_REMOVED lines=13> */
[----:B------:R-:W-:-:S02]  /*25f50*/  SEL R100, R70, R63, P0 ;  /* 0x0000003f46647207 */ /* 0x000fc40000000000 */
[----:B------:R-:W-:-:S07]  /*25f60*/  MOV R9, R14 ;  /* 0x0000000e00097202 */ /* 0x000fce0000000f00 */
[----:B------:R-:W-:Y:S05]  /*25f70*/  WARPSYNC.COLLECTIVE R15, `(.L_x_898) ;  /* 0x000000000f087348 */ /* 0x000fea0003c00000 */
[----:B------:R0:W1:Y:S02]  /*25f80*/  SHFL.IDX P6, R14, R13, R12, R11 ;  /* 0x0000000c0d0e7389 */ /* 0x00006400000c000b */
[----:B01----:R-:W-:Y:S01]  /*25f90*/  ENDCOLLECTIVE ;  /* 0x000000000000791b */ /* 0x003fe20003800000 */
.L_x_898:
        /* <DEDUP_REMOVED lines=8> */
[----:B------:R-:W-:Y:S02]  /*26020*/  MOV R13, R21 ;  /* 0x00000015000d7202 */ /* 0x000fe40000000f00 */
        /* <DEDUP_REMOVED lines=9> */
.L_x_899:
[----:B------:R-:W-:Y:S02]  /*260c0*/  SEL R75, R127, R142, P0 ;  /* 0x0000008e7f4b7207 */ /* 0x000fe40000000000 */
[----:B------:R-:W-:Y:S02]  /*260d0*/  SEL R2, R142, R127, P0 ;  /* 0x0000007f8e027207 */ /* 0x000fe40000000000 */
[----:B------:R-:W-:Y:S02]  /*260e0*/  SEL R4, R7, R26, P0 ;  /* 0x0000001a07047207 */ /* 0x000fe40000000000 */
[----:B------:R-:W-:Y:S01]  /*260f0*/  SEL R6, R26, R7, P0 ;  /* 0x000000071a067207 */ /* 0x000fe20000000000 */
[----:B------:R-:W-:Y:S01]  /*26100*/  IMAD.MOV.U32 R13, RZ, RZ, R8 ;  /* 0x000000ffff0d7224 */ /* 0x000fe200078e0008 */
[----:B------:R-:W-:Y:S02]  /*26110*/  MOV R12, R5 ;  /* 0x00000005000c7202 */ /* 0x000fe40000000f00 */
[----:B------:R-:W-:Y:S01]  /*26120*/  SEL R8, R9, R28, P0 ;  /* 0x0000001c09087207 */ /* 0x000fe20000000000 */
[----:B------:R-:W-:-:S07]  /*26130*/  IMAD.MOV.U32 R21, RZ, RZ, R14 ;  /* 0x000000ffff157224 */ /* 0x000fce00078e000e */
[----:B------:R-:W-:Y:S05]  /*26140*/  WARPSYNC.COLLECTIVE R15, `(.L_x_900) ;  /* 0x000000000f087348 */ /* 0x000fea0003c00000 */
[----:B------:R0:W1:Y:S02]  /*26150*/  SHFL.IDX P6, R14, R13, R12, R11 ;  /* 0x0000000c0d0e7389 */ /* 0x00006400000c000b */
[----:B01----:R-:W-:Y:S01]  /*26160*/  ENDCOLLECTIVE ;  /* 0x000000000000791b */ /* 0x003fe20003800000 */
.L_x_900:
[----:B------:R-:W-:Y:S02]  /*26170*/  IMAD.MOV.U32 R13, RZ, RZ, R25 ;  /* 0x000000ffff0d7224 */ /* 0x000fe400078e0019 */
[----:B------:R-:W-:Y:S02]  /*26180*/  IMAD.MOV.U32 R12, RZ, RZ, R0 ;  /* 0x000000ffff0c7224 */ /* 0x000fe400078e0000 */
[----:B------:R-:W-:-:S07]  /*26190*/  IMAD.MOV.U32 R30, RZ, RZ, R14 ;  /* 0x000000ffff1e7224 */ /* 0x000fce00078e000e */
[----:B------:R-:W-:Y:S05]  /*261a0*/  WARPSYNC.COLLECTIVE R15, `(.L_x_901) ;  /* 0x000000000f087348 */ /* 0x000fea0003c00000 */
[----:B------:R0:W1:Y:S02]  /*261b0*/  SHFL.IDX P6, R14, R13, R12, R11 ;  /* 0x0000000c0d0e7389 */ /* 0x00006400000c000b */
[----:B01----:R-:W-:Y:S01]  /*261c0*/  ENDCOLLECTIVE ;  /* 0x000000000000791b */ /* 0x003fe20003800000 */
.L_x_901:
[----:B------:R-:W-:Y:S01]  /*261d0*/  IMAD.MOV.U32 R13, RZ, RZ, R10 ;  /* 0x000000ffff0d7224 */ /* 0x000fe200078e000a */
[----:B------:R-:W-:Y:S01]  /*261e0*/  SEL R10, R28, R9, P0 ;  /* 0x000000091c0a7207 */ /* 0x000fe20000000000 */
[----:B------:R-:W-:Y:S01]  /*261f0*/  IMAD.MOV.U32 R12, RZ, RZ, R5 ;  /* 0x000000ffff0c7224 */ /* 0x000fe200078e0005 */
[----:B------:R-:W-:-:S07]  /*26200*/  MOV R25, R14 ;  /* 0x0000000e00197202 */ /* 0x000fce0000000f00 */
[----:B------:R-:W-:Y:S05]  /*26210*/  WARPSYNC.COLLECTIVE R15, `(.L_x_902) ;  /* 0x000000000f087348 */ /* 0x000fea0003c00000 */
[----:B------:R0:W1:Y:S02]  /*26220*/  SHFL.IDX P6, R14, R13, R12, R11 ;  /* 0x0000000c0d0e7389 */ /* 0x00006400000c000b */
[----:B01----:R-:W-:Y:S01]  /*26230*/  ENDCOLLECTIVE ;  /* 0x000000000000791b */ /* 0x003fe20003800000 */
.L_x_902:
[----:B------:R-:W-:Y:S01]  /*26240*/  MOV R13, R27 ;  /* 0x0000001b000d7202 */ /* 0x000fe20000000f00 */
[----:B------:R-:W-:Y:S02]  /*26250*/  IMAD.MOV.U32 R12, RZ, RZ, R0 ;  /* 0x000000ffff0c7224 */ /* 0x000fe400078e0000 */
[----:B------:R-:W-:-:S07]  /*26260*/  IMAD.MOV.U32 R32, RZ, RZ, R14 ;  /* 0x000000ffff207224 */ /* 0x000fce00078e000e */
[----:B------:R-:W-:Y:S05]  /*26270*/  WARPSYNC.COLLECTIVE R15, `(.L_x_903) ;  /* 0x000000000f087348 */ /* 0x000fea0003c00000 */
[----:B------:R0:W1:Y:S02]  /*26280*/  SHFL.IDX P6, R14, R13, R12, R11 ;  /* 0x0000000c0d0e7389 */ /* 0x00006400000c000b */
[----:B01----:R-:W-:Y:S01]  /*26290*/  ENDCOLLECTIVE ;  /* 0x000000000000791b */ /* 0x003fe20003800000 */
.L_x_903:
        /* <DEDUP_REMOVED lines=8> */
.L_x_904:
[----:B------:R-:W-:Y:S02]  /*26320*/  IMAD.MOV.U32 R13, RZ, RZ, R29 ;  /* 0x000000ffff0d7224 */ /* 0x000fe400078e001d */
[----:B------:R-:W-:Y:S02]  /*26330*/  IMAD.MOV.U32 R12, RZ, RZ, R0 ;  /* 0x000000ffff0c7224 */ /* 0x000fe400078e0000 */
[----:B------:R-:W-:-:S07]  /*26340*/  IMAD.MOV.U32 R34, RZ, RZ, R14 ;  /* 0x000000ffff227224 */ /* 0x000fce00078e000e */
[----:B------:R-:W-:Y:S05]  /*26350*/  WARPSYNC.COLLECTIVE R15, `(.L_x_905) ;  /* 0x000000000f087348 */ /* 0x000fea0003c00000 */
[----:B------:R0:W1:Y:S02]  /*26360*/  SHFL.IDX P6, R14, R13, R12, R11 ;  /* 0x0000000c0d0e7389 */ /* 0x00006400000c000b */
[----:B01----:R-:W-:Y:S01]  /*26370*/  ENDCOLLECTIVE ;  /* 0x000000000000791b */ /* 0x003fe20003800000 */
.L_x_905:
[----:B------:R-:W-:Y:S01]  /*26380*/  SEL R28, R27, R34, P0 ;  /* 0x000000221b1c7207 */ /* 0x000fe20000000000 */
[----:B------:R-:W-:Y:S02]  /*26390*/  IMAD.MOV.U32 R13, RZ, RZ, R36 ;  /* 0x000000ffff0d7224 */ /* 0x000fe400078e0024 */
[----:B------:R-:W-:Y:S01]  /*263a0*/  IMAD.MOV.U32 R12, RZ, RZ, R5 ;  /* 0x000000ffff0c7224 */ /* 0x000fe200078e0005 */
[----:B------:R-:W-:-:S07]  /*263b0*/  MOV R29, R14 ;  /* 0x0000000e001d7202 */ /* 0x000fce0000000f00 */
[----:B------:R-:W-:Y:S05]  /*263c0*/  WARPSYNC.COLLECTIVE R15, `(.L_x_906) ;  /* 0x000000000f087348 */ /* 0x000fea0003c00000 */
[----:B------:R0:W1:Y:S02]  /*263d0*/  SHFL.IDX P6, R14, R13, R12, R11 ;  /* 0x0000000c0d0e7389 */ /* 0x00006400000c000b */
[----:B01----:R-:W-:Y:S01]  /*263e0*/  ENDCOLLECTIVE ;  /* 0x000000000000791b */ /* 0x003fe20003800000 */
.L_x_906:
[----:B------:R-:W-:Y:S01]  /*263f0*/  MOV R13, R31 ;  /* 0x0000001f000d7202 */ /* 0x000fe20000000f00 */
[----:B------:R-:W-:Y:S02]  /*26400*/  IMAD.MOV.U32 R12, RZ, RZ, R0 ;  /* 0x000000ffff0c7224 */ /* 0x000fe400078e0000 */
[----:B------:R-:W-:-:S07]  /*26410*/  IMAD.MOV.U32 R36, RZ, RZ, R14 ;  /* 0x000000ffff247224 */ /* 0x000fce00078e000e */
[----:B------:R-:W-:Y:S05]  /*26420*/  WARPSYNC.COLLECTIVE R15, `(.L_x_907) ;  /* 0x000000000f087348 */ /* 0x000fea0003c00000 */
[----:B------:R0:W1:Y:S02]  /*26430*/  SHFL.IDX P6, R14, R13, R12, R11 ;  /* 0x0000000c0d0e7389 */ /* 0x00006400000c000b */
[----:B01----:R-:W-:Y:S01]  /*26440*/  ENDCOLLECTIVE ;  /* 0x000000000000791b */ /* 0x003fe20003800000 */
.L_x_907:
[----:B------:R-:W-:Y:S01]  /*26450*/  SEL R32, R29, R36, P0 ;  /* 0x000000241d207207 */ /* 0x000fe20000000000 */
[----:B------:R-:W-:Y:S01]  /*26460*/  IMAD.MOV.U32 R13, RZ, RZ, R38 ;  /* 0x000000ffff0d7224 */ /* 0x000fe200078e0026 */
[----:B------:R-:W-:Y:S01]  /*26470*/  MOV R12, R5 ;  /* 0x00000005000c7202 */ /* 0x000fe20000000f00 */
[----:B------:R-:W-:-:S07]  /*26480*/  IMAD.MOV.U32 R31, RZ, RZ, R14 ;  /* 0x000000ffff1f7224 */ /* 0x000fce00078e000e */
[----:B------:R-:W-:Y:S05]  /*26490*/  WARPSYNC.COLLECTIVE R15, `(.L_x_908) ;  /* 0x000000000f087348 */ /* 0x000fea0003c00000 */
[----:B------:R0:W1:Y:S02]  /*264a0*/  SHFL.IDX P6, R14, R13, R12, R11 ;  /* 0x0000000c0d0e7389 */ /* 0x00006400000c000b */
[----:B01----:R-:W-:Y:S01]  /*264b0*/  ENDCOLLECTIVE ;  /* 0x000000000000791b */ /* 0x003fe20003800000 */
.L_x_908:
[----:B------:R-:W-:Y:S02]  /*264c0*/  IMAD.MOV.U32 R13, RZ, RZ, R33 ;  /* 0x000000ffff0d7224 */ /* 0x000fe400078e0021 */
[----:B------:R-:W-:Y:S02]  /*264d0*/  IMAD.MOV.U32 R12, RZ, RZ, R0 ;  /* 0x000000ffff0c7224 */ /* 0x000fe400078e0000 */
[----:B------:R-:W-:-:S07]  /*264e0*/  IMAD.MOV.U32 R38, RZ, RZ, R14 ;  /* 0x000000ffff267224 */ /* 0x000fce00078e000e */
[----:B------:R-:W-:Y:S05]  /*264f0*/  WARPSYNC.COLLECTIVE R15, `(.L_x_909) ;  /* 0x000000000f087348 */ /* 0x000fea0003c00000 */
[----:B------:R0:W1:Y:S02]  /*26500*/  SHFL.IDX P6, R14, R13, R12, R11 ;  /* 0x0000000c0d0e7389 */ /* 0x00006400000c000b */
[----:B01----:R-:W-:Y:S01]  /*26510*/  ENDCOLLECTIVE ;  /* 0x000000000000791b */ /* 0x003fe20003800000 */
.L_x_909:
[----:B------:R-:W-:Y:S02]  /*26520*/  IMAD.MOV.U32 R13, RZ, RZ, R40 ;  /* 0x000000ffff0d7224 */ /* 0x000fe400078e0028 */
[----:B------:R-:W-:Y:S01]  /*26530*/  IMAD.MOV.U32 R12, RZ, RZ, R5 ;  /* 0x000000ffff0c7224 */ /* 0x000fe200078e0005 */
[----:B------:R-:W-:-:S07]  /*26540*/  MOV R42, R14 ;  /* 0x0000000e002a7202 */ /* 0x000fce0000000f00 */
[----:B------:R-:W-:Y:S05]  /*26550*/  WARPSYNC.COLLECTIVE R15, `(.L_x_910) ;  /* 0x000000000f087348 */ /* 0x000fea0003c00000 */
[----:B------:R0:W1:Y:S02]  /*26560*/  SHFL.IDX P6, R14, R13, R12, R11 ;  /* 0x0000000c0d0e7389 */ /* 0x00006400000c000b */
[----:B01----:R-:W-:Y:S01]  /*26570*/  ENDCOLLECTIVE ;  /* 0x000000000000791b */ /* 0x003fe20003800000 */
.L_x_910:
[----:B------:R-:W-:Y:S01]  /*26580*/  MOV R13, R35 ;  /* 0x00000023000d7202 */ /* 0x000fe20000000f00 */
[----:B------:R-:W-:Y:S02]  /*26590*/  IMAD.MOV.U32 R12, RZ, RZ, R0 ;  /* 0x000000ffff0c7224 */ /* 0x000fe400078e0000 */
[----:B------:R-:W-:-:S07]  /*265a0*/  IMAD.MOV.U32 R33, RZ, RZ, R14 ;  /* 0x000000ffff217224 */ /* 0x000fce00078e000e */
[----:B------:R-:W-:Y:S05]  /*265b0*/  WARPSYNC.COLLECTIVE R15, `(.L_x_911) ;  /* 0x000000000f087348 */ /* 0x000fea0003c00000 */
[----:B------:R0:W1:Y:S02]  /*265c0*/  SHFL.IDX P6, R14, R13, R12, R11 ;  /* 0x0000000c0d0e7389 */ /* 0x00006400000c000b */
[----:B01----:R-:W-:Y:S01]  /*265d0*/  ENDCOLLECTIVE ;  /* 0x000000000000791b */ /* 0x003fe20003800000 */
.L_x_911:
[----:B------:R-:W-:Y:S02]  /*265e0*/  SEL R40, R42, R33, P0 ;  /* 0x000000212a287207 */ /* 0x000fe40000000000 */
[----:B------:R-:W-:Y:S01]  /*265f0*/  SEL R42, R33, R42, P0 ;  /* 0x0000002a212a7207 */ /* 0x000fe20000000000 */
[----:B------:R-:W-:Y:S01]  /*26600*/  IMAD.MOV.U32 R13, RZ, RZ, R44 ;  /* 0x000000ffff0d7224 */ /* 0x000fe200078e002c */
[----:B------:R-:W-:Y:S01]  /*26610*/  MOV R12, R5 ;  /* 0x00000005000c7202 */ /* 0x000fe20000000f00 */
[----:B------:R-:W-:-:S07]  /*26620*/  IMAD.MOV.U32 R46, RZ, RZ, R14 ;  /* 0x000000ffff2e7224 */ /* 0x000fce00078e000e */
[----:B------:R-:W-:Y:S05]  /*26630*/  WARPSYNC.COLLECTIVE R15, `(.L_x_912) ;  /* 0x000000000f087348 */ /* 0x000fea0003c00000 */
[----:B------:R0:W1:Y:S02]  /*26640*/  SHFL.IDX P6, R14, R13, R12, R11 ;  /* 0x0000000c0d0e7389 */ /* 0x00006400000c000b */
[----:B01----:R-:W-:Y:S01]  /*26650*/  ENDCOLLECTIVE ;  /* 0x000000000000791b */ /* 0x003fe20003800000 */
.L_x_912:
[----:B------:R-:W-:Y:S02]  /*26660*/  IMAD.MOV.U32 R13, RZ, RZ, R37 ;  /* 0x000000ffff0d7224 */ /* 0x000fe400078e0025 */
[----:B------:R-:W-:Y:S02]  /*26670*/  IMAD.MOV.U32 R12, RZ, RZ, R0 ;  /* 0x000000ffff0c7224 */ /* 0x000fe400078e0000 */
[----:B------:R-:W-:-:S07]  /*26680*/  IMAD.MOV.U32 R35, RZ, RZ, R14 ;  /* 0x000000ffff237224 */ /* 0x000fce00078e000e */
[----:B------:R-:W-:Y:S05]  /*26690*/  WARPSYNC.COLLECTIVE R15, `(.L_x_913) ;  /* 0x000000000f087348 */ /* 0x000fea0003c00000 */
[----:B------:R0:W1:Y:S02]  /*266a0*/  SHFL.IDX P6, R14, R13, R12, R11 ;  /* 0x0000000c0d0e7389 */ /* 0x00006400000c000b */
[----:B01----:R-:W-:Y:S01]  /*266b0*/  ENDCOLLECTIVE ;  /* 0x000000000000791b */ /* 0x003fe20003800000 */
.L_x_913:
[----:B------:R-:W-:Y:S02]  /*266c0*/  SEL R44, R46, R35, P0 ;  /* 0x000000232e2c7207 */ /* 0x000fe40000000000 */
[----:B------:R-:W-:Y:S01]  /*266d0*/  SEL R46, R35, R46, P0 ;  /* 0x0000002e232e7207 */ /* 0x000fe20000000000 */
[----:B------:R-:W-:Y:S02]  /*266e0*/  IMAD.MOV.U32 R13, RZ, RZ, R48 ;  /* 0x000000ffff0d7224 */ /* 0x000fe400078e0030 */
[----:B------:R-:W-:Y:S01]  /*266f0*/  IMAD.MOV.U32 R12, RZ, RZ, R5 ;  /* 0x000000ffff0c7224 */ /* 0x000fe200078e0005 */
[----:B------:R-:W-:-:S07]  /*26700*/  MOV R50, R14 ;  /* 0x0000000e00327202 */ /* 0x000fce0000000f00 */
[----:B------:R-:W-:Y:S05]  /*26710*/  WARPSYNC.COLLECTIVE R15, `(.L_x_914) ;  /* 0x000000000f087348 */ /* 0x000fea0003c00000 */
[----:B------:R0:W1:Y:S02]  /*26720*/  SHFL.IDX P6, R14, R13, R12, R11 ;  /* 0x0000000c0d0e7389 */ /* 0x00006400000c000b */
[----:B01----:R-:W-:Y:S01]  /*26730*/  ENDCOLLECTIVE ;  /* 0x000000000000791b */ /* 0x003fe20003800000 */
.L_x_914:
[----:B------:R-:W-:Y:S01]  /*26740*/  MOV R13, R39 ;  /* 0x00000027000d7202 */ /* 0x000fe20000000f00 */
[----:B------:R-:W-:Y:S02]  /*26750*/  IMAD.MOV.U32 R12, RZ, RZ, R0 ;  /* 0x000000ffff0c7224 */ /* 0x000fe400078e0000 */
[----:B------:R-:W-:-:S07]  /*26760*/  IMAD.MOV.U32 R37, RZ, RZ, R14 ;  /* 0x000000ffff257224 */ /* 0x000fce00078e000e */
[----:B------:R-:W-:Y:S05]  /*26770*/  WARPSYNC.COLLECTIVE R15, `(.L_x_915) ;  /* 0x000000000f087348 */ /* 0x000fea0003c00000 */
[----:B------:R0:W1:Y:S02]  /*26780*/  SHFL.IDX P6, R14, R13, R12, R11 ;  /* 0x0000000c0d0e7389 */ /* 0x00006400000c000b */
[----:B01----:R-:W-:Y:S01]  /*26790*/  ENDCOLLECTIVE ;  /* 0x000000000000791b */ /* 0x003fe20003800000 */
.L_x_915:
        /* <DEDUP_REMOVED lines=8> */
.L_x_916:
[----:B------:R-:W-:Y:S02]  /*26820*/  IMAD.MOV.U32 R13, RZ, RZ, R41 ;  /* 0x000000ffff0d7224 */ /* 0x000fe400078e0029 */
[----:B------:R-:W-:Y:S02]  /*26830*/  IMAD.MOV.U32 R12, RZ, RZ, R0 ;  /* 0x000000ffff0c7224 */ /* 0x000fe400078e0000 */
[----:B------:R-:W-:-:S07]  /*26840*/  IMAD.MOV.U32 R39, RZ, RZ, R14 ;  /* 0x000000ffff277224 */ /* 0x000fce00078e000e */
[----:B------:R-:W-:Y:S05]  /*26850*/  WARPSYNC.COLLECTIVE R15, `(.L_x_917) ;  /* 0x000000000f087348 */ /* 0x000fea0003c00000 */
[----:B------:R0:W1:Y:S02]  /*26860*/  SHFL.IDX P6, R14, R13, R12, R11 ;  /* 0x0000000c0d0e7389 */ /* 0x00006400000c000b */
[----:B01----:R-:W-:Y:S01]  /*26870*/  ENDCOLLECTIVE ;  /* 0x000000000000791b */ /* 0x003fe20003800000 */
.L_x_917:
        /* <DEDUP_REMOVED lines=8> */
.L_x_918:
[----:B------:R-:W-:Y:S01]  /*26900*/  MOV R13, R43 ;  /* 0x0000002b000d7202 */ /* 0x000fe20000000f00 */
[----:B------:R-:W-:Y:S02]  /*26910*/  IMAD.MOV.U32 R12, RZ, RZ, R0 ;  /* 0x000000ffff0c7224 */ /* 0x000fe400078e0000 */
[----:B------:R-:W-:-:S07]  /*26920*/  IMAD.MOV.U32 R41, RZ, RZ, R14 ;  /* 0x000000ffff297224 */ /* 0x000fce00078e000e */
[----:B------:R-:W-:Y:S05]  /*26930*/  WARPSYNC.COLLECTIVE R15, `(.L_x_919) ;  /* 0x000000000f087348 */ /* 0x000fea0003c00000 */
[----:B------:R0:W1:Y:S02]  /*26940*/  SHFL.IDX P6, R14, R13, R12, R11 ;  /* 0x0000000c0d0e7389 */ /* 0x00006400000c000b */
[----:B01----:R-:W-:Y:S01]  /*26950*/  ENDCOLLECTIVE ;  /* 0x000000000000791b */ /* 0x003fe20003800000 */
.L_x_919:
        /* <DEDUP_REMOVED lines=8> */
.L_x_920:
[----:B------:R-:W-:Y:S02]  /*269e0*/  IMAD.MOV.U32 R13, RZ, RZ, R45 ;  /* 0x000000ffff0d7224 */ /* 0x000fe400078e002d */
[----:B------:R-:W-:Y:S02]  /*269f0*/  IMAD.MOV.U32 R12, RZ, RZ, R0 ;  /* 0x000000ffff0c7224 */ /* 0x000fe400078e0000 */
[----:B------:R-:W-:-:S07]  /*26a00*/  IMAD.MOV.U32 R43, RZ, RZ, R14 ;  /* 0x000000ffff2b7224 */ /* 0x000fce00078e000e */
[----:B------:R-:W-:Y:S05]  /*26a10*/  WARPSYNC.COLLECTIVE R15, `(.L_x_921) ;  /* 0x000000000f087348 */ /* 0x000fea0003c00000 */
[----:B------:R0:W1:Y:S02]  /*26a20*/  SHFL.IDX P6, R14, R13, R12, R11 ;  /* 0x0000000c0d0e7389 */ /* 0x00006400000c000b */
[----:B01----:R-:W-:Y:S01]  /*26a30*/  ENDCOLLECTIVE ;  /* 0x000000000000791b */ /* 0x003fe20003800000 */
.L_x_921:
        /* <DEDUP_REMOVED lines=8> */
.L_x_922:
[----:B------:R-:W-:Y:S01]  /*26ac0*/  MOV R13, R47 ;  /* 0x0000002f000d7202 */ /* 0x000fe20000000f00 */
[----:B------:R-:W-:Y:S02]  /*26ad0*/  IMAD.MOV.U32 R12, RZ, RZ, R0 ;  /* 0x000000ffff0c7224 */ /* 0x000fe400078e0000 */
[----:B------:R-:W-:-:S07]  /*26ae0*/  IMAD.MOV.U32 R45, RZ, RZ, R14 ;  /* 0x000000ffff2d7224 */ /* 0x000fce00078e000e */
[----:B------:R-:W-:Y:S05]  /*26af0*/  WARPSYNC.COLLECTIVE R15, `(.L_x_923) ;  /* 0x000000000f087348 */ /* 0x000fea0003c00000 */
[----:B------:R0:W1:Y:S02]  /*26b00*/  SHFL.IDX P6, R14, R13, R12, R11 ;  /* 0x0000000c0d0e7389 */ /* 0x00006400000c000b */
[----:B01----:R-:W-:Y:S01]  /*26b10*/  ENDCOLLECTIVE ;  /* 0x000000000000791b */ /* 0x003fe20003800000 */
.L_x_923:
        /* <DEDUP_REMOVED lines=8> */
.L_x_924:
[----:B------:R-:W-:Y:S02]  /*26ba0*/  IMAD.MOV.U32 R13, RZ, RZ, R49 ;  /* 0x000000ffff0d7224 */ /* 0x000fe400078e0031 */
[----:B------:R-:W-:Y:S02]  /*26bb0*/  IMAD.MOV.U32 R12, RZ, RZ, R0 ;  /* 0x000000ffff0c7224 */ /* 0x000fe400078e0000 */
[----:B------:R-:W-:-:S07]  /*26bc0*/  IMAD.MOV.U32 R47, RZ, RZ, R14 ;  /* 0x000000ffff2f7224 */ /* 0x000fce00078e000e */
[----:B------:R-:W-:Y:S05]  /*26bd0*/  WARPSYNC.COLLECTIVE R15, `(.L_x_925) ;  /* 0x000000000f087348 */ /* 0x000fea0003c00000 */
[----:B------:R0:W1:Y:S02]  /*26be0*/  SHFL.IDX P6, R14, R13, R12, R11 ;  /* 0x0000000c0d0e7389 */ /* 0x00006400000c000b */
[----:B01----:R-:W-:Y:S01]  /*26bf0*/  ENDCOLLECTIVE ;  /* 0x000000000000791b */ /* 0x003fe20003800000 */
.L_x_925:
        /* <DEDUP_REMOVED lines=8> */
.L_x_926:
[----:B------:R-:W-:Y:S01]  /*26c80*/  MOV R13, R51 ;  /* 0x00000033000d7202 */ /* 0x000fe20000000f00 */
[----:B------:R-:W-:Y:S02]  /*26c90*/  IMAD.MOV.U32 R12, RZ, RZ, R0 ;  /* 0x000000ffff0c7224 */ /* 0x000fe400078e0000 */
[----:B------:R-:W-:-:S07]  /*26ca0*/  IMAD.MOV.U32 R49, RZ, RZ, R14 ;  /* 0x000000ffff317224 */ /* 0x000fce00078e000e */
[----:B------:R-:W-:Y:S05]  /*26cb0*/  WARPSYNC.COLLECTIVE R15, `(.L_x_927) ;  /* 0x000000000f087348 */ /* 0x000fea0003c00000 */
[----:B------:R0:W1:Y:S02]  /*26cc0*/  SHFL.IDX P6, R14, R13, R12, R11 ;  /* 0x0000000c0d0e7389 */ /* 0x00006400000c000b */
[----:B01----:R-:W-:Y:S01]  /*26cd0*/  ENDCOLLECTIVE ;  /* 0x000000000000791b */ /* 0x003fe20003800000 */
.L_x_927:
        /* <DEDUP_REMOVED lines=8> */
.L_x_928:
[----:B------:R-:W-:Y:S02]  /*26d60*/  IMAD.MOV.U32 R13, RZ, RZ, R53 ;  /* 0x000000ffff0d7224 */ /* 0x000fe400078e0035 */
[----:B------:R-:W-:Y:S02]  /*26d70*/  IMAD.MOV.U32 R12, RZ, RZ, R0 ;  /* 0x000000ffff0c7224 */ /* 0x000fe400078e0000 */
[----:B------:R-:W-:-:S07]  /*26d80*/  IMAD.MOV.U32 R78, RZ, RZ, R14 ;  /* 0x000000ffff4e7224 */ /* 0x000fce00078e000e */
[----:B------:R-:W-:Y:S05]  /*26d90*/  WARPSYNC.COLLECTIVE R15, `(.L_x_929) ;  /* 0x000000000f087348 */ /* 0x000fea0003c00000 */
[----:B------:R0:W1:Y:S02]  /*26da0*/  SHFL.IDX P6, R14, R13, R12, R11 ;  /* 0x0000000c0d0e7389 */ /* 0x00006400000c000b */
[----:B01----:R-:W-:Y:S01]  /*26db0*/  ENDCOLLECTIVE ;  /* 0x000000000000791b */ /* 0x003fe20003800000 */
.L_x_929:
[----:B------:R-:W-:Y:S01]  /*26dc0*/  SEL R7, R78, R51, P0 ;  /* 0x000000334e077207 */ /* 0x000fe20000000000 */
[----:B------:R-:W-:Y:S02]  /*26dd0*/  IMAD.MOV.U32 R13, RZ, RZ, R80 ;  /* 0x000000ffff0d7224 */ /* 0x000fe400078e0050 */
[----:B------:R-:W-:Y:S01]  /*26de0*/  IMAD.MOV.U32 R12, RZ, RZ, R5 ;  /* 0x000000ffff0c7224 */ /* 0x000fe200078e0005 */
[----:B------:R-:W-:-:S07]  /*26df0*/  MOV R53, R14 ;  /* 0x0000000e00357202 */ /* 0x000fce0000000f00 */
[----:B------:R-:W-:Y:S05]  /*26e00*/  WARPSYNC.COLLECTIVE R15, `(.L_x_930) ;  /* 0x000000000f087348 */ /* 0x000fea0003c00000 */
[----:B------:R0:W1:Y:S02]  /*26e10*/  SHFL.IDX P6, R14, R13, R12, R11 ;  /* 0x0000000c0d0e7389 */ /* 0x00006400000c000b */
[----:B01----:R-:W-:Y:S01]  /*26e20*/  ENDCOLLECTIVE ;  /* 0x000000000000791b */ /* 0x003fe20003800000 */
.L_x_930:
[----:B------:R-:W-:Y:S01]  /*26e30*/  MOV R13, R55 ;  /* 0x00000037000d7202 */ /* 0x000fe20000000f00 */
[----:B------:R-:W-:Y:S02]  /*26e40*/  IMAD.MOV.U32 R12, RZ, RZ, R0 ;  /* 0x000000ffff0c7224 */ /* 0x000fe400078e0000 */
[----:B------:R-:W-:-:S07]  /*26e50*/  IMAD.MOV.U32 R80, RZ, RZ, R14 ;  /* 0x000000ffff507224 */ /* 0x000fce00078e000e */
[----:B------:R-:W-:Y:S05]  /*26e60*/  WARPSYNC.COLLECTIVE R15, `(.L_x_931) ;  /* 0x000000000f087348 */ /* 0x000fea0003c00000 */
[----:B------:R0:W1:Y:S02]  /*26e70*/  SHFL.IDX P6, R14, R13, R12, R11 ;  /* 0x0000000c0d0e7389 */ /* 0x00006400000c000b */
[----:B01----:R-:W-:Y:S01]  /*26e80*/  ENDCOLLECTIVE ;  /* 0x000000000000791b */ /* 0x003fe20003800000 */
.L_x_931:
[----:B------:R-:W-:Y:S01]  /*26e90*/  SEL R9, R53, R80, P0 ;  /* 0x0000005035097207 */ /* 0x000fe20000000000 */
[----:B------:R-:W-:Y:S01]  /*26ea0*/  IMAD.MOV.U32 R13, RZ, RZ, R82 ;  /* 0x000000ffff0d7224 */ /* 0x000fe200078e0052 */
[----:B------:R-:W-:Y:S01]  /*26eb0*/  MOV R12, R5 ;  /* 0x00000005000c7202 */ /* 0x000fe20000000f00 */
[----:B------:R-:W-:-:S07]  /*26ec0*/  IMAD.MOV.U32 R55, RZ, RZ, R14 ;  /* 0x000000ffff377224 */ /* 0x000fce00078e000e */
[----:B------:R-:W-:Y:S05]  /*26ed0*/  WARPSYNC.COLLECTIVE R15, `(.L_x_932) ;  /* 0x000000000f087348 */ /* 0x000fea0003c00000 */
[----:B------:R0:W1:Y:S02]  /*26ee0*/  SHFL.IDX P6, R14, R13, R12, R11 ;  /* 0x0000000c0d0e7389 */ /* 0x00006400000c000b */
[----:B01----:R-:W-:Y:S01]  /*26ef0*/  ENDCOLLECTIVE ;  /* 0x000000000000791b */ /* 0x003fe20003800000 */
.L_x_932:
[----:B------:R-:W-:Y:S02]  /*26f00*/  IMAD.MOV.U32 R13, RZ, RZ, R57 ;  /* 0x000000ffff0d7224 */ /* 0x000fe400078e0039 */
[----:B------:R-:W-:Y:S02]  /*26f10*/  IMAD.MOV.U32 R12, RZ, RZ, R0 ;  /* 0x000000ffff0c7224 */ /* 0x000fe400078e0000 */
[----:B------:R-:W-:-:S07]  /*26f20*/  IMAD.MOV.U32 R82, RZ, RZ, R14 ;  /* 0x000000ffff527224 */ /* 0x000fce00078e000e */
[----:B------:R-:W-:Y:S05]  /*26f30*/  WARPSYNC.COLLECTIVE R15, `(.L_x_933) ;  /* 0x000000000f087348 */ /* 0x000fea0003c00000 */
[----:B------:R0:W1:Y:S02]  /*26f40*/  SHFL.IDX P6, R14, R13, R12, R11 ;  /* 0x0000000c0d0e7389 */ /* 0x00006400000c000b */
[----:B01----:R-:W-:Y:S01]  /*26f50*/  ENDCOLLECTIVE ;  /* 0x000000000000791b */ /* 0x003fe20003800000 */
.L_x_933:
[----:B------:R-:W-:Y:S02]  /*26f60*/  IMAD.MOV.U32 R13, RZ, RZ, R84 ;  /* 0x000000ffff0d7224 */ /* 0x000fe400078e0054 */
[----:B------:R-:W-:Y:S01]  /*26f70*/  IMAD.MOV.U32 R12, RZ, RZ, R5 ;  /* 0x000000ffff0c7224 */ /* 0x000fe200078e0005 */
[----:B------:R-:W-:-:S07]  /*26f80*/  MOV R57, R14 ;  /* 0x0000000e00397202 */ /* 0x000fce0000000f00 */
[----:B------:R-:W-:Y:S05]  /*26f90*/  WARPSYNC.COLLECTIVE R15, `(.L_x_934) ;  /* 0x000000000f087348 */ /* 0x000fea0003c00000 */
[----:B------:R0:W1:Y:S02]  /*26fa0*/  SHFL.IDX P6, R14, R13, R12, R11 ;  /* 0x0000000c0d0e7389 */ /* 0x00006400000c000b */
[----:B01----:R-:W-:Y:S01]  /*26fb0*/  ENDCOLLECTIVE ;  /* 0x000000000000791b */ /* 0x003fe20003800000 */
.L_x_934:
[----:B------:R-:W-:Y:S01]  /*26fc0*/  MOV R13, R61 ;  /* 0x0000003d000d7202 */ /* 0x000fe20000000f00 */
[----:B------:R-:W-:Y:S02]  /*26fd0*/  IMAD.MOV.U32 R12, RZ, RZ, R0 ;  /* 0x000000ffff0c7224 */ /* 0x000fe400078e0000 */
[----:B------:R-:W-:-:S07]  /*26fe0*/  IMAD.MOV.U32 R84, RZ, RZ, R14 ;  /* 0x000000ffff547224 */ /* 0x000fce00078e000e */
[----:B------:R-:W-:Y:S05]  /*26ff0*/  WARPSYNC.COLLECTIVE R15, `(.L_x_935) ;  /* 0x000000000f087348 */ /* 0x000fea0003c00000 */
[----:B------:R0:W1:Y:S02]  /*27000*/  SHFL.IDX P6, R14, R13, R12, R11 ;  /* 0x0000000c0d0e7389 */ /* 0x00006400000c000b */
[----:B01----:R-:W-:Y:S01]  /*27010*/  ENDCOLLECTIVE ;  /* 0x000000000000791b */ /* 0x003fe20003800000 */
.L_x_935:
[----:B------:R-:W-:Y:S01]  /*27020*/  SEL R25, R57, R84, P0 ;  /* 0x0000005439197207 */ /* 0x000fe20000000000 */
[----:B------:R-:W-:Y:S01]  /*27030*/  IMAD.MOV.U32 R13, RZ, RZ, R86 ;  /* 0x000000ffff0d7224 */ /* 0x000fe200078e0056 */
[----:B------:R-:W-:Y:S01]  /*27040*/  MOV R12, R5 ;  /* 0x00000005000c7202 */ /* 0x000fe20000000f00 */
[----:B------:R-:W-:-:S07]  /*27050*/  IMAD.MOV.U32 R61, RZ, RZ, R14 ;  /* 0x000000ffff3d7224 */ /* 0x000fce00078e000e */
[----:B------:R-:W-:Y:S05]  /*27060*/  WARPSYNC.COLLECTIVE R15, `(.L_x_936) ;  /* 0x000000000f087348 */ /* 0x000fea0003c00000 */
[----:B------:R0:W1:Y:S02]  /*27070*/  SHFL.IDX P6, R14, R13, R12, R11 ;  /* 0x0000000c0d0e7389 */ /* 0x00006400000c000b */
[----:B01----:R-:W-:Y:S01]  /*27080*/  ENDCOLLECTIVE ;  /* 0x000000000000791b */ /* 0x003fe20003800000 */
.L_x_936:
[----:B------:R-:W-:Y:S02]  /*27090*/  IMAD.MOV.U32 R13, RZ, RZ, R65 ;  /* 0x000000ffff0d7224 */ /* 0x000fe400078e0041 */
[----:B------:R-:W-:Y:S02]  /*270a0*/  IMAD.MOV.U32 R12, RZ, RZ, R0 ;  /* 0x000000ffff0c7224 */ /* 0x000fe400078e0000 */
[----:B------:R-:W-:-:S07]  /*270b0*/  IMAD.MOV.U32 R86, RZ, RZ, R14 ;  /* 0x000000ffff567224 */ /* 0x000fce00078e000e */
[----:B------:R-:W-:Y:S05]  /*270c0*/  WARPSYNC.COLLECTIVE R15, `(.L_x_937) ;  /* 0x000000000f087348 */ /* 0x000fea0003c00000 */
[----:B------:R0:W1:Y:S02]  /*270d0*/  SHFL.IDX P6, R14, R13, R12, R11 ;  /* 0x0000000c0d0e7389 */ /* 0x00006400000c000b */
[----:B01----:R-:W-:Y:S01]  /*270e0*/  ENDCOLLECTIVE ;  /* 0x000000000000791b */ /* 0x003fe20003800000 */
.L_x_937:
[----:B------:R-:W-:Y:S02]  /*270f0*/  IMAD.MOV.U32 R13, RZ, RZ, R100 ;  /* 0x000000ffff0d7224 */ /* 0x000fe400078e0064 */
[----:B------:R-:W-:Y:S01]  /*27100*/  IMAD.MOV.U32 R12, RZ, RZ, R5 ;  /* 0x000000ffff0c7224 */ /* 0x000fe200078e0005 */
[----:B------:R-:W-:-:S07]  /*27110*/  MOV R65, R14 ;  /* 0x0000000e00417202 */ /* 0x000fce0000000f00 */
[----:B------:R-:W-:Y:S05]  /*27120*/  WARPSYNC.COLLECTIVE R15, `(.L_x_938) ;  /* 0x000000000f087348 */ /* 0x000fea0003c00000 */
[----:B------:R0:W1:Y:S02]  /*27130*/  SHFL.IDX P6, R14, R13, R12, R11 ;  /* 0x0000000c0d0e7389 */ /* 0x00006400000c000b */
[----:B01----:R-:W-:Y:S01]  /*27140*/  ENDCOLLECTIVE ;  /* 0x000000000000791b */ /* 0x003fe20003800000 */
.L_x_938:
[----:B------:R-:W-:Y:S01]  /*27150*/  MOV R13, R69 ;  /* 0x00000045000d7202 */ /* 0x000fe20000000f00 */
[----:B------:R-:W-:Y:S02]  /*27160*/  IMAD.MOV.U32 R12, RZ, RZ, R0 ;  /* 0x000000ffff0c7224 */ /* 0x000fe400078e0000 */
[----:B------:R-:W-:-:S07]  /*27170*/  IMAD.MOV.U32 R100, RZ, RZ, R14 ;  /* 0x000000ffff647224 */ /* 0x000fce00078e000e */
[----:B------:R-:W-:Y:S05]  /*27180*/  WARPSYNC.COLLECTIVE R15, `(.L_x_939) ;  /* 0x000000000f087348 */ /* 0x000fea0003c00000 */
[----:B------:R0:W1:Y:S02]  /*27190*/  SHFL.IDX P6, R14, R13, R12, R11 ;  /* 0x0000000c0d0e7389 */ /* 0x00006400000c000b */
[----:B01----:R-:W-:Y:S01]  /*271a0*/  ENDCOLLECTIVE ;  /* 0x000000000000791b */ /* 0x003fe20003800000 */
.L_x_939:
        /* <DEDUP_REMOVED lines=8> */
.L_x_940:
[----:B------:R-:W-:Y:S02]  /*27230*/  IMAD.MOV.U32 R13, RZ, RZ, R101 ;  /* 0x000000ffff0d7224 */ /* 0x000fe400078e0065 */
[----:B------:R-:W-:Y:S02]  /*27240*/  IMAD.MOV.U32 R12, RZ, RZ, R0 ;  /* 0x000000ffff0c7224 */ /* 0x000fe400078e0000 */
[----:B------:R-:W-:-:S07]  /*27250*/  IMAD.MOV.U32 R102, RZ, RZ, R14 ;  /* 0x000000ffff667224 */ /* 0x000fce00078e000e */
[----:B------:R-:W-:Y:S05]  /*27260*/  WARPSYNC.COLLECTIVE R15, `(.L_x_941) ;  /* 0x000000000f087348 */ /* 0x000fea0003c00000 */
[----:B------:R0:W1:Y:S02]  /*27270*/  SHFL.IDX P6, R14, R13, R12, R11 ;  /* 0x0000000c0d0e7389 */ /* 0x00006400000c000b */
[----:B01----:R-:W-:Y:S01]  /*27280*/  ENDCOLLECTIVE ;  /* 0x000000000000791b */ /* 0x003fe20003800000 */
.L_x_941:
        /* <DEDUP_REMOVED lines=8> */
.L_x_942:
[----:B------:R-:W-:Y:S01]  /*27310*/  MOV R13, R103 ;  /* 0x00000067000d7202 */ /* 0x000fe20000000f00 */
[----:B------:R-:W-:Y:S02]  /*27320*/  IMAD.MOV.U32 R12, RZ, RZ, R0 ;  /* 0x000000ffff0c7224 */ /* 0x000fe400078e0000 */
[----:B------:R-:W-:-:S07]  /*27330*/  IMAD.MOV.U32 R104, RZ, RZ, R14 ;  /* 0x000000ffff687224 */ /* 0x000fce00078e000e */
[----:B------:R-:W-:Y:S05]  /*27340*/  WARPSYNC.COLLECTIVE R15, `(.L_x_943) ;  /* 0x000000000f087348 */ /* 0x000fea0003c00000 */
[----:B------:R0:W1:Y:S02]  /*27350*/  SHFL.IDX P6, R14, R13, R12, R11 ;  /* 0x0000000c0d0e7389 */ /* 0x00006400000c000b */
[----:B01----:R-:W-:Y:S01]  /*27360*/  ENDCOLLECTIVE ;  /* 0x000000000000791b */ /* 0x003fe20003800000 */
.L_x_943:
        /* <DEDUP_REMOVED lines=8> */
.L_x_944:
[----:B------:R-:W-:Y:S02]  /*273f0*/  IMAD.MOV.U32 R13, RZ, RZ, R105 ;  /* 0x000000ffff0d7224 */ /* 0x000fe400078e0069 */
[----:B------:R-:W-:Y:S02]  /*27400*/  IMAD.MOV.U32 R12, RZ, RZ, R0 ;  /* 0x000000ffff0c7224 */ /* 0x000fe400078e0000 */
[----:B------:R-:W-:-:S07]  /*27410*/  IMAD.MOV.U32 R106, RZ, RZ, R14 ;  /* 0x000000ffff6a7224 */ /* 0x000fce00078e000e */
[----:B------:R-:W-:Y:S05]  /*27420*/  WARPSYNC.COLLECTIVE R15, `(.L_x_945) ;  /* 0x000000000f087348 */ /* 0x000fea0003c00000 */
[----:B------:R0:W1:Y:S02]  /*27430*/  SHFL.IDX P6, R14, R13, R12, R11 ;  /* 0x0000000c0d0e7389 */ /* 0x00006400000c000b */
[----:B01----:R-:W-:Y:S01]  /*27440*/  ENDCOLLECTIVE ;  /* 0x000000000000791b */ /* 0x003fe20003800000 */
.L_x_945:
        /* <DEDUP_REMOVED lines=8> */
.L_x_946:
[----:B------:R-:W-:Y:S01]  /*274d0*/  MOV R13, R107 ;  /* 0x0000006b000d7202 */ /* 0x000fe20000000f00 */
[----:B------:R-:W-:Y:S02]  /*274e0*/  IMAD.MOV.U32 R12, RZ, RZ, R0 ;  /* 0x000000ffff0c7224 */ /* 0x000fe400078e0000 */
[----:B------:R-:W-:-:S07]  /*274f0*/  IMAD.MOV.U32 R108, RZ, RZ, R14 ;  /* 0x000000ffff6c7224 */ /* 0x000fce00078e000e */
[----:B------:R-:W-:Y:S05]  /*27500*/  WARPSYNC.COLLECTIVE R15, `(.L_x_947) ;  /* 0x000000000f087348 */ /* 0x000fea0003c00000 */
[----:B------:R0:W1:Y:S02]  /*27510*/  SHFL.IDX P6, R14, R13, R12, R11 ;  /* 0x0000000c0d0e7389 */ /* 0x00006400000c000b */
[----:B01----:R-:W-:Y:S01]  /*27520*/  ENDCOLLECTIVE ;  /* 0x000000000000791b */ /* 0x003fe20003800000 */
.L_x_947:
[----:B------:R-:W-:Y:S01]  /*27530*/  SEL R49, R105, R108, P0 ;  /* 0x0000006c69317207 */ /* 0x000fe20000000000 */
[----:B------:R-:W-:Y:S01]  /*27540*/  IMAD.MOV.U32 R13, RZ, RZ, R110 ;  /* 0x000000ffff0d7224 */ /* 0x000fe200078e006e */
[----:B------:R-:W-:Y:S01]  /*27550*/  MOV R12, R5 ;  /* 0x00000005000c7202 */ /* 0x000fe20000000f00 */
[----:B------:R-:W-:-:S07]  /*27560*/  IMAD.MOV.U32 R107, RZ, RZ, R14 ;  /* 0x000000ffff6b7224 */ /* 0x000fce00078e000e */
[----:B------:R-:W-:Y:S05]  /*27570*/  WARPSYNC.COLLECTIVE R15, `(.L_x_948) ;  /* 0x000000000f087348 */ /* 0x000fea0003c00000 */
[----:B------:R0:W1:Y:S02]  /*27580*/  SHFL.IDX P6, R14, R13, R12, R11 ;  /* 0x0000000c0d0e7389 */ /* 0x00006400000c000b */
[----:B01----:R-:W-:Y:S01]  /*27590*/  ENDCOLLECTIVE ;  /* 0x000000000000791b */ /* 0x003fe20003800000 */
.L_x_948:
[----:B------:R-:W-:Y:S02]  /*275a0*/  IMAD.MOV.U32 R13, RZ, RZ, R59 ;  /* 0x000000ffff0d7224 */ /* 0x000fe400078e003b */
[----:B------:R-:W-:Y:S02]  /*275b0*/  IMAD.MOV.U32 R12, RZ, RZ, R0 ;  /* 0x000000ffff0c7224 */ /* 0x000fe400078e0000 */
[----:B------:R-:W-:-:S07]  /*275c0*/  IMAD.MOV.U32 R110, RZ, RZ, R14 ;  /* 0x000000ffff6e7224 */ /* 0x000fce00078e000e */
[----:B------:R-:W-:Y:S05]  /*275d0*/  WARPSYNC.COLLECTIVE R15, `(.L_x_949) ;  /* 0x000000000f087348 */ /* 0x000fea0003c00000 */
[----:B------:R0:W1:Y:S02]  /*275e0*/  SHFL.IDX P6, R14, R13, R12, R11 ;  /* 0x0000000c0d0e7389 */ /* 0x00006400000c000b */
[----:B01----:R-:W-:Y:S01]  /*275f0*/  ENDCOLLECTIVE ;  /* 0x000000000000791b */ /* 0x003fe20003800000 */
.L_x_949:
[----:B------:R-:W-:Y:S02]  /*27600*/  IMAD.MOV.U32 R13, RZ, RZ, R112 ;  /* 0x000000ffff0d7224 */ /* 0x000fe400078e0070 */
[----:B------:R-:W-:Y:S01]  /*27610*/  IMAD.MOV.U32 R12, RZ, RZ, R5 ;  /* 0x000000ffff0c7224 */ /* 0x000fe200078e0005 */
[----:B------:R-:W-:-:S07]  /*27620*/  MOV R59, R14 ;  /* 0x0000000e003b7202 */ /* 0x000fce0000000f00 */
[----:B------:R-:W-:Y:S05]  /*27630*/  WARPSYNC.COLLECTIVE R15, `(.L_x_950) ;  /* 0x000000000f087348 */ /* 0x000fea0003c00000 */
[----:B------:R0:W1:Y:S02]  /*27640*/  SHFL.IDX P6, R14, R13, R12, R11 ;  /* 0x0000000c0d0e7389 */ /* 0x00006400000c000b */
[----:B01----:R-:W-:Y:S01]  /*27650*/  ENDCOLLECTIVE ;  /* 0x000000000000791b */ /* 0x003fe20003800000 */
.L_x_950:
[----:B------:R-:W-:Y:S01]  /*27660*/  MOV R13, R63 ;  /* 0x0000003f000d7202 */ /* 0x000fe20000000f00 */
[----:B------:R-:W-:Y:S02]  /*27670*/  IMAD.MOV.U32 R12, RZ, RZ, R0 ;  /* 0x000000ffff0c7224 */ /* 0x000fe400078e0000 */
[----:B------:R-:W-:-:S07]  /*27680*/  IMAD.MOV.U32 R112, RZ, RZ, R14 ;  /* 0x000000ffff707224 */ /* 0x000fce00078e000e */
[----:B------:R-:W-:Y:S05]  /*27690*/  WARPSYNC.COLLECTIVE R15, `(.L_x_951) ;  /* 0x000000000f087348 */ /* 0x000fea0003c00000 */
[----:B------:R0:W1:Y:S02]  /*276a0*/  SHFL.IDX P6, R14, R13, R12, R11 ;  /* 0x0000000c0d0e7389 */ /* 0x00006400000c000b */
[----:B01----:R-:W-:Y:S01]  /*276b0*/  ENDCOLLECTIVE ;  /* 0x000000000000791b */ /* 0x003fe20003800000 */
.L_x_951:
[----:B------:R-:W-:Y:S01]  /*276c0*/  IMAD.MOV.U32 R13, RZ, RZ, R114 ;  /* 0x000000ffff0d7224 */ /* 0x000fe200078e0072 */
[----:B------:R-:W-:Y:S01]  /*276d0*/  MOV R12, R5 ;  /* 0x00000005000c7202 */ /* 0x000fe20000000f00 */
[----:B------:R-:W-:-:S07]  /*276e0*/  IMAD.MOV.U32 R63, RZ, RZ, R14 ;  /* 0x000000ffff3f7224 */ /* 0x000fce00078e000e */
[----:B------:R-:W-:Y:S05]  /*276f0*/  WARPSYNC.COLLECTIVE R15, `(.L_x_952) ;  /* 0x000000000f087348 */ /* 0x000fea0003c00000 */
[----:B------:R0:W1:Y:S02]  /*27700*/  SHFL.IDX P6, R14, R13, R12, R11 ;  /* 0x0000000c0d0e7389 */ /* 0x00006400000c000b */
[----:B01----:R-:W-:Y:S01]  /*27710*/  ENDCOLLECTIVE ;  /* 0x000000000000791b */ /* 0x003fe20003800000 */
.L_x_952:
[----:B------:R-:W-:Y:S02]  /*27720*/  IMAD.MOV.U32 R13, RZ, RZ, R67 ;  /* 0x000000ffff0d7224 */ /* 0x000fe400078e0043 */
[----:B------:R-:W-:Y:S02]  /*27730*/  IMAD.MOV.U32 R12, RZ, RZ, R0 ;  /* 0x000000ffff0c7224 */ /* 0x000fe400078e0000 */
[----:B------:R-:W-:-:S07]  /*27740*/  IMAD.MOV.U32 R114, RZ, RZ, R14 ;  /* 0x000000ffff727224 */ /* 0x000fce00078e000e */
[----:B------:R-:W-:Y:S05]  /*27750*/  WARPSYNC.COLLECTIVE R15, `(.L_x_953) ;  /* 0x000000000f087348 */ /* 0x000fea0003c00000 */
[----:B------:R0:W1:Y:S02]  /*27760*/  SHFL.IDX P6, R14, R13, R12, R11 ;  /* 0x0000000c0d0e7389 */ /* 0x00006400000c000b */
[----:B01----:R-:W-:Y:S01]  /*27770*/  ENDCOLLECTIVE ;  /* 0x000000000000791b */ /* 0x003fe20003800000 */
.L_x_953:
[----:B------:R-:W-:Y:S02]  /*27780*/  IMAD.MOV.U32 R13, RZ, RZ, R116 ;  /* 0x000000ffff0d7224 */ /* 0x000fe400078e0074 */
[----:B------:R-:W-:Y:S01]  /*27790*/  IMAD.MOV.U32 R12, RZ, RZ, R5 ;  /* 0x000000ffff0c7224 */ /* 0x000fe200078e0005 */
[----:B------:R-:W-:-:S07]  /*277a0*/  MOV R67, R14 ;  /* 0x0000000e00437202 */ /* 0x000fce0000000f00 */
[----:B------:R-:W-:Y:S05]  /*277b0*/  WARPSYNC.COLLECTIVE R15, `(.L_x_954) ;  /* 0x000000000f087348 */ /* 0x000fea0003c00000 */
[----:B------:R0:W1:Y:S02]  /*277c0*/  SHFL.IDX P6, R14, R13, R12, R11 ;  /* 0x0000000c0d0e7389 */ /* 0x00006400000c000b */
[----:B01----:R-:W-:Y:S01]  /*277d0*/  ENDCOLLECTIVE ;  /* 0x000000000000791b */ /* 0x003fe20003800000 */
.L_x_954:
[----:B------:R-:W-:Y:S01]  /*277e0*/  MOV R13, R71 ;  /* 0x00000047000d7202 */ /* 0x000fe20000000f00 */
[----:B------:R-:W-:Y:S02]  /*277f0*/  IMAD.MOV.U32 R12, RZ, RZ, R0 ;  /* 0x000000ffff0c7224 */ /* 0x000fe400078e0000 */
[----:B------:R-:W-:-:S07]  /*27800*/  IMAD.MOV.U32 R116, RZ, RZ, R14 ;  /* 0x000000ffff747224 */ /* 0x000fce00078e000e */
[----:B------:R-:W-:Y:S05]  /*27810*/  WARPSYNC.COLLECTIVE R15, `(.L_x_955) ;  /* 0x000000000f087348 */ /* 0x000fea0003c00000 */
[----:B------:R0:W1:Y:S02]  /*27820*/  SHFL.IDX P6, R14, R13, R12, R11 ;  /* 0x0000000c0d0e7389 */ /* 0x00006400000c000b */
[----:B01----:R-:W-:Y:S01]  /*27830*/  ENDCOLLECTIVE ;  /* 0x000000000000791b */ /* 0x003fe20003800000 */
.L_x_955:
        /* <DEDUP_REMOVED lines=8> */
.L_x_956:
[----:B------:R-:W-:Y:S02]  /*278c0*/  IMAD.MOV.U32 R13, RZ, RZ, R75 ;  /* 0x000000ffff0d7224 */ /* 0x000fe400078e004b */
[----:B------:R-:W-:Y:S02]  /*278d0*/  IMAD.MOV.U32 R12, RZ, RZ, R0 ;  /* 0x000000ffff0c7224 */ /* 0x000fe400078e0000 */
[----:B------:R-:W-:Y:S02]  /*278e0*/  IMAD.MOV.U32 R0, RZ, RZ, RZ ;  /* 0x000000ffff007224 */ /* 0x000fe400078e00ff */
[----:B------:R-:W-:-:S07]  /*278f0*/  IMAD.MOV.U32 R118, RZ, RZ, R14 ;  /* 0x000000ffff767224 */ /* 0x000fce00078e000e */
[----:B------:R-:W-:Y:S05]  /*27900*/  WARPSYNC.COLLECTIVE R15, `(.L_x_957) ;  /* 0x000000000f087348 */ /* 0x000fea0003c00000 */
[----:B------:R0:W1:Y:S02]  /*27910*/  SHFL.IDX P6, R14, R13, R12, R11 ;  /* 0x0000000c0d0e7389 */ /* 0x00006400000c000b */
[----:B01----:R-:W-:Y:S01]  /*27920*/  ENDCOLLECTIVE ;  /* 0x000000000000791b */ /* 0x003fe20003800000 */
.L_x_957:
[----:B------:R-:W-:Y:S02]  /*27930*/  SEL R69, R71, R118, P0 ;  /* 0x0000007647457207 */ /* 0x000fe40000000000 */
[----:B------:R-:W-:Y:S01]  /*27940*/  SEL R71, R118, R71, P0 ;  /* 0x0000004776477207 */ /* 0x000fe20000000000 */
[----:B------:R-:W-:Y:S02]  /*27950*/  IMAD.MOV.U32 R13, RZ, RZ, R2 ;  /* 0x000000ffff0d7224 */ /* 0x000fe400078e0002 */
[----:B------:R-:W-:Y:S01]  /*27960*/  IMAD.MOV.U32 R12, RZ, RZ, R5 ;  /* 0x000000ffff0c7224 */ /* 0x000fe200078e0005 */
[----:B------:R-:W-:Y:S02]  /*27970*/  SEL R5, R51, R78, P0 ;  /* 0x0000004e33057207 */ /* 0x000fe40000000000 */
[----:B------:R-:W-:Y:S02]  /*27980*/  SEL R51, R108, R105, P0 ;  /* 0x000000696c337207 */ /* 0x000fe40000000000 */
[----:B------:R-:W-:-:S07]  /*27990*/  MOV R75, R14 ;  /* 0x0000000e004b7202 */ /* 0x000fce0000000f00 */
[----:B------:R-:W-:Y:S05]  /*279a0*/  WARPSYNC.COLLECTIVE R15, `(.L_x_958) ;  /* 0x000000000f087348 */ /* 0x000fea0003c00000 */
[----:B------:R0:W1:Y:S02]  /*279b0*/  SHFL.IDX P6, R14, R13, R12, R11 ;  /* 0x0000000c0d0e7389 */ /* 0x00006400000c000b */
[----:B01----:R-:W-:Y:S01]  /*279c0*/  ENDCOLLECTIVE ;  /* 0x000000000000791b */ /* 0x003fe20003800000 */
.L_x_958:
[----:B------:R-:W-:Y:S02]  /*279d0*/  SEL R12, R21, R30, P0 ;  /* 0x0000001e150c7207 */ /* 0x000fe40000000000 */
[----:B------:R-:W-:Y:S02]  /*279e0*/  SEL R11, R80, R53, P0 ;  /* 0x00000035500b7207 */ /* 0x000fe40000000000 */
[----:B------:R-:W-:Y:S02]  /*279f0*/  SEL R13, R55, R82, P0 ;  /* 0x00000052370d7207 */ /* 0x000fe40000000000 */
[----:B------:R-:W-:Y:S02]  /*27a00*/  SEL R15, R82, R55, P0 ;  /* 0x00000037520f7207 */ /* 0x000fe40000000000 */
[----:B------:R-:W-:Y:S02]  /*27a10*/  SEL R53, R107, R110, P0 ;  /* 0x0000006e6b357207 */ /* 0x000fe40000000000 */
[----:B------:R-:W-:-:S02]  /*27a20*/  MOV R2, R14 ;  /* 0x0000000e00027202 */ /* 0x000fc40000000f00 */
        /* <DEDUP_REMOVED lines=12> */
[----:B------:R-:W-:Y:S01]  /*27af0*/  SEL R63, R114, R63, P0 ;  /* 0x0000003f723f7207 */ /* 0x000fe20000000000 */
[----:B------:R-:W-:Y:S06]  /*27b00*/  BRA `(.L_x_959) ;  /* 0xffffff2800b47947 */ /* 0x000fec000383ffff */
.L_x_677:
[----:B------:R-:W-:Y:S01]  /*27b10*/  IMAD.MOV.U32 R13, RZ, RZ, R2 ;  /* 0x000000ffff0d7224 */ /* 0x000fe200078e0002 */
[----:B------:R-:W-:Y:S01]  /*27b20*/  MOV R12, RZ ;  /* 0x000000ff000c7202 */ /* 0x000fe20000000f00 */
[----:B------:R-:W-:Y:S02]  /*27b30*/  IMAD.MOV.U32 R11, RZ, RZ, 0x181f ;  /* 0x0000181fff0b7424 */ /* 0x000fe400078e00ff */
[----:B------:R-:W-:-:S07]  /*27b40*/  IMAD.MOV.U32 R15, RZ, RZ, -0x1 ;  /* 0xffffffffff0f7424 */ /* 0x000fce00078e00ff */
[----:B01----:R-:W-:Y:S05]  /*27b50*/  WARPSYNC.COLLECTIVE R15, `(.L_x_960) ;  /* 0x000000000f087348 */ /* 0x003fea0003c00000 */
[----:B------:R2:W3:Y:S02]  /*27b60*/  SHFL.IDX P6, R14, R13, R12, R11 ;  /* 0x0000000c0d0e7389 */ /* 0x0004e400000c000b */
[----:B0123--:R-:W-:Y:S01]  /*27b70*/  ENDCOLLECTIVE ;  /* 0x000000000000791b */ /* 0x00ffe20003800000 */
.L_x_960:
[----:B------:R-:W-:Y:S01]  /*27b80*/  IMAD.MOV.U32 R13, RZ, RZ, R0 ;  /* 0x000000ffff0d7224 */ /* 0x000fe200078e0000 */
[----:B------:R-:W-:-:S07]  /*27b90*/  MOV R3, R14 ;  /* 0x0000000e00037202 */ /* 0x000fce0000000f00 */
[----:B------:R-:W-:Y:S05]  /*27ba0*/  WARPSYNC.COLLECTIVE R15, `(.L_x_961) ;  /* 0x000000000f087348 */ /* 0x000fea0003c00000 */
[----:B------:R0:W1:Y:S02]  /*27bb0*/  SHFL.IDX P6, R14, R13, R12, R11 ;  /* 0x0000000c0d0e7389 */ /* 0x00006400000c000b */
[----:B01----:R-:W-:Y:S01]  /*27bc0*/  ENDCOLLECTIVE ;  /* 0x000000000000791b */ /* 0x003fe20003800000 */
.L_x_961:
[----:B------:R-:W-:Y:S05]  /*27bd0*/  BRA `(.L_x_962) ;  /* 0xffffff4800487947 */ /* 0x000fea000383ffff */
.L_x_680:
[----:B------:R-:W-:Y:S01]  /*27be0*/  BSSY B1, `(.L_x_963) ;  /* 0x0000008000017945 */ /* 0x000fe20003800000 */
[----:B---3--:R-:W-:Y:S01]  /*27bf0*/  IMAD.MOV.U32 R13, RZ, RZ, R2 ;  /* 0x000000ffff0d7224 */ /* 0x008fe200078e0002 */
[----:B------:R-:W-:Y:S01]  /*27c00*/  MOV R12, 0x1 ;  /* 0x00000001000c7802 */ /* 0x000fe20000000f00 */
[----:B------:R-:W-:Y:S02]  /*27c10*/  IMAD.MOV.U32 R11, RZ, RZ, 0x181f ;  /* 0x0000181fff0b7424 */ /* 0x000fe400078e00ff */
[----:B------:R-:W-:-:S07]  /*27c20*/  IMAD.MOV.U32 R15, RZ, RZ, -0x1 ;  /* 0xffffffffff0f7424 */ /* 0x000fce00078e00ff */
[----:B012-4-:R-:W-:Y:S05]  /*27c30*/  WARPSYNC.COLLECTIVE R15, `(.L_x_964) ;  /* 0x000000000f087348 */ /* 0x017fea0003c00000 */
[----:B----4-:R3:W4:Y:S02]  /*27c40*/  SHFL.IDX P6, R14, R13, R12, R11 ;  /* 0x0000000c0d0e7389 */ /* 0x01072400000c000b */
[----:B01234-:R-:W-:Y:S01]  /*27c50*/  ENDCOLLECTIVE ;  /* 0x000000000000791b */ /* 0x01ffe20003800000 */
.L_x_964:
[----:B------:R-:W-:Y:S05]  /*27c60*/  BSYNC B1 ;  /* 0x0000000000017941 */ /* 0x000fea0003800000 */
.L_x_963:
[----:B------:R-:W-:Y:S01]  /*27c70*/  IMAD.MOV.U32 R13, RZ, RZ, R0 ;  /* 0x000000ffff0d7224 */ /* 0x000fe200078e0000 */
[----:B------:R-:W-:Y:S01]  /*27c80*/  MOV R11, 0x181f ;  /* 0x0000181f000b7802 */ /* 0x000fe20000000f00 */
[----:B------:R-:W-:Y:S01]  /*27c90*/  IMAD.MOV.U32 R12, RZ, RZ, 0x1 ;  /* 0x00000001ff0c7424 */ /* 0x000fe200078e00ff */
[----:B------:R-:W-:Y:S01]  /*27ca0*/  MOV R3, R14 ;  /* 0x0000000e00037202 */ /* 0x000fe20000000f00 */
[----:B------:R-:W-:-:S07]  /*27cb0*/  IMAD.MOV.U32 R15, RZ, RZ, -0x1 ;  /* 0xffffffffff0f7424 */ /* 0x000fce00078e00ff */
[----:B------:R-:W-:Y:S05]  /*27cc0*/  WARPSYNC.COLLECTIVE R15, `(.L_x_965) ;  /* 0x000000000f087348 */ /* 0x000fea0003c00000 */
[----:B------:R0:W1:Y:S02]  /*27cd0*/  SHFL.IDX P6, R14, R13, R12, R11 ;  /* 0x0000000c0d0e7389 */ /* 0x00006400000c000b */
[----:B01----:R-:W-:Y:S01]  /*27ce0*/  ENDCOLLECTIVE ;  /* 0x000000000000791b */ /* 0x003fe20003800000 */
.L_x_965:
[----:B------:R-:W-:Y:S05]  /*27cf0*/  BRA `(.L_x_966) ;  /* 0xffffff4800687947 */ /* 0x000fea000383ffff */
.L_x_683:
[----:B------:R-:W-:Y:S01]  /*27d00*/  BSSY B1, `(.L_x_967) ;  /* 0x0000008000017945 */ /* 0x000fe20003800000 */
[----:B0-----:R-:W-:Y:S01]  /*27d10*/  IMAD.MOV.U32 R13, RZ, RZ, R2 ;  /* 0x000000ffff0d7224 */ /* 0x001fe200078e0002 */
[----:B------:R-:W-:Y:S01]  /*27d20*/  MOV R12, 0x2 ;  /* 0x00000002000c7802 */ /* 0x000fe20000000f00 */
[----:B------:R-:W-:Y:S02]  /*27d30*/  IMAD.MOV.U32 R11, RZ, RZ, 0x181f ;  /* 0x0000181fff0b7424 */ /* 0x000fe400078e00ff */
[----:B------:R-:W-:-:S07]  /*27d40*/  IMAD.MOV.U32 R15, RZ, RZ, -0x1 ;  /* 0xffffffffff0f7424 */ /* 0x000fce00078e00ff */
[----:B-1234-:R-:W-:Y:S05]  /*27d50*/  WARPSYNC.COLLECTIVE R15, `(.L_x_968) ;  /* 0x000000000f087348 */ /* 0x01efea0003c00000 */
[----:B----4-:R0:W4:Y:S02]  /*27d60*/  SHFL.IDX P6, R14, R13, R12, R11 ;  /* 0x0000000c0d0e7389 */ /* 0x01012400000c000b */
[----:B01234-:R-:W-:Y:S01]  /*27d70*/  ENDCOLLECTIVE ;  /* 0x000000000000791b */ /* 0x01ffe20003800000 */
.L_x_968:
[----:B------:R-:W-:Y:S05]  /*27d80*/  BSYNC B1 ;  /* 0x0000000000017941 */ /* 0x000fea0003800000 */
.L_x_967:
        /* <DEDUP_REMOVED lines=8> */
.L_x_969:
[----:B------:R-:W-:Y:S05]  /*27e10*/  BRA `(.L_x_970) ;  /* 0xffffff4800887947 */ /* 0x000fea000383ffff */
.L_x_686:
        /* <DEDUP_REMOVED lines=8> */
.L_x_972:
[----:B------:R-:W-:Y:S05]  /*27ea0*/  BSYNC B1 ;  /* 0x0000000000017941 */ /* 0x000fea0003800000 */
.L_x_971:
        /* <DEDUP_REMOVED lines=8> */
.L_x_973:
[----:B------:R-:W-:Y:S05]  /*27f30*/  BRA `(.L_x_974) ;  /* 0xffffff4800a87947 */ /* 0x000fea000383ffff */
.L_x_702:
[----:B0-----:R-:W0:Y:S01]  /*27f40*/  S2R R8, SR_TID.X ;  /* 0x0000000000087919 */ /* 0x001e220000002100 */
[----:B------:R-:W-:Y:S01]  /*27f50*/  BSSY B1, `(.L_x_975) ;  /* 0x000000a000017945 */ /* 0x000fe20003800000 */
[----:B------:R-:W-:Y:S01]  /*27f60*/  MOV R12, RZ ;  /* 0x000000ff000c7202 */ /* 0x000fe20000000f00 */
[----:B------:R-:W-:Y:S02]  /*27f70*/  IMAD.MOV.U32 R11, RZ, RZ, 0x1f ;  /* 0x0000001fff0b7424 */ /* 0x000fe400078e00ff */
[----:B------:R-:W-:Y:S01]  /*27f80*/  IMAD.MOV.U32 R15, RZ, RZ, -0x1 ;  /* 0xffffffffff0f7424 */ /* 0x000fe200078e00ff */
[----:B0-----:R-:W-:-:S04]  /*27f90*/  SHF.R.U32.HI R8, RZ, 0x5, R8 ;  /* 0x00000005ff087819 */ /* 0x001fc80000011608 */
[----:B------:R-:W-:-:S05]  /*27fa0*/  LOP3.LUT R8, R8, 0x3, RZ, 0xc0, !PT ;  /* 0x0000000308087812 */ /* 0x000fca00078ec0ff */
[----:B------:R-:W-:-:S07]  /*27fb0*/  IMAD.MOV.U32 R13, RZ, RZ, R8 ;  /* 0x000000ffff0d7224 */ /* 0x000fce00078e0008 */
[----:B------:R-:W-:Y:S05]  /*27fc0*/  WARPSYNC.COLLECTIVE R15, `(.L_x_976) ;  /* 0x000000000f087348 */ /* 0x000fea0003c00000 */
[----:B------:R0:W1:Y:S02]  /*27fd0*/  SHFL.IDX P6, R14, R13, R12, R11 ;  /* 0x0000000c0d0e7389 */ /* 0x00006400000c000b */
[----:B01----:R-:W-:Y:S01]  /*27fe0*/  ENDCOLLECTIVE ;  /* 0x000000000000791b */ /* 0x003fe20003800000 */
.L_x_976:
[----:B------:R-:W-:Y:S05]  /*27ff0*/  BSYNC B1 ;  /* 0x0000000000017941 */ /* 0x000fea0003800000 */
.L_x_975:
[----:B------:R-:W-:Y:S05]  /*28000*/  BRA `(.L_x_977) ;  /* 0xffffff5c00947947 */ /* 0x000fea000383ffff */
.L_x_704:
[----:B------:R-:W-:Y:S01]  /*28010*/  BSSY B1, `(.L_x_978) ;  /* 0x0000006000017945 */ /* 0x000fe20003800000 */
[----:B------:R-:W-:-:S07]  /*28020*/  MOV R15, 0xffffffff ;  /* 0xffffffff000f7802 */ /* 0x000fce0000000f00 */
[----:B01----:R-:W-:Y:S05]  /*28030*/  WARPSYNC.COLLECTIVE R15, `(.L_x_979) ;  /* 0x000000000f0c7348 */ /* 0x003fea0003c00000 */
[----:B------:R-:W-:Y:S02]  /*28040*/  ELECT P6, UR62, PT ;  /* 0x00000000003e782f */ /* 0x000fe400038c0000 */
[----:B------:R-:W-:Y:S01]  /*28050*/  MOV R14, UR62 ;  /* 0x0000003e000e7c02 */ /* 0x000fe20008000f00 */
[----:B01----:R-:W-:Y:S10]  /*28060*/  ENDCOLLECTIVE ;  /* 0x000000000000791b */ /* 0x003ff40003800000 */
.L_x_979:
[----:B------:R-:W-:Y:S05]  /*28070*/  BSYNC B1 ;  /* 0x0000000000017941 */ /* 0x000fea0003800000 */
.L_x_978:
[----:B------:R-:W-:Y:S05]  /*28080*/  BRA `(.L_x_703) ;  /* 0xffffff5c008c7947 */ /* 0x000fea000383ffff */
.L_x_706:
[----:B-1----:R1:W2:Y:S02]  /*28090*/  SYNCS.PHASECHK.TRANS64.TRYWAIT P0, [R23+URZ+0x38820], R5 ;  /* 0x03882005170075a7 */ /* 0x0022a4000800017f */
[----:B--2---:R-:W-:Y:S05]  /*280a0*/  @!P0 NANOSLEEP.SYNCS 0x989680 ;  /* 0x009896800000895d */ /* 0x004fea0003900000 */
[----:B------:R-:W2:Y:S02]  /*280b0*/  @!P0 SYNCS.PHASECHK.TRANS64 P0, [R23+URZ+0x38820], R5 ;  /* 0x03882005170085a7 */ /* 0x000ea4000800007f */
[----:B--2---:R-:W-:Y:S05]  /*280c0*/  @!P0 BRA `(.L_x_706) ;  /* 0xfffffffc00f08947 */ /* 0x004fea000383ffff */
[----:B------:R-:W-:Y:S05]  /*280d0*/  BRA `(.L_x_980) ;  /* 0xffffff5c009c7947 */ /* 0x000fea000383ffff */
.L_x_710:
[----:B0-----:R0:W2:Y:S02]  /*280e0*/  SYNCS.PHASECHK.TRANS64.TRYWAIT P0, [R9+URZ+0x388a0], R8 ;  /* 0x0388a008090075a7 */ /* 0x0010a4000800017f */
[----:B--2---:R-:W-:Y:S05]  /*280f0*/  @!P0 NANOSLEEP.SYNCS 0x989680 ;  /* 0x009896800000895d */ /* 0x004fea0003900000 */
[----:B------:R-:W2:Y:S02]  /*28100*/  @!P0 SYNCS.PHASECHK.TRANS64 P0, [R9+URZ+0x388a0], R8 ;  /* 0x0388a008090085a7 */ /* 0x000ea4000800007f */
[----:B--2---:R-:W-:Y:S05]  /*28110*/  @!P0 BRA `(.L_x_710) ;  /* 0xfffffffc00f08947 */ /* 0x004fea000383ffff */
[----:B------:R-:W-:Y:S05]  /*28120*/  BRA `(.L_x_981) ;  /* 0xffffff5c00b47947 */ /* 0x000fea000383ffff */
.L_x_716:
[----:B-1----:R1:W2:Y:S02]  /*28130*/  SYNCS.PHASECHK.TRANS64.TRYWAIT P0, [R9+URZ+0x388c0], R8 ;  /* 0x0388c008090075a7 */ /* 0x0022a4000800017f */
[----:B--2---:R-:W-:Y:S05]  /*28140*/  @!P0 NANOSLEEP.SYNCS 0x989680 ;  /* 0x009896800000895d */ /* 0x004fea0003900000 */
[----:B------:R-:W2:Y:S02]  /*28150*/  @!P0 SYNCS.PHASECHK.TRANS64 P0, [R9+URZ+0x388c0], R8 ;  /* 0x0388c008090085a7 */ /* 0x000ea4000800007f */
[----:B--2---:R-:W-:Y:S05]  /*28160*/  @!P0 BRA `(.L_x_716) ;  /* 0xfffffffc00f08947 */ /* 0x004fea000383ffff */
[----:B------:R-:W-:Y:S05]  /*28170*/  BRA `(.L_x_982) ;  /* 0xffffff6000707947 */ /* 0x000fea000383ffff */
.L_x_724:
[----:B0-----:R0:W2:Y:S02]  /*28180*/  SYNCS.PHASECHK.TRANS64.TRYWAIT P1, [R8+URZ+0x388a0], R7 ;  /* 0x0388a007080075a7 */ /* 0x0010a4000802017f */
[----:B--2---:R-:W-:Y:S05]  /*28190*/  @!P1 NANOSLEEP.SYNCS 0x989680 ;  /* 0x009896800000995d */ /* 0x004fea0003900000 */
[----:B------:R-:W2:Y:S02]  /*281a0*/  @!P1 SYNCS.PHASECHK.TRANS64 P1, [R8+URZ+0x388a0], R7 ;  /* 0x0388a007080095a7 */ /* 0x000ea4000802007f */
[----:B--2---:R-:W-:Y:S05]  /*281b0*/  @!P1 BRA `(.L_x_724) ;  /* 0xfffffffc00f09947 */ /* 0x004fea000383ffff */
[----:B------:R-:W-:Y:S05]  /*281c0*/  BRA `(.L_x_983) ;  /* 0xffffff6400687947 */ /* 0x000fea000383ffff */
.L_x_730:
[----:B-1----:R1:W2:Y:S02]  /*281d0*/  SYNCS.PHASECHK.TRANS64.TRYWAIT P1, [R8+URZ+0x388c0], R7 ;  /* 0x0388c007080075a7 */ /* 0x0022a4000802017f */
[----:B--2---:R-:W-:Y:S05]  /*281e0*/  @!P1 NANOSLEEP.SYNCS 0x989680 ;  /* 0x009896800000995d */ /* 0x004fea0003900000 */
[----:B------:R-:W2:Y:S02]  /*281f0*/  @!P1 SYNCS.PHASECHK.TRANS64 P1, [R8+URZ+0x388c0], R7 ;  /* 0x0388c007080095a7 */ /* 0x000ea4000802007f */
[----:B--2---:R-:W-:Y:S05]  /*28200*/  @!P1 BRA `(.L_x_730) ;  /* 0xfffffffc00f09947 */ /* 0x004fea000383ffff */
[----:B------:R-:W-:Y:S05]  /*28210*/  BRA `(.L_x_984) ;  /* 0xffffff6800207947 */ /* 0x000fea000383ffff */
.L_x_746:
[----:B------:R-:W0:Y:S01]  /*28220*/  S2R R20, SR_TID.X ;  /* 0x0000000000147919 */ /* 0x000e220000002100 */
[----:B------:R-:W-:Y:S01]  /*28230*/  BSSY B0, `(.L_x_985) ;  /* 0x000000a000007945 */ /* 0x000fe20003800000 */
[----:B------:R-:W-:Y:S01]  /*28240*/  IMAD.MOV.U32 R12, RZ, RZ, RZ ;  /* 0x000000ffff0c7224 */ /* 0x000fe200078e00ff */
[----:B------:R-:W-:Y:S01]  /*28250*/  MOV R11, 0x1f ;  /* 0x0000001f000b7802 */ /* 0x000fe20000000f00 */
[----:B------:R-:W-:Y:S01]  /*28260*/  IMAD.MOV.U32 R15, RZ, RZ, -0x1 ;  /* 0xffffffffff0f7424 */ /* 0x000fe200078e00ff */
[----:B0-----:R-:W-:-:S04]  /*28270*/  SHF.R.U32.HI R9, RZ, 0x5, R20 ;  /* 0x00000005ff097819 */ /* 0x001fc80000011614 */
[----:B------:R-:W-:-:S05]  /*28280*/  LOP3.LUT R9, R9, 0x3, RZ, 0xc0, !PT ;  /* 0x0000000309097812 */ /* 0x000fca00078ec0ff */
[----:B------:R-:W-:-:S07]  /*28290*/  IMAD.MOV.U32 R13, RZ, RZ, R9 ;  /* 0x000000ffff0d7224 */ /* 0x000fce00078e0009 */
[----:B-----5:R-:W-:Y:S05]  /*282a0*/  WARPSYNC.COLLECTIVE R15, `(.L_x_986) ;  /* 0x000000000f087348 */ /* 0x020fea0003c00000 */
[----:B------:R0:W1:Y:S02]  /*282b0*/  SHFL.IDX P6, R14, R13, R12, R11 ;  /* 0x0000000c0d0e7389 */ /* 0x00006400000c000b */
[----:B01---5:R-:W-:Y:S01]  /*282c0*/  ENDCOLLECTIVE ;  /* 0x000000000000791b */ /* 0x023fe20003800000 */
.L_x_986:
[----:B------:R-:W-:Y:S05]  /*282d0*/  BSYNC B0 ;  /* 0x0000000000007941 */ /* 0x000fea0003800000 */
.L_x_985:
[----:B------:R-:W-:Y:S05]  /*282e0*/  BRA `(.L_x_987) ;  /* 0xffffff7400447947 */ /* 0x000fea000383ffff */
.L_x_749:
[----:B0-----:R0:W1:Y:S02]  /*282f0*/  SYNCS.PHASECHK.TRANS64.TRYWAIT P0, [R6+URZ+0x38880], R25 ;  /* 0x03888019060075a7 */ /* 0x001064000800017f */
[----:B-1----:R-:W-:Y:S05]  /*28300*/  @!P0 NANOSLEEP.SYNCS 0x989680 ;  /* 0x009896800000895d */ /* 0x002fea0003900000 */
[----:B------:R-:W1:Y:S02]  /*28310*/  @!P0 SYNCS.PHASECHK.TRANS64 P0, [R6+URZ+0x38880], R25 ;  /* 0x03888019060085a7 */ /* 0x000e64000800007f */
[----:B-1----:R-:W-:Y:S05]  /*28320*/  @!P0 BRA `(.L_x_749) ;  /* 0xfffffffc00f08947 */ /* 0x002fea000383ffff */
[----:B------:R-:W-:Y:S05]  /*28330*/  BRA `(.L_x_988) ;  /* 0xffffff7400547947 */ /* 0x000fea000383ffff */
.L_x_750:
[----:B------:R-:W-:Y:S01]  /*28340*/  BSSY B0, `(.L_x_989) ;  /* 0x0000008000007945 */ /* 0x000fe20003800000 */
[----:B------:R-:W-:Y:S01]  /*28350*/  IMAD.MOV.U32 R13, RZ, RZ, R3 ;  /* 0x000000ffff0d7224 */ /* 0x000fe200078e0003 */
[----:B------:R-:W-:Y:S01]  /*28360*/  MOV R12, RZ ;  /* 0x000000ff000c7202 */ /* 0x000fe20000000f00 */
[----:B------:R-:W-:Y:S02]  /*28370*/  IMAD.MOV.U32 R11, RZ, RZ, 0x181f ;  /* 0x0000181fff0b7424 */ /* 0x000fe400078e00ff */
[----:B------:R-:W-:-:S07]  /*28380*/  IMAD.MOV.U32 R15, RZ, RZ, -0x1 ;  /* 0xffffffffff0f7424 */ /* 0x000fce00078e00ff */
[----:B0-----:R-:W-:Y:S05]  /*28390*/  WARPSYNC.COLLECTIVE R15, `(.L_x_990) ;  /* 0x000000000f087348 */ /* 0x001fea0003c00000 */
[----:B------:R1:W2:Y:S02]  /*283a0*/  SHFL.IDX P6, R14, R13, R12, R11 ;  /* 0x0000000c0d0e7389 */ /* 0x0002a400000c000b */
[----:B012---:R-:W-:Y:S01]  /*283b0*/  ENDCOLLECTIVE ;  /* 0x000000000000791b */ /* 0x007fe20003800000 */
.L_x_990:
[----:B------:R-:W-:Y:S05]  /*283c0*/  BSYNC B0 ;  /* 0x0000000000007941 */ /* 0x000fea0003800000 */
.L_x_989:
[----:B------:R-:W-:Y:S01]  /*283d0*/  IMAD.MOV.U32 R13, RZ, RZ, R2 ;  /* 0x000000ffff0d7224 */ /* 0x000fe200078e0002 */
[----:B------:R-:W-:Y:S01]  /*283e0*/  MOV R11, 0x181f ;  /* 0x0000181f000b7802 */ /* 0x000fe20000000f00 */
[----:B------:R-:W-:Y:S01]  /*283f0*/  IMAD.MOV.U32 R12, RZ, RZ, RZ ;  /* 0x000000ffff0c7224 */ /* 0x000fe200078e00ff */
[----:B------:R-:W-:Y:S01]  /*28400*/  MOV R5, R14 ;  /* 0x0000000e00057202 */ /* 0x000fe20000000f00 */
[----:B------:R-:W-:Y:S01]  /*28410*/  IMAD.MOV.U32 R15, RZ, RZ, -0x1 ;  /* 0xffffffffff0f7424 */ /* 0x000fe200078e00ff */
[----:B------:R-:W-:Y:S02]  /*28420*/  LOP3.LUT R26, R31, 0x80, RZ, 0xfc, !PT ;  /* 0x000000801f1a7812 */ /* 0x000fe400078efcff */
[----:B------:R-:W-:-:S13]  /*28430*/  ISETP.GE.AND P3, PT, R7, 0x11, PT ;  /* 0x000000110700780c */ /* 0x000fda0003f66270 */
[----:B------:R-:W-:Y:S05]  /*28440*/  WARPSYNC.COLLECTIVE R15, `(.L_x_991) ;  /* 0x000000000f087348 */ /* 0x000fea0003c00000 */
[----:B------:R0:W1:Y:S02]  /*28450*/  SHFL.IDX P6, R14, R13, R12, R11 ;  /* 0x0000000c0d0e7389 */ /* 0x00006400000c000b */
[----:B01----:R-:W-:Y:S01]  /*28460*/  ENDCOLLECTIVE ;  /* 0x000000000000791b */ /* 0x003fe20003800000 */
.L_x_991:
[----:B------:R-:W-:Y:S02]  /*28470*/  LOP3.LUT R22, R22, 0xffffffef, RZ, 0xc0, !PT ;  /* 0xffffffef16167812 */ /* 0x000fe400078ec0ff */
[C---:B------:R-:W-:Y:S02]  /*28480*/  ISETP.GE.AND P5, PT, R7.reuse, 0x31, PT ;  /* 0x000000310700780c */ /* 0x040fe40003fa6270 */
[C---:B------:R-:W-:Y:S02]  /*28490*/  ISETP.GE.AND P4, PT, R7.reuse, 0x41, PT ;  /* 0x000000410700780c */ /* 0x040fe40003f86270 */
[----:B------:R-:W-:Y:S02]  /*284a0*/  @P3 LOP3.LUT R22, R22, 0x10, RZ, 0xfc, !PT ;  /* 0x0000001016163812 */ /* 0x000fe400078efcff */
[----:B------:R-:W-:Y:S01]  /*284b0*/  ISETP.GE.AND P3, PT, R7, 0x51, PT ;  /* 0x000000510700780c */ /* 0x000fe20003f66270 */
[----:B------:R-:W0:Y:S01]  /*284c0*/  LDC R15, c[0x0][0x2f4] ;  /* 0x0000bd00ff0f7b82 */ /* 0x000e220000000800 */
[----:B------:R-:W-:Y:S01]  /*284d0*/  IMAD.MOV.U32 R13, RZ, RZ, R3 ;  /* 0x000000ffff0d7224 */ /* 0x000fe200078e0003 */
[----:B------:R-:W-:-:S02]  /*284e0*/  MOV R12, 0x1 ;  /* 0x00000001000c7802 */ /* 0x000fc40000000f00 */
[----:B------:R-:W-:Y:S01]  /*284f0*/  LOP3.LUT R22, R22, 0xfffffff7, RZ, 0xc0, !PT ;  /* 0xfffffff716167812 */ /* 0x000fe200078ec0ff */
[----:B------:R-:W-:-:S05]  /*28500*/  IMAD.MOV.U32 R8, RZ, RZ, R14 ;  /* 0x000000ffff087224 */ /* 0x000fca00078e000e */
[----:B------:R-:W-:-:S04]  /*28510*/  IADD3 R8, P0, R31, R8, RZ ;  /* 0x000000081f087210 */ /* 0x000fc80007f1e0ff */
[----:B------:R-:W-:Y:S01]  /*28520*/  IADD3.X R9, RZ, R5, RZ, P0, !PT ;  /* 0x00000005ff097210 */ /* 0x000fe200007fe4ff */
[----:B------:R-:W-:Y:S01]  /*28530*/  IMAD.IADD R5, R23, 0x1, R10 ;  /* 0x0000000117057824 */ /* 0x000fe200078e020a */
[-C--:B0-----:R-:W-:Y:S02]  /*28540*/  ISETP.GE.AND P1, PT, R31, R15.reuse, PT ;  /* 0x0000000f1f00720c */ /* 0x081fe40003f26270 */
[----:B------:R-:W-:Y:S01]  /*28550*/  ISETP.GE.AND P0, PT, R26, R15, PT ;  /* 0x0000000f1a00720c */ /* 0x000fe20003f06270 */
[----:B------:R-:W-:Y:S01]  /*28560*/  IMAD.MOV.U32 R15, RZ, RZ, -0x1 ;  /* 0xffffffffff0f7424 */ /* 0x000fe200078e00ff */
[----:B------:R-:W-:-:S13]  /*28570*/  ISETP.LT.OR P2, PT, R7, 0x1, P1 ;  /* 0x000000010700780c */ /* 0x000fda0000f41670 */
[----:B------:R-:W-:Y:S05]  /*28580*/  WARPSYNC.COLLECTIVE R15, `(.L_x_992) ;  /* 0x000000000f087348 */ /* 0x000fea0003c00000 */
[----:B------:R0:W1:Y:S02]  /*28590*/  SHFL.IDX P6, R14, R13, R12, R11 ;  /* 0x0000000c0d0e7389 */ /* 0x00006400000c000b */
[----:B01----:R-:W-:Y:S01]  /*285a0*/  ENDCOLLECTIVE ;  /* 0x000000000000791b */ /* 0x003fe20003800000 */
.L_x_992:
[----:B------:R-:W-:Y:S01]  /*285b0*/  @!PT LDS RZ, [RZ] ;  /* 0x00000000fffff984 */ /* 0x000fe20000000800 */
[----:B------:R-:W-:Y:S01]  /*285c0*/  @!PT LDS RZ, [RZ] ;  /* 0x00000000fffff984 */ /* 0x000fe20000000800 */
[----:B------:R-:W-:Y:S01]  /*285d0*/  @!PT LDS RZ, [RZ] ;  /* 0x00000000fffff984 */ /* 0x000fe20000000800 */
[----:B------:R-:W-:Y:S01]  /*285e0*/  LDGSTS.E.BYPASS.LTC128B.128 [R5+0x10400], desc[UR36][R8.64], !P2 ;  /* 0x1040000008057fae */ /* 0x000fe2000d101d64 */
[----:B------:R-:W-:Y:S02]  /*285f0*/  ISETP.LT.OR P2, PT, R7, 0x1, P0 ;  /* 0x000000010700780c */ /* 0x000fe40000741670 */
[----:B------:R-:W-:-:S11]  /*28600*/  MOV R13, R2 ;  /* 0x00000002000d7202 */ /* 0x000fd60000000f00 */
[----:B------:R0:W-:Y:S02]  /*28610*/  LDGSTS.E.BYPASS.LTC128B.128 [R5+0x14400], desc[UR36][R8.64+0x80], !P2 ;  /* 0x1440008008057fae */ /* 0x0001e4000d101d64 */
[----:B0-----:R-:W-:-:S07]  /*28620*/  IMAD.MOV.U32 R9, RZ, RZ, R14 ;  /* 0x000000ffff097224 */ /* 0x001fce00078e000e */
[----:B------:R-:W-:Y:S05]  /*28630*/  WARPSYNC.COLLECTIVE R15, `(.L_x_993) ;  /* 0x000000000f087348 */ /* 0x000fea0003c00000 */
[----:B------:R0:W1:Y:S02]  /*28640*/  SHFL.IDX P6, R14, R13, R12, R11 ;  /* 0x0000000c0d0e7389 */ /* 0x00006400000c000b */
[----:B01----:R-:W-:Y:S01]  /*28650*/  ENDCOLLECTIVE ;  /* 0x000000000000791b */ /* 0x003fe20003800000 */
.L_x_993:
[----:B------:R-:W-:Y:S01]  /*28660*/  MOV R13, R3 ;  /* 0x00000003000d7202 */ /* 0x000fe20000000f00 */
[----:B------:R-:W-:Y:S02]  /*28670*/  IMAD.MOV.U32 R12, RZ, RZ, 0x2 ;  /* 0x00000002ff0c7424 */ /* 0x000fe400078e00ff */
[----:B------:R-:W-:-:S07]  /*28680*/  IMAD.MOV.U32 R8, RZ, RZ, R14 ;  /* 0x000000ffff087224 */ /* 0x000fce00078e000e */
[----:B------:R-:W-:Y:S05]  /*28690*/  WARPSYNC.COLLECTIVE R15, `(.L_x_994) ;  /* 0x000000000f087348 */ /* 0x000fea0003c00000 */
[----:B------:R0:W1:Y:S02]  /*286a0*/  SHFL.IDX P6, R14, R13, R12, R11 ;  /* 0x0000000c0d0e7389 */ /* 0x00006400000c000b */
[----:B01----:R-:W-:Y:S01]  /*286b0*/  ENDCOLLECTIVE ;  /* 0x000000000000791b */ /* 0x003fe20003800000 */
.L_x_994:
[----:B------:R-:W-:-:S05]  /*286c0*/  IADD3 R8, P2, R31, R8, RZ ;  /* 0x000000081f087210 */ /* 0x000fca0007f5e0ff */
[----:B------:R-:W-:Y:S01]  /*286d0*/  IMAD.X R9, RZ, RZ, R9, P2 ;  /* 0x000000ffff097224 */ /* 0x000fe200010e0609 */
[----:B------:R-:W-:Y:S02]  /*286e0*/  ISETP.LT.OR P2, PT, R7, 0x11, P1 ;  /* 0x000000110700780c */ /* 0x000fe40000f41670 */
[----:B------:R-:W-:-:S11]  /*286f0*/  MOV R13, R2 ;  /* 0x00000002000d7202 */ /* 0x000fd60000000f00 */
        /* <DEDUP_REMOVED lines=10> */
.L_x_995:
[----:B------:R-:W-:Y:S01]  /*287a0*/  MOV R13, R3 ;  /* 0x00000003000d7202 */ /* 0x000fe20000000f00 */
[----:B------:R-:W-:Y:S02]  /*287b0*/  IMAD.MOV.U32 R12, RZ, RZ, 0x3 ;  /* 0x00000003ff0c7424 */ /* 0x000fe400078e00ff */
[----:B------:R-:W-:-:S07]  /*287c0*/  IMAD.MOV.U32 R8, RZ, RZ, R14 ;  /* 0x000000ffff087224 */ /* 0x000fce00078e000e */
[----:B------:R-:W-:Y:S05]  /*287d0*/  WARPSYNC.COLLECTIVE R15, `(.L_x_996) ;  /* 0x000000000f087348 */ /* 0x000fea0003c00000 */
[----:B------:R0:W1:Y:S02]  /*287e0*/  SHFL.IDX P6, R14, R13, R12, R11 ;  /* 0x0000000c0d0e7389 */ /* 0x00006400000c000b */
[----:B01----:R-:W-:Y:S01]  /*287f0*/  ENDCOLLECTIVE ;  /* 0x000000000000791b */ /* 0x003fe20003800000 */
.L_x_996:
        /* <DEDUP_REMOVED lines=14> */
.L_x_997:
[----:B------:R-:W-:Y:S01]  /*288e0*/  MOV R13, R3 ;  /* 0x00000003000d7202 */ /* 0x000fe20000000f00 */
[----:B------:R-:W-:Y:S02]  /*288f0*/  IMAD.MOV.U32 R12, RZ, RZ, 0x4 ;  /* 0x00000004ff0c7424 */ /* 0x000fe400078e00ff */
[----:B------:R-:W-:-:S07]  /*28900*/  IMAD.MOV.U32 R8, RZ, RZ, R14 ;  /* 0x000000ffff087224 */ /* 0x000fce00078e000e */
[----:B------:R-:W-:Y:S05]  /*28910*/  WARPSYNC.COLLECTIVE R15, `(.L_x_998) ;  /* 0x000000000f087348 */ /* 0x000fea0003c00000 */
[----:B------:R0:W1:Y:S02]  /*28920*/  SHFL.IDX P6, R14, R13, R12, R11 ;  /* 0x0000000c0d0e7389 */ /* 0x00006400000c000b */
[----:B01----:R-:W-:Y:S01]  /*28930*/  ENDCOLLECTIVE ;  /* 0x000000000000791b */ /* 0x003fe20003800000 */
.L_x_998:
        /* <DEDUP_REMOVED lines=14> */
.L_x_999:
[----:B------:R-:W-:Y:S01]  /*28a20*/  MOV R13, R3 ;  /* 0x00000003000d7202 */ /* 0x000fe20000000f00 */
[----:B------:R-:W-:Y:S02]  /*28a30*/  IMAD.MOV.U32 R12, RZ, RZ, 0x5 ;  /* 0x00000005ff0c7424 */ /* 0x000fe400078e00ff */
[----:B------:R-:W-:-:S07]  /*28a40*/  IMAD.MOV.U32 R8, RZ, RZ, R14 ;  /* 0x000000ffff087224 */ /* 0x000fce00078e000e */
[----:B------:R-:W-:Y:S05]  /*28a50*/  WARPSYNC.COLLECTIVE R15, `(.L_x_1000) ;  /* 0x000000000f087348 */ /* 0x000fea0003c00000 */
[----:B------:R0:W1:Y:S02]  /*28a60*/  SHFL.IDX P6, R14, R13, R12, R11 ;  /* 0x0000000c0d0e7389 */ /* 0x00006400000c000b */
[----:B01----:R-:W-:Y:S01]  /*28a70*/  ENDCOLLECTIVE ;  /* 0x000000000000791b */ /* 0x003fe20003800000 */
.L_x_1000:
        /* <DEDUP_REMOVED lines=14> */
.L_x_1001:
[----:B------:R-:W-:Y:S01]  /*28b60*/  MOV R13, R3 ;  /* 0x00000003000d7202 */ /* 0x000fe20000000f00 */
[----:B------:R-:W-:Y:S02]  /*28b70*/  IMAD.MOV.U32 R12, RZ, RZ, 0x6 ;  /* 0x00000006ff0c7424 */ /* 0x000fe400078e00ff */
[----:B------:R-:W-:-:S07]  /*28b80*/  IMAD.MOV.U32 R8, RZ, RZ, R14 ;  /* 0x000000ffff087224 */ /* 0x000fce00078e000e */
[----:B------:R-:W-:Y:S05]  /*28b90*/  WARPSYNC.COLLECTIVE R15, `(.L_x_1002) ;  /* 0x000000000f087348 */ /* 0x000fea0003c00000 */
[----:B------:R0:W1:Y:S02]  /*28ba0*/  SHFL.IDX P6, R14, R13, R12, R11 ;  /* 0x0000000c0d0e7389 */ /* 0x00006400000c000b */
[----:B01----:R-:W-:Y:S01]  /*28bb0*/  ENDCOLLECTIVE ;  /* 0x000000000000791b */ /* 0x003fe20003800000 */
.L_x_1002:
        /* <DEDUP_REMOVED lines=14> */
.L_x_1003:
[----:B------:R-:W-:Y:S01]  /*28ca0*/  MOV R13, R3 ;  /* 0x00000003000d7202 */ /* 0x000fe20000000f00 */
[----:B------:R-:W-:Y:S02]  /*28cb0*/  IMAD.MOV.U32 R12, RZ, RZ, 0x7 ;  /* 0x00000007ff0c7424 */ /* 0x000fe400078e00ff */
[----:B------:R-:W-:-:S07]  /*28cc0*/  IMAD.MOV.U32 R8, RZ, RZ, R14 ;  /* 0x000000ffff087224 */ /* 0x000fce00078e000e */
[----:B------:R-:W-:Y:S05]  /*28cd0*/  WARPSYNC.COLLECTIVE R15, `(.L_x_1004) ;  /* 0x000000000f087348 */ /* 0x000fea0003c00000 */
[----:B------:R0:W1:Y:S02]  /*28ce0*/  SHFL.IDX P6, R14, R13, R12, R11 ;  /* 0x0000000c0d0e7389 */ /* 0x00006400000c000b */
[----:B01----:R-:W-:Y:S01]  /*28cf0*/  ENDCOLLECTIVE ;  /* 0x000000000000791b */ /* 0x003fe20003800000 */
.L_x_1004:
[----:B------:R-:W-:-:S05]  /*28d00*/  IADD3 R8, P2, R31, R8, RZ ;  /* 0x000000081f087210 */ /* 0x000fca0007f5e0ff */
[----:B------:R-:W-:Y:S01]  /*28d10*/  IMAD.X R9, RZ, RZ, R9, P2 ;  /* 0x000000ffff097224 */ /* 0x000fe200010e0609 */
[----:B------:R-:W-:Y:S02]  /*28d20*/  ISETP.LT.OR P2, PT, R7, 0x61, P1 ;  /* 0x000000610700780c */ /* 0x000fe40000f41670 */
[----:B------:R-:W-:-:S11]  /*28d30*/  MOV R13, R2 ;  /* 0x00000002000d7202 */ /* 0x000fd60000000f00 */
        /* <DEDUP_REMOVED lines=9> */
.L_x_1005:
[----:B------:R-:W-:Y:S01]  /*28dd0*/  @!PT LDS RZ, [RZ] ;  /* 0x00000000fffff984 */ /* 0x000fe20000000800 */
[----:B------:R-:W-:Y:S01]  /*28de0*/  @!PT LDS RZ, [RZ] ;  /* 0x00000000fffff984 */ /* 0x000fe20000000800 */
[----:B------:R-:W-:Y:S01]  /*28df0*/  @!PT LDS RZ, [RZ] ;  /* 0x00000000fffff984 */ /* 0x000fe20000000800 */
[----:B------:R1:W-:Y:S01]  /*28e00*/  LDGSTS.E.BYPASS.LTC128B.128 [R5+0x17400], desc[UR36][R8.64+0x80], !P2 ;  /* 0x1740008008057fae */ /* 0x0003e2000d101d64 */
[C---:B------:R-:W-:Y:S02]  /*28e10*/  ISETP.GE.AND P2, PT, R7.reuse, 0x21, PT ;  /* 0x000000210700780c */ /* 0x040fe40003f46270 */
[----:B------:R-:W-:Y:S01]  /*28e20*/  ISETP.GE.AND P6, PT, R7, 0x71, PT ;  /* 0x000000710700780c */ /* 0x000fe20003fc6270 */
[----:B------:R-:W-:-:S10]  /*28e30*/  IMAD.MOV.U32 R2, RZ, RZ, R14 ;  /* 0x000000ffff027224 */ /* 0x000fd400078e000e */
[----:B------:R-:W-:Y:S02]  /*28e40*/  @P2 LOP3.LUT R22, R22, 0x8, RZ, 0xfc, !PT ;  /* 0x0000000816162812 */ /* 0x000fe400078efcff */
[----:B------:R-:W-:Y:S02]  /*28e50*/  ISETP.GE.AND P2, PT, R7, 0x61, PT ;  /* 0x000000610700780c */ /* 0x000fe40003f46270 */
[----:B------:R-:W-:-:S04]  /*28e60*/  LOP3.LUT R22, R22, 0xffffffbf, RZ, 0xc0, !PT ;  /* 0xffffffbf16167812 */ /* 0x000fc800078ec0ff */
[----:B------:R-:W-:Y:S01]  /*28e70*/  @P6 LOP3.LUT R22, R22, 0x40, RZ, 0xfc, !PT ;  /* 0x0000004016166812 */ /* 0x000fe200078efcff */
[----:B-1----:R-:W-:Y:S06]  /*28e80*/  BRA `(.L_x_1006) ;  /* 0xffffff70002c7947 */ /* 0x002fec000383ffff */
.L_x_755:
[----:B---3--:R3:W4:Y:S02]  /*28e90*/  SYNCS.PHASECHK.TRANS64.TRYWAIT P0, [R6+URZ+0x38840], R25 ;  /* 0x03884019060075a7 */ /* 0x008724000800017f */
[----:B----4-:R-:W-:Y:S05]  /*28ea0*/  @!P0 NANOSLEEP.SYNCS 0x989680 ;  /* 0x009896800000895d */ /* 0x010fea0003900000 */
[----:B------:R-:W4:Y:S02]  /*28eb0*/  @!P0 SYNCS.PHASECHK.TRANS64 P0, [R6+URZ+0x38840], R25 ;  /* 0x03884019060085a7 */ /* 0x000f24000800007f */
[----:B----4-:R-:W-:Y:S05]  /*28ec0*/  @!P0 BRA `(.L_x_755) ;  /* 0xfffffffc00f08947 */ /* 0x010fea000383ffff */
[----:B------:R-:W-:Y:S05]  /*28ed0*/  BRA `(.L_x_1007) ;  /* 0xffffff7000847947 */ /* 0x000fea000383ffff */
.L_x_756:
[----:B------:R-:W-:Y:S01]  /*28ee0*/  BSSY B0, `(.L_x_1008) ;  /* 0x0000008000007945 */ /* 0x000fe20003800000 */
[----:B------:R-:W-:Y:S01]  /*28ef0*/  IMAD.MOV.U32 R13, RZ, RZ, R0 ;  /* 0x000000ffff0d7224 */ /* 0x000fe200078e0000 */
[----:B------:R-:W-:Y:S01]  /*28f00*/  MOV R12, RZ ;  /* 0x000000ff000c7202 */ /* 0x000fe20000000f00 */
[----:B------:R-:W-:Y:S02]  /*28f10*/  IMAD.MOV.U32 R11, RZ, RZ, 0x181f ;  /* 0x0000181fff0b7424 */ /* 0x000fe400078e00ff */
[----:B------:R-:W-:-:S07]  /*28f20*/  IMAD.MOV.U32 R15, RZ, RZ, -0x1 ;  /* 0xffffffffff0f7424 */ /* 0x000fce00078e00ff */
[----:B0-23--:R-:W-:Y:S05]  /*28f30*/  WARPSYNC.COLLECTIVE R15, `(.L_x_1009) ;  /* 0x000000000f087348 */ /* 0x00dfea0003c00000 */
[----:B------:R1:W4:Y:S02]  /*28f40*/  SHFL.IDX P6, R14, R13, R12, R11 ;  /* 0x0000000c0d0e7389 */ /* 0x00032400000c000b */
[----:B01234-:R-:W-:Y:S01]  /*28f50*/  ENDCOLLECTIVE ;  /* 0x000000000000791b */ /* 0x01ffe20003800000 */
.L_x_1009:
[----:B------:R-:W-:Y:S05]  /*28f60*/  BSYNC B0 ;  /* 0x0000000000007941 */ /* 0x000fea0003800000 */
.L_x_1008:
[----:B------:R-:W-:Y:S01]  /*28f70*/  IMAD.MOV.U32 R13, RZ, RZ, R4 ;  /* 0x000000ffff0d7224 */ /* 0x000fe200078e0004 */
[----:B------:R-:W-:Y:S01]  /*28f80*/  MOV R11, 0x181f ;  /* 0x0000181f000b7802 */ /* 0x000fe20000000f00 */
[----:B------:R-:W-:Y:S01]  /*28f90*/  IMAD.MOV.U32 R12, RZ, RZ, RZ ;  /* 0x000000ffff0c7224 */ /* 0x000fe200078e00ff */
[----:B------:R-:W-:Y:S01]  /*28fa0*/  MOV R2, R14 ;  /* 0x0000000e00027202 */ /* 0x000fe20000000f00 */
[----:B------:R-:W-:-:S07]  /*28fb0*/  IMAD.MOV.U32 R15, RZ, RZ, -0x1 ;  /* 0xffffffffff0f7424 */ /* 0x000fce00078e00ff */
[----:B------:R-:W-:Y:S05]  /*28fc0*/  WARPSYNC.COLLECTIVE R15, `(.L_x_1010) ;  /* 0x000000000f087348 */ /* 0x000fea0003c00000 */
[----:B------:R0:W1:Y:S02]  /*28fd0*/  SHFL.IDX P6, R14, R13, R12, R11 ;  /* 0x0000000c0d0e7389 */ /* 0x00006400000c000b */
[----:B01----:R-:W-:Y:S01]  /*28fe0*/  ENDCOLLECTIVE ;  /* 0x000000000000791b */ /* 0x003fe20003800000 */
.L_x_1010:
[----:B------:R-:W-:Y:S02]  /*28ff0*/  IMAD.MOV.U32 R13, RZ, RZ, R0 ;  /* 0x000000ffff0d7224 */ /* 0x000fe400078e0000 */
[----:B------:R-:W-:Y:S01]  /*29000*/  IMAD.MOV.U32 R12, RZ, RZ, 0x1 ;  /* 0x00000001ff0c7424 */ /* 0x000fe200078e00ff */
[----:B------:R-:W-:Y:S01]  /*29010*/  LOP3.LUT P6, RZ, R22, 0x20, RZ, 0xc0, !PT ;  /* 0x0000002016ff7812 */ /* 0x000fe200078cc0ff */
[----:B------:R-:W-:-:S12]  /*29020*/  IMAD.MOV.U32 R3, RZ, RZ, R14 ;  /* 0x000000ffff037224 */ /* 0x000fd800078e000e */
[----:B------:R-:W-:-:S04]  /*29030*/  @P6 IADD3 R3, P0, R31, R3, RZ ;  /* 0x000000031f036210 */ /* 0x000fc80007f1e0ff */
[----:B------:R-:W-:Y:S02]  /*29040*/  @P6 IADD3.X R2, RZ, R2, RZ, P0, !PT ;  /* 0x00000002ff026210 */ /* 0x000fe400007fe4ff */
[----:B------:R-:W-:Y:S02]  /*29050*/  ISETP.GE.AND P0, PT, R31, R8, PT ;  /* 0x000000081f00720c */ /* 0x000fe40003f06270 */
        /* <DEDUP_REMOVED lines=11> */
.L_x_1011:
[----:B------:R-:W-:Y:S01]  /*29110*/  IMAD.MOV.U32 R13, RZ, RZ, R4 ;  /* 0x000000ffff0d7224 */ /* 0x000fe200078e0004 */
[----:B------:R-:W-:-:S07]  /*29120*/  MOV R2, R14 ;  /* 0x0000000e00027202 */ /* 0x000fce0000000f00 */
[----:B------:R-:W-:Y:S05]  /*29130*/  WARPSYNC.COLLECTIVE R15, `(.L_x_1012) ;  /* 0x000000000f087348 */ /* 0x000fea0003c00000 */
[----:B------:R0:W1:Y:S02]  /*29140*/  SHFL.IDX P6, R14, R13, R12, R11 ;  /* 0x0000000c0d0e7389 */ /* 0x00006400000c000b */
[----:B01----:R-:W-:Y:S01]  /*29150*/  ENDCOLLECTIVE ;  /* 0x000000000000791b */ /* 0x003fe20003800000 */
.L_x_1012:
        /* <DEDUP_REMOVED lines=18> */
.L_x_1013:
[----:B------:R-:W-:Y:S01]  /*29280*/  IMAD.MOV.U32 R13, RZ, RZ, R4 ;  /* 0x000000ffff0d7224 */ /* 0x000fe200078e0004 */
[----:B------:R-:W-:-:S07]  /*29290*/  MOV R2, R14 ;  /* 0x0000000e00027202 */ /* 0x000fce0000000f00 */
[----:B------:R-:W-:Y:S05]  /*292a0*/  WARPSYNC.COLLECTIVE R15, `(.L_x_1014) ;  /* 0x000000000f087348 */ /* 0x000fea0003c00000 */
[----:B------:R0:W1:Y:S02]  /*292b0*/  SHFL.IDX P6, R14, R13, R12, R11 ;  /* 0x0000000c0d0e7389 */ /* 0x00006400000c000b */
[----:B01----:R-:W-:Y:S01]  /*292c0*/  ENDCOLLECTIVE ;  /* 0x000000000000791b */ /* 0x003fe20003800000 */
.L_x_1014:
        /* <DEDUP_REMOVED lines=18> */
.L_x_1015:
[----:B------:R-:W-:Y:S01]  /*293f0*/  IMAD.MOV.U32 R13, RZ, RZ, R4 ;  /* 0x000000ffff0d7224 */ /* 0x000fe200078e0004 */
[----:B------:R-:W-:-:S07]  /*29400*/  MOV R2, R14 ;  /* 0x0000000e00027202 */ /* 0x000fce0000000f00 */
[----:B------:R-:W-:Y:S05]  /*29410*/  WARPSYNC.COLLECTIVE R15, `(.L_x_1016) ;  /* 0x000000000f087348 */ /* 0x000fea0003c00000 */
[----:B------:R0:W1:Y:S02]  /*29420*/  SHFL.IDX P6, R14, R13, R12, R11 ;  /* 0x0000000c0d0e7389 */ /* 0x00006400000c000b */
[----:B01----:R-:W-:Y:S01]  /*29430*/  ENDCOLLECTIVE ;  /* 0x000000000000791b */ /* 0x003fe20003800000 */
.L_x_1016:
[----:B------:R-:W-:Y:S02]  /*29440*/  IMAD.MOV.U32 R13, RZ, RZ, R0 ;  /* 0x000000ffff0d7224 */ /* 0x000fe400078e0000 */
[----:B------:R-:W-:Y:S02]  /*29450*/  IMAD.MOV.U32 R12, RZ, RZ, 0x4 ;  /* 0x00000004ff0c7424 */ /* 0x000fe400078e00ff */
[----:B------:R-:W-:Y:S01]  /*29460*/  IMAD.MOV.U32 R3, RZ, RZ, R14 ;  /* 0x000000ffff037224 */ /* 0x000fe200078e000e */
[----:B------:R-:W-:-:S04]  /*29470*/  ISETP.GE.AND P6, PT, R31, R8, PT ;  /* 0x000000081f00720c */ /* 0x000fc80003fc6270 */
[----:B------:R-:W-:-:S04]  /*29480*/  @P5 IADD3 R3, P0, R31, R3, RZ ;  /* 0x000000031f035210 */ /* 0x000fc80007f1e0ff */
[----:B------:R-:W-:-:S04]  /*29490*/  @P5 IADD3.X R2, RZ, R2, RZ, P0, !PT ;  /* 0x00000002ff025210 */ /* 0x000fc800007fe4ff */
[----:B------:R-:W-:-:S04]  /*294a0*/  @P5 LOP3.LUT R3, R3, R2, RZ, 0x3c, !PT ;  /* 0x0000000203035212 */ /* 0x000fc800078e3cff */
[----:B------:R-:W-:-:S04]  /*294b0*/  @P5 LOP3.LUT R2, R3, R2, RZ, 0x3c, !PT ;  /* 0x0000000203025212 */ /* 0x000fc800078e3cff */
[----:B------:R-:W-:-:S05]  /*294c0*/  @P5 LOP3.LUT R3, R3, R2, RZ, 0x3c, !PT ;  /* 0x0000000203035212 */ /* 0x000fca00078e3cff */
[----:B------:R-:W-:Y:S01]  /*294d0*/  @!PT LDS RZ, [RZ] ;  /* 0x00000000fffff984 */ /* 0x000fe20000000800 */
[----:B------:R-:W-:Y:S01]  /*294e0*/  @!PT LDS RZ, [RZ] ;  /* 0x00000000fffff984 */ /* 0x000fe20000000800 */
[----:B------:R-:W-:Y:S01]  /*294f0*/  @!PT LDS RZ, [RZ] ;  /* 0x00000000fffff984 */ /* 0x000fe20000000800 */
[----:B------:R0:W-:Y:S02]  /*29500*/  @P5 LDGSTS.E.BYPASS.LTC128B.128 [R5+0x29c00], desc[UR36][R2.64], !P6 ;  /* 0x29c0000002055fae */ /* 0x0001e4000f101d64 */
[----:B0-----:R-:W-:Y:S05]  /*29510*/  WARPSYNC.COLLECTIVE R15, `(.L_x_1017) ;  /* 0x000000000f087348 */ /* 0x001fea0003c00000 */
[----:B------:R1:W2:Y:S02]  /*29520*/  SHFL.IDX P6, R14, R13, R12, R11 ;  /* 0x0000000c0d0e7389 */ /* 0x0002a400000c000b */
[----:B012---:R-:W-:Y:S01]  /*29530*/  ENDCOLLECTIVE ;  /* 0x000000000000791b */ /* 0x007fe20003800000 */
.L_x_1017:
[----:B------:R-:W-:Y:S01]  /*29540*/  @!PT LDS RZ, [RZ] ;  /* 0x00000000fffff984 */ /* 0x000fe20000000800 */
[----:B------:R-:W-:Y:S01]  /*29550*/  @!PT LDS RZ, [RZ] ;  /* 0x00000000fffff984 */ /* 0x000fe20000000800 */
[----:B------:R-:W-:Y:S01]  /*29560*/  @!PT LDS RZ, [RZ] ;  /* 0x00000000fffff984 */ /* 0x000fe20000000800 */
[----:B------:R0:W-:Y:S01]  /*29570*/  @P5 LDGSTS.E.BYPASS.LTC128B.128 [R5+0x2dc00], desc[UR36][R2.64+0x80], !P1 ;  /* 0x2dc0008002055fae */ /* 0x0001e2000c901d64 */
[----:B------:R-:W-:Y:S01]  /*29580*/  ISETP.GE.AND P5, PT, R31, R8, PT ;  /* 0x000000081f00720c */ /* 0x000fe20003fa6270 */
[----:B------:R-:W-:Y:S01]  /*29590*/  IMAD.MOV.U32 R13, RZ, RZ, R4 ;  /* 0x000000ffff0d7224 */ /* 0x000fe200078e0004 */
[----:B0-----:R-:W-:-:S11]  /*295a0*/  MOV R2, R14 ;  /* 0x0000000e00027202 */ /* 0x001fd60000000f00 */
[----:B------:R-:W-:Y:S05]  /*295b0*/  WARPSYNC.COLLECTIVE R15, `(.L_x_1018) ;  /* 0x000000000f087348 */ /* 0x000fea0003c00000 */
[----:B------:R0:W1:Y:S02]  /*295c0*/  SHFL.IDX P6, R14, R13, R12, R11 ;  /* 0x0000000c0d0e7389 */ /* 0x00006400000c000b */
[----:B01----:R-:W-:Y:S01]  /*295d0*/  ENDCOLLECTIVE ;  /* 0x000000000000791b */ /* 0x003fe20003800000 */
.L_x_1018:
[----:B------:R-:W-:Y:S02]  /*295e0*/  IMAD.MOV.U32 R13, RZ, RZ, R0 ;  /* 0x000000ffff0d7224 */ /* 0x000fe400078e0000 */
[----:B------:R-:W-:Y:S02]  /*295f0*/  IMAD.MOV.U32 R12, RZ, RZ, 0x5 ;  /* 0x00000005ff0c7424 */ /* 0x000fe400078e00ff */
[----:B------:R-:W-:-:S07]  /*29600*/  IMAD.MOV.U32 R3, RZ, RZ, R14 ;  /* 0x000000ffff037224 */ /* 0x000fce00078e000e */
[----:B------:R-:W-:Y:S05]  /*29610*/  WARPSYNC.COLLECTIVE R15, `(.L_x_1019) ;  /* 0x000000000f087348 */ /* 0x000fea0003c00000 */
[----:B------:R0:W1:Y:S02]  /*29620*/  SHFL.IDX P6, R14, R13, R12, R11 ;  /* 0x0000000c0d0e7389 */ /* 0x00006400000c000b */
[----:B01----:R-:W-:Y:S01]  /*29630*/  ENDCOLLECTIVE ;  /* 0x000000000000791b */ /* 0x003fe20003800000 */
.L_x_1019:
[----:B------:R-:W-:-:S04]  /*29640*/  @P4 IADD3 R3, P0, R31, R3, RZ ;  /* 0x000000031f034210 */ /* 0x000fc80007f1e0ff */
[----:B------:R-:W-:-:S04]  /*29650*/  @P4 IADD3.X R2, RZ, R2, RZ, P0, !PT ;  /* 0x00000002ff024210 */ /* 0x000fc800007fe4ff */
[----:B------:R-:W-:Y:S01]  /*29660*/  @P4 LOP3.LUT R3, R3, R2, RZ, 0x3c, !PT ;  /* 0x0000000203034212 */ /* 0x000fe200078e3cff */
[----:B------:R-:W-:-:S03]  /*29670*/  IMAD.MOV.U32 R13, RZ, RZ, R4 ;  /* 0x000000ffff0d7224 */ /* 0x000fc600078e0004 */
[----:B------:R-:W-:-:S04]  /*29680*/  @P4 LOP3.LUT R2, R3, R2, RZ, 0x3c, !PT ;  /* 0x0000000203024212 */ /* 0x000fc800078e3cff */
[----:B------:R-:W-:-:S05]  /*29690*/  @P4 LOP3.LUT R3, R3, R2, RZ, 0x3c, !PT ;  /* 0x0000000203034212 */ /* 0x000fca00078e3cff */
[----:B------:R-:W-:Y:S01]  /*296a0*/  @!PT LDS RZ, [RZ] ;  /* 0x00000000fffff984 */ /* 0x000fe20000000800 */
[----:B------:R-:W-:Y:S01]  /*296b0*/  @!PT LDS RZ, [RZ] ;  /* 0x00000000fffff984 */ /* 0x000fe20000000800 */
[----:B------:R-:W-:Y:S01]  /*296c0*/  @!PT LDS RZ, [RZ] ;  /* 0x00000000fffff984 */ /* 0x000fe20000000800 */
[----:B------:R-:W-:Y:S04]  /*296d0*/  @P4 LDGSTS.E.BYPASS.LTC128B.128 [R5+0x2a400], desc[UR36][R2.64], !P5 ;  /* 0x2a40000002054fae */ /* 0x000fe8000e901d64 */
[----:B------:R0:W-:Y:S02]  /*296e0*/  @P4 LDGSTS.E.BYPASS.LTC128B.128 [R5+0x2e400], desc[UR36][R2.64+0x80], !P1 ;  /* 0x2e40008002054fae */ /* 0x0001e4000c901d64 */
[----:B0-----:R-:W-:-:S07]  /*296f0*/  MOV R2, R14 ;  /* 0x0000000e00027202 */ /* 0x001fce0000000f00 */
[----:B------:R-:W-:Y:S05]  /*29700*/  WARPSYNC.COLLECTIVE R15, `(.L_x_1020) ;  /* 0x000000000f087348 */ /* 0x000fea0003c00000 */
[----:B------:R0:W1:Y:S02]  /*29710*/  SHFL.IDX P6, R14, R13, R12, R11 ;  /* 0x0000000c0d0e7389 */ /* 0x00006400000c000b */
[----:B01----:R-:W-:Y:S01]  /*29720*/  ENDCOLLECTIVE ;  /* 0x000000000000791b */ /* 0x003fe20003800000 */
.L_x_1020:
[----:B------:R-:W-:Y:S02]  /*29730*/  IMAD.MOV.U32 R13, RZ, RZ, R0 ;  /* 0x000000ffff0d7224 */ /* 0x000fe400078e0000 */
[----:B------:R-:W-:Y:S02]  /*29740*/  IMAD.MOV.U32 R12, RZ, RZ, 0x6 ;  /* 0x00000006ff0c7424 */ /* 0x000fe400078e00ff */
[----:B------:R-:W-:-:S07]  /*29750*/  IMAD.MOV.U32 R3, RZ, RZ, R14 ;  /* 0x000000ffff037224 */ /* 0x000fce00078e000e */
[----:B------:R-:W-:Y:S05]  /*29760*/  WARPSYNC.COLLECTIVE R15, `(.L_x_1021) ;  /* 0x000000000f087348 */ /* 0x000fea0003c00000 */
[----:B------:R0:W1:Y:S02]  /*29770*/  SHFL.IDX P6, R14, R13, R12, R11 ;  /* 0x0000000c0d0e7389 */ /* 0x00006400000c000b */
[----:B01----:R-:W-:Y:S01]  /*29780*/  ENDCOLLECTIVE ;  /* 0x000000000000791b */ /* 0x003fe20003800000 */
.L_x_1021:
        /* <DEDUP_REMOVED lines=15> */
.L_x_1022:
[----:B------:R-:W-:Y:S02]  /*29880*/  IMAD.MOV.U32 R13, RZ, RZ, R0 ;  /* 0x000000ffff0d7224 */ /* 0x000fe400078e0000 */
[----:B------:R-:W-:Y:S02]  /*29890*/  IMAD.MOV.U32 R12, RZ, RZ, 0x7 ;  /* 0x00000007ff0c7424 */ /* 0x000fe400078e00ff */
[----:B------:R-:W-:-:S07]  /*298a0*/  IMAD.MOV.U32 R3, RZ, RZ, R14 ;  /* 0x000000ffff037224 */ /* 0x000fce00078e000e */
[----:B------:R-:W-:Y:S05]  /*298b0*/  WARPSYNC.COLLECTIVE R15, `(.L_x_1023) ;  /* 0x000000000f087348 */ /* 0x000fea0003c00000 */
[----:B------:R0:W1:Y:S02]  /*298c0*/  SHFL.IDX P6, R14, R13, R12, R11 ;  /* 0x0000000c0d0e7389 */ /* 0x00006400000c000b */
[----:B01----:R-:W-:Y:S01]  /*298d0*/  ENDCOLLECTIVE ;  /* 0x000000000000791b */ /* 0x003fe20003800000 */
.L_x_1023:
[----:B------:R-:W-:-:S04]  /*298e0*/  @P2 IADD3 R3, P0, R31, R3, RZ ;  /* 0x000000031f032210 */ /* 0x000fc80007f1e0ff */
[----:B------:R-:W-:-:S04]  /*298f0*/  @P2 IADD3.X R2, RZ, R2, RZ, P0, !PT ;  /* 0x00000002ff022210 */ /* 0x000fc800007fe4ff */
[----:B------:R-:W-:Y:S01]  /*29900*/  @P2 LOP3.LUT R3, R3, R2, RZ, 0x3c, !PT ;  /* 0x0000000203032212 */ /* 0x000fe200078e3cff */
[----:B------:R-:W-:-:S03]  /*29910*/  IMAD.MOV.U32 R13, RZ, RZ, R4 ;  /* 0x000000ffff0d7224 */ /* 0x000fc600078e0004 */
[----:B------:R-:W-:-:S04]  /*29920*/  @P2 LOP3.LUT R2, R3, R2, RZ, 0x3c, !PT ;  /* 0x0000000203022212 */ /* 0x000fc800078e3cff */
[----:B------:R-:W-:Y:S02]  /*29930*/  @P2 LOP3.LUT R3, R3, R2, RZ, 0x3c, !PT ;  /* 0x0000000203032212 */ /* 0x000fe400078e3cff */
[----:B------:R-:W-:-:S03]  /*29940*/  MOV R0, R14 ;  /* 0x0000000e00007202 */ /* 0x000fc60000000f00 */
[----:B------:R-:W-:Y:S01]  /*29950*/  @!PT LDS RZ, [RZ] ;  /* 0x00000000fffff984 */ /* 0x000fe20000000800 */
[----:B------:R-:W-:Y:S01]  /*29960*/  @!PT LDS RZ, [RZ] ;  /* 0x00000000fffff984 */ /* 0x000fe20000000800 */
[----:B------:R-:W-:Y:S01]  /*29970*/  @!PT LDS RZ, [RZ] ;  /* 0x00000000fffff984 */ /* 0x000fe20000000800 */
[----:B------:R0:W-:Y:S04]  /*29980*/  @P2 LDGSTS.E.BYPASS.LTC128B.128 [R5+0x2b400], desc[UR36][R2.64], !P5 ;  /* 0x2b40000002052fae */ /* 0x0001e8000e901d64 */
[----:B0-----:R-:W-:Y:S05]  /*29990*/  WARPSYNC.COLLECTIVE R15, `(.L_x_1024) ;  /* 0x000000000f087348 */ /* 0x001fea0003c00000 */
[----:B------:R1:W2:Y:S02]  /*299a0*/  SHFL.IDX P6, R14, R13, R12, R11 ;  /* 0x0000000c0d0e7389 */ /* 0x0002a400000c000b */
[----:B012---:R-:W-:Y:S01]  /*299b0*/  ENDCOLLECTIVE ;  /* 0x000000000000791b */ /* 0x007fe20003800000 */
.L_x_1024:
[----:B------:R-:W-:Y:S01]  /*299c0*/  @!PT LDS RZ, [RZ] ;  /* 0x00000000fffff984 */ /* 0x000fe20000000800 */
[----:B------:R-:W-:Y:S01]  /*299d0*/  @!PT LDS RZ, [RZ] ;  /* 0x00000000fffff984 */ /* 0x000fe20000000800 */
[----:B------:R-:W-:Y:S01]  /*299e0*/  @!PT LDS RZ, [RZ] ;  /* 0x00000000fffff984 */ /* 0x000fe20000000800 */
[----:B------:R0:W-:Y:S01]  /*299f0*/  @P2 LDGSTS.E.BYPASS.LTC128B.128 [R5+0x2f400], desc[UR36][R2.64+0x80], !P1 ;  /* 0x2f40008002052fae */ /* 0x0001e2000c901d64 */
[----:B------:R-:W-:Y:S01]  /*29a00*/  IMAD.MOV.U32 R4, RZ, RZ, R14 ;  /* 0x000000ffff047224 */ /* 0x000fe200078e000e */
[----:B------:R-:W-:Y:S06]  /*29a10*/  BRA `(.L_x_1025) ;  /* 0xffffff6c004c7947 */ /* 0x000fec000383ffff */
.L_x_761:
[----:B------:R-:W-:Y:S01]  /*29a20*/  MOV R13, R5 ;  /* 0x00000005000d7202 */ /* 0x000fe20000000f00 */
[----:B------:R-:W-:Y:S01]  /*29a30*/  IMAD.MOV.U32 R12, RZ, RZ, RZ ;  /* 0x000000ffff0c7224 */ /* 0x000fe200078e00ff */
[----:B------:R-:W-:Y:S01]  /*29a40*/  MOV R15, 0xffffffff ;  /* 0xffffffff000f7802 */ /* 0x000fe20000000f00 */
[----:B------:R-:W-:Y:S02]  /*29a50*/  IMAD.MOV.U32 R11, RZ, RZ, 0x181f ;  /* 0x0000181fff0b7424 */ /* 0x000fe400078e00ff */
[----:B-----5:R-:W-:Y:S02]  /*29a60*/  IMAD R6, R20, R8, RZ ;  /* 0x0000000814067224 */ /* 0x020fe400078e02ff */
[----:B------:R-:W-:-:S07]  /*29a70*/  IMAD.IADD R4, R10, 0x1, R4 ;  /* 0x000000010a047824 */ /* 0x000fce00078e0204 */
[----:B------:R-:W-:Y:S05]  /*29a80*/  WARPSYNC.COLLECTIVE R15, `(.L_x_1026) ;  /* 0x000000000f087348 */ /* 0x000fea0003c00000 */
[----:B------:R0:W1:Y:S02]  /*29a90*/  SHFL.IDX P6, R14, R13, R12, R11 ;  /* 0x0000000c0d0e7389 */ /* 0x00006400000c000b */
[----:B01----:R-:W-:Y:S01]  /*29aa0*/  ENDCOLLECTIVE ;  /* 0x000000000000791b */ /* 0x003fe20003800000 */
.L_x_1026:
[C---:B------:R-:W-:Y:S02]  /*29ab0*/  ISETP.GE.AND P3, PT, R4.reuse, R6, PT ;  /* 0x000000060400720c */ /* 0x040fe40003f66270 */
[----:B------:R-:W-:Y:S01]  /*29ac0*/  IADD3 R7, R4, 0x10, RZ ;  /* 0x0000001004077810 */ /* 0x000fe20007ffe0ff */
[----:B------:R-:W-:Y:S02]  /*29ad0*/  IMAD.MOV.U32 R13, RZ, RZ, R0 ;  /* 0x000000ffff0d7224 */ /* 0x000fe400078e0000 */
[----:B------:R-:W-:-:S08]  /*29ae0*/  IMAD.MOV.U32 R2, RZ, RZ, R14 ;  /* 0x000000ffff027224 */ /* 0x000fd000078e000e */
[----:B------:R-:W-:Y:S05]  /*29af0*/  WARPSYNC.COLLECTIVE R15, `(.L_x_1027) ;  /* 0x000000000f087348 */ /* 0x000fea0003c00000 */
[----:B------:R0:W1:Y:S02]  /*29b00*/  SHFL.IDX P6, R14, R13, R12, R11 ;  /* 0x0000000c0d0e7389 */ /* 0x00006400000c000b */
[----:B01----:R-:W-:Y:S01]  /*29b10*/  ENDCOLLECTIVE ;  /* 0x000000000000791b */ /* 0x003fe20003800000 */
.L_x_1027:
[----:B------:R-:W-:Y:S02]  /*29b20*/  IMAD.MOV.U32 R13, RZ, RZ, R5 ;  /* 0x000000ffff0d7224 */ /* 0x000fe400078e0005 */
[----:B------:R-:W-:Y:S01]  /*29b30*/  IMAD.MOV.U32 R12, RZ, RZ, 0x1 ;  /* 0x00000001ff0c7424 */ /* 0x000fe200078e00ff */
[----:B------:R-:W-:-:S07]  /*29b40*/  MOV R3, R14 ;  /* 0x0000000e00037202 */ /* 0x000fce0000000f00 */
[----:B------:R-:W-:Y:S05]  /*29b50*/  WARPSYNC.COLLECTIVE R15, `(.L_x_1028) ;  /* 0x000000000f087348 */ /* 0x000fea0003c00000 */
[----:B------:R0:W1:Y:S02]  /*29b60*/  SHFL.IDX P6, R14, R13, R12, R11 ;  /* 0x0000000c0d0e7389 */ /* 0x00006400000c000b */
[----:B01----:R-:W-:Y:S01]  /*29b70*/  ENDCOLLECTIVE ;  /* 0x000000000000791b */ /* 0x003fe20003800000 */
.L_x_1028:
[----:B------:R-:W-:-:S05]  /*29b80*/  @!P3 IADD3 R3, P2, R31, R3, RZ ;  /* 0x000000031f03b210 */ /* 0x000fca0007f5e0ff */
[----:B------:R-:W-:-:S05]  /*29b90*/  @!P3 IMAD.X R2, RZ, RZ, R2, P2 ;  /* 0x000000ffff02b224 */ /* 0x000fca00010e0602 */
[----:B------:R-:W-:Y:S01]  /*29ba0*/  @!P3 LOP3.LUT R3, R3, R2, RZ, 0x3c, !PT ;  /* 0x000000020303b212 */ /* 0x000fe200078e3cff */
[----:B------:R-:W-:-:S03]  /*29bb0*/  IMAD.MOV.U32 R13, RZ, RZ, R0 ;  /* 0x000000ffff0d7224 */ /* 0x000fc600078e0000 */
[----:B------:R-:W-:-:S04]  /*29bc0*/  @!P3 LOP3.LUT R2, R3, R2, RZ, 0x3c, !PT ;  /* 0x000000020302b212 */ /* 0x000fc800078e3cff */
[----:B------:R-:W-:-:S05]  /*29bd0*/  @!P3 LOP3.LUT R3, R3, R2, RZ, 0x3c, !PT ;  /* 0x000000020303b212 */ /* 0x000fca00078e3cff */
[----:B------:R-:W-:Y:S01]  /*29be0*/  @!PT LDS RZ, [RZ] ;  /* 0x00000000fffff984 */ /* 0x000fe20000000800 */
[----:B------:R-:W-:Y:S01]  /*29bf0*/  @!PT LDS RZ, [RZ] ;  /* 0x00000000fffff984 */ /* 0x000fe20000000800 */
[----:B------:R-:W-:Y:S01]  /*29c00*/  @!PT LDS RZ, [RZ] ;  /* 0x00000000fffff984 */ /* 0x000fe20000000800 */
[----:B------:R-:W-:Y:S04]  /*29c10*/  @!P3 LDGSTS.E.BYPASS.LTC128B.128 [R9+0x20400], desc[UR36][R2.64], !P0 ;  /* 0x204000000209bfae */ /* 0x000fe8000c101d64 */
[----:B------:R0:W-:Y:S01]  /*29c20*/  @!P3 LDGSTS.E.BYPASS.LTC128B.128 [R9+0x24400], desc[UR36][R2.64+0x80], !P1 ;  /* 0x244000800209bfae */ /* 0x0001e2000c901d64 */
[----:B------:R-:W-:Y:S01]  /*29c30*/  ISETP.GE.AND P3, PT, R7, R6, PT ;  /* 0x000000060700720c */ /* 0x000fe20003f66270 */
[----:B------:R-:W-:Y:S01]  /*29c40*/  VIADD R7, R4, 0x20 ;  /* 0x0000002004077836 */ /* 0x000fe20000000000 */
[----:B0-----:R-:W-:-:S11]  /*29c50*/  MOV R2, R14 ;  /* 0x0000000e00027202 */ /* 0x001fd60000000f00 */
[----:B------:R-:W-:Y:S05]  /*29c60*/  WARPSYNC.COLLECTIVE R15, `(.L_x_1029) ;  /* 0x000000000f087348 */ /* 0x000fea0003c00000 */
[----:B------:R0:W1:Y:S02]  /*29c70*/  SHFL.IDX P6, R14, R13, R12, R11 ;  /* 0x0000000c0d0e7389 */ /* 0x00006400000c000b */
[----:B01----:R-:W-:Y:S01]  /*29c80*/  ENDCOLLECTIVE ;  /* 0x000000000000791b */ /* 0x003fe20003800000 */
.L_x_1029:
[----:B------:R-:W-:Y:S01]  /*29c90*/  IMAD.MOV.U32 R13, RZ, RZ, R5 ;  /* 0x000000ffff0d7224 */ /* 0x000fe200078e0005 */
[----:B------:R-:W-:Y:S01]  /*29ca0*/  MOV R12, 0x2 ;  /* 0x00000002000c7802 */ /* 0x000fe20000000f00 */
[----:B------:R-:W-:-:S07]  /*29cb0*/  IMAD.MOV.U32 R3, RZ, RZ, R14 ;  /* 0x000000ffff037224 */ /* 0x000fce00078e000e */
[----:B------:R-:W-:Y:S05]  /*29cc0*/  WARPSYNC.COLLECTIVE R15, `(.L_x_1030) ;  /* 0x000000000f087348 */ /* 0x000fea0003c00000 */
[----:B------:R0:W1:Y:S02]  /*29cd0*/  SHFL.IDX P6, R14, R13, R12, R11 ;  /* 0x0000000c0d0e7389 */ /* 0x00006400000c000b */
[----:B01----:R-:W-:Y:S01]  /*29ce0*/  ENDCOLLECTIVE ;  /* 0x000000000000791b */ /* 0x003fe20003800000 */
.L_x_1030:
[----:B------:R-:W-:-:S04]  /*29cf0*/  @!P3 IADD3 R3, P2, R31, R3, RZ ;  /* 0x000000031f03b210 */ /* 0x000fc80007f5e0ff */
[----:B------:R-:W-:-:S04]  /*29d00*/  @!P3 IADD3.X R2, RZ, R2, RZ, P2, !PT ;  /* 0x00000002ff02b210 */ /* 0x000fc800017fe4ff */
        /* <DEDUP_REMOVED lines=10> */
[----:B------:R-:W-:Y:S02]  /*29db0*/  VIADD R7, R4, 0x30 ;  /* 0x0000003004077836 */ /* 0x000fe40000000000 */
[----:B0-----:R-:W-:-:S10]  /*29dc0*/  IMAD.MOV.U32 R2, RZ, RZ, R14 ;  /* 0x000000ffff027224 */ /* 0x001fd400078e000e */
[----:B------:R-:W-:Y:S05]  /*29dd0*/  WARPSYNC.COLLECTIVE R15, `(.L_x_1031) ;  /* 0x000000000f087348 */ /* 0x000fea0003c00000 */
[----:B------:R0:W1:Y:S02]  /*29de0*/  SHFL.IDX P6, R14, R13, R12, R11 ;  /* 0x0000000c0d0e7389 */ /* 0x00006400000c000b */
[----:B01----:R-:W-:Y:S01]  /*29df0*/  ENDCOLLECTIVE ;  /* 0x000000000000791b */ /* 0x003fe20003800000 */
.L_x_1031:
[----:B------:R-:W-:Y:S01]  /*29e00*/  MOV R13, R5 ;  /* 0x00000005000d7202 */ /* 0x000fe20000000f00 */
[----:B------:R-:W-:Y:S01]  /*29e10*/  IMAD.MOV.U32 R12, RZ, RZ, 0x3 ;  /* 0x00000003ff0c7424 */ /* 0x000fe200078e00ff */
[----:B------:R-:W-:-:S07]  /*29e20*/  MOV R3, R14 ;  /* 0x0000000e00037202 */ /* 0x000fce0000000f00 */
[----:B------:R-:W-:Y:S05]  /*29e30*/  WARPSYNC.COLLECTIVE R15, `(.L_x_1032) ;  /* 0x000000000f087348 */ /* 0x000fea0003c00000 */
[----:B------:R0:W1:Y:S02]  /*29e40*/  SHFL.IDX P6, R14, R13, R12, R11 ;  /* 0x0000000c0d0e7389 */ /* 0x00006400000c000b */
[----:B01----:R-:W-:Y:S01]  /*29e50*/  ENDCOLLECTIVE ;  /* 0x000000000000791b */ /* 0x003fe20003800000 */
.L_x_1032:
[----:B------:R-:W-:-:S05]  /*29e60*/  @!P3 IADD3 R3, P2, R31, R3, RZ ;  /* 0x000000031f03b210 */ /* 0x000fca0007f5e0ff */
[----:B------:R-:W-:-:S05]  /*29e70*/  @!P3 IMAD.X R2, RZ, RZ, R2, P2 ;  /* 0x000000ffff02b224 */ /* 0x000fca00010e0602 */
[----:B------:R-:W-:Y:S02]  /*29e80*/  @!P3 LOP3.LUT R3, R3, R2, RZ, 0x3c, !PT ;  /* 0x000000020303b212 */ /* 0x000fe400078e3cff */
[----:B------:R-:W-:Y:S02]  /*29e90*/  MOV R13, R0 ;  /* 0x00000000000d7202 */ /* 0x000fe40000000f00 */
[----:B------:R-:W-:-:S04]  /*29ea0*/  @!P3 LOP3.LUT R2, R3, R2, RZ, 0x3c, !PT ;  /* 0x000000020302b212 */ /* 0x000fc800078e3cff */
[----:B------:R-:W-:-:S05]  /*29eb0*/  @!P3 LOP3.LUT R3, R3, R2, RZ, 0x3c, !PT ;  /* 0x000000020303b212 */ /* 0x000fca00078e3cff */
[----:B------:R-:W-:Y:S01]  /*29ec0*/  @!PT LDS RZ, [RZ] ;  /* 0x00000000fffff984 */ /* 0x000fe20000000800 */
[----:B------:R-:W-:Y:S01]  /*29ed0*/  @!PT LDS RZ, [RZ] ;  /* 0x00000000fffff984 */ /* 0x000fe20000000800 */
[----:B------:R-:W-:Y:S01]  /*29ee0*/  @!PT LDS RZ, [RZ] ;  /* 0x00000000fffff984 */ /* 0x000fe20000000800 */
[----:B------:R-:W-:Y:S04]  /*29ef0*/  @!P3 LDGSTS.E.BYPASS.LTC128B.128 [R9+0x21400], desc[UR36][R2.64], !P0 ;  /* 0x214000000209bfae */ /* 0x000fe8000c101d64 */
[----:B------:R0:W-:Y:S01]  /*29f00*/  @!P3 LDGSTS.E.BYPASS.LTC128B.128 [R9+0x25400], desc[UR36][R2.64+0x80], !P1 ;  /* 0x254000800209bfae */ /* 0x0001e2000c901d64 */
[----:B------:R-:W-:Y:S02]  /*29f10*/  ISETP.GE.AND P3, PT, R7, R6, PT ;  /* 0x000000060700720c */ /* 0x000fe40003f66270 */
[----:B------:R-:W-:Y:S01]  /*29f20*/  IADD3 R7, R4, 0x40, RZ ;  /* 0x0000004004077810 */ /* 0x000fe20007ffe0ff */
[----:B0-----:R-:W-:-:S10]  /*29f30*/  IMAD.MOV.U32 R2, RZ, RZ, R14 ;  /* 0x000000ffff027224 */ /* 0x001fd400078e000e */
[----:B------:R-:W-:Y:S05]  /*29f40*/  WARPSYNC.COLLECTIVE R15, `(.L_x_1033) ;  /* 0x000000000f087348 */ /* 0x000fea0003c00000 */
[----:B------:R0:W1:Y:S02]  /*29f50*/  SHFL.IDX P6, R14, R13, R12, R11 ;  /* 0x0000000c0d0e7389 */ /* 0x00006400000c000b */
[----:B01----:R-:W-:Y:S01]  /*29f60*/  ENDCOLLECTIVE ;  /* 0x000000000000791b */ /* 0x003fe20003800000 */
.L_x_1033:
[----:B------:R-:W-:Y:S02]  /*29f70*/  IMAD.MOV.U32 R13, RZ, RZ, R5 ;  /* 0x000000ffff0d7224 */ /* 0x000fe400078e0005 */
[----:B------:R-:W-:Y:S02]  /*29f80*/  IMAD.MOV.U32 R12, RZ, RZ, 0x4 ;  /* 0x00000004ff0c7424 */ /* 0x000fe400078e00ff */
[----:B------:R-:W-:-:S07]  /*29f90*/  IMAD.MOV.U32 R3, RZ, RZ, R14 ;  /* 0x000000ffff037224 */ /* 0x000fce00078e000e */
[----:B------:R-:W-:Y:S05]  /*29fa0*/  WARPSYNC.COLLECTIVE R15, `(.L_x_1034) ;  /* 0x000000000f087348 */ /* 0x000fea0003c00000 */
[----:B------:R0:W1:Y:S02]  /*29fb0*/  SHFL.IDX P6, R14, R13, R12, R11 ;  /* 0x0000000c0d0e7389 */ /* 0x00006400000c000b */
[----:B01----:R-:W-:Y:S01]  /*29fc0*/  ENDCOLLECTIVE ;  /* 0x000000000000791b */ /* 0x003fe20003800000 */
.L_x_1034:
        /* <DEDUP_REMOVED lines=17> */
.L_x_1035:
[----:B------:R-:W-:Y:S01]  /*2a0e0*/  IMAD.MOV.U32 R13, RZ, RZ, R5 ;  /* 0x000000ffff0d7224 */ /* 0x000fe200078e0005 */
[----:B------:R-:W-:Y:S01]  /*2a0f0*/  MOV R12, 0x5 ;  /* 0x00000005000c7802 */ /* 0x000fe20000000f00 */
[----:B------:R-:W-:-:S07]  /*2a100*/  IMAD.MOV.U32 R3, RZ, RZ, R14 ;  /* 0x000000ffff037224 */ /* 0x000fce00078e000e */
[----:B------:R-:W-:Y:S05]  /*2a110*/  WARPSYNC.COLLECTIVE R15, `(.L_x_1036) ;  /* 0x000000000f087348 */ /* 0x000fea0003c00000 */
[----:B------:R0:W1:Y:S02]  /*2a120*/  SHFL.IDX P6, R14, R13, R12, R11 ;  /* 0x0000000c0d0e7389 */ /* 0x00006400000c000b */
[----:B01----:R-:W-:Y:S01]  /*2a130*/  ENDCOLLECTIVE ;  /* 0x000000000000791b */ /* 0x003fe20003800000 */
.L_x_1036:
        /* <DEDUP_REMOVED lines=17> */
.L_x_1037:
[----:B------:R-:W-:Y:S01]  /*2a250*/  IMAD.MOV.U32 R13, RZ, RZ, R5 ;  /* 0x000000ffff0d7224 */ /* 0x000fe200078e0005 */
[----:B------:R-:W-:Y:S02]  /*2a260*/  MOV R12, 0x6 ;  /* 0x00000006000c7802 */ /* 0x000fe40000000f00 */
[----:B------:R-:W-:-:S07]  /*2a270*/  MOV R3, R14 ;  /* 0x0000000e00037202 */ /* 0x000fce0000000f00 */
[----:B------:R-:W-:Y:S05]  /*2a280*/  WARPSYNC.COLLECTIVE R15, `(.L_x_1038) ;  /* 0x000000000f087348 */ /* 0x000fea0003c00000 */
[----:B------:R0:W1:Y:S02]  /*2a290*/  SHFL.IDX P6, R14, R13, R12, R11 ;  /* 0x0000000c0d0e7389 */ /* 0x00006400000c000b */
[----:B01----:R-:W-:Y:S01]  /*2a2a0*/  ENDCOLLECTIVE ;  /* 0x000000000000791b */ /* 0x003fe20003800000 */
.L_x_1038:
        /* <DEDUP_REMOVED lines=12> */
[----:B0-----:R-:W-:-:S12]  /*2a370*/  IMAD.MOV.U32 R2, RZ, RZ, R14 ;  /* 0x000000ffff027224 */ /* 0x001fd800078e000e */
[----:B------:R-:W-:Y:S05]  /*2a380*/  WARPSYNC.COLLECTIVE R15, `(.L_x_1039) ;  /* 0x000000000f087348 */ /* 0x000fea0003c00000 */
[----:B------:R0:W1:Y:S02]  /*2a390*/  SHFL.IDX P6, R14, R13, R12, R11 ;  /* 0x0000000c0d0e7389 */ /* 0x00006400000c000b */
[----:B01----:R-:W-:Y:S01]  /*2a3a0*/  ENDCOLLECTIVE ;  /* 0x000000000000791b */ /* 0x003fe20003800000 */
.L_x_1039:
[----:B------:R-:W-:Y:S01]  /*2a3b0*/  MOV R13, R5 ;  /* 0x00000005000d7202 */ /* 0x000fe20000000f00 */
[----:B------:R-:W-:Y:S01]  /*2a3c0*/  IMAD.MOV.U32 R12, RZ, RZ, 0x7 ;  /* 0x00000007ff0c7424 */ /* 0x000fe200078e00ff */
[----:B------:R-:W-:-:S07]  /*2a3d0*/  MOV R3, R14 ;  /* 0x0000000e00037202 */ /* 0x000fce0000000f00 */
[----:B------:R-:W-:Y:S05]  /*2a3e0*/  WARPSYNC.COLLECTIVE R15, `(.L_x_1040) ;  /* 0x000000000f087348 */ /* 0x000fea0003c00000 */
[----:B------:R0:W1:Y:S02]  /*2a3f0*/  SHFL.IDX P6, R14, R13, R12, R11 ;  /* 0x0000000c0d0e7389 */ /* 0x00006400000c000b */
[----:B01----:R-:W-:Y:S01]  /*2a400*/  ENDCOLLECTIVE ;  /* 0x000000000000791b */ /* 0x003fe20003800000 */
.L_x_1040:
[----:B------:R-:W-:-:S05]  /*2a410*/  @!P3 IADD3 R3, P2, R31, R3, RZ ;  /* 0x000000031f03b210 */ /* 0x000fca0007f5e0ff */
[----:B------:R-:W-:-:S05]  /*2a420*/  @!P3 IMAD.X R2, RZ, RZ, R2, P2 ;  /* 0x000000ffff02b224 */ /* 0x000fca00010e0602 */
[----:B------:R-:W-:Y:S02]  /*2a430*/  @!P3 LOP3.LUT R3, R3, R2, RZ, 0x3c, !PT ;  /* 0x000000020303b212 */ /* 0x000fe400078e3cff */
[----:B------:R-:W-:Y:S02]  /*2a440*/  MOV R13, R0 ;  /* 0x00000000000d7202 */ /* 0x000fe40000000f00 */
[----:B------:R-:W-:-:S04]  /*2a450*/  @!P3 LOP3.LUT R2, R3, R2, RZ, 0x3c, !PT ;  /* 0x000000020302b212 */ /* 0x000fc800078e3cff */
[----:B------:R-:W-:Y:S01]  /*2a460*/  @!P3 LOP3.LUT R3, R3, R2, RZ, 0x3c, !PT ;  /* 0x000000020303b212 */ /* 0x000fe200078e3cff */
[----:B------:R-:W-:-:S04]  /*2a470*/  IMAD.MOV.U32 R5, RZ, RZ, R14 ;  /* 0x000000ffff057224 */ /* 0x000fc800078e000e */
[----:B------:R-:W-:Y:S01]  /*2a480*/  @!PT LDS RZ, [RZ] ;  /* 0x00000000fffff984 */ /* 0x000fe20000000800 */
[----:B------:R-:W-:Y:S01]  /*2a490*/  @!PT LDS RZ, [RZ] ;  /* 0x00000000fffff984 */ /* 0x000fe20000000800 */
[----:B------:R-:W-:Y:S01]  /*2a4a0*/  @!PT LDS RZ, [RZ] ;  /* 0x00000000fffff984 */ /* 0x000fe20000000800 */
[----:B------:R0:W-:Y:S04]  /*2a4b0*/  @!P3 LDGSTS.E.BYPASS.LTC128B.128 [R9+0x23400], desc[UR36][R2.64], !P0 ;  /* 0x234000000209bfae */ /* 0x0001e8000c101d64 */
[----:B------:R0:W-:Y:S02]  /*2a4c0*/  @!P3 LDGSTS.E.BYPASS.LTC128B.128 [R9+0x27400], desc[UR36][R2.64+0x80], !P1 ;  /* 0x274000800209bfae */ /* 0x0001e4000c901d64 */
[----:B0-----:R-:W-:Y:S05]  /*2a4d0*/  WARPSYNC.COLLECTIVE R15, `(.L_x_1041) ;  /* 0x000000000f087348 */ /* 0x001fea0003c00000 */
[----:B------:R1:W2:Y:S02]  /*2a4e0*/  SHFL.IDX P6, R14, R13, R12, R11 ;  /* 0x0000000c0d0e7389 */ /* 0x0002a400000c000b */
[----:B012---:R-:W-:Y:S01]  /*2a4f0*/  ENDCOLLECTIVE ;  /* 0x000000000000791b */ /* 0x007fe20003800000 */
.L_x_1041:
[----:B------:R-:W-:Y:S05]  /*2a500*/  BRA `(.L_x_1042) ;  /* 0xffffff6c00947947 */ /* 0x000fea000383ffff */
.L_x_766:
[----:B0-----:R0:W1:Y:S02]  /*2a510*/  SYNCS.PHASECHK.TRANS64.TRYWAIT P0, [R23+URZ+0x38820], R0 ;  /* 0x03882000170075a7 */ /* 0x001064000800017f */
[----:B-1----:R-:W-:Y:S05]  /*2a520*/  @!P0 NANOSLEEP.SYNCS 0x989680 ;  /* 0x009896800000895d */ /* 0x002fea0003900000 */
[----:B------:R-:W1:Y:S02]  /*2a530*/  @!P0 SYNCS.PHASECHK.TRANS64 P0, [R23+URZ+0x38820], R0 ;  /* 0x03882000170085a7 */ /* 0x000e64000800007f */
[----:B-1----:R-:W-:Y:S05]  /*2a540*/  @!P0 BRA `(.L_x_766) ;  /* 0xfffffffc00f08947 */ /* 0x002fea000383ffff */
[----:B------:R-:W-:Y:S05]  /*2a550*/  BRA `(.L_x_1043) ;  /* 0xffffff7000047947 */ /* 0x000fea000383ffff */
.L_x_770:
[----:B0-----:R0:W1:Y:S02]  /*2a560*/  SYNCS.PHASECHK.TRANS64.TRYWAIT P0, [R0+URZ+0x38880], R21 ;  /* 0x03888015000075a7 */ /* 0x001064000800017f */
[----:B-1----:R-:W-:Y:S05]  /*2a570*/  @!P0 NANOSLEEP.SYNCS 0x989680 ;  /* 0x009896800000895d */ /* 0x002fea0003900000 */
[----:B------:R-:W1:Y:S02]  /*2a580*/  @!P0 SYNCS.PHASECHK.TRANS64 P0, [R0+URZ+0x38880], R21 ;  /* 0x03888015000085a7 */ /* 0x000e64000800007f */
[----:B-1----:R-:W-:Y:S05]  /*2a590*/  @!P0 BRA `(.L_x_770) ;  /* 0xfffffffc00f08947 */ /* 0x002fea000383ffff */
[----:B------:R-:W-:Y:S05]  /*2a5a0*/  BRA `(.L_x_1044) ;  /* 0xffffff7000b87947 */ /* 0x000fea000383ffff */
.L_x_771:
        /* <DEDUP_REMOVED lines=8> */
.L_x_1046:
[----:B------:R-:W-:Y:S05]  /*2a630*/  BSYNC B0 ;  /* 0x0000000000007941 */ /* 0x000fea0003800000 */
.L_x_1045:
[----:B------:R-:W-:Y:S01]  /*2a640*/  MOV R13, R8 ;  /* 0x00000008000d7202 */ /* 0x000fe20000000f00 */
[----:B------:R-:W-:Y:S01]  /*2a650*/  IMAD.MOV.U32 R12, RZ, RZ, RZ ;  /* 0x000000ffff0c7224 */ /* 0x000fe200078e00ff */
[----:B------:R-:W-:Y:S01]  /*2a660*/  MOV R15, 0xffffffff ;  /* 0xffffffff000f7802 */ /* 0x000fe20000000f00 */
[----:B------:R-:W-:Y:S01]  /*2a670*/  IMAD.MOV.U32 R11, RZ, RZ, 0x181f ;  /* 0x0000181fff0b7424 */ /* 0x000fe200078e00ff */
[----:B------:R-:W-:Y:S01]  /*2a680*/  IADD3 R4, R23, R4, RZ ;  /* 0x0000000417047210 */ /* 0x000fe20007ffe0ff */
[----:B------:R-:W-:-:S07]  /*2a690*/  IMAD.MOV.U32 R3, RZ, RZ, R14 ;  /* 0x000000ffff037224 */ /* 0x000fce00078e000e */
[----:B------:R-:W-:Y:S05]  /*2a6a0*/  WARPSYNC.COLLECTIVE R15, `(.L_x_1047) ;  /* 0x000000000f087348 */ /* 0x000fea0003c00000 */
[----:B------:R0:W1:Y:S02]  /*2a6b0*/  SHFL.IDX P6, R14, R13, R12, R11 ;  /* 0x0000000c0d0e7389 */ /* 0x00006400000c000b */
[----:B01----:R-:W-:Y:S01]  /*2a6c0*/  ENDCOLLECTIVE ;  /* 0x000000000000791b */ /* 0x003fe20003800000 */
.L_x_1047:
[----:B------:R-:W-:Y:S02]  /*2a6d0*/  IMAD.MOV.U32 R13, RZ, RZ, R7 ;  /* 0x000000ffff0d7224 */ /* 0x000fe400078e0007 */
[----:B------:R-:W-:Y:S02]  /*2a6e0*/  IMAD.MOV.U32 R12, RZ, RZ, 0x1 ;  /* 0x00000001ff0c7424 */ /* 0x000fe400078e00ff */
[----:B------:R-:W-:-:S07]  /*2a6f0*/  IMAD.MOV.U32 R2, RZ, RZ, R14 ;  /* 0x000000ffff027224 */ /* 0x000fce00078e000e */
[----:B------:R-:W-:Y:S05]  /*2a700*/  WARPSYNC.COLLECTIVE R15, `(.L_x_1048) ;  /* 0x000000000f087348 */ /* 0x000fea0003c00000 */
[----:B------:R0:W1:Y:S02]  /*2a710*/  SHFL.IDX P6, R14, R13, R12, R11 ;  /* 0x0000000c0d0e7389 */ /* 0x00006400000c000b */
[----:B01----:R-:W-:Y:S01]  /*2a720*/  ENDCOLLECTIVE ;  /* 0x000000000000791b */ /* 0x003fe20003800000 */
.L_x_1048:
        /* <DEDUP_REMOVED lines=8> */
[----:B0-----:R-:W-:-:S07]  /*2a7b0*/  MOV R3, R14 ;  /* 0x0000000e00037202 */ /* 0x001fce0000000f00 */
[----:B------:R-:W-:Y:S05]  /*2a7c0*/  WARPSYNC.COLLECTIVE R15, `(.L_x_1049) ;  /* 0x000000000f087348 */ /* 0x000fea0003c00000 */
[----:B------:R0:W1:Y:S02]  /*2a7d0*/  SHFL.IDX P6, R14, R13, R12, R11 ;  /* 0x0000000c0d0e7389 */ /* 0x00006400000c000b */
[----:B01----:R-:W-:Y:S01]  /*2a7e0*/  ENDCOLLECTIVE ;  /* 0x000000000000791b */ /* 0x003fe20003800000 */
.L_x_1049:
[----:B------:R-:W-:Y:S02]  /*2a7f0*/  IMAD.MOV.U32 R13, RZ, RZ, R7 ;  /* 0x000000ffff0d7224 */ /* 0x000fe400078e0007 */
[----:B------:R-:W-:Y:S02]  /*2a800*/  IMAD.MOV.U32 R12, RZ, RZ, 0x2 ;  /* 0x00000002ff0c7424 */ /* 0x000fe400078e00ff */
[----:B------:R-:W-:-:S07]  /*2a810*/  IMAD.MOV.U32 R2, RZ, RZ, R14 ;  /* 0x000000ffff027224 */ /* 0x000fce00078e000e */
[----:B------:R-:W-:Y:S05]  /*2a820*/  WARPSYNC.COLLECTIVE R15, `(.L_x_1050) ;  /* 0x000000000f087348 */ /* 0x000fea0003c00000 */
[----:B------:R0:W1:Y:S02]  /*2a830*/  SHFL.IDX P6, R14, R13, R12, R11 ;  /* 0x0000000c0d0e7389 */ /* 0x00006400000c000b */
[----:B01----:R-:W-:Y:S01]  /*2a840*/  ENDCOLLECTIVE ;  /* 0x000000000000791b */ /* 0x003fe20003800000 */
.L_x_1050:
[----:B------:R-:W-:-:S04]  /*2a850*/  IADD3 R2, P0, R31, R2, RZ ;  /* 0x000000021f027210 */ /* 0x000fc80007f1e0ff */
[----:B------:R-:W-:-:S05]  /*2a860*/  IADD3.X R3, RZ, R3, RZ, P0, !PT ;  /* 0x00000003ff037210 */ /* 0x000fca00007fe4ff */
        /* <DEDUP_REMOVED lines=10> */
.L_x_1051:
[----:B------:R-:W-:Y:S02]  /*2a910*/  IMAD.MOV.U32 R13, RZ, RZ, R7 ;  /* 0x000000ffff0d7224 */ /* 0x000fe400078e0007 */
[----:B------:R-:W-:Y:S02]  /*2a920*/  IMAD.MOV.U32 R12, RZ, RZ, 0x3 ;  /* 0x00000003ff0c7424 */ /* 0x000fe400078e00ff */
[----:B------:R-:W-:-:S07]  /*2a930*/  IMAD.MOV.U32 R2, RZ, RZ, R14 ;  /* 0x000000ffff027224 */ /* 0x000fce00078e000e */
[----:B------:R-:W-:Y:S05]  /*2a940*/  WARPSYNC.COLLECTIVE R15, `(.L_x_1052) ;  /* 0x000000000f087348 */ /* 0x000fea0003c00000 */
[----:B------:R0:W1:Y:S02]  /*2a950*/  SHFL.IDX P6, R14, R13, R12, R11 ;  /* 0x0000000c0d0e7389 */ /* 0x00006400000c000b */
[----:B01----:R-:W-:Y:S01]  /*2a960*/  ENDCOLLECTIVE ;  /* 0x000000000000791b */ /* 0x003fe20003800000 */
.L_x_1052:
        /* <DEDUP_REMOVED lines=12> */
.L_x_1053:
[----:B------:R-:W-:Y:S02]  /*2aa30*/  IMAD.MOV.U32 R13, RZ, RZ, R7 ;  /* 0x000000ffff0d7224 */ /* 0x000fe400078e0007 */
[----:B------:R-:W-:Y:S02]  /*2aa40*/  IMAD.MOV.U32 R12, RZ, RZ, 0x4 ;  /* 0x00000004ff0c7424 */ /* 0x000fe400078e00ff */
[----:B------:R-:W-:-:S07]  /*2aa50*/  IMAD.MOV.U32 R2, RZ, RZ, R14 ;  /* 0x000000ffff027224 */ /* 0x000fce00078e000e */
[----:B------:R-:W-:Y:S05]  /*2aa60*/  WARPSYNC.COLLECTIVE R15, `(.L_x_1054) ;  /* 0x000000000f087348 */ /* 0x000fea0003c00000 */
[----:B------:R0:W1:Y:S02]  /*2aa70*/  SHFL.IDX P6, R14, R13, R12, R11 ;  /* 0x0000000c0d0e7389 */ /* 0x00006400000c000b */
[----:B01----:R-:W-:Y:S01]  /*2aa80*/  ENDCOLLECTIVE ;  /* 0x000000000000791b */ /* 0x003fe20003800000 */
.L_x_1054:
        /* <DEDUP_REMOVED lines=12> */
.L_x_1055:
[----:B------:R-:W-:Y:S02]  /*2ab50*/  IMAD.MOV.U32 R13, RZ, RZ, R7 ;  /* 0x000000ffff0d7224 */ /* 0x000fe400078e0007 */
[----:B------:R-:W-:Y:S02]  /*2ab60*/  IMAD.MOV.U32 R12, RZ, RZ, 0x5 ;  /* 0x00000005ff0c7424 */ /* 0x000fe400078e00ff */
[----:B------:R-:W-:-:S07]  /*2ab70*/  IMAD.MOV.U32 R2, RZ, RZ, R14 ;  /* 0x000000ffff027224 */ /* 0x000fce00078e000e */
[----:B------:R-:W-:Y:S05]  /*2ab80*/  WARPSYNC.COLLECTIVE R15, `(.L_x_1056) ;  /* 0x000000000f087348 */ /* 0x000fea0003c00000 */
[----:B------:R0:W1:Y:S02]  /*2ab90*/  SHFL.IDX P6, R14, R13, R12, R11 ;  /* 0x0000000c0d0e7389 */ /* 0x00006400000c000b */
[----:B01----:R-:W-:Y:S01]  /*2aba0*/  ENDCOLLECTIVE ;  /* 0x000000000000791b */ /* 0x003fe20003800000 */
.L_x_1056:
        /* <DEDUP_REMOVED lines=12> */
.L_x_1057:
[----:B------:R-:W-:Y:S02]  /*2ac70*/  IMAD.MOV.U32 R13, RZ, RZ, R7 ;  /* 0x000000ffff0d7224 */ /* 0x000fe400078e0007 */
[----:B------:R-:W-:Y:S02]  /*2ac80*/  IMAD.MOV.U32 R12, RZ, RZ, 0x6 ;  /* 0x00000006ff0c7424 */ /* 0x000fe400078e00ff */
[----:B------:R-:W-:-:S07]  /*2ac90*/  IMAD.MOV.U32 R2, RZ, RZ, R14 ;  /* 0x000000ffff027224 */ /* 0x000fce00078e000e */
[----:B------:R-:W-:Y:S05]  /*2aca0*/  WARPSYNC.COLLECTIVE R15, `(.L_x_1058) ;  /* 0x000000000f087348 */ /* 0x000fea0003c00000 */
[----:B------:R0:W1:Y:S02]  /*2acb0*/  SHFL.IDX P6, R14, R13, R12, R11 ;  /* 0x0000000c0d0e7389 */ /* 0x00006400000c000b */
[----:B01----:R-:W-:Y:S01]  /*2acc0*/  ENDCOLLECTIVE ;  /* 0x000000000000791b */ /* 0x003fe20003800000 */
.L_x_1058:
        /* <DEDUP_REMOVED lines=12> */
.L_x_1059:
[----:B------:R-:W-:Y:S02]  /*2ad90*/  IMAD.MOV.U32 R13, RZ, RZ, R7 ;  /* 0x000000ffff0d7224 */ /* 0x000fe400078e0007 */
[----:B------:R-:W-:Y:S02]  /*2ada0*/  IMAD.MOV.U32 R12, RZ, RZ, 0x7 ;  /* 0x00000007ff0c7424 */ /* 0x000fe400078e00ff */
[----:B------:R-:W-:-:S07]  /*2adb0*/  IMAD.MOV.U32 R2, RZ, RZ, R14 ;  /* 0x000000ffff027224 */ /* 0x000fce00078e000e */
[----:B------:R-:W-:Y:S05]  /*2adc0*/  WARPSYNC.COLLECTIVE R15, `(.L_x_1060) ;  /* 0x000000000f087348 */ /* 0x000fea0003c00000 */
[----:B------:R0:W1:Y:S02]  /*2add0*/  SHFL.IDX P6, R14, R13, R12, R11 ;  /* 0x0000000c0d0e7389 */ /* 0x00006400000c000b */
[----:B01----:R-:W-:Y:S01]  /*2ade0*/  ENDCOLLECTIVE ;  /* 0x000000000000791b */ /* 0x003fe20003800000 */
.L_x_1060:
[----:B------:R-:W-:-:S04]  /*2adf0*/  IADD3 R2, P0, R31, R2, RZ ;  /* 0x000000021f027210 */ /* 0x000fc80007f1e0ff */
[----:B------:R-:W-:-:S05]  /*2ae00*/  IADD3.X R3, RZ, R3, RZ, P0, !PT ;  /* 0x00000003ff037210 */ /* 0x000fca00007fe4ff */
[----:B------:R-:W-:Y:S01]  /*2ae10*/  @!PT LDS RZ, [RZ] ;  /* 0x00000000fffff984 */ /* 0x000fe20000000800 */
[----:B------:R-:W-:Y:S01]  /*2ae20*/  @!PT LDS RZ, [RZ] ;  /* 0x00000000fffff984 */ /* 0x000fe20000000800 */
[----:B------:R-:W-:Y:S01]  /*2ae30*/  @!PT LDS RZ, [RZ] ;  /* 0x00000000fffff984 */ /* 0x000fe20000000800 */
[----:B------:R0:W-:Y:S01]  /*2ae40*/  LDGSTS.E.BYPASS.LTC128B.128 [R4+0x13400], desc[UR36][R2.64], !P3 ;  /* 0x1340000002047fae */ /* 0x0001e2000d901d64 */
[----:B------:R-:W-:-:S03]  /*2ae50*/  IMAD.MOV.U32 R13, RZ, RZ, R8 ;  /* 0x000000ffff0d7224 */ /* 0x000fc600078e0008 */
[----:B------:R0:W-:Y:S01]  /*2ae60*/  LDGSTS.E.BYPASS.LTC128B.128 [R4+0x17400], desc[UR36][R2.64+0x80], !P2 ;  /* 0x1740008002047fae */ /* 0x0001e2000d101d64 */
[----:B------:R-:W-:-:S07]  /*2ae70*/  MOV R7, R14 ;  /* 0x0000000e00077202 */ /* 0x000fce0000000f00 */
[----:B0-----:R-:W-:Y:S05]  /*2ae80*/  WARPSYNC.COLLECTIVE R15, `(.L_x_1061) ;  /* 0x000000000f087348 */ /* 0x001fea0003c00000 */
[----:B------:R1:W2:Y:S02]  /*2ae90*/  SHFL.IDX P6, R14, R13, R12, R11 ;  /* 0x0000000c0d0e7389 */ /* 0x0002a400000c000b */
[----:B012---:R-:W-:Y:S01]  /*2aea0*/  ENDCOLLECTIVE ;  /* 0x000000000000791b */ /* 0x007fe20003800000 */
.L_x_1061:
[----:B------:R-:W-:Y:S01]  /*2aeb0*/  IMAD.MOV.U32 R2, RZ, RZ, R14 ;  /* 0x000000ffff027224 */ /* 0x000fe200078e000e */
[----:B------:R-:W-:Y:S06]  /*2aec0*/  BRA `(.L_x_1062) ;  /* 0xffffff6c00907947 */ /* 0x000fec000383ffff */
.L_x_776:
[----:B----4-:R4:W0:Y:S02]  /*2aed0*/  SYNCS.PHASECHK.TRANS64.TRYWAIT P0, [R0+URZ+0x38840], R21 ;  /* 0x03884015000075a7 */ /* 0x010824000800017f */
[----:B0-----:R-:W-:Y:S05]  /*2aee0*/  @!P0 NANOSLEEP.SYNCS 0x989680 ;  /* 0x009896800000895d */ /* 0x001fea0003900000 */
[----:B------:R-:W0:Y:S02]  /*2aef0*/  @!P0 SYNCS.PHASECHK.TRANS64 P0, [R0+URZ+0x38840], R21 ;  /* 0x03884015000085a7 */ /* 0x000e24000800007f */
[----:B0-----:R-:W-:Y:S05]  /*2af00*/  @!P0 BRA `(.L_x_776) ;  /* 0xfffffffc00f08947 */ /* 0x001fea000383ffff */
[----:B------:R-:W-:Y:S05]  /*2af10*/  BRA `(.L_x_1063) ;  /* 0xffffff6c00e07947 */ /* 0x000fea000383ffff */
.L_x_777:
[----:B------:R-:W-:Y:S01]  /*2af20*/  BSSY B0, `(.L_x_1064) ;  /* 0x0000008000007945 */ /* 0x000fe20003800000 */
[----:B------:R-:W-:Y:S01]  /*2af30*/  MOV R13, R5 ;  /* 0x00000005000d7202 */ /* 0x000fe20000000f00 */
[----:B------:R-:W-:Y:S01]  /*2af40*/  IMAD.MOV.U32 R12, RZ, RZ, RZ ;  /* 0x000000ffff0c7224 */ /* 0x000fe200078e00ff */
[----:B------:R-:W-:Y:S01]  /*2af50*/  MOV R15, 0xffffffff ;  /* 0xffffffff000f7802 */ /* 0x000fe20000000f00 */
[----:B------:R-:W-:-:S07]  /*2af60*/  IMAD.MOV.U32 R11, RZ, RZ, 0x181f ;  /* 0x0000181fff0b7424 */ /* 0x000fce00078e00ff */
[----:B0--34-:R-:W-:Y:S05]  /*2af70*/  WARPSYNC.COLLECTIVE R15, `(.L_x_1065) ;  /* 0x000000000f087348 */ /* 0x019fea0003c00000 */
[----:B------:R1:W2:Y:S02]  /*2af80*/  SHFL.IDX P6, R14, R13, R12, R11 ;  /* 0x0000000c0d0e7389 */ /* 0x0002a400000c000b */
[----:B01234-:R-:W-:Y:S01]  /*2af90*/  ENDCOLLECTIVE ;  /* 0x000000000000791b */ /* 0x01ffe20003800000 */
.L_x_1065:
[----:B------:R-:W-:Y:S05]  /*2afa0*/  BSYNC B0 ;  /* 0x0000000000007941 */ /* 0x000fea0003800000 */
.L_x_1064:
        /* <DEDUP_REMOVED lines=8> */
.L_x_1066:
[----:B------:R-:W-:Y:S01]  /*2b030*/  IMAD.MOV.U32 R13, RZ, RZ, R5 ;  /* 0x000000ffff0d7224 */ /* 0x000fe200078e0005 */
[----:B------:R-:W-:Y:S02]  /*2b040*/  MOV R12, 0x1 ;  /* 0x00000001000c7802 */ /* 0x000fe40000000f00 */
[----:B------:R-:W-:-:S07]  /*2b050*/  MOV R2, R14 ;  /* 0x0000000e00027202 */ /* 0x000fce0000000f00 */
[----:B------:R-:W-:Y:S05]  /*2b060*/  WARPSYNC.COLLECTIVE R15, `(.L_x_1067) ;  /* 0x000000000f087348 */ /* 0x000fea0003c00000 */
[----:B------:R0:W1:Y:S02]  /*2b070*/  SHFL.IDX P6, R14, R13, R12, R11 ;  /* 0x0000000c0d0e7389 */ /* 0x00006400000c000b */
[----:B01----:R-:W-:Y:S01]  /*2b080*/  ENDCOLLECTIVE ;  /* 0x000000000000791b */ /* 0x003fe20003800000 */
.L_x_1067:
        /* <DEDUP_REMOVED lines=12> */
.L_x_1068:
[----:B------:R-:W-:Y:S01]  /*2b150*/  IMAD.MOV.U32 R13, RZ, RZ, R5 ;  /* 0x000000ffff0d7224 */ /* 0x000fe200078e0005 */
[----:B------:R-:W-:Y:S02]  /*2b160*/  MOV R12, 0x2 ;  /* 0x00000002000c7802 */ /* 0x000fe40000000f00 */
[----:B------:R-:W-:-:S07]  /*2b170*/  MOV R2, R14 ;  /* 0x0000000e00027202 */ /* 0x000fce0000000f00 */
[----:B------:R-:W-:Y:S05]  /*2b180*/  WARPSYNC.COLLECTIVE R15, `(.L_x_1069) ;  /* 0x000000000f087348 */ /* 0x000fea0003c00000 */
[----:B------:R0:W1:Y:S02]  /*2b190*/  SHFL.IDX P6, R14, R13, R12, R11 ;  /* 0x0000000c0d0e7389 */ /* 0x00006400000c000b */
[----:B01----:R-:W-:Y:S01]  /*2b1a0*/  ENDCOLLECTIVE ;  /* 0x000000000000791b */ /* 0x003fe20003800000 */
.L_x_1069:
        /* <DEDUP_REMOVED lines=12> */
.L_x_1070:
[----:B------:R-:W-:Y:S01]  /*2b270*/  IMAD.MOV.U32 R13, RZ, RZ, R5 ;  /* 0x000000ffff0d7224 */ /* 0x000fe200078e0005 */
[----:B------:R-:W-:Y:S02]  /*2b280*/  MOV R12, 0x3 ;  /* 0x00000003000c7802 */ /* 0x000fe40000000f00 */
[----:B------:R-:W-:-:S07]  /*2b290*/  MOV R2, R14 ;  /* 0x0000000e00027202 */ /* 0x000fce0000000f00 */
[----:B------:R-:W-:Y:S05]  /*2b2a0*/  WARPSYNC.COLLECTIVE R15, `(.L_x_1071) ;  /* 0x000000000f087348 */ /* 0x000fea0003c00000 */
[----:B------:R0:W1:Y:S02]  /*2b2b0*/  SHFL.IDX P6, R14, R13, R12, R11 ;  /* 0x0000000c0d0e7389 */ /* 0x00006400000c000b */
[----:B01----:R-:W-:Y:S01]  /*2b2c0*/  ENDCOLLECTIVE ;  /* 0x000000000000791b */ /* 0x003fe20003800000 */
.L_x_1071:
        /* <DEDUP_REMOVED lines=12> */
.L_x_1072:
[----:B------:R-:W-:Y:S01]  /*2b390*/  IMAD.MOV.U32 R13, RZ, RZ, R5 ;  /* 0x000000ffff0d7224 */ /* 0x000fe200078e0005 */
[----:B------:R-:W-:Y:S02]  /*2b3a0*/  MOV R12, 0x4 ;  /* 0x00000004000c7802 */ /* 0x000fe40000000f00 */
[----:B------:R-:W-:-:S07]  /*2b3b0*/  MOV R2, R14 ;  /* 0x0000000e00027202 */ /* 0x000fce0000000f00 */
[----:B------:R-:W-:Y:S05]  /*2b3c0*/  WARPSYNC.COLLECTIVE R15, `(.L_x_1073) ;  /* 0x000000000f087348 */ /* 0x000fea0003c00000 */
[----:B------:R0:W1:Y:S02]  /*2b3d0*/  SHFL.IDX P6, R14, R13, R12, R11 ;  /* 0x0000000c0d0e7389 */ /* 0x00006400000c000b */
[----:B01----:R-:W-:Y:S01]  /*2b3e0*/  ENDCOLLECTIVE ;  /* 0x000000000000791b */ /* 0x003fe20003800000 */
.L_x_1073:
        /* <DEDUP_REMOVED lines=12> */
.L_x_1074:
[----:B------:R-:W-:Y:S01]  /*2b4b0*/  IMAD.MOV.U32 R13, RZ, RZ, R5 ;  /* 0x000000ffff0d7224 */ /* 0x000fe200078e0005 */
[----:B------:R-:W-:Y:S02]  /*2b4c0*/  MOV R12, 0x5 ;  /* 0x00000005000c7802 */ /* 0x000fe40000000f00 */
[----:B------:R-:W-:-:S07]  /*2b4d0*/  MOV R2, R14 ;  /* 0x0000000e00027202 */ /* 0x000fce0000000f00 */
[----:B------:R-:W-:Y:S05]  /*2b4e0*/  WARPSYNC.COLLECTIVE R15, `(.L_x_1075) ;  /* 0x000000000f087348 */ /* 0x000fea0003c00000 */
[----:B------:R0:W1:Y:S02]  /*2b4f0*/  SHFL.IDX P6, R14, R13, R12, R11 ;  /* 0x0000000c0d0e7389 */ /* 0x00006400000c000b */
[----:B01----:R-:W-:Y:S01]  /*2b500*/  ENDCOLLECTIVE ;  /* 0x000000000000791b */ /* 0x003fe20003800000 */
.L_x_1075:
        /* <DEDUP_REMOVED lines=12> */
.L_x_1076:
[----:B------:R-:W-:Y:S01]  /*2b5d0*/  IMAD.MOV.U32 R13, RZ, RZ, R5 ;  /* 0x000000ffff0d7224 */ /* 0x000fe200078e0005 */
[----:B------:R-:W-:Y:S02]  /*2b5e0*/  MOV R12, 0x6 ;  /* 0x00000006000c7802 */ /* 0x000fe40000000f00 */
[----:B------:R-:W-:-:S07]  /*2b5f0*/  MOV R2, R14 ;  /* 0x0000000e00027202 */ /* 0x000fce0000000f00 */
[----:B------:R-:W-:Y:S05]  /*2b600*/  WARPSYNC.COLLECTIVE R15, `(.L_x_1077) ;  /* 0x000000000f087348 */ /* 0x000fea0003c00000 */
[----:B------:R0:W1:Y:S02]  /*2b610*/  SHFL.IDX P6, R14, R13, R12, R11 ;  /* 0x0000000c0d0e7389 */ /* 0x00006400000c000b */
[----:B01----:R-:W-:Y:S01]  /*2b620*/  ENDCOLLECTIVE ;  /* 0x000000000000791b */ /* 0x003fe20003800000 */
.L_x_1077:
        /* <DEDUP_REMOVED lines=12> */
.L_x_1078:
[----:B------:R-:W-:Y:S01]  /*2b6f0*/  IMAD.MOV.U32 R13, RZ, RZ, R5 ;  /* 0x000000ffff0d7224 */ /* 0x000fe200078e0005 */
[----:B------:R-:W-:Y:S02]  /*2b700*/  MOV R12, 0x7 ;  /* 0x00000007000c7802 */ /* 0x000fe40000000f00 */
[----:B------:R-:W-:-:S07]  /*2b710*/  MOV R2, R14 ;  /* 0x0000000e00027202 */ /* 0x000fce0000000f00 */
[----:B------:R-:W-:Y:S05]  /*2b720*/  WARPSYNC.COLLECTIVE R15, `(.L_x_1079) ;  /* 0x000000000f087348 */ /* 0x000fea0003c00000 */
[----:B------:R0:W1:Y:S02]  /*2b730*/  SHFL.IDX P6, R14, R13, R12, R11 ;  /* 0x0000000c0d0e7389 */ /* 0x00006400000c000b */
[----:B01----:R-:W-:Y:S01]  /*2b740*/  ENDCOLLECTIVE ;  /* 0x000000000000791b */ /* 0x003fe20003800000 */
.L_x_1079:
        /* <DEDUP_REMOVED lines=12> */
.L_x_1080:
[----:B------:R-:W-:Y:S01]  /*2b810*/  MOV R2, R14 ;  /* 0x0000000e00027202 */ /* 0x000fe20000000f00 */
[----:B------:R-:W-:Y:S06]  /*2b820*/  BRA `(.L_x_1081) ;  /* 0xffffff6800b07947 */ /* 0x000fec000383ffff */
.L_x_782:
[----:B--2---:R2:W3:Y:S02]  /*2b830*/  SYNCS.PHASECHK.TRANS64.TRYWAIT P2, [R17+URZ+0x38870], R0 ;  /* 0x03887000110075a7 */ /* 0x0044e4000804017f */
[----:B---3--:R-:W-:Y:S05]  /*2b840*/  @!P2 NANOSLEEP.SYNCS 0x989680 ;  /* 0x009896800000a95d */ /* 0x008fea0003900000 */
[----:B------:R-:W3:Y:S02]  /*2b850*/  @!P2 SYNCS.PHASECHK.TRANS64 P2, [R17+URZ+0x38870], R0 ;  /* 0x038870001100a5a7 */ /* 0x000ee4000804007f */
[----:B---3--:R-:W-:Y:S05]  /*2b860*/  @!P2 BRA `(.L_x_782) ;  /* 0xfffffffc00f0a947 */ /* 0x008fea000383ffff */
[----:B------:R-:W-:Y:S05]  /*2b870*/  BRA `(.L_x_1082) ;  /* 0xffffff6c00147947 */ /* 0x000fea000383ffff */
.L_x_784:
[----:B0-----:R0:W2:Y:S02]  /*2b880*/  SYNCS.PHASECHK.TRANS64.TRYWAIT P2, [R17+URZ+0x38860], R0 ;  /* 0x03886000110075a7 */ /* 0x0010a4000804017f */
[----:B--2---:R-:W-:Y:S05]  /*2b890*/  @!P2 NANOSLEEP.SYNCS 0x989680 ;  /* 0x009896800000a95d */ /* 0x004fea0003900000 */
[----:B------:R-:W2:Y:S02]  /*2b8a0*/  @!P2 SYNCS.PHASECHK.TRANS64 P2, [R17+URZ+0x38860], R0 ;  /* 0x038860001100a5a7 */ /* 0x000ea4000804007f */
[----:B--2---:R-:W-:Y:S05]  /*2b8b0*/  @!P2 BRA `(.L_x_784) ;  /* 0xfffffffc00f0a947 */ /* 0x004fea000383ffff */
[----:B------:R-:W-:Y:S05]  /*2b8c0*/  BRA `(.L_x_1083) ;  /* 0xffffff6c00207947 */ /* 0x000fea000383ffff */
.L_x_792:
[----:B0-----:R0:W2:Y:S02]  /*2b8d0*/  SYNCS.PHASECHK.TRANS64.TRYWAIT P1, [R18+URZ+0x38870], R3 ;  /* 0x03887003120075a7 */ /* 0x0010a4000802017f */
[----:B--2---:R-:W-:Y:S05]  /*2b8e0*/  @!P1 NANOSLEEP.SYNCS 0x989680 ;  /* 0x009896800000995d */ /* 0x004fea0003900000 */
[----:B------:R-:W2:Y:S02]  /*2b8f0*/  @!P1 SYNCS.PHASECHK.TRANS64 P1, [R18+URZ+0x38870], R3 ;  /* 0x03887003120095a7 */ /* 0x000ea4000802007f */
[----:B--2---:R-:W-:Y:S05]  /*2b900*/  @!P1 BRA `(.L_x_792) ;  /* 0xfffffffc00f09947 */ /* 0x004fea000383ffff */
[----:B------:R-:W-:Y:S05]  /*2b910*/  BRA `(.L_x_1084) ;  /* 0xffffff7400787947 */ /* 0x000fea000383ffff */
.L_x_794:
[----:B0-----:R0:W2:Y:S02]  /*2b920*/  SYNCS.PHASECHK.TRANS64.TRYWAIT P1, [R18+URZ+0x38860], R3 ;  /* 0x03886003120075a7 */ /* 0x0010a4000802017f */
[----:B--2---:R-:W-:Y:S05]  /*2b930*/  @!P1 NANOSLEEP.SYNCS 0x989680 ;  /* 0x009896800000995d */ /* 0x004fea0003900000 */
[----:B------:R-:W2:Y:S02]  /*2b940*/  @!P1 SYNCS.PHASECHK.TRANS64 P1, [R18+URZ+0x38860], R3 ;  /* 0x03886003120095a7 */ /* 0x000ea4000802007f */
[----:B--2---:R-:W-:Y:S05]  /*2b950*/  @!P1 BRA `(.L_x_794) ;  /* 0xfffffffc00f09947 */ /* 0x004fea000383ffff */
[----:B------:R-:W-:Y:S05]  /*2b960*/  BRA `(.L_x_1085) ;  /* 0xffffff7400807947 */ /* 0x000fea000383ffff */
.L_x_799:
        /* <DEDUP_REMOVED lines=8> */
.L_x_1087:
[----:B------:R-:W-:Y:S05]  /*2b9f0*/  BSYNC B0 ;  /* 0x0000000000007941 */ /* 0x000fea0003800000 */
.L_x_1086:
[----:B------:R-:W-:Y:S01]  /*2ba00*/  MOV R13, R16 ;  /* 0x00000010000d7202 */ /* 0x000fe20000000f00 */
[----:B------:R-:W-:Y:S01]  /*2ba10*/  IMAD.MOV.U32 R12, RZ, RZ, 0x1 ;  /* 0x00000001ff0c7424 */ /* 0x000fe200078e00ff */
[----:B------:R-:W-:Y:S01]  /*2ba20*/  MOV R15, 0xffffffff ;  /* 0xffffffff000f7802 */ /* 0x000fe20000000f00 */
[----:B------:R-:W-:Y:S02]  /*2ba30*/  IMAD.MOV.U32 R11, RZ, RZ, 0x1f ;  /* 0x0000001fff0b7424 */ /* 0x000fe400078e00ff */
[----:B------:R-:W-:Y:S02]  /*2ba40*/  IMAD.IADD R5, R19, 0x1, R8 ;  /* 0x0000000113057824 */ /* 0x000fe400078e0208 */
[----:B------:R-:W-:-:S07]  /*2ba50*/  IMAD.MOV.U32 R0, RZ, RZ, R14 ;  /* 0x000000ffff007224 */ /* 0x000fce00078e000e */
[----:B------:R-:W-:Y:S05]  /*2ba60*/  WARPSYNC.COLLECTIVE R15, `(.L_x_1088) ;  /* 0x000000000f087348 */ /* 0x000fea0003c00000 */
[----:B------:R0:W1:Y:S02]  /*2ba70*/  SHFL.IDX P6, R14, R13, R12, R11 ;  /* 0x0000000c0d0e7389 */ /* 0x00006400000c000b */
[----:B01----:R-:W-:Y:S01]  /*2ba80*/  ENDCOLLECTIVE ;  /* 0x000000000000791b */ /* 0x003fe20003800000 */
.L_x_1088:
[----:B------:R-:W-:Y:S02]  /*2ba90*/  ULDC UR4, c[0x0][0xc3c] ;  /* 0x00030f0000047ab9 */ /* 0x000fe40000000800 */
[----:B------:R-:W-:-:S13]  /*2baa0*/  ISETP.GE.OR P1, PT, R5, UR4, !P0 ;  /* 0x0000000405007c0c */ /* 0x000fda000c726670 */
[----:B------:R-:W0:Y:S01]  /*2bab0*/  @!P1 LDC.64 R2, c[0x0][0xc80] ;  /* 0x00032000ff029b82 */ /* 0x000e220000000a00 */
[----:B------:R-:W-:Y:S01]  /*2bac0*/  MOV R11, RZ ;  /* 0x000000ff000b7202 */ /* 0x000fe20000000f00 */
[----:B------:R-:W-:Y:S02]  /*2bad0*/  IMAD.MOV.U32 R4, RZ, RZ, R14 ;  /* 0x000000ffff047224 */ /* 0x000fe400078e000e */
[----:B0-----:R-:W-:-:S06]  /*2bae0*/  @!P1 IMAD.WIDE R2, R5, 0x4, R2 ;  /* 0x0000000405029825 */ /* 0x001fcc00078e0202 */
[----:B------:R-:W2:Y:S01]  /*2baf0*/  @!P1 LDG.E R2, desc[UR36][R2.64] ;  /* 0x0000002402029981 */ /* 0x000ea2000c1e1900 */
[----:B------:R-:W-:Y:S02]  /*2bb00*/  MOV R5, RZ ;  /* 0x000000ff00057202 */ /* 0x000fe40000000f00 */
[C---:B------:R-:W-:Y:S02]  /*2bb10*/  ISETP.GE.U32.AND P2, PT, R8.reuse, 0x2, PT ;  /* 0x000000020800780c */ /* 0x040fe40003f46070 */
[C---:B------:R-:W-:Y:S02]  /*2bb20*/  ISETP.GE.U32.AND P3, PT, R8.reuse, 0x4, PT ;  /* 0x000000040800780c */ /* 0x040fe40003f66070 */
[C---:B------:R-:W-:Y:S02]  /*2bb30*/  ISETP.GE.U32.AND P4, PT, R8.reuse, 0x8, PT ;  /* 0x000000080800780c */ /* 0x040fe40003f86070 */
[C---:B------:R-:W-:Y:S01]  /*2bb40*/  ISETP.GE.U32.AND P5, PT, R8.reuse, 0x10, PT ;  /* 0x000000100800780c */ /* 0x040fe20003fa6070 */
[----:B--2---:R-:W-:Y:S01]  /*2bb50*/  @!P1 IMAD.MOV.U32 R5, RZ, RZ, R2 ;  /* 0x000000ffff059224 */ /* 0x004fe200078e0002 */
[----:B------:R-:W-:-:S03]  /*2bb60*/  ISETP.NE.AND P1, PT, R8, RZ, PT ;  /* 0x000000ff0800720c */ /* 0x000fc60003f25270 */
[----:B------:R-:W-:-:S10]  /*2bb70*/  IMAD.MOV.U32 R13, RZ, RZ, R5 ;  /* 0x000000ffff0d7224 */ /* 0x000fd400078e0005 */
[----:B------:R-:W-:Y:S05]  /*2bb80*/  WARPSYNC.COLLECTIVE R15, `(.L_x_1089) ;  /* 0x000000000f087348 */ /* 0x000fea0003c00000 */
[----:B------:R0:W1:Y:S02]  /*2bb90*/  SHFL.UP P6, R14, R13, R12, R11 ;  /* 0x0400000c0d0e7389 */ /* 0x00006400000c000b */
[----:B01----:R-:W-:Y:S01]  /*2bba0*/  ENDCOLLECTIVE ;  /* 0x000000000000791b */ /* 0x003fe20003800000 */
.L_x_1089:
[----:B------:R-:W-:Y:S02]  /*2bbb0*/  MOV R12, 0x2 ;  /* 0x00000002000c7802 */ /* 0x000fe40000000f00 */
[----:B------:R-:W-:-:S05]  /*2bbc0*/  SEL R6, R14, RZ, P1 ;  /* 0x000000ff0e067207 */ /* 0x000fca0000800000 */
[----:B------:R-:W-:-:S04]  /*2bbd0*/  IMAD.IADD R6, R5, 0x1, R6 ;  /* 0x0000000105067824 */ /* 0x000fc800078e0206 */
[----:B------:R-:W-:-:S07]  /*2bbe0*/  IMAD.MOV.U32 R13, RZ, RZ, R6 ;  /* 0x000000ffff0d7224 */ /* 0x000fce00078e0006 */
[----:B------:R-:W-:Y:S05]  /*2bbf0*/  WARPSYNC.COLLECTIVE R15, `(.L_x_1090) ;  /* 0x000000000f087348 */ /* 0x000fea0003c00000 */
[----:B------:R0:W1:Y:S02]  /*2bc00*/  SHFL.UP P6, R14, R13, R12, R11 ;  /* 0x0400000c0d0e7389 */ /* 0x00006400000c000b */
[----:B01----:R-:W-:Y:S01]  /*2bc10*/  ENDCOLLECTIVE ;  /* 0x000000000000791b */ /* 0x003fe20003800000 */
.L_x_1090:
[----:B------:R-:W-:Y:S02]  /*2bc20*/  MOV R12, 0x4 ;  /* 0x00000004000c7802 */ /* 0x000fe40000000f00 */
[----:B------:R-:W-:-:S05]  /*2bc30*/  SEL R7, R14, RZ, P2 ;  /* 0x000000ff0e077207 */ /* 0x000fca0001000000 */
[----:B------:R-:W-:-:S04]  /*2bc40*/  IMAD.IADD R7, R6, 0x1, R7 ;  /* 0x0000000106077824 */ /* 0x000fc800078e0207 */
[----:B------:R-:W-:-:S07]  /*2bc50*/  IMAD.MOV.U32 R13, RZ, RZ, R7 ;  /* 0x000000ffff0d7224 */ /* 0x000fce00078e0007 */
[----:B------:R-:W-:Y:S05]  /*2bc60*/  WARPSYNC.COLLECTIVE R15, `(.L_x_1091) ;  /* 0x000000000f087348 */ /* 0x000fea0003c00000 */
[----:B------:R0:W1:Y:S02]  /*2bc70*/  SHFL.UP P6, R14, R13, R12, R11 ;  /* 0x0400000c0d0e7389 */ /* 0x00006400000c000b */
[----:B01----:R-:W-:Y:S01]  /*2bc80*/  ENDCOLLECTIVE ;  /* 0x000000000000791b */ /* 0x003fe20003800000 */
.L_x_1091:
[----:B------:R-:W-:Y:S02]  /*2bc90*/  MOV R12, 0x8 ;  /* 0x00000008000c7802 */ /* 0x000fe40000000f00 */
[----:B------:R-:W-:-:S05]  /*2bca0*/  SEL R2, R14, RZ, P3 ;  /* 0x000000ff0e027207 */ /* 0x000fca0001800000 */
[----:B------:R-:W-:-:S04]  /*2bcb0*/  IMAD.IADD R2, R7, 0x1, R2 ;  /* 0x0000000107027824 */ /* 0x000fc800078e0202 */
[----:B------:R-:W-:-:S07]  /*2bcc0*/  IMAD.MOV.U32 R13, RZ, RZ, R2 ;  /* 0x000000ffff0d7224 */ /* 0x000fce00078e0002 */
[----:B------:R-:W-:Y:S05]  /*2bcd0*/  WARPSYNC.COLLECTIVE R15, `(.L_x_1092) ;  /* 0x000000000f087348 */ /* 0x000fea0003c00000 */
[----:B------:R0:W1:Y:S02]  /*2bce0*/  SHFL.UP P6, R14, R13, R12, R11 ;  /* 0x0400000c0d0e7389 */ /* 0x00006400000c000b */
[----:B01----:R-:W-:Y:S01]  /*2bcf0*/  ENDCOLLECTIVE ;  /* 0x000000000000791b */ /* 0x003fe20003800000 */
.L_x_1092:
[----:B------:R-:W-:Y:S02]  /*2bd00*/  MOV R12, 0x10 ;  /* 0x00000010000c7802 */ /* 0x000fe40000000f00 */
[----:B------:R-:W-:-:S05]  /*2bd10*/  SEL R3, R14, RZ, P4 ;  /* 0x000000ff0e037207 */ /* 0x000fca0002000000 */
[----:B------:R-:W-:-:S04]  /*2bd20*/  IMAD.IADD R3, R2, 0x1, R3 ;  /* 0x0000000102037824 */ /* 0x000fc800078e0203 */
[----:B------:R-:W-:-:S07]  /*2bd30*/  IMAD.MOV.U32 R13, RZ, RZ, R3 ;  /* 0x000000ffff0d7224 */ /* 0x000fce00078e0003 */
[----:B------:R-:W-:Y:S05]  /*2bd40*/  WARPSYNC.COLLECTIVE R15, `(.L_x_1093) ;  /* 0x000000000f087348 */ /* 0x000fea0003c00000 */
[----:B------:R0:W1:Y:S02]  /*2bd50*/  SHFL.UP P6, R14, R13, R12, R11 ;  /* 0x0400000c0d0e7389 */ /* 0x00006400000c000b */
[----:B01----:R-:W-:Y:S01]  /*2bd60*/  ENDCOLLECTIVE ;  /* 0x000000000000791b */ /* 0x003fe20003800000 */
.L_x_1093:
[----:B------:R-:W-:Y:S01]  /*2bd70*/  MOV R12, 0x1f ;  /* 0x0000001f000c7802 */ /* 0x000fe20000000f00 */
[----:B------:R-:W-:Y:S01]  /*2bd80*/  IMAD.MOV.U32 R11, RZ, RZ, 0x1f ;  /* 0x0000001fff0b7424 */ /* 0x000fe200078e00ff */
[----:B------:R-:W-:-:S05]  /*2bd90*/  SEL R2, R14, RZ, P5 ;  /* 0x000000ff0e027207 */ /* 0x000fca0002800000 */
[----:B------:R-:W-:-:S04]  /*2bda0*/  IMAD.IADD R2, R3, 0x1, R2 ;  /* 0x0000000103027824 */ /* 0x000fc800078e0202 */
[----:B------:R-:W-:-:S07]  /*2bdb0*/  IMAD.MOV.U32 R13, RZ, RZ, R2 ;  /* 0x000000ffff0d7224 */ /* 0x000fce00078e0002 */
[----:B------:R-:W-:Y:S05]  /*2bdc0*/  WARPSYNC.COLLECTIVE R15, `(.L_x_1094) ;  /* 0x000000000f087348 */ /* 0x000fea0003c00000 */
[----:B------:R0:W1:Y:S02]  /*2bdd0*/  SHFL.IDX P6, R14, R13, R12, R11 ;  /* 0x0000000c0d0e7389 */ /* 0x00006400000c000b */
[----:B01----:R-:W-:Y:S01]  /*2bde0*/  ENDCOLLECTIVE ;  /* 0x000000000000791b */ /* 0x003fe20003800000 */
.L_x_1094:
[----:B------:R-:W-:Y:S05]  /*2bdf0*/  BRA `(.L_x_1095) ;  /* 0xffffff7c00247947 */ /* 0x000fea000383ffff */
.L_x_804:
[----:B------:R-:W-:Y:S01]  /*2be00*/  BSSY B0, `(.L_x_1096) ;  /* 0x0000008000007945 */ /* 0x000fe20003800000 */
[----:B-----5:R-:W-:Y:S01]  /*2be10*/  IMAD.MOV.U32 R13, RZ, RZ, R5 ;  /* 0x000000ffff0d7224 */ /* 0x020fe200078e0005 */
[----:B------:R-:W-:Y:S01]  /*2be20*/  MOV R12, 0x1 ;  /* 0x00000001000c7802 */ /* 0x000fe20000000f00 */
[----:B------:R-:W-:Y:S02]  /*2be30*/  IMAD.MOV.U32 R11, RZ, RZ, RZ ;  /* 0x000000ffff0b7224 */ /* 0x000fe400078e00ff */
[----:B------:R-:W-:-:S07]  /*2be40*/  IMAD.MOV.U32 R15, RZ, RZ, -0x1 ;  /* 0xffffffffff0f7424 */ /* 0x000fce00078e00ff */
[----:B0-----:R-:W-:Y:S05]  /*2be50*/  WARPSYNC.COLLECTIVE R15, `(.L_x_1097) ;  /* 0x000000000f087348 */ /* 0x001fea0003c00000 */
[----:B------:R1:W2:Y:S02]  /*2be60*/  SHFL.UP P6, R14, R13, R12, R11 ;  /* 0x0400000c0d0e7389 */ /* 0x0002a400000c000b */
[----:B012---:R-:W-:Y:S01]  /*2be70*/  ENDCOLLECTIVE ;  /* 0x000000000000791b */ /* 0x007fe20003800000 */
.L_x_1097:
[----:B------:R-:W-:Y:S05]  /*2be80*/  BSYNC B0 ;  /* 0x0000000000007941 */ /* 0x000fea0003800000 */
.L_x_1096:
[----:B------:R-:W-:Y:S01]  /*2be90*/  SEL R14, R14, RZ, P1 ;  /* 0x000000ff0e0e7207 */ /* 0x000fe20000800000 */
[----:B------:R-:W-:Y:S01]  /*2bea0*/  IMAD.MOV.U32 R12, RZ, RZ, 0x2 ;  /* 0x00000002ff0c7424 */ /* 0x000fe200078e00ff */
[----:B------:R-:W-:Y:S01]  /*2beb0*/  MOV R15, 0xffffffff ;  /* 0xffffffff000f7802 */ /* 0x000fe20000000f00 */
[----:B------:R-:W-:Y:S01]  /*2bec0*/  IMAD.MOV.U32 R11, RZ, RZ, RZ ;  /* 0x000000ffff0b7224 */ /* 0x000fe200078e00ff */
[----:B------:R-:W-:-:S07]  /*2bed0*/  IADD3 R13, R5, R14, RZ ;  /* 0x0000000e050d7210 */ /* 0x000fce0007ffe0ff */
[----:B------:R-:W-:Y:S05]  /*2bee0*/  WARPSYNC.COLLECTIVE R15, `(.L_x_1098) ;  /* 0x000000000f087348 */ /* 0x000fea0003c00000 */
[----:B------:R0:W1:Y:S02]  /*2bef0*/  SHFL.UP P6, R14, R13, R12, R11 ;  /* 0x0400000c0d0e7389 */ /* 0x00006400000c000b */
[----:B01----:R-:W-:Y:S01]  /*2bf00*/  ENDCOLLECTIVE ;  /* 0x000000000000791b */ /* 0x003fe20003800000 */
.L_x_1098:
[----:B------:R-:W-:Y:S02]  /*2bf10*/  MOV R12, 0x4 ;  /* 0x00000004000c7802 */ /* 0x000fe40000000f00 */
[----:B------:R-:W-:-:S05]  /*2bf20*/  SEL R2, R14, RZ, P2 ;  /* 0x000000ff0e027207 */ /* 0x000fca0001000000 */
[----:B------:R-:W-:-:S04]  /*2bf30*/  IMAD.IADD R2, R13, 0x1, R2 ;  /* 0x000000010d027824 */ /* 0x000fc800078e0202 */
[----:B------:R-:W-:-:S07]  /*2bf40*/  IMAD.MOV.U32 R13, RZ, RZ, R2 ;  /* 0x000000ffff0d7224 */ /* 0x000fce00078e0002 */
[----:B------:R-:W-:Y:S05]  /*2bf50*/  WARPSYNC.COLLECTIVE R15, `(.L_x_1099) ;  /* 0x000000000f087348 */ /* 0x000fea0003c00000 */
[----:B------:R0:W1:Y:S02]  /*2bf60*/  SHFL.UP P6, R14, R13, R12, R11 ;  /* 0x0400000c0d0e7389 */ /* 0x00006400000c000b */
[----:B01----:R-:W-:Y:S01]  /*2bf70*/  ENDCOLLECTIVE ;  /* 0x000000000000791b */ /* 0x003fe20003800000 */
.L_x_1099:
[----:B------:R-:W-:Y:S02]  /*2bf80*/  MOV R12, 0x8 ;  /* 0x00000008000c7802 */ /* 0x000fe40000000f00 */
[----:B------:R-:W-:-:S05]  /*2bf90*/  SEL R3, R14, RZ, P3 ;  /* 0x000000ff0e037207 */ /* 0x000fca0001800000 */
[----:B------:R-:W-:-:S04]  /*2bfa0*/  IMAD.IADD R3, R2, 0x1, R3 ;  /* 0x0000000102037824 */ /* 0x000fc800078e0203 */
[----:B------:R-:W-:-:S07]  /*2bfb0*/  IMAD.MOV.U32 R13, RZ, RZ, R3 ;  /* 0x000000ffff0d7224 */ /* 0x000fce00078e0003 */
[----:B------:R-:W-:Y:S05]  /*2bfc0*/  WARPSYNC.COLLECTIVE R15, `(.L_x_1100) ;  /* 0x000000000f087348 */ /* 0x000fea0003c00000 */
[----:B------:R0:W1:Y:S02]  /*2bfd0*/  SHFL.UP P6, R14, R13, R12, R11 ;  /* 0x0400000c0d0e7389 */ /* 0x00006400000c000b */
[----:B01----:R-:W-:Y:S01]  /*2bfe0*/  ENDCOLLECTIVE ;  /* 0x000000000000791b */ /* 0x003fe20003800000 */
.L_x_1100:
[----:B------:R-:W-:Y:S02]  /*2bff0*/  MOV R12, 0x10 ;  /* 0x00000010000c7802 */ /* 0x000fe40000000f00 */
[----:B------:R-:W-:-:S05]  /*2c000*/  SEL R4, R14, RZ, P4 ;  /* 0x000000ff0e047207 */ /* 0x000fca0002000000 */
[----:B------:R-:W-:-:S04]  /*2c010*/  IMAD.IADD R4, R3, 0x1, R4 ;  /* 0x0000000103047824 */ /* 0x000fc800078e0204 */
[----:B------:R-:W-:-:S07]  /*2c020*/  IMAD.MOV.U32 R13, RZ, RZ, R4 ;  /* 0x000000ffff0d7224 */ /* 0x000fce00078e0004 */
[----:B------:R-:W-:Y:S05]  /*2c030*/  WARPSYNC.COLLECTIVE R15, `(.L_x_1101) ;  /* 0x000000000f087348 */ /* 0x000fea0003c00000 */
[----:B------:R0:W1:Y:S02]  /*2c040*/  SHFL.UP P6, R14, R13, R12, R11 ;  /* 0x0400000c0d0e7389 */ /* 0x00006400000c000b */
[----:B01----:R-:W-:Y:S01]  /*2c050*/  ENDCOLLECTIVE ;  /* 0x000000000000791b */ /* 0x003fe20003800000 */
.L_x_1101:
        /* <DEDUP_REMOVED lines=8> */
.L_x_1102:
[----:B------:R-:W-:Y:S05]  /*2c0e0*/  BRA `(.L_x_1103) ;  /* 0xffffff7c00047947 */ /* 0x000fea000383ffff */
.L_x_806:
[----:B------:R-:W-:Y:S01]  /*2c0f0*/  BSSY B0, `(.L_x_1104) ;  /* 0x0000006000007945 */ /* 0x000fe20003800000 */
[----:B------:R-:W-:Y:S01]  /*2c100*/  PLOP3.LUT P6, PT, P6, PT, PT, 0x8, 0x0 ;  /* 0x000000000000781c */ /* 0x000fe200037ce170 */
[----:B------:R-:W-:-:S12]  /*2c110*/  IMAD.MOV.U32 R15, RZ, RZ, -0x1 ;  /* 0xffffffffff0f7424 */ /* 0x000fd800078e00ff */
[----:B0-----:R-:W-:Y:S05]  /*2c120*/  WARPSYNC.COLLECTIVE R15, `(.L_x_1105) ;  /* 0x000000000f087348 */ /* 0x001fea0003c00000 */
[----:B------:R-:W-:Y:S01]  /*2c130*/  VOTE.ANY R14, PT, P6 ;  /* 0x00000000000e7806 */ /* 0x000fe200030e0100 */
[----:B0-----:R-:W-:Y:S06]  /*2c140*/  ENDCOLLECTIVE ;  /* 0x000000000000791b */ /* 0x001fec0003800000 */
.L_x_1105:
[----:B------:R-:W-:Y:S05]  /*2c150*/  BSYNC B0 ;  /* 0x0000000000007941 */ /* 0x000fea0003800000 */
.L_x_1104:
[----:B------:R-:W-:Y:S01]  /*2c160*/  MOV R3, R14 ;  /* 0x0000000e00037202 */ /* 0x000fe20000000f00 */
[----:B------:R-:W-:Y:S01]  /*2c170*/  IMAD.MOV.U32 R13, RZ, RZ, R5 ;  /* 0x000000ffff0d7224 */ /* 0x000fe200078e0005 */
[----:B------:R-:W-:Y:S01]  /*2c180*/  MOV R11, 0x1f ;  /* 0x0000001f000b7802 */ /* 0x000fe20000000f00 */
[----:B------:R-:W-:Y:S01]  /*2c190*/  IMAD.MOV.U32 R15, RZ, RZ, -0x1 ;  /* 0xffffffffff0f7424 */ /* 0x000fe200078e00ff */
[----:B------:R-:W0:Y:S02]  /*2c1a0*/  POPC R4, R3 ;  /* 0x0000000300047309 */ /* 0x000e240000000000 */
[----:B0-----:R-:W-:-:S07]  /*2c1b0*/  IMAD.MOV.U32 R12, RZ, RZ, R4 ;  /* 0x000000ffff0c7224 */ /* 0x001fce00078e0004 */
[----:B------:R-:W-:Y:S05]  /*2c1c0*/  WARPSYNC.COLLECTIVE R15, `(.L_x_1106) ;  /* 0x000000000f087348 */ /* 0x000fea0003c00000 */
[----:B------:R0:W1:Y:S02]  /*2c1d0*/  SHFL.IDX P6, R14, R13, R12, R11 ;  /* 0x0000000c0d0e7389 */ /* 0x00006400000c000b */
[----:B01----:R-:W-:Y:S01]  /*2c1e0*/  ENDCOLLECTIVE ;  /* 0x000000000000791b */ /* 0x003fe20003800000 */
.L_x_1106:
[----:B------:R-:W-:Y:S01]  /*2c1f0*/  IMAD.MOV.U32 R5, RZ, RZ, R14 ;  /* 0x000000ffff057224 */ /* 0x000fe200078e000e */
[----:B------:R-:W-:Y:S06]  /*2c200*/  BRA `(.L_x_1107) ;  /* 0xffffff7800f47947 */ /* 0x000fec000383ffff */
.L_x_808:
[----:B------:R-:W-:Y:S01]  /*2c210*/  BSSY B0, `(.L_x_1108) ;  /* 0x0000007000007945 */ /* 0x000fe20003800000 */
[----:B------:R-:W-:Y:S01]  /*2c220*/  MOV R13, R2 ;  /* 0x00000002000d7202 */ /* 0x000fe20000000f00 */
[----:B------:R-:W-:Y:S02]  /*2c230*/  IMAD.MOV.U32 R11, RZ, RZ, 0x1f ;  /* 0x0000001fff0b7424 */ /* 0x000fe400078e00ff */
[----:B------:R-:W-:-:S07]  /*2c240*/  IMAD.MOV.U32 R15, RZ, RZ, -0x1 ;  /* 0xffffffffff0f7424 */ /* 0x000fce00078e00ff */
[----:B012---:R-:W-:Y:S05]  /*2c250*/  WARPSYNC.COLLECTIVE R15, `(.L_x_1109) ;  /* 0x000000000f087348 */ /* 0x007fea0003c00000 */
[----:B------:R3:W4:Y:S02]  /*2c260*/  SHFL.IDX P6, R14, R13, R12, R11 ;  /* 0x0000000c0d0e7389 */ /* 0x00072400000c000b */
[----:B01234-:R-:W-:Y:S01]  /*2c270*/  ENDCOLLECTIVE ;  /* 0x000000000000791b */ /* 0x01ffe20003800000 */
.L_x_1109:
[----:B------:R-:W-:Y:S05]  /*2c280*/  BSYNC B0 ;  /* 0x0000000000007941 */ /* 0x000fea0003800000 */
.L_x_1108:
[----:B------:R-:W-:Y:S05]  /*2c290*/  BRA `(.L_x_807) ;  /* 0xffffff7800ec7947 */ /* 0x000fea000383ffff */
.L_x_812:
[----:B0-----:R0:W2:Y:S02]  /*2c2a0*/  SYNCS.PHASECHK.TRANS64.TRYWAIT P0, [R7+URZ+0x38820], R0 ;  /* 0x03882000070075a7 */ /* 0x0010a4000800017f */
[----:B--2---:R-:W-:Y:S05]  /*2c2b0*/  @!P0 NANOSLEEP.SYNCS 0x989680 ;  /* 0x009896800000895d */ /* 0x004fea0003900000 */
[----:B------:R-:W2:Y:S02]  /*2c2c0*/  @!P0 SYNCS.PHASECHK.TRANS64 P0, [R7+URZ+0x38820], R0 ;  /* 0x03882000070085a7 */ /* 0x000ea4000800007f */
[----:B--2---:R-:W-:Y:S05]  /*2c2d0*/  @!P0 BRA `(.L_x_812) ;  /* 0xfffffffc00f08947 */ /* 0x004fea000383ffff */
[----:B------:R-:W-:Y:S05]  /*2c2e0*/  BRA `(.L_x_1110) ;  /* 0xffffff7c00e07947 */ /* 0x000fea000383ffff */
.L_x_813:
[----:B------:R-:W2:Y:S01]  /*2c2f0*/  S2R R2, SR_TID.X ;  /* 0x0000000000027919 */ /* 0x000ea20000002100 */
[----:B------:R-:W-:Y:S01]  /*2c300*/  BSSY B0, `(.L_x_1111) ;  /* 0x000000a000007945 */ /* 0x000fe20003800000 */
[----:B------:R-:W-:Y:S01]  /*2c310*/  IMAD.MOV.U32 R12, RZ, RZ, RZ ;  /* 0x000000ffff0c7224 */ /* 0x000fe200078e00ff */
[----:B------:R-:W-:Y:S01]  /*2c320*/  MOV R15, 0xffffffff ;  /* 0xffffffff000f7802 */ /* 0x000fe20000000f00 */
[----:B------:R-:W-:Y:S01]  /*2c330*/  IMAD.MOV.U32 R11, RZ, RZ, 0x1f ;  /* 0x0000001fff0b7424 */ /* 0x000fe200078e00ff */
[----:B--2---:R-:W-:-:S04]  /*2c340*/  SHF.R.U32.HI R2, RZ, 0x5, R2 ;  /* 0x00000005ff027819 */ /* 0x004fc80000011602 */
[----:B------:R-:W-:-:S04]  /*2c350*/  LOP3.LUT R2, R2, 0x3, RZ, 0xc0, !PT ;  /* 0x0000000302027812 */ /* 0x000fc800078ec0ff */
[----:B------:R-:W-:-:S07]  /*2c360*/  MOV R13, R2 ;  /* 0x00000002000d7202 */ /* 0x000fce0000000f00 */
[----:B01----:R-:W-:Y:S05]  /*2c370*/  WARPSYNC.COLLECTIVE R15, `(.L_x_1112) ;  /* 0x000000000f087348 */ /* 0x003fea0003c00000 */
[----:B------:R2:W3:Y:S02]  /*2c380*/  SHFL.IDX P6, R14, R13, R12, R11 ;  /* 0x0000000c0d0e7389 */ /* 0x0004e400000c000b */
[----:B0123--:R-:W-:Y:S01]  /*2c390*/  ENDCOLLECTIVE ;  /* 0x000000000000791b */ /* 0x00ffe20003800000 */
.L_x_1112:
[----:B------:R-:W-:Y:S05]  /*2c3a0*/  BSYNC B0 ;  /* 0x0000000000007941 */ /* 0x000fea0003800000 */
.L_x_1111:
[----:B------:R-:W-:Y:S05]  /*2c3b0*/  BRA `(.L_x_1113) ;  /* 0xffffff7c00c87947 */ /* 0x000fea000383ffff */
.L_x_814:
[----:B------:R-:W-:Y:S01]  /*2c3c0*/  BSSY B0, `(.L_x_1114) ;  /* 0x0000006000007945 */ /* 0x000fe20003800000 */
[----:B------:R-:W-:-:S07]  /*2c3d0*/  IMAD.MOV.U32 R15, RZ, RZ, -0x1 ;  /* 0xffffffffff0f7424 */ /* 0x000fce00078e00ff */
[----:B01----:R-:W-:Y:S05]  /*2c3e0*/  WARPSYNC.COLLECTIVE R15, `(.L_x_1115) ;  /* 0x000000000f0c7348 */ /* 0x003fea0003c00000 */
[----:B------:R-:W-:Y:S02]  /*2c3f0*/  ELECT P6, UR62, PT ;  /* 0x00000000003e782f */ /* 0x000fe400038c0000 */
[----:B------:R-:W-:Y:S01]  /*2c400*/  MOV R14, UR62 ;  /* 0x0000003e000e7c02 */ /* 0x000fe20008000f00 */
[----:B01----:R-:W-:Y:S10]  /*2c410*/  ENDCOLLECTIVE ;  /* 0x000000000000791b */ /* 0x003ff40003800000 */
.L_x_1115:
[----:B------:R-:W-:Y:S05]  /*2c420*/  BSYNC B0 ;  /* 0x0000000000007941 */ /* 0x000fea0003800000 */
.L_x_1114:
[----:B------:R-:W-:Y:S05]  /*2c430*/  BRA `(.L_x_1116) ;  /* 0xffffff7c00bc7947 */ /* 0x000fea000383ffff */
.L_x_816:
[----:B0-----:R0:W2:Y:S02]  /*2c440*/  SYNCS.PHASECHK.TRANS64.TRYWAIT P1, [R5+URZ+0x38840], R0 ;  /* 0x03884000050075a7 */ /* 0x0010a4000802017f */
[----:B--2---:R-:W-:Y:S05]  /*2c450*/  @!P1 NANOSLEEP.SYNCS 0x989680 ;  /* 0x009896800000995d */ /* 0x004fea0003900000 */
[----:B------:R-:W2:Y:S02]  /*2c460*/  @!P1 SYNCS.PHASECHK.TRANS64 P1, [R5+URZ+0x38840], R0 ;  /* 0x03884000050095a7 */ /* 0x000ea4000802007f */
[----:B--2---:R-:W-:Y:S05]  /*2c470*/  @!P1 BRA `(.L_x_816) ;  /* 0xfffffffc00f09947 */ /* 0x004fea000383ffff */
[----:B------:R-:W-:Y:S05]  /*2c480*/  BRA `(.L_x_1117) ;  /* 0xffffff7c00e47947 */ /* 0x000fea000383ffff */
.L_x_818:
[----:B--2---:R2:W3:Y:S02]  /*2c490*/  SYNCS.PHASECHK.TRANS64.TRYWAIT P1, [R3+URZ+0x38840], R2 ;  /* 0x03884002030075a7 */ /* 0x0044e4000802017f */
[----:B---3--:R-:W-:Y:S05]  /*2c4a0*/  @!P1 NANOSLEEP.SYNCS 0x989680 ;  /* 0x009896800000995d */ /* 0x008fea0003900000 */
[----:B------:R-:W3:Y:S02]  /*2c4b0*/  @!P1 SYNCS.PHASECHK.TRANS64 P1, [R3+URZ+0x38840], R2 ;  /* 0x03884002030095a7 */ /* 0x000ee4000802007f */
[----:B---3--:R-:W-:Y:S05]  /*2c4c0*/  @!P1 BRA `(.L_x_818) ;  /* 0xfffffffc00f09947 */ /* 0x008fea000383ffff */
[----:B------:R-:W-:Y:S05]  /*2c4d0*/  BRA `(.L_x_1118) ;  /* 0xffffff7c00f07947 */ /* 0x000fea000383ffff */
.L_x_820:
[----:B---3--:R3:W4:Y:S02]  /*2c4e0*/  SYNCS.PHASECHK.TRANS64.TRYWAIT P1, [R5+URZ+0x38860], R0 ;  /* 0x03886000050075a7 */ /* 0x008724000802017f */
[----:B----4-:R-:W-:Y:S05]  /*2c4f0*/  @!P1 NANOSLEEP.SYNCS 0x989680 ;  /* 0x009896800000995d */ /* 0x010fea0003900000 */
[----:B------:R-:W4:Y:S02]  /*2c500*/  @!P1 SYNCS.PHASECHK.TRANS64 P1, [R5+URZ+0x38860], R0 ;  /* 0x03886000050095a7 */ /* 0x000f24000802007f */
[----:B----4-:R-:W-:Y:S05]  /*2c510*/  @!P1 BRA `(.L_x_820) ;  /* 0xfffffffc00f09947 */ /* 0x010fea000383ffff */
[----:B------:R-:W-:Y:S05]  /*2c520*/  BRA `(.L_x_1119) ;  /* 0xffffff7c00ec7947 */ /* 0x000fea000383ffff */
.L_x_822:
[----:B----4-:R4:W0:Y:S02]  /*2c530*/  SYNCS.PHASECHK.TRANS64.TRYWAIT P1, [R3+URZ+0x38860], R2 ;  /* 0x03886002030075a7 */ /* 0x010824000802017f */
[----:B0-----:R-:W-:Y:S05]  /*2c540*/  @!P1 NANOSLEEP.SYNCS 0x989680 ;  /* 0x009896800000995d */ /* 0x001fea0003900000 */
[----:B------:R-:W0:Y:S02]  /*2c550*/  @!P1 SYNCS.PHASECHK.TRANS64 P1, [R3+URZ+0x38860], R2 ;  /* 0x03886002030095a7 */ /* 0x000e24000802007f */
[----:B0-----:R-:W-:Y:S05]  /*2c560*/  @!P1 BRA `(.L_x_822) ;  /* 0xfffffffc00f09947 */ /* 0x001fea000383ffff */
[----:B------:R-:W-:Y:S05]  /*2c570*/  BRA `(.L_x_1120) ;  /* 0xffffff7c00e87947 */ /* 0x000fea000383ffff */
.L_x_824:
[----:B------:R0:W0:Y:S02]  /*2c580*/  SYNCS.PHASECHK.TRANS64.TRYWAIT P1, [R5+URZ+0x38880], R0 ;  /* 0x03888000050075a7 */ /* 0x000024000802017f */
[----:B0-----:R-:W-:Y:S05]  /*2c590*/  @!P1 NANOSLEEP.SYNCS 0x989680 ;  /* 0x009896800000995d */ /* 0x001fea0003900000 */
[----:B------:R-:W0:Y:S02]  /*2c5a0*/  @!P1 SYNCS.PHASECHK.TRANS64 P1, [R5+URZ+0x38880], R0 ;  /* 0x03888000050095a7 */ /* 0x000e24000802007f */
[----:B0-----:R-:W-:Y:S05]  /*2c5b0*/  @!P1 BRA `(.L_x_824) ;  /* 0xfffffffc00f09947 */ /* 0x001fea000383ffff */
[----:B------:R-:W-:Y:S05]  /*2c5c0*/  BRA `(.L_x_1121) ;  /* 0xffffff7c00e47947 */ /* 0x000fea000383ffff */
.L_x_1122:
        /* <DEDUP_REMOVED lines=11> */
.L_x_3632:


//--------------------- .text._ZN7cutlass13device_kernelIN5flash11enable_sm90INS1_16FlashAttnFwdSm90INS1_25CollectiveMainloopFwdSm90ILi2EN4cute5tupleIJNS5_1CILi1EEES8_S8_EEENS6_IJNS7_ILi128EEENS7_ILi64EEENS7_ILi256EEEEEELi256ENS_12float_e4m3_tEfNS_4arch4Sm90ELb0ELb1ELb0ELb0ELb1ELb0ELb0ELb1ELb0ELb1ELb0ELb0EEENS1_21CollectiveEpilogueFwdINS6_IJSA_SC_SB_EEES9_NS_10bfloat16_tESG_Li256ELb0ELb1ELb0ELb1EEENS1_30DynamicPersistentTileSchedulerILi256ELi128ELb0ELb1ELb1EEEEEEEEEvNT_6ParamsE --------------------------
	.section	.text._ZN7cutlass13device_kernelIN5flash11enable_sm90INS1_16FlashAttnFwdSm90INS1_25CollectiveMainloopFwdSm90ILi2EN4cute5tupleIJNS5_1CILi1EEES8_S8_EEENS6_IJNS7_ILi128EEENS7_ILi64EEENS7_ILi256EEEEEELi256ENS_12float_e4m3_tEfNS_4arch4Sm90ELb0ELb1ELb0ELb0ELb1ELb0ELb0ELb1ELb0ELb1ELb0ELb0EEENS1_21CollectiveEpilogueFwdINS6_IJSA_SC_SB_EEES9_NS_10bfloat16_tESG_Li256ELb0ELb1ELb0ELb1EEENS1_30DynamicPersistentTileSchedulerILi256ELi128ELb0ELb1ELb1EEEEEEEEEvNT_6ParamsE,"ax",@progbits
	.align	128
.text._ZN7cutlass13device_kernelIN5flash11enable_sm90INS1_16FlashAttnFwdSm90INS1_25CollectiveMainloopFwdSm90ILi2EN4cute5tupleIJNS5_1CILi1EEES8_S8_EEENS6_IJNS7_ILi128EEENS7_ILi64EEENS7_ILi256EEEEEELi256ENS_12float_e4m3_tEfNS_4arch4Sm90ELb0ELb1ELb0ELb0ELb1ELb0ELb0ELb1ELb0ELb1ELb0ELb0EEENS1_21CollectiveEpilogueFwdINS6_IJSA_SC_SB_EEES9_NS_10bfloat16_tESG_Li256ELb0ELb1ELb0ELb1EEENS1_30DynamicPersistentTileSchedulerILi256ELi128ELb0ELb1ELb1EEEEEEEEEvNT_6ParamsE:
        .type           _ZN7cutlass13device_kernelIN5flash11enable_sm90INS1_16FlashAttnFwdSm90INS1_25CollectiveMainloopFwdSm90ILi2EN4cute5tupleIJNS5_1CILi1EEES8_S8_EEENS6_IJNS7_ILi128EEENS7_ILi64EEENS7_ILi256EEEEEELi256ENS_12float_e4m3_tEfNS_4arch4Sm90ELb0ELb1ELb0ELb0ELb1ELb0ELb0ELb1ELb0ELb1ELb0ELb0EEENS1_21CollectiveEpilogueFwdINS6_IJSA_SC_SB_EEES9_NS_10bfloat16_tESG_Li256ELb0ELb1ELb0ELb1EEENS1_30DynamicPersistentTileSchedulerILi256ELi128ELb0ELb1ELb1EEEEEEEEEvNT_6ParamsE,@function
        .size           _ZN7cutlass13device_kernelIN5flash11enable_sm90INS1_16FlashAttnFwdSm90INS1_25CollectiveMainloopFwdSm90ILi2EN4cute5tupleIJNS5_1CILi1EEES8_S8_EEENS6_IJNS7_ILi128EEENS7_ILi64EEENS7_ILi256EEEEEELi256ENS_12float_e4m3_tEfNS_4arch4Sm90ELb0ELb1ELb0ELb0ELb1ELb0ELb0ELb1ELb0ELb1ELb0ELb0EEENS1_21CollectiveEpilogueFwdINS6_IJSA_SC_SB_EEES9_NS_10bfloat16_tESG_Li256ELb0ELb1ELb0ELb1EEENS1_30DynamicPersistentTileSchedulerILi256ELi128ELb0ELb1ELb1EEEEEEEEEvNT_6ParamsE,(.L_x_3633 - _ZN7cutlass13device_kernelIN5flash11enable_sm90INS1_16FlashAttnFwdSm90INS1_25CollectiveMainloopFwdSm90ILi2EN4cute5tupleIJNS5_1CILi1EEES8_S8_EEENS6_IJNS7_ILi128EEENS7_ILi64EEENS7_ILi256EEEEEELi256ENS_12float_e4m3_tEfNS_4arch4Sm90ELb0ELb1ELb0ELb0ELb1ELb0ELb0ELb1ELb0ELb1ELb0ELb0EEENS1_21CollectiveEpilogueFwdINS6_IJSA_SC_SB_EEES9_NS_10bfloat16_tESG_Li256ELb0ELb1ELb0ELb1EEENS1_30DynamicPersistentTileSchedulerILi256ELi128ELb0ELb1ELb1EEEEEEEEEvNT_6ParamsE)
        .other          _ZN7cutlass13device_kernelIN5flash11enable_sm90INS1_16FlashAttnFwdSm90INS1_25CollectiveMainloopFwdSm90ILi2EN4cute5tupleIJNS5_1CILi1EEES8_S8_EEENS6_IJNS7_ILi128EEENS7_ILi64EEENS7_ILi256EEEEEELi256ENS_12float_e4m3_tEfNS_4arch4Sm90ELb0ELb1ELb0ELb0ELb1ELb0ELb0ELb1ELb0ELb1ELb0ELb0EEENS1_21CollectiveEpilogueFwdINS6_IJSA_SC_SB_EEES9_NS_10bfloat16_tESG_Li256ELb0ELb1ELb0ELb1EEENS1_30DynamicPersistentTileSchedulerILi256ELi128ELb0ELb1ELb1EEEEEEEEEvNT_6ParamsE,@"STO_CUDA_ENTRY STV_DEFAULT"
_ZN7cutlass13device_kernelIN5flash11enable_sm90INS1_16FlashAttnFwdSm90INS1_25CollectiveMainloopFwdSm90ILi2EN4cute5tupleIJNS5_1CILi1EEES8_S8_EEENS6_IJNS7_ILi128EEENS7_ILi64EEENS7_ILi256EEEEEELi256ENS_12float_e4m3_tEfNS_4arch4Sm90ELb0ELb1ELb0ELb0ELb1ELb0ELb0ELb1ELb0ELb1ELb0ELb0EEENS1_21CollectiveEpilogueFwdINS6_IJSA_SC_SB_EEES9_NS_10bfloat16_tESG_Li256ELb0ELb1ELb0ELb1EEENS1_30DynamicPersistentTileSchedulerILi256ELi128ELb0ELb1ELb1EEEEEEEEEvNT_6ParamsE:
        /* <DEDUP_REMOVED lines=45> */
.L_x_1123:
        /* <DEDUP_REMOVED lines=22> */
.L_x_1124:
        /* <DEDUP_REMOVED lines=18> */
.L_x_1125:
        /* <DEDUP_REMOVED lines=22> */
.L_x_1126:
        /* <DEDUP_REMOVED lines=24> */
.L_x_1127:
[----:B------:R-:W-:Y:S01]  /*0830*/  UISETP.NE.AND UP0, UPT, UR9, URZ, UPT ;  /* 0x0000003f0900728c */ /* 0x000fe2000bf05270 */
[----:B------:R-:W-:Y:S01]  /*0840*/  NOP ;  /* 0x0000000000007918 */ /* 0x000fe20000000000 */
[----:B------:R-:W-:Y:S01]  /*0850*/  UMOV UR36, 0x1 ;  /* 0x0000000100247882 */ /* 0x000fe20000000000 */
[----:B------:R-:W-:Y:S01]  /*0860*/  IMAD.U32 R31, RZ, RZ, UR10 ;  /* 0x0000000aff1f7e24 */ /* 0x000fe2000f8e00ff */
[----:B------:R-:W-:Y:S01]  /*0870*/  USEL UR36, UR36, 0x2, !UP0 ;  /* 0x0000000224247887 */ /* 0x000fe2000c000000 */
[----:B01234-:R-:W-:Y:S01]  /*0880*/  BAR.SYNC.DEFER_BLOCKING 0x0 ;  /* 0x0000000000007b1d */ /* 0x01ffe20000010000 */
[----:B------:R-:W-:-:S05]  /*0890*/  PLOP3.LUT P0, PT, PT, PT, UP0, 0x80, 0x0 ;  /* 0x000000000000781c */ /* 0x000fca0003f0f008 */
[----:B------:R-:W-:-:S08]  /*08a0*/  ULDC.64 UR52, c[0x0][0x208] ;  /* 0x0000820000347ab9 */ /* 0x000fd00000000a00 */
[----:B------:R-:W-:Y:S05]  /*08b0*/  @!P0 BRA `(.L_x_1128) ;  /* 0x000000dc00008947 */ /* 0x000fea0003800000 */
.L_x_1129:
[----:B------:R-:W-:-:S08]  /*08c0*/  NOP ;  /* 0x0000000000007918 */ /* 0x000fd00000000000 */
[----:B------:R-:W0:Y:S02]  /*08d0*/  USETMAXREG.TRY_ALLOC.CTAPOOL UP0, 0xe8 ;  /* 0x000000e8000079c8 */ /* 0x000e240008000600 */
[----:B0-----:R-:W-:-:S13]  /*08e0*/  PLOP3.LUT P0, PT, PT, PT, UP0, 0x80, 0x0 ;  /* 0x000000000000781c */ /* 0x001fda0003f0f008 */
[----:B------:R-:W-:Y:S05]  /*08f0*/  @!P0 BRA `(.L_x_1129) ;  /* 0xfffffffc00f08947 */ /* 0x000fea000383ffff */
[----:B------:R-:W0:Y:S01]  /*0900*/  S2R R0, SR_TID.X ;  /* 0x0000000000007919 */ /* 0x000e220000002100 */
[----:B------:R-:W1:Y:S08]  /*0910*/  S2UR UR4, SR_CTAID.X ;  /* 0x00000000000479c3 */ /* 0x000e700000002500 */
[----:B------:R-:W-:Y:S08]  /*0920*/  BAR.ARV 0x4, 0x180 ;  /* 0x0106000000007b1d */ /* 0x000ff00000002000 */
        /* <DEDUP_REMOVED lines=65> */
.L_x_1234:
[----:B------:R-:W-:Y:S01]  /*0d40*/  ULDC UR5, c[0x0][0xc60] ;  /* 0x0003180000057ab9 */ /* 0x000fe20000000800 */
[----:B------:R-:W-:Y:S01]  /*0d50*/  UMOV UR9, UR4 ;  /* 0x0000000400097c82 */ /* 0x000fe20008000000 */
[----:B------:R-:W-:-:S11]  /*0d60*/  UISETP.NE.AND UP0, UPT, UR5, 0x1, UPT ;  /* 0x000000010500788c */ /* 0x000fd6000bf05270 */
[----:B------:R-:W-:Y:S01]  /*0d70*/  @UP0 ULDC UR6, c[0x0][0xc64] ;  /* 0x0003190000060ab9 */ /* 0x000fe20000000800 */
[----:B------:R-:W-:Y:S01]  /*0d80*/  @UP0 ULDC UR8, c[0x0][0xc68] ;  /* 0x00031a0000080ab9 */ /* 0x000fe20000000800 */
[----:B------:R-:W-:-:S04]  /*0d90*/  UIMAD.WIDE.U32 UR6, UR4, UR6, URZ ;  /* 0x00000006040672a5 */ /* 0x000fc8000f8e003f */
[----:B------:R-:W-:-:S03]  /*0da0*/  @UP0 USHF.R.U32.HI UR9, URZ, UR8, UR7 ;  /* 0x000000083f090299 */ /* 0x000fc60008011607 */
[----:B------:R-:W-:Y:S02]  /*0db0*/  ULDC UR6, c[0x0][0xc78] ;  /* 0x00031e0000067ab9 */ /* 0x000fe40000000800 */
[----:B------:R-:W-:Y:S02]  /*0dc0*/  UISETP.GE.AND UP0, UPT, UR9, UR6, UPT ;  /* 0x000000060900728c */ /* 0x000fe4000bf06270 */
[----:B------:R-:W-:-:S04]  /*0dd0*/  UIADD3 UR6, -UR9, URZ, URZ ;  /* 0x0000003f09067290 */ /* 0x000fc8000fffe13f */
[----:B------:R-:W-:Y:S01]  /*0de0*/  PLOP3.LUT P0, PT, PT, PT, UP0, 0x80, 0x0 ;  /* 0x000000000000781c */ /* 0x000fe20003f0f008 */
[----:B------:R-:W-:-:S12]  /*0df0*/  UIMAD UR7, UR5, UR6, UR4 ;  /* 0x00000006050772a4 */ /* 0x000fd8000f8e0204 */
[----:B012345:R-:W-:Y:S05]  /*0e00*/  @!P0 BRA `(.L_x_1130) ;  /* 0x0000000000208947 */ /* 0x03ffea0003800000 */
[----:B------:R-:W-:Y:S01]  /*0e10*/  ULDC UR6, c[0x0][0xc6c] ;  /* 0x00031b0000067ab9 */ /* 0x000fe20000000800 */
[----:B------:R-:W-:Y:S01]  /*0e20*/  UMOV UR8, UR7 ;  /* 0x0000000700087c82 */ /* 0x000fe20008000000 */
[----:B------:R-:W-:-:S11]  /*0e30*/  UISETP.NE.AND UP0, UPT, UR6, 0x1, UPT ;  /* 0x000000010600788c */ /* 0x000fd6000bf05270 */
[----:B------:R-:W-:Y:S02]  /*0e40*/  @UP0 ULDC.64 UR10, c[0x0][0xc70] ;  /* 0x00031c00000a0ab9 */ /* 0x000fe40000000a00 */
[----:B------:R-:W-:-:S04]  /*0e50*/  UIMAD.WIDE.U32 UR4, UR7, UR10, URZ ;  /* 0x0000000a070472a5 */ /* 0x000fc8000f8e003f */
[----:B------:R-:W-:-:S04]  /*0e60*/  @UP0 USHF.R.U32.HI UR8, URZ, UR11, UR5 ;  /* 0x0000000b3f080299 */ /* 0x000fc80008011605 */
[----:B------:R-:W-:Y:S01]  /*0e70*/  UIMAD UR4, UR8, UR6, URZ ;  /* 0x00000006080472a4 */ /* 0x000fe2000f8e023f */
[----:B------:R-:W-:Y:S11]  /*0e80*/  BRA `(.L_x_1131) ;  /* 0x00000000001c7947 */ /* 0x000ff60003800000 */
.L_x_1130:
[----:B------:R-:W-:Y:S01]  /*0e90*/  ULDC UR6, c[0x0][0xc54] ;  /* 0x0003150000067ab9 */ /* 0x000fe20000000800 */
[----:B------:R-:W-:Y:S01]  /*0ea0*/  UMOV UR8, UR7 ;  /* 0x0000000700087c82 */ /* 0x000fe20008000000 */
[----:B------:R-:W-:-:S11]  /*0eb0*/  UISETP.NE.AND UP0, UPT, UR6, 0x1, UPT ;  /* 0x000000010600788c */ /* 0x000fd6000bf05270 */
[----:B------:R-:W-:Y:S02]  /*0ec0*/  @UP0 ULDC.64 UR10, c[0x0][0xc58] ;  /* 0x00031600000a0ab9 */ /* 0x000fe40000000a00 */
[----:B------:R-:W-:-:S04]  /*0ed0*/  UIMAD.WIDE.U32 UR4, UR7, UR10, URZ ;  /* 0x0000000a070472a5 */ /* 0x000fc8000f8e003f */
[----:B------:R-:W-:-:S04]  /*0ee0*/  @UP0 USHF.R.U32.HI UR8, URZ, UR11, UR5 ;  /* 0x0000000b3f080299 */ /* 0x000fc80008011605 */
[----:B------:R-:W-:-:S12]  /*0ef0*/  UIMAD UR4, UR8, UR6, URZ ;  /* 0x00000006080472a4 */ /* 0x000fd8000f8e023f */
.L_x_1131:
[----:B------:R-:W-:Y:S01]  /*0f00*/  ULDC UR37, c[0x0][0xc48] ;  /* 0x0003120000257ab9 */ /* 0x000fe20000000800 */
[----:B------:R-:W-:Y:S01]  /*0f10*/  UIADD3 UR6, UR7, -UR4, URZ ;  /* 0x8000000407067290 */ /* 0x000fe2000fffe03f */
[----:B------:R-:W-:Y:S01]  /*0f20*/  IMAD.MOV.U32 R3, RZ, RZ, 0x3f800000 ;  /* 0x3f800000ff037424 */ /* 0x000fe200078e00ff */
[----:B------:R-:W-:Y:S01]  /*0f30*/  UISETP.NE.AND UP2, UPT, UR37, 0x1, UPT ;  /* 0x000000012500788c */ /* 0x000fe2000bf45270 */
[----:B------:R-:W-:Y:S01]  /*0f40*/  IMAD.MOV.U32 R0, RZ, RZ, 0x3f800000 ;  /* 0x3f800000ff007424 */ /* 0x000fe200078e00ff */
[----:B------:R-:W-:Y:S01]  /*0f50*/  ULDC.64 UR4, c[0x0][0x990] ;  /* 0x0002640000047ab9 */ /* 0x000fe20000000a00 */
[----:B------:R-:W-:Y:S01]  /*0f60*/  ULDC UR18, c[0x0][0xc54] ;  /* 0x0003150000127ab9 */ /* 0x000fe20000000800 */
[----:B------:R-:W-:Y:S02]  /*0f70*/  UISETP.NE.U32.AND UP0, UPT, UR4, URZ, UPT ;  /* 0x0000003f0400728c */ /* 0x000fe4000bf05070 */
[----:B------:R-:W-:Y:S02]  /*0f80*/  UIMAD UR18, UR9, UR18, UR6 ;  /* 0x00000012091272a4 */ /* 0x000fe4000f8e0206 */
[----:B------:R-:W-:Y:S01]  /*0f90*/  UISETP.NE.AND.EX UP0, UPT, UR5, URZ, UPT, UP0 ;  /* 0x0000003f0500728c */ /* 0x000fe2000bf05300 */
[----:B------:R-:W-:-:S02]  /*0fa0*/  ULDC.64 UR6, c[0x0][0x998] ;  /* 0x0002660000067ab9 */ /* 0x000fc40000000a00 */
[----:B------:R-:W-:Y:S01]  /*0fb0*/  @UP2 ULDC UR10, c[0x0][0xc4c] ;  /* 0x00031300000a2ab9 */ /* 0x000fe20000000800 */
[----:B------:R-:W-:Y:S02]  /*0fc0*/  UISETP.NE.U32.AND UP1, UPT, UR6, URZ, UPT ;  /* 0x0000003f0600728c */ /* 0x000fe4000bf25070 */
[----:B------:R-:W-:Y:S01]  /*0fd0*/  UIMAD.WIDE.U32 UR10, UR18, UR10, URZ ;  /* 0x0000000a120a72a5 */ /* 0x000fe2000f8e003f */
[----:B------:R-:W-:Y:S01]  /*0fe0*/  PLOP3.LUT P0, PT, PT, PT, UP0, 0x80, 0x0 ;  /* 0x000000000000781c */ /* 0x000fe20003f0f008 */
[----:B------:R-:W-:Y:S01]  /*0ff0*/  @UP2 ULDC UR9, c[0x0][0xc50] ;  /* 0x0003140000092ab9 */ /* 0x000fe20000000800 */
[----:B------:R-:W-:Y:S01]  /*1000*/  UISETP.NE.AND.EX UP1, UPT, UR7, URZ, UPT, UP1 ;  /* 0x0000003f0700728c */ /* 0x000fe2000bf25310 */
[----:B------:R-:W-:Y:S01]  /*1010*/  UMOV UR42, UR18 ;  /* 0x00000012002a7c82 */ /* 0x000fe20008000000 */
[----:B------:R-:W-:Y:S02]  /*1020*/  @UP2 USHF.R.U32.HI UR42, URZ, UR9, UR11 ;  /* 0x000000093f2a2299 */ /* 0x000fe4000801160b */
[----:B------:R-:W-:-:S02]  /*1030*/  ULOP3.LUT UR8, UR8, 0x1ffffff, URZ, 0x3c, !UPT ;  /* 0x01ffffff08087892 */ /* 0x000fc4000f8e3c3f */
[----:B------:R-:W-:Y:S01]  /*1040*/  PLOP3.LUT P1, PT, PT, PT, UP1, 0x80, 0x0 ;  /* 0x000000000000781c */ /* 0x000fe20003f2f018 */
[----:B------:R-:W-:Y:S01]  /*1050*/  @UP0 USHF.R.S32.HI UR9, URZ, 0x1f, UR42 ;  /* 0x0000001f3f090899 */ /* 0x000fe2000801142a */
[----:B------:R-:W-:Y:S01]  /*1060*/  @UP0 ULDC.64 UR10, c[0x0][0x9a8] ;  /* 0x00026a00000a0ab9 */ /* 0x000fe20000000a00 */
[----:B------:R-:W-:Y:S02]  /*1070*/  UIADD3 UR15, -UR42, URZ, URZ ;  /* 0x0000003f2a0f7290 */ /* 0x000fe4000fffe13f */
[----:B------:R-:W-:Y:S02]  /*1080*/  @UP0 UIMAD UR9, UR9, UR10, URZ ;  /* 0x0000000a090902a4 */ /* 0x000fe4000f8e023f */
[----:B------:R-:W-:Y:S02]  /*1090*/  @UP0 UIMAD.WIDE.U32 UR12, UR42, UR10, URZ ;  /* 0x0000000a2a0c02a5 */ /* 0x000fe4000f8e003f */
[----:B------:R-:W-:Y:S01]  /*10a0*/  @UP1 USHF.R.S32.HI UR10, URZ, 0x1f, UR42 ;  /* 0x0000001f3f0a1899 */ /* 0x000fe2000801142a */
[----:B------:R-:W-:Y:S01]  /*10b0*/  @UP1 ULDC.64 UR16, c[0x0][0x9b8] ;  /* 0x00026e0000101ab9 */ /* 0x000fe20000000a00 */
[----:B------:R-:W-:-:S02]  /*10c0*/  @UP0 UIMAD UR14, UR42, UR11, UR9 ;  /* 0x0000000b2a0e02a4 */ /* 0x000fc4000f8e0209 */
[----:B------:R-:W-:Y:S02]  /*10d0*/  @UP1 UIMAD UR9, UR10, UR16, URZ ;  /* 0x000000100a0912a4 */ /* 0x000fe4000f8e023f */
[----:B------:R-:W-:Y:S02]  /*10e0*/  UIMAD UR37, UR37, UR15, UR18 ;  /* 0x0000000f252572a4 */ /* 0x000fe4000f8e0212 */
[----:B------:R-:W-:Y:S02]  /*10f0*/  @UP1 UIMAD UR15, UR42, UR17, UR9 ;  /* 0x000000112a0f12a4 */ /* 0x000fe4000f8e0209 */
[----:B------:R-:W-:Y:S02]  /*1100*/  @UP0 USHF.R.S32.HI UR9, URZ, 0x1f, UR37 ;  /* 0x0000001f3f090899 */ /* 0x000fe40008011425 */
[----:B------:R-:W-:Y:S02]  /*1110*/  @UP1 UIMAD.WIDE.U32 UR10, UR42, UR16, URZ ;  /* 0x000000102a0a12a5 */ /* 0x000fe4000f8e003f */
[----:B------:R-:W-:Y:S01]  /*1120*/  @UP1 USHF.R.S32.HI UR20, URZ, 0x1f, UR37 ;  /* 0x0000001f3f141899 */ /* 0x000fe20008011425 */
[----:B------:R-:W-:Y:S01]  /*1130*/  @UP0 ULDC.64 UR16, c[0x0][0x9b0] ;  /* 0x00026c0000100ab9 */ /* 0x000fe20000000a00 */
[----:B------:R-:W-:Y:S01]  /*1140*/  @UP1 ULDC.64 UR18, c[0x0][0x9c0] ;  /* 0x0002700000121ab9 */ /* 0x000fe20000000a00 */
[----:B------:R-:W-:-:S02]  /*1150*/  @UP0 UIADD3 UR13, UR13, UR14, URZ ;  /* 0x0000000e0d0d0290 */ /* 0x000fc4000fffe03f */
[----:B------:R-:W-:Y:S02]  /*1160*/  @UP0 UIMAD UR9, UR9, UR16, URZ ;  /* 0x00000010090902a4 */ /* 0x000fe4000f8e023f */
[----:B------:R-:W-:Y:S02]  /*1170*/  @UP1 UIADD3 UR11, UR11, UR15, URZ ;  /* 0x0000000f0b0b1290 */ /* 0x000fe4000fffe03f */
[----:B------:R-:W-:Y:S02]  /*1180*/  @UP1 UIMAD UR14, UR20, UR18, URZ ;  /* 0x00000012140e12a4 */ /* 0x000fe4000f8e023f */
[----:B------:R-:W-:Y:S02]  /*1190*/  @UP0 UIMAD UR9, UR37, UR17, UR9 ;  /* 0x00000011250902a4 */ /* 0x000fe4000f8e0209 */
[----:B------:R-:W-:Y:S02]  /*11a0*/  @UP0 UIMAD.WIDE.U32 UR12, UR37, UR16, UR12 ;  /* 0x00000010250c02a5 */ /* 0x000fe4000f8e000c */
[----:B------:R-:W-:-:S02]  /*11b0*/  @UP1 UIMAD UR14, UR37, UR19, UR14 ;  /* 0x00000013250e12a4 */ /* 0x000fc4000f8e020e */
[----:B------:R-:W-:Y:S02]  /*11c0*/  @UP1 UIMAD.WIDE.U32 UR10, UR37, UR18, UR10 ;  /* 0x00000012250a12a5 */ /* 0x000fe4000f8e000a */
        /* <DEDUP_REMOVED lines=8> */
[----:B------:R-:W-:Y:S01]  /*1250*/  ULDC UR39, c[0x0][0x424] ;  /* 0x0001090000277ab9 */ /* 0x000fe20000000800 */
[----:B------:R-:W-:Y:S01]  /*1260*/  IMAD.U32 R5, RZ, RZ, UR5 ;  /* 0x00000005ff057e24 */ /* 0x000fe2000f8e00ff */
[----:B------:R-:W-:Y:S01]  /*1270*/  ULDC.64 UR4, c[0x0][0x418] ;  /* 0x0001060000047ab9 */ /* 0x000fe20000000a00 */
[----:B------:R-:W-:Y:S01]  /*1280*/  IMAD.U32 R7, RZ, RZ, UR7 ;  /* 0x00000007ff077e24 */ /* 0x000fe2000f8e00ff */
[----:B------:R-:W-:Y:S01]  /*1290*/  ULDC UR54, c[0x0][0x288] ;  /* 0x0000a20000367ab9 */ /* 0x000fe20000000800 */
[----:B------:R-:W-:Y:S01]  /*12a0*/  ULDC UR10, c[0x0][0x2f0] ;  /* 0x0000bc00000a7ab9 */ /* 0x000fe20000000800 */
[----:B------:R-:W2:Y:S01]  /*12b0*/  @P0 LDG.E R3, desc[UR52][R4.64] ;  /* 0x0000003404030981 */ /* 0x000ea2000c1e1900 */
[----:B------:R-:W-:-:S03]  /*12c0*/  ULDC UR11, c[0x0][0x988] ;  /* 0x00026200000b7ab9 */ /* 0x000fc60000000800 */
[----:B------:R-:W2:Y:S01]  /*12d0*/  @P1 LDG.E R0, desc[UR52][R6.64] ;  /* 0x0000003406001981 */ /* 0x000ea2000c1e1900 */
[----:B------:R-:W-:Y:S02]  /*12e0*/  UISETP.NE.U32.AND UP0, UPT, UR4, URZ, UPT ;  /* 0x0000003f0400728c */ /* 0x000fe4000bf05070 */
[----:B------:R-:W-:Y:S02]  /*12f0*/  UIADD3 UR9, -UR54, 0x1, URZ ;  /* 0x0000000136097890 */ /* 0x000fe4000fffe13f */
[----:B------:R-:W-:Y:S01]  /*1300*/  UISETP.NE.AND.EX UP0, UPT, UR5, URZ, UPT, UP0 ;  /* 0x0000003f0500728c */ /* 0x000fe2000bf05300 */
[----:B------:R-:W-:Y:S02]  /*1310*/  ULDC UR4, c[0x0][0xc3c] ;  /* 0x00030f0000047ab9 */ /* 0x000fe40000000800 */
[----:B------:R-:W-:Y:S01]  /*1320*/  ULDC UR5, c[0x0][0x448] ;  /* 0x0001120000057ab9 */ /* 0x000fe20000000800 */
[----:B------:R-:W-:Y:S02]  /*1330*/  UIADD3 UR4, UR8, UR4, URZ ;  /* 0x0000000408047290 */ /* 0x000fe4000fffe03f */
[----:B------:R-:W-:-:S02]  /*1340*/  UISETP.NE.AND UP5, UPT, UR5, 0x1, UPT ;  /* 0x000000010500788c */ /* 0x000fc4000bfa5270 */
[----:B------:R-:W-:Y:S02]  /*1350*/  USHF.L.U32 UR38, UR4, 0x7, URZ ;  /* 0x0000000704267899 */ /* 0x000fe4000800063f */
[----:B------:R-:W-:Y:S02]  /*1360*/  USEL UR39, UR39, 0x1, UP0 ;  /* 0x0000000127277887 */ /* 0x000fe40008000000 */
[----:B------:R-:W-:Y:S01]  /*1370*/  UIADD3 UR8, UR38, 0x7f, URZ ;  /* 0x0000007f26087890 */ /* 0x000fe2000fffe03f */
[----:B------:R-:W-:Y:S01]  /*1380*/  ULDC.64 UR4, c[0x0][0x9e0] ;  /* 0x0002780000047ab9 */ /* 0x000fe20000000a00 */
[----:B------:R-:W-:-:S03]  /*1390*/  UIMAD UR9, UR39, UR10, UR9 ;  /* 0x0000000a270972a4 */ /* 0x000fc6000f8e0209 */
[----:B------:R-:W-:Y:S01]  /*13a0*/  @UP5 ULDC UR6, c[0x0][0x44c] ;  /* 0x0001130000065ab9 */ /* 0x000fe20000000800 */
[----:B------:R-:W-:Y:S02]  /*13b0*/  UISETP.GE.AND UP4, UPT, UR5, 0x1, UPT ;  /* 0x000000010500788c */ /* 0x000fe4000bf86270 */
[----:B------:R-:W-:Y:S01]  /*13c0*/  UIMAD.WIDE.U32 UR6, UR8, UR6, URZ ;  /* 0x00000006080672a5 */ /* 0x000fe2000f8e003f */
[----:B------:R-:W-:Y:S01]  /*13d0*/  @UP5 ULDC UR12, c[0x0][0x450] ;  /* 0x00011400000c5ab9 */ /* 0x000fe20000000800 */
[----:B------:R-:W-:Y:S02]  /*13e0*/  UP2UR UR48, UPR, URZ, 0x20 ;  /* 0x000000203f307883 */ /* 0x000fe40008000000 */
[----:B------:R-:W-:Y:S01]  /*13f0*/  PLOP3.LUT P0, PT, PT, PT, UP4, 0x40, 0x0 ;  /* 0x000000000000781c */ /* 0x000fe20003f0e848 */
[----:B------:R-:W-:Y:S02]  /*1400*/  @UP5 USHF.R.U32.HI UR8, URZ, UR12, UR7 ;  /* 0x0000000c3f085299 */ /* 0x000fe40008011607 */
[----:B------:R-:W-:-:S02]  /*1410*/  UP2UR UR47, UPR, URZ, 0x10 ;  /* 0x000000103f2f7883 */ /* 0x000fc40008000000 */
[----:B------:R-:W-:-:S04]  /*1420*/  UIADD3 UR8, UR9, UR8, URZ ;  /* 0x0000000809087290 */ /* 0x000fc8000fffe03f */
[----:B------:R-:W-:Y:S01]  /*1430*/  UIADD3 UR4, UR8, UR4, URZ ;  /* 0x0000000408047290 */ /* 0x000fe2000fffe03f */
[----:B--2---:R-:W-:-:S04]  /*1440*/  FMUL.FTZ R0, R3, R0 ;  /* 0x0000000003007220 */ /* 0x004fc80000410000 */
[----:B------:R-:W-:-:S05]  /*1450*/  FMUL.FTZ R0, R0, UR11 ;  /* 0x0000000b00007c20 */ /* 0x000fca0008410000 */
[----:B------:R-:W-:Y:S01]  /*1460*/  R2UR UR40, R0 ;  /* 0x00000000002872ca */ /* 0x000fe200000e0000 */
[----:B------:R-:W-:Y:S01]  /*1470*/  IMAD.U32 R0, RZ, RZ, UR4 ;  /* 0x00000004ff007e24 */ /* 0x000fe2000f8e00ff */
[----:B------:R-:W-:-:S13]  /*1480*/  @P0 BRA `(.L_x_1132) ;  /* 0x0000000000400947 */ /* 0x000fda0003800000 */
[----:B------:R-:W-:Y:S01]  /*1490*/  ISETP.LT.AND P0, PT, RZ, UR8, PT ;  /* 0x00000008ff007c0c */ /* 0x000fe2000bf01270 */
[----:B------:R-:W-:-:S12]  /*14a0*/  UIADD3 UR4, UR8, -0x1, URZ ;  /* 0xffffffff08047890 */ /* 0x000fd8000fffe03f */
[----:B------:R-:W-:Y:S05]  /*14b0*/  @P0 BRA `(.L_x_1133) ;  /* 0x00000000001c0947 */ /* 0x000fea0003800000 */
[----:B------:R-:W-:Y:S02]  /*14c0*/  UISETP.NE.AND UP0, UPT, UR5, 0x1, UPT ;  /* 0x000000010500788c */ /* 0x000fe4000bf05270 */
[----:B------:R-:W-:-:S09]  /*14d0*/  UIADD3 UR4, -UR8, URZ, URZ ;  /* 0x0000003f08047290 */ /* 0x000fd2000fffe13f */
[----:B------:R-:W-:Y:S02]  /*14e0*/  @UP0 ULDC.64 UR8, c[0x0][0x9e8] ;  /* 0x00027a0000080ab9 */ /* 0x000fe40000000a00 */
[----:B------:R-:W-:-:S04]  /*14f0*/  UIMAD.WIDE.U32 UR6, UR4, UR8, URZ ;  /* 0x00000008040672a5 */ /* 0x000fc8000f8e003f */
[----:B------:R-:W-:-:S04]  /*1500*/  @UP0 USHF.R.U32.HI UR4, URZ, UR9, UR7 ;  /* 0x000000093f040299 */ /* 0x000fc80008011607 */
[----:B------:R-:W-:Y:S01]  /*1510*/  ULOP3.LUT UR4, URZ, UR4, URZ, 0x33, !UPT ;  /* 0x000000043f047292 */ /* 0x000fe2000f8e333f */
[----:B------:R-:W-:Y:S11]  /*1520*/  BRA `(.L_x_1134) ;  /* 0x0000000000107947 */ /* 0x000ff60003800000 */
.L_x_1133:
[----:B------:R-:W-:-:S11]  /*1530*/  UISETP.NE.AND UP0, UPT, UR5, 0x1, UPT ;  /* 0x000000010500788c */ /* 0x000fd6000bf05270 */
[----:B------:R-:W-:Y:S02]  /*1540*/  @UP0 ULDC.64 UR8, c[0x0][0x9e8] ;  /* 0x00027a0000080ab9 */ /* 0x000fe40000000a00 */
[----:B------:R-:W-:-:S04]  /*1550*/  UIMAD.WIDE.U32 UR6, UR4, UR8, URZ ;  /* 0x00000008040672a5 */ /* 0x000fc8000f8e003f */
[----:B------:R-:W-:-:S12]  /*1560*/  @UP0 USHF.R.U32.HI UR4, URZ, UR9, UR7 ;  /* 0x000000093f040299 */ /* 0x000fd80008011607 */
.L_x_1134:
[----:B------:R-:W-:-:S06]  /*1570*/  UIMAD UR4, UR4, UR5, UR5 ;  /* 0x00000005040472a4 */ /* 0x000fcc000f8e0205 */
[----:B------:R-:W-:-:S07]  /*1580*/  VIMNMX R0, R0, UR4, PT ;  /* 0x0000000400007c48 */ /* 0x000fce000bfe0100 */
.L_x_1132:
[----:B------:R-:W-:Y:S01]  /*1590*/  UISETP.NE.AND UP0, UPT, UR48, URZ, UPT ;  /* 0x0000003f3000728c */ /* 0x000fe2000bf05270 */
[----:B------:R-:W-:Y:S01]  /*15a0*/  VIADD R0, R0, 0x3f ;  /* 0x0000003f00007836 */ /* 0x000fe20000000000 */
[----:B------:R-:W-:Y:S01]  /*15b0*/  UMOV UR9, UR38 ;  /* 0x0000002600097c82 */ /* 0x000fe20008000000 */
[----:B------:R-:W-:Y:S02]  /*15c0*/  UIMAD UR4, UR39, UR10, 0x3f ;  /* 0x0000003f270474a4 */ /* 0x000fe4000f8e020a */
[----:B------:R-:W-:Y:S01]  /*15d0*/  UIMAD UR54, UR39, UR10, -UR54 ;  /* 0x0000000a273672a4 */ /* 0x000fe2000f8e0a36 */
[----:B------:R-:W-:Y:S01]  /*15e0*/  SHF.R.S32.HI R3, RZ, 0x1f, R0 ;  /* 0x0000001fff037819 */ /* 0x000fe20000011400 */
[----:B------:R-:W-:Y:S01]  /*15f0*/  USHF.R.S32.HI UR8, URZ, 0x1f, UR4 ;  /* 0x0000001f3f087899 */ /* 0x000fe20008011404 */
[----:B------:R-:W-:Y:S02]  /*1600*/  ULDC UR10, c[0x0][0x9dc] ;  /* 0x00027700000a7ab9 */ /* 0x000fe40000000800 */
[----:B------:R-:W-:Y:S01]  /*1610*/  LEA.HI R3, R3, R0, RZ, 0x6 ;  /* 0x0000000003037211 */ /* 0x000fe200078f30ff */
[----:B------:R-:W-:Y:S01]  /*1620*/  @UP0 ULDC UR6, c[0x0][0x44c] ;  /* 0x0001130000060ab9 */ /* 0x000fe20000000800 */
[----:B------:R-:W-:Y:S01]  /*1630*/  @UP0 ULDC UR11, c[0x0][0x450] ;  /* 0x00011400000b0ab9 */ /* 0x000fe20000000800 */
[----:B------:R-:W-:Y:S01]  /*1640*/  UIMAD.WIDE.U32 UR6, UR38, UR6, URZ ;  /* 0x00000006260672a5 */ /* 0x000fe2000f8e003f */
[----:B------:R-:W-:Y:S01]  /*1650*/  SHF.R.S32.HI R3, RZ, 0x6, R3 ;  /* 0x00000006ff037819 */ /* 0x000fe20000011403 */
[----:B------:R-:W-:-:S02]  /*1660*/  ULEA.HI UR8, UR8, UR4, URZ, 0x6 ;  /* 0x0000000408087291 */ /* 0x000fc4000f8f303f */
[----:B------:R-:W-:Y:S02]  /*1670*/  @UP0 USHF.R.U32.HI UR9, URZ, UR11, UR7 ;  /* 0x0000000b3f090299 */ /* 0x000fe40008011607 */
[----:B------:R-:W-:Y:S02]  /*1680*/  UISETP.GE.AND UP0, UPT, UR5, 0x1, UPT ;  /* 0x000000010500788c */ /* 0x000fe4000bf06270 */
[----:B------:R-:W-:Y:S02]  /*1690*/  USHF.R.S32.HI UR8, URZ, 0x6, UR8 ;  /* 0x000000063f087899 */ /* 0x000fe40008011408 */
[----:B------:R-:W-:Y:S02]  /*16a0*/  UIADD3 UR4, UR54, UR9, URZ ;  /* 0x0000000936047290 */ /* 0x000fe4000fffe03f */
[----:B------:R-:W-:Y:S02]  /*16b0*/  PLOP3.LUT P0, PT, PT, PT, UP0, 0x40, 0x0 ;  /* 0x000000000000781c */ /* 0x000fe40003f0e808 */
[----:B------:R-:W-:Y:S01]  /*16c0*/  UIADD3 UR9, UR4, -UR10, URZ ;  /* 0x8000000a04097290 */ /* 0x000fe2000fffe03f */
[----:B------:R-:W-:-:S10]  /*16d0*/  VIMNMX R160, R3, UR8, PT ;  /* 0x0000000803a07c48 */ /* 0x000fd4000bfe0100 */
[----:B------:R-:W-:Y:S05]  /*16e0*/  @P0 BRA `(.L_x_1135) ;  /* 0x0000000000440947 */ /* 0x000fea0003800000 */
[----:B------:R-:W-:-:S06]  /*16f0*/  UISETP.GT.AND UP0, UPT, UR4, -0x1, UPT ;  /* 0xffffffff0400788c */ /* 0x000fcc000bf04270 */
[----:B------:R-:W-:-:S13]  /*1700*/  PLOP3.LUT P0, PT, PT, PT, UP0, 0x80, 0x0 ;  /* 0x000000000000781c */ /* 0x000fda0003f0f008 */
[----:B------:R-:W-:Y:S05]  /*1710*/  @P0 BRA `(.L_x_1136) ;  /* 0x00000000001c0947 */ /* 0x000fea0003800000 */
[----:B------:R-:W-:Y:S02]  /*1720*/  UISETP.NE.AND UP0, UPT, UR5, 0x1, UPT ;  /* 0x000000010500788c */ /* 0x000fe4000bf05270 */
[----:B------:R-:W-:-:S09]  /*1730*/  ULOP3.LUT UR4, URZ, UR4, URZ, 0x33, !UPT ;  /* 0x000000043f047292 */ /* 0x000fd2000f8e333f */
[----:B------:R-:W-:Y:S02]  /*1740*/  @UP0 ULDC.64 UR10, c[0x0][0x9e8] ;  /* 0x00027a00000a0ab9 */ /* 0x000fe40000000a00 */
[----:B------:R-:W-:-:S04]  /*1750*/  UIMAD.WIDE.U32 UR6, UR4, UR10, URZ ;  /* 0x0000000a040672a5 */ /* 0x000fc8000f8e003f */
[----:B------:R-:W-:-:S04]  /*1760*/  @UP0 USHF.R.U32.HI UR4, URZ, UR11, UR7 ;  /* 0x0000000b3f040299 */ /* 0x000fc80008011607 */
[----:B------:R-:W-:Y:S01]  /*1770*/  ULOP3.LUT UR4, URZ, UR4, URZ, 0x33, !UPT ;  /* 0x000000043f047292 */ /* 0x000fe2000f8e333f */
[----:B------:R-:W-:Y:S11]  /*1780*/  BRA `(.L_x_1137) ;  /* 0x0000000000107947 */ /* 0x000ff60003800000 */
.L_x_1136:
[----:B------:R-:W-:-:S11]  /*1790*/  UISETP.NE.AND UP0, UPT, UR5, 0x1, UPT ;  /* 0x000000010500788c */ /* 0x000fd6000bf05270 */
[----:B------:R-:W-:Y:S02]  /*17a0*/  @UP0 ULDC.64 UR10, c[0x0][0x9e8] ;  /* 0x00027a00000a0ab9 */ /* 0x000fe40000000a00 */
[----:B------:R-:W-:-:S04]  /*17b0*/  UIMAD.WIDE.U32 UR6, UR4, UR10, URZ ;  /* 0x0000000a040672a5 */ /* 0x000fc8000f8e003f */
[----:B------:R-:W-:-:S12]  /*17c0*/  @UP0 USHF.R.U32.HI UR4, URZ, UR11, UR7 ;  /* 0x0000000b3f040299 */ /* 0x000fd80008011607 */
.L_x_1137:
[----:B------:R-:W-:-:S04]  /*17d0*/  UIMAD UR4, UR4, UR5, URZ ;  /* 0x00000005040472a4 */ /* 0x000fc8000f8e023f */
[----:B------:R-:W-:-:S04]  /*17e0*/  UISETP.LT.AND UP0, UPT, UR9, UR4, UPT ;  /* 0x000000040900728c */ /* 0x000fc8000bf01270 */
[----:B------:R-:W-:-:S12]  /*17f0*/  USEL UR9, UR9, UR4, !UP0 ;  /* 0x0000000409097287 */ /* 0x000fd8000c000000 */
.L_x_1135:
[----:B------:R-:W-:Y:S01]  /*1800*/  USHF.R.S32.HI UR4, URZ, 0x1f, UR9 ;  /* 0x0000001f3f047899 */ /* 0x000fe20008011409 */
[----:B------:R-:W-:Y:S01]  /*1810*/  PLOP3.LUT P0, PT, PT, PT, PT, 0x80, 0x0 ;  /* 0x000000000000781c */ /* 0x000fe20003f0f070 */
[----:B------:R-:W-:Y:S01]  /*1820*/  IMAD.MOV.U32 R0, RZ, RZ, RZ ;  /* 0x000000ffff007224 */ /* 0x000fe200078e00ff */
[----:B------:R-:W-:Y:S01]  /*1830*/  CS2R R150, SRZ ;  /* 0x0000000000967805 */ /* 0x000fe2000001ff00 */
[----:B------:R-:W-:Y:S01]  /*1840*/  ULEA.HI UR4, UR4, UR9, URZ, 0x6 ;  /* 0x0000000904047291 */ /* 0x000fe2000f8f303f */
[----:B------:R-:W-:Y:S01]  /*1850*/  IMAD.MOV.U32 R3, RZ, RZ, RZ ;  /* 0x000000ffff037224 */ /* 0x000fe200078e00ff */
[----:B------:R-:W-:Y:S02]  /*1860*/  CS2R R26, SRZ ;  /* 0x00000000001a7805 */ /* 0x000fe4000001ff00 */
[----:B------:R-:W-:Y:S01]  /*1870*/  CS2R R100, SRZ ;  /* 0x0000000000647805 */ /* 0x000fe2000001ff00 */
[----:B------:R-:W-:Y:S01]  /*1880*/  USHF.R.S32.HI UR4, URZ, 0x6, UR4 ;  /* 0x000000063f047899 */ /* 0x000fe20008011404 */
[----:B------:R-:W-:-:S02]  /*1890*/  CS2R R144, SRZ ;  /* 0x0000000000907805 */ /* 0x000fc4000001ff00 */
[----:B------:R-:W-:Y:S02]  /*18a0*/  CS2R R92, SRZ ;  /* 0x00000000005c7805 */ /* 0x000fe4000001ff00 */
[----:B------:R-:W-:Y:S01]  /*18b0*/  CS2R R142, SRZ ;  /* 0x00000000008e7805 */ /* 0x000fe2000001ff00 */
[----:B------:R-:W-:Y:S01]  /*18c0*/  UISETP.LT.AND UP0, UPT, URZ, UR4, UPT ;  /* 0x000000043f00728c */ /* 0x000fe2000bf01270 */
[----:B------:R-:W-:Y:S02]  /*18d0*/  CS2R R30, SRZ ;  /* 0x00000000001e7805 */ /* 0x000fe4000001ff00 */
[----:B------:R-:W-:Y:S02]  /*18e0*/  CS2R R136, SRZ ;  /* 0x0000000000887805 */ /* 0x000fe4000001ff00 */
[----:B------:R-:W-:Y:S01]  /*18f0*/  CS2R R84, SRZ ;  /* 0x0000000000547805 */ /* 0x000fe2000001ff00 */
[----:B------:R-:W-:Y:S01]  /*1900*/  USEL UR41, URZ, UR4, !UP0 ;  /* 0x000000043f297287 */ /* 0x000fe2000c000000 */
[----:B------:R-:W-:-:S02]  /*1910*/  CS2R R134, SRZ ;  /* 0x0000000000867805 */ /* 0x000fc4000001ff00 */
[----:B------:R-:W-:Y:S02]  /*1920*/  CS2R R34, SRZ ;  /* 0x0000000000227805 */ /* 0x000fe4000001ff00 */
[----:B------:R-:W-:Y:S02]  /*1930*/  CS2R R128, SRZ ;  /* 0x0000000000807805 */ /* 0x000fe4000001ff00 */
[----:B------:R-:W-:Y:S02]  /*1940*/  CS2R R76, SRZ ;  /* 0x00000000004c7805 */ /* 0x000fe4000001ff00 */
[----:B------:R-:W-:Y:S02]  /*1950*/  CS2R R126, SRZ ;  /* 0x00000000007e7805 */ /* 0x000fe4000001ff00 */
[----:B------:R-:W-:Y:S02]  /*1960*/  ISETP.GT.AND P1, PT, R160, UR41, PT ;  /* 0x00000029a0007c0c */ /* 0x000fe4000bf24270 */
        /* <DEDUP_REMOVED lines=27> */
[----:B------:R-:W-:Y:S01]  /*1b20*/  CS2R R70, SRZ ;  /* 0x0000000000467805 */ /* 0x000fe2000001ff00 */
[----:B------:R-:W-:Y:S01]  /*1b30*/  IMAD.MOV.U32 R66, RZ, RZ, RZ ;  /* 0x000000ffff427224 */ /* 0x000fe200078e00ff */
        /* <DEDUP_REMOVED lines=20> */
[----:B------:R-:W-:Y:S01]  /*1c80*/  CS2R R158, SRZ ;  /* 0x00000000009e7805 */ /* 0x000fe2000001ff00 */
[----:B------:R-:W-:Y:S01]  /*1c90*/  IMAD.MOV.U32 R5, RZ, RZ, RZ ;  /* 0x000000ffff057224 */ /* 0x000fe200078e00ff */
[----:B------:R-:W-:Y:S06]  /*1ca0*/  @!P1 BRA `(.L_x_1138) ;  /* 0x0000009000809947 */ /* 0x000fec0003800000 */
[----:B------:R-:W0:Y:S01]  /*1cb0*/  SHFL.IDX PT, R0, R186, RZ, 0x1f ;  /* 0x00001fffba007589 */ /* 0x000e2200000e0000 */
[----:B------:R-:W1:Y:S01]  /*1cc0*/  S2UR UR51, SR_CgaCtaId ;  /* 0x00000000003379c3 */ /* 0x000e620000008800 */
[----:B------:R-:W-:Y:S01]  /*1cd0*/  UMOV UR50, 0x400 ;  /* 0x0000040000327882 */ /* 0x000fe20000000000 */
        /* <DEDUP_REMOVED lines=28> */
.L_x_1139:
        /* <DEDUP_REMOVED lines=10> */
.L_x_1324:
[----:B0-----:R-:W-:Y:S01]  /*1f40*/  IMAD.U32 R0, RZ, RZ, UR46 ;  /* 0x0000002eff007e24 */ /* 0x001fe2000f8e00ff */
[----:B------:R-:W-:Y:S05]  /*1f50*/  WARPSYNC.ALL ;  /* 0x0000000000007948 */ /* 0x000fea0003800000 */
[----:B------:R0:W-:Y:S01]  /*1f60*/  BAR.SYNC.DEFER_BLOCKING R9, 0x100 ;  /* 0x000400090000751d */ /* 0x0001e20000010000 */
[----:B------:R-:W-:-:S13]  /*1f70*/  ISETP.NE.AND P0, PT, R0, 0x3, PT ;  /* 0x000000030000780c */ /* 0x000fda0003f05270 */
[----:B0-----:R-:W-:Y:S05]  /*1f80*/  @!P0 BRA `(.L_x_1141) ;  /* 0x0000000000048947 */ /* 0x001fea0003800000 */
[----:B------:R-:W-:Y:S01]  /*1f90*/  BPT.TRAP 0x1 ;  /* 0x000000040000795c */ /* 0x000fe20000300000 */
.L_x_1141:
[----:B------:R-:W-:Y:S01]  /*1fa0*/  ULEA UR55, UR43, UR50, 0x3 ;  /* 0x000000322b377291 */ /* 0x000fe2000f8e183f */
[----:B------:R-:W-:-:S05]  /*1fb0*/  IMAD.U32 R10, RZ, RZ, UR44 ;  /* 0x0000002cff0a7e24 */ /* 0x000fca000f8e00ff */
[----:B------:R-:W-:-:S04]  /*1fc0*/  SHF.L.U32 R10, R10, 0x1f, RZ ;  /* 0x0000001f0a0a7819 */ /* 0x000fc800000006ff */
[----:B------:R0:W1:Y:S01]  /*1fd0*/  SYNCS.PHASECHK.TRANS64.TRYWAIT P1, [UR55+0x28430], R10 ;  /* 0x0284300aff0075a7 */ /* 0x0000620008020177 */
[----:B------:R-:W-:Y:S05]  /*1fe0*/  @!P0 BRA `(.L_x_1142) ;  /* 0x0000000000048947 */ /* 0x000fea0003800000 */
[----:B------:R-:W-:Y:S01]  /*1ff0*/  BPT.TRAP 0x1 ;  /* 0x000000040000795c */ /* 0x000fe20000300000 */
.L_x_1142:
[----:B-1----:R-:W-:Y:S05]  /*2000*/  @P1 BRA `(.L_x_1143) ;  /* 0x0000000000081947 */ /* 0x002fea0003800000 */
[----:B------:R-:W1:Y:S02]  /*2010*/  SYNCS.PHASECHK.TRANS64.TRYWAIT P1, [UR55+0x28430], R10 ;  /* 0x0284300aff0075a7 */ /* 0x000e640008020177 */
[----:B-1----:R-:W-:Y:S05]  /*2020*/  @!P1 BRA `(.L_x_1144) ;  /* 0x0000011000889947 */ /* 0x002fea0003800000 */
.L_x_1143:
[----:B------:R-:W-:Y:S01]  /*2030*/  UIADD3 UR4, UR50, 0x20000, URZ ;  /* 0x0002000032047890 */ /* 0x000fe2000fffe03f */
[----:B------:R-:W-:Y:S01]  /*2040*/  WARPGROUP.ARRIVE ;  /* 0x00000000000079c5 */ /* 0x000fe20000000000 */
[----:B------:R-:W-:-:S05]  /*2050*/  ULOP3.LUT UR32, UR56, 0x10000, URZ, 0xfc, !UPT ;  /* 0x0001000038207892 */ /* 0x000fca000f8efc3f */
[----:B------:R-:W2:Y:S01]  /*2060*/  S2R R0, SR_TID.X ;  /* 0x0000000000007919 */ /* 0x000ea20000002100 */
        /* <DEDUP_REMOVED lines=13> */
[----:B------:R-:W-:Y:S01]  /*2140*/  QGMMA.64x64x32.F32.E4M3.E4M3 R24, gdesc[UR32], RZ, !UPT, gsb0 ;  /* 0x00e00000201879f3 */ /* 0x000fe2000c0008ff */
[----:B------:R-:W-:Y:S01]  /*2150*/  UMOV UR11, 0x40000040 ;  /* 0x40000040000b7882 */ /* 0x000fe20000000000 */
[----:B------:R-:W-:-:S02]  /*2160*/  UIADD3 UR12, UR32, 0x6, URZ ;  /* 0x00000006200c7890 */ /* 0x000fc4000fffe03f */
[----:B------:R-:W-:Y:S01]  /*2170*/  UIADD3 UR14, UR34, 0x6, URZ ;  /* 0x00000006220e7890 */ /* 0x000fe2000fffe03f */
[----:B------:R-:W-:Y:S01]  /*2180*/  UMOV UR13, 0x40000040 ;  /* 0x40000040000d7882 */ /* 0x000fe20000000000 */
[----:B------:R-:W-:Y:S01]  /*2190*/  UMOV UR15, 0x40000040 ;  /* 0x40000040000f7882 */ /* 0x000fe20000000000 */
[----:B------:R-:W-:Y:S02]  /*21a0*/  UIADD3 UR16, UR32, 0x400, URZ ;  /* 0x0000040020107890 */ /* 0x000fe4000fffe03f */
[----:B------:R-:W-:Y:S01]  /*21b0*/  UIADD3 UR18, UR34, 0x200, URZ ;  /* 0x0000020022127890 */ /* 0x000fe2000fffe03f */
[----:B--2---:R-:W-:Y:S01]  /*21c0*/  SHF.R.U32.HI R0, RZ, 0x7, R0 ;  /* 0x00000007ff007819 */ /* 0x004fe20000011600 */
        /* <DEDUP_REMOVED lines=17> */
[----:B------:R-:W-:Y:S03]  /*22e0*/  QGMMA.64x64x32.F32.E4M3.E4M3 R24, gdesc[UR4], R24, gsb0 ;  /* 0x00e00000041879f3 */ /* 0x000fe60008000818 */
        /* <DEDUP_REMOVED lines=19> */
[----:B------:R2:W-:Y:S06]  /*2420*/  BAR.ARV R0, 0x100 ;  /* 0x000400000000751d */ /* 0x0005ec0000002000 */
[----:B------:R-:W-:Y:S05]  /*2430*/  @!P0 BRA `(.L_x_1145) ;  /* 0x0000000000048947 */ /* 0x000fea0003800000 */
[----:B------:R-:W-:Y:S01]  /*2440*/  BPT.TRAP 0x1 ;  /* 0x000000040000795c */ /* 0x000fe20000300000 */
.L_x_1145:
[----:B------:R-:W-:Y:S01]  /*2450*/  UISETP.NE.AND UP1, UPT, UR48, URZ, UPT ;  /* 0x0000003f3000728c */ /* 0x000fe2000bf25270 */
[----:B------:R-:W3:Y:S01]  /*2460*/  LDC R6, c[0x0][0x2f0] ;  /* 0x0000bc00ff067b82 */ /* 0x000ee20000000800 */
[----:B------:R-:W-:Y:S01]  /*2470*/  VIADD R4, R17, UR38 ;  /* 0x0000002611047c36 */ /* 0x000fe20008000000 */
[----:B------:R-:W-:Y:S01]  /*2480*/  UISETP.NE.AND UP0, UPT, UR47, URZ, UPT ;  /* 0x0000003f2f00728c */ /* 0x000fe2000bf05270 */
[----:B------:R-:W-:Y:S01]  /*2490*/  IMAD.MOV.U32 R5, RZ, RZ, -0x40 ;  /* 0xffffffc0ff057424 */ /* 0x000fe200078e00ff */
[C---:B------:R-:W-:Y:S01]  /*24a0*/  LEA R12, R160.reuse, 0xffffffc0, 0x6 ;  /* 0xffffffc0a00c7811 */ /* 0x040fe200078e30ff */
[----:B------:R-:W-:Y:S01]  /*24b0*/  ULDC UR10, c[0x0][0x9dc] ;  /* 0x00027700000a7ab9 */ /* 0x000fe20000000800 */
[----:B------:R-:W-:Y:S01]  /*24c0*/  PLOP3.LUT P1, PT, PT, PT, UP1, 0x80, 0x0 ;  /* 0x000000000000781c */ /* 0x000fe20003f2f018 */
[----:B------:R-:W-:Y:S01]  /*24d0*/  IMAD R5, R160, R5, 0x41 ;  /* 0x00000041a0057424 */ /* 0x000fe200078e0205 */
[----:B------:R-:W-:Y:S01]  /*24e0*/  PLOP3.LUT P2, PT, PT, PT, UP1, 0x80, 0x0 ;  /* 0x000000000000781c */ /* 0x000fe20003f4f018 */
[----:B------:R-:W4:Y:S01]  /*24f0*/  LDC R7, c[0x0][0x288] ;  /* 0x0000a200ff077b82 */ /* 0x000f220000000800 */
[----:B------:R-:W-:Y:S01]  /*2500*/  @UP1 ULDC UR6, c[0x0][0x44c] ;  /* 0x0001130000061ab9 */ /* 0x000fe20000000800 */
[----:B------:R-:W-:Y:S01]  /*2510*/  ULDC UR11, c[0x0][0x9e0] ;  /* 0x00027800000b7ab9 */ /* 0x000fe20000000800 */
[----:B------:R-:W-:-:S07]  /*2520*/  VIADD R20, R5, 0xffffffff ;  /* 0xffffffff05147836 */ /* 0x000fce0000000000 */
[----:B-1----:R-:W-:Y:S01]  /*2530*/  @P1 IMAD.HI.U32 R3, R4, UR6, RZ ;  /* 0x0000000604031c27 */ /* 0x002fe2000f8e00ff */
[----:B------:R-:W-:Y:S01]  /*2540*/  @UP1 ULDC UR6, c[0x0][0x450] ;  /* 0x0001140000061ab9 */ /* 0x000fe20000000800 */
[----:B------:R-:W-:-:S03]  /*2550*/  PLOP3.LUT P1, PT, PT, PT, UP0, 0x40, 0x0 ;  /* 0x000000000000781c */ /* 0x000fc60003f2e808 */
[----:B------:R-:W-:Y:S01]  /*2560*/  @P2 SHF.R.U32.HI R4, RZ, UR6, R3 ;  /* 0x00000006ff042c19 */ /* 0x000fe20008011603 */
[----:B------:R-:W-:Y:S01]  /*2570*/  UIADD3 UR6, UR55, 0x28440, URZ ;  /* 0x0002844037067890 */ /* 0x000fe2000fffe03f */
[----:B---3--:R-:W-:-:S03]  /*2580*/  IMAD R3, R6, UR39, R5 ;  /* 0x0000002706037c24 */ /* 0x008fc6000f8e0205 */
[----:B------:R-:W1:Y:S01]  /*2590*/  SHFL.IDX PT, R11, R4, RZ, 0x1c1f ;  /* 0x001c1fff040b7589 */ /* 0x000e6200000e0000 */
[----:B------:R-:W-:Y:S01]  /*25a0*/  UPRMT UR6, UR51, 0x654, UR6 ;  /* 0x0000065433067896 */ /* 0x000fe20008000006 */
[----:B------:R-:W-:Y:S02]  /*25b0*/  IMAD R8, R2, -0x2, R3 ;  /* 0xfffffffe02087824 */ /* 0x000fe400078e0203 */
[----:B------:R-:W-:Y:S02]  /*25c0*/  IMAD R3, R6, UR39, -R12 ;  /* 0x0000002706037c24 */ /* 0x000fe4000f8e0a0c */
[----:B----4-:R-:W-:Y:S02]  /*25d0*/  IMAD.IADD R8, R8, 0x1, -R7 ;  /* 0x0000000108087824 */ /* 0x010fe400078e0a07 */
[----:B------:R-:W-:Y:S02]  /*25e0*/  IMAD R13, R2, -0x2, R3 ;  /* 0xfffffffe020d7824 */ /* 0x000fe400078e0203 */
[----:B------:R-:W-:Y:S01]  /*25f0*/  SYNCS.ARRIVE.TRANS64.RED.A1T0 RZ, [UR6], RZ ;  /* 0x000000ffffff79a7 */ /* 0x000fe20008100406 */
[----:B------:R-:W-:Y:S01]  /*2600*/  ULOP3.LUT UR6, URZ, UR10, URZ, 0x33, !UPT ;  /* 0x0000000a3f067292 */ /* 0x000fe2000f8e333f */
[----:B------:R-:W-:-:S05]  /*2610*/  VIADD R14, R8, UR11 ;  /* 0x0000000b080e7c36 */ /* 0x000fca0008000000 */
[----:B------:R-:W-:Y:S01]  /*2620*/  VIADD R15, R8, UR6 ;  /* 0x00000006080f7c36 */ /* 0x000fe20008000000 */
[----:B-1----:R-:W-:-:S03]  /*2630*/  VIADDMNMX R3, R11, R14, R13, PT ;  /* 0x0000000e0b037246 */ /* 0x002fc6000380010d */
[----:B------:R-:W-:Y:S01]  /*2640*/  IMAD.IADD R5, R15, 0x1, R11 ;  /* 0x000000010f057824 */ /* 0x000fe200078e020b */
[----:B------:R-:W-:Y:S06]  /*2650*/  @P1 BRA `(.L_x_1146) ;  /* 0x0000000000641947 */ /* 0x000fec0003800000 */
[----:B------:R-:W-:Y:S01]  /*2660*/  IMAD R8, R6, UR39, R11 ;  /* 0x0000002706087c24 */ /* 0x000fe2000f8e020b */
[----:B------:R-:W-:Y:S03]  /*2670*/  BSSY B0, `(.L_x_1147) ;  /* 0x0000013000007945 */ /* 0x000fe60003800000 */
[----:B------:R-:W-:-:S05]  /*2680*/  IMAD.IADD R11, R8, 0x1, -R7 ;  /* 0x00000001080b7824 */ /* 0x000fca00078e0a07 */
[----:B------:R-:W-:-:S13]  /*2690*/  ISETP.GT.AND P1, PT, R11, -0x1, PT ;  /* 0xffffffff0b00780c */ /* 0x000fda0003f24270 */
[----:B------:R-:W-:Y:S05]  /*26a0*/  @P1 BRA `(.L_x_1148) ;  /* 0x0000000000241947 */ /* 0x000fea0003800000 */
[----:B------:R-:W-:Y:S01]  /*26b0*/  ULDC UR6, c[0x0][0x9e4] ;  /* 0x0002790000067ab9 */ /* 0x000fe20000000800 */
[----:B------:R-:W-:Y:S01]  /*26c0*/  LOP3.LUT R11, RZ, R11, RZ, 0x33, !PT ;  /* 0x0000000bff0b7212 */ /* 0x000fe200078e33ff */
[----:B------:R-:W-:-:S05]  /*26d0*/  IMAD.U32 R21, RZ, RZ, UR6 ;  /* 0x00000006ff157e24 */ /* 0x000fca000f8e00ff */
[----:B------:R-:W-:-:S13]  /*26e0*/  ISETP.NE.AND P1, PT, R21, 0x1, PT ;  /* 0x000000011500780c */ /* 0x000fda0003f25270 */
[----:B------:R-:W1:Y:S02]  /*26f0*/  @P1 LDC.64 R56, c[0x0][0x9e8] ;  /* 0x00027a00ff381b82 */ /* 0x000e640000000a00 */
[----:B-1----:R-:W-:-:S05]  /*2700*/  @P1 IMAD.HI.U32 R8, R11, R56, RZ ;  /* 0x000000380b081227 */ /* 0x002fca00078e00ff */
[----:B------:R-:W-:-:S04]  /*2710*/  @P1 SHF.R.U32.HI R11, RZ, R57, R8 ;  /* 0x00000039ff0b1219 */ /* 0x000fc80000011608 */
[----:B------:R-:W-:Y:S01]  /*2720*/  LOP3.LUT R11, RZ, R11, RZ, 0x33, !PT ;  /* 0x0000000bff0b7212 */ /* 0x000fe200078e33ff */
[----:B------:R-:W-:Y:S06]  /*2730*/  BRA `(.L_x_1149) ;  /* 0x0000000000187947 */ /* 0x000fec0003800000 */
.L_x_1148:
[----:B------:R-:W-:Y:S02]  /*2740*/  ULDC UR6, c[0x0][0x9e4] ;  /* 0x0002790000067ab9 */ /* 0x000fe40000000800 */
[----:B------:R-:W-:-:S05]  /*2750*/  IMAD.U32 R21, RZ, RZ, UR6 ;  /* 0x00000006ff157e24 */ /* 0x000fca000f8e00ff */
[----:B------:R-:W-:-:S13]  /*2760*/  ISETP.NE.AND P1, PT, R21, 0x1, PT ;  /* 0x000000011500780c */ /* 0x000fda0003f25270 */
[----:B------:R-:W1:Y:S02]  /*2770*/  @P1 LDC.64 R56, c[0x0][0x9e8] ;  /* 0x00027a00ff381b82 */ /* 0x000e640000000a00 */
[----:B-1----:R-:W-:-:S05]  /*2780*/  @P1 IMAD.HI.U32 R8, R11, R56, RZ ;  /* 0x000000380b081227 */ /* 0x002fca00078e00ff */
[----:B------:R-:W-:-:S07]  /*2790*/  @P1 SHF.R.U32.HI R11, RZ, R57, R8 ;  /* 0x00000039ff0b1219 */ /* 0x000fce0000011608 */
.L_x_1149:
[----:B------:R-:W-:Y:S05]  /*27a0*/  BSYNC B0 ;  /* 0x0000000000007941 */ /* 0x000fea0003800000 */
.L_x_1147:
[----:B------:R-:W-:-:S04]  /*27b0*/  IMAD R11, R11, R21, -R12 ;  /* 0x000000150b0b7224 */ /* 0x000fc800078e0a0c */
[----:B------:R-:W-:-:S05]  /*27c0*/  IMAD R8, R2, -0x2, R11 ;  /* 0xfffffffe02087824 */ /* 0x000fca00078e020b */
[----:B------:R-:W-:Y:S02]  /*27d0*/  VIADDMNMX R3, R8, R21, R3, PT ;  /* 0x0000001508037246 */ /* 0x000fe40003800103 */
[----:B------:R-:W-:-:S07]  /*27e0*/  VIMNMX R5, R5, R8, !PT ;  /* 0x0000000805057248 */ /* 0x000fce0007fe0100 */
.L_x_1146:
[C---:B------:R-:W-:Y:S01]  /*27f0*/  ISETP.GE.AND P2, PT, R20.reuse, 0x9, PT ;  /* 0x000000091400780c */ /* 0x040fe20003f46270 */
[----:B------:R-:W1:Y:S01]  /*2800*/  SHFL.IDX PT, R4, R4, 0x1, 0x1c1f ;  /* 0x003c1f0004047f89 */ /* 0x000e6200000e0000 */
[C---:B------:R-:W-:Y:S01]  /*2810*/  ISETP.GE.AND P1, PT, R20.reuse, 0x2, PT ;  /* 0x000000021400780c */ /* 0x040fe20003f26270 */
[----:B------:R-:W-:Y:S01]  /*2820*/  UISETP.NE.AND UP0, UPT, UR47, URZ, UPT ;  /* 0x0000003f2f00728c */ /* 0x000fe2000bf05270 */
[C---:B------:R-:W-:Y:S02]  /*2830*/  ISETP.GT.AND P3, PT, R5.reuse, 0x8, !P2 ;  /* 0x000000080500780c */ /* 0x040fe40005764270 */
[----:B------:R-:W-:Y:S02]  /*2840*/  ISETP.GT.AND P4, PT, R5, 0x1, !P1 ;  /* 0x000000010500780c */ /* 0x000fe40004f84270 */
[----:B------:R-:W-:Y:S02]  /*2850*/  ISETP.LT.OR P3, PT, R3, 0x9, P3 ;  /* 0x000000090300780c */ /* 0x000fe40001f61670 */
[----:B------:R-:W-:-:S02]  /*2860*/  ISETP.GE.AND P5, PT, R20, 0x11, PT ;  /* 0x000000111400780c */ /* 0x000fc40003fa6270 */
[----:B------:R-:W-:Y:S02]  /*2870*/  FSEL R57, R28, -INF , !P3 ;  /* 0xff8000001c397808 */ /* 0x000fe40005800000 */
[----:B------:R-:W-:Y:S02]  /*2880*/  ISETP.LT.OR P4, PT, R3, 0x2, P4 ;  /* 0x000000020300780c */ /* 0x000fe40002781670 */
[----:B------:R-:W-:Y:S02]  /*2890*/  ISETP.GT.AND P3, PT, R5, 0x10, !P5 ;  /* 0x000000100500780c */ /* 0x000fe40006f64270 */
[----:B------:R-:W-:Y:S02]  /*28a0*/  ISETP.GE.AND P6, PT, R20, 0xa, PT ;  /* 0x0000000a1400780c */ /* 0x000fe40003fc6270 */
[----:B------:R-:W-:Y:S02]  /*28b0*/  FSEL R25, R25, -INF , !P4 ;  /* 0xff80000019197808 */ /* 0x000fe40006000000 */
[----:B------:R-:W-:-:S02]  /*28c0*/  P2R R58, PR, RZ, 0x20 ;  /* 0x00000020ff3a7803 */ /* 0x000fc40000000000 */
[----:B------:R-:W-:Y:S01]  /*28d0*/  ISETP.LT.OR P3, PT, R3, 0x11, P3 ;  /* 0x000000110300780c */ /* 0x000fe20001f61670 */
[----:B-1----:R-:W-:Y:S01]  /*28e0*/  IMAD.IADD R8, R15, 0x1, R4 ;  /* 0x000000010f087824 */ /* 0x002fe200078e0204 */
[----:B------:R-:W-:Y:S02]  /*28f0*/  ISETP.GT.AND P4, PT, R5, 0x9, !P6 ;  /* 0x000000090500780c */ /* 0x000fe40007784270 */
[----:B------:R-:W-:Y:S02]  /*2900*/  ISETP.GE.AND P5, PT, R20, 0x12, PT ;  /* 0x000000121400780c */ /* 0x000fe40003fa6270 */
[----:B------:R-:W-:Y:S02]  /*2910*/  FSEL R59, R32, -INF , !P3 ;  /* 0xff800000203b7808 */ /* 0x000fe40005800000 */
[----:B------:R-:W-:Y:S02]  /*2920*/  ISETP.LT.OR P4, PT, R3, 0xa, P4 ;  /* 0x0000000a0300780c */ /* 0x000fe40002781670 */
[----:B------:R-:W-:-:S02]  /*2930*/  ISETP.GT.AND P3, PT, R5, 0x11, !P5 ;  /* 0x000000110500780c */ /* 0x000fc40006f64270 */
[----:B------:R-:W-:Y:S02]  /*2940*/  FSEL R29, R29, -INF , !P4 ;  /* 0xff8000001d1d7808 */ /* 0x000fe40006000000 */
[----:B------:R-:W-:Y:S02]  /*2950*/  ISETP.LT.OR P3, PT, R3, 0x12, P3 ;  /* 0x000000120300780c */ /* 0x000fe40001f61670 */
[----:B------:R-:W-:Y:S02]  /*2960*/  ISETP.GE.AND P4, PT, R20, 0x19, PT ;  /* 0x000000191400780c */ /* 0x000fe40003f86270 */
[----:B------:R-:W-:Y:S02]  /*2970*/  FSEL R33, R33, -INF , !P3 ;  /* 0xff80000021217808 */ /* 0x000fe40005800000 */
[----:B------:R-:W-:Y:S02]  /*2980*/  ISETP.GT.AND P3, PT, R5, 0x18, !P4 ;  /* 0x000000180500780c */ /* 0x000fe40006764270 */
[----:B------:R-:W-:-:S02]  /*2990*/  P2R R32, PR, RZ, 0x10 ;  /* 0x00000010ff207803 */ /* 0x000fc40000000000 */
[----:B------:R-:W-:Y:S02]  /*29a0*/  ISETP.LT.OR P3, PT, R3, 0x19, P3 ;  /* 0x000000190300780c */ /* 0x000fe40001f61670 */
[----:B------:R-:W-:Y:S02]  /*29b0*/  ISETP.GE.AND P4, PT, R20, 0x1a, PT ;  /* 0x0000001a1400780c */ /* 0x000fe40003f86270 */
[----:B------:R-:W-:Y:S02]  /*29c0*/  FSEL R61, R36, -INF , !P3 ;  /* 0xff800000243d7808 */ /* 0x000fe40005800000 */
[----:B------:R-:W-:Y:S02]  /*29d0*/  ISETP.GT.AND P3, PT, R5, 0x19, !P4 ;  /* 0x000000190500780c */ /* 0x000fe40006764270 */
[----:B------:R-:W-:Y:S02]  /*29e0*/  P2R R36, PR, RZ, 0x10 ;  /* 0x00000010ff247803 */ /* 0x000fe40000000000 */
[----:B------:R-:W-:-:S02]  /*29f0*/  ISETP.LT.OR P3, PT, R3, 0x1a, P3 ;  /* 0x0000001a0300780c */ /* 0x000fc40001f61670 */
[C---:B------:R-:W-:Y:S02]  /*2a00*/  ISETP.GE.AND P4, PT, R20.reuse, 0x21, PT ;  /* 0x000000211400780c */ /* 0x040fe40003f86270 */
[----:B------:R-:W-:Y:S02]  /*2a10*/  FSEL R37, R37, -INF , !P3 ;  /* 0xff80000025257808 */ /* 0x000fe40005800000 */
[----:B------:R-:W-:Y:S02]  /*2a20*/  ISETP.GT.AND P3, PT, R5, 0x20, !P4 ;  /* 0x000000200500780c */ /* 0x000fe40006764270 */
[----:B------:R-:W-:Y:S02]  /*2a30*/  P2R R60, PR, RZ, 0x10 ;  /* 0x00000010ff3c7803 */ /* 0x000fe40000000000 */
[----:B------:R-:W-:Y:S02]  /*2a40*/  ISETP.LT.OR P3, PT, R3, 0x21, P3 ;  /* 0x000000210300780c */ /* 0x000fe40001f61670 */
[----:B------:R-:W-:-:S02]  /*2a50*/  ISETP.GE.AND P4, PT, R20, 0x22, PT ;  /* 0x000000221400780c */ /* 0x000fc40003f86270 */
[----:B------:R-:W-:Y:S02]  /*2a60*/  FSEL R63, R40, -INF , !P3 ;  /* 0xff800000283f7808 */ /* 0x000fe40005800000 */
[----:B------:R-:W-:Y:S02]  /*2a70*/  ISETP.GT.AND P3, PT, R5, 0x21, !P4 ;  /* 0x000000210500780c */ /* 0x000fe40006764270 */
[----:B------:R-:W-:Y:S02]  /*2a80*/  P2R R40, PR, RZ, 0x10 ;  /* 0x00000010ff287803 */ /* 0x000fe40000000000 */
[----:B------:R-:W-:Y:S02]  /*2a90*/  ISETP.LT.OR P3, PT, R3, 0x22, P3 ;  /* 0x000000220300780c */ /* 0x000fe40001f61670 */
[----:B------:R-:W-:Y:S02]  /*2aa0*/  ISETP.GE.AND P4, PT, R20, 0x29, PT ;  /* 0x000000291400780c */ /* 0x000fe40003f86270 */
[----:B------:R-:W-:-:S02]  /*2ab0*/  FSEL R41, R41, -INF , !P3 ;  /* 0xff80000029297808 */ /* 0x000fc40005800000 */
[----:B------:R-:W-:Y:S02]  /*2ac0*/  ISETP.GT.AND P3, PT, R5, 0x28, !P4 ;  /* 0x000000280500780c */ /* 0x000fe40006764270 */
[----:B------:R-:W-:Y:S02]  /*2ad0*/  P2R R62, PR, RZ, 0x10 ;  /* 0x00000010ff3e7803 */ /* 0x000fe40000000000 */
[----:B------:R-:W-:Y:S02]  /*2ae0*/  ISETP.LT.OR P3, PT, R3, 0x29, P3 ;  /* 0x000000290300780c */ /* 0x000fe40001f61670 */
[----:B------:R-:W-:Y:S02]  /*2af0*/  ISETP.GE.AND P4, PT, R20, 0x2a, PT ;  /* 0x0000002a1400780c */ /* 0x000fe40003f86270 */
[----:B------:R-:W-:Y:S02]  /*2b00*/  FSEL R65, R44, -INF , !P3 ;  /* 0xff8000002c417808 */ /* 0x000fe40005800000 */
[----:B------:R-:W-:-:S02]  /*2b10*/  ISETP.GT.AND P3, PT, R5, 0x29, !P4 ;  /* 0x000000290500780c */ /* 0x000fc40006764270 */
[----:B------:R-:W-:Y:S02]  /*2b20*/  P2R R44, PR, RZ, 0x10 ;  /* 0x00000010ff2c7803 */ /* 0x000fe40000000000 */
[----:B------:R-:W-:Y:S02]  /*2b30*/  ISETP.LT.OR P3, PT, R3, 0x2a, P3 ;  /* 0x0000002a0300780c */ /* 0x000fe40001f61670 */
[----:B------:R-:W-:Y:S02]  /*2b40*/  P2R R28, PR, RZ, 0x20 ;  /* 0x00000020ff1c7803 */ /* 0x000fe40000000000 */
[----:B------:R-:W-:Y:S02]  /*2b50*/  FSEL R45, R45, -INF , !P3 ;  /* 0xff8000002d2d7808 */ /* 0x000fe40005800000 */
[----:B------:R-:W-:Y:S02]  /*2b60*/  ISETP.GE.AND P3, PT, R20, 0x31, PT ;  /* 0x000000311400780c */ /* 0x000fe40003f66270 */
[----:B------:R-:W-:-:S02]  /*2b70*/  P2R R56, PR, RZ, 0x40 ;  /* 0x00000040ff387803 */ /* 0x000fc40000000000 */
[----:B------:R-:W-:-:S04]  /*2b80*/  ISETP.GT.AND P4, PT, R5, 0x30, !P3 ;  /* 0x000000300500780c */ /* 0x000fc80005f84270 */
[----:B------:R-:W-:-:S04]  /*2b90*/  ISETP.LT.OR P4, PT, R3, 0x31, P4 ;  /* 0x000000310300780c */ /* 0x000fc80002781670 */
[----:B------:R-:W-:Y:S02]  /*2ba0*/  FSEL R67, R48, -INF , !P4 ;  /* 0xff80000030437808 */ /* 0x000fe40006000000 */
[----:B------:R-:W-:-:S04]  /*2bb0*/  ISETP.GE.AND P4, PT, R20, 0x32, PT ;  /* 0x000000321400780c */ /* 0x000fc80003f86270 */
        /* <DEDUP_REMOVED lines=8> */
[----:B------:R-:W-:Y:S02]  /*2c40*/  P2R R11, PR, RZ, 0x40 ;  /* 0x00000040ff0b7803 */ /* 0x000fe40000000000 */
[----:B------:R-:W-:-:S04]  /*2c50*/  ISETP.GT.AND P6, PT, R5, RZ, !P6 ;  /* 0x000000ff0500720c */ /* 0x000fc800077c4270 */
[----:B------:R-:W-:-:S04]  /*2c60*/  ISETP.LT.OR P6, PT, R3, 0x1, P6 ;  /* 0x000000010300780c */ /* 0x000fc800037c1670 */
[----:B------:R-:W-:Y:S02]  /*2c70*/  FSEL R21, R24, -INF , !P6 ;  /* 0xff80000018157808 */ /* 0x000fe40007000000 */
[----:B------:R-:W-:-:S04]  /*2c80*/  ISETP.GE.AND P6, PT, R20, 0x3a, PT ;  /* 0x0000003a1400780c */ /* 0x000fc80003fc6270 */
[----:B------:R-:W-:Y:S02]  /*2c90*/  P2R R20, PR, RZ, 0x40 ;  /* 0x00000040ff147803 */ /* 0x000fe40000000000 */
[----:B------:R-:W-:-:S04]  /*2ca0*/  ISETP.GT.AND P6, PT, R5, 0x39, !P6 ;  /* 0x000000390500780c */ /* 0x000fc800077c4270 */
[----:B------:R-:W-:Y:S02]  /*2cb0*/  ISETP.LT.OR P6, PT, R3, 0x3a, P6 ;  /* 0x0000003a0300780c */ /* 0x000fe400037c1670 */
[----:B------:R-:W-:Y:S02]  /*2cc0*/  VIADDMNMX R3, R4, R14, R13, PT ;  /* 0x0000000e04037246 */ /* 0x000fe4000380010d */
[----:B------:R-:W-:Y:S02]  /*2cd0*/  FSEL R53, R53, -INF , !P6 ;  /* 0xff80000035357808 */ /* 0x000fe40007000000 */
[----:B------:R-:W-:-:S13]  /*2ce0*/  PLOP3.LUT P6, PT, PT, PT, UP0, 0x40, 0x0 ;  /* 0x000000000000781c */ /* 0x000fda0003fce808 */
[----:B------:R-:W-:Y:S05]  /*2cf0*/  @P6 BRA `(.L_x_1150) ;  /* 0x0000000000646947 */ /* 0x000fea0003800000 */
        /* <DEDUP_REMOVED lines=14> */
.L_x_1152:
[----:B------:R-:W-:Y:S02]  /*2de0*/  ULDC UR6, c[0x0][0x9e4] ;  /* 0x0002790000067ab9 */ /* 0x000fe40000000800 */
[----:B------:R-:W-:-:S05]  /*2df0*/  IMAD.U32 R14, RZ, RZ, UR6 ;  /* 0x00000006ff0e7e24 */ /* 0x000fca000f8e00ff */
[----:B------:R-:W-:-:S13]  /*2e00*/  ISETP.NE.AND P6, PT, R14, 0x1, PT ;  /* 0x000000010e00780c */ /* 0x000fda0003fc5270 */
[----:B------:R-:W1:Y:S02]  /*2e10*/  @P6 LDC.64 R70, c[0x0][0x9e8] ;  /* 0x00027a00ff466b82 */ /* 0x000e640000000a00 */
[----:B-1----:R-:W-:-:S05]  /*2e20*/  @P6 IMAD.HI.U32 R4, R5, R70, RZ ;  /* 0x0000004605046227 */ /* 0x002fca00078e00ff */
[----:B------:R-:W-:-:S07]  /*2e30*/  @P6 SHF.R.U32.HI R5, RZ, R71, R4 ;  /* 0x00000047ff056219 */ /* 0x000fce0000011604 */
.L_x_1153:
[----:B------:R-:W-:Y:S05]  /*2e40*/  BSYNC B0 ;  /* 0x0000000000007941 */ /* 0x000fea0003800000 */
.L_x_1151:
[----:B------:R-:W-:-:S04]  /*2e50*/  IMAD R5, R5, R14, -R12 ;  /* 0x0000000e05057224 */ /* 0x000fc800078e0a0c */
[----:B------:R-:W-:-:S05]  /*2e60*/  IMAD R5, R2, -0x2, R5 ;  /* 0xfffffffe02057824 */ /* 0x000fca00078e0205 */
[----:B------:R-:W-:Y:S02]  /*2e70*/  VIADDMNMX R3, R5, R14, R3, PT ;  /* 0x0000000e05037246 */ /* 0x000fe40003800103 */
[----:B------:R-:W-:-:S07]  /*2e80*/  VIMNMX R8, R8, R5, !PT ;  /* 0x0000000508087248 */ /* 0x000fce0007fe0100 */
.L_x_1150:
[----:B------:R-:W-:Y:S02]  /*2e90*/  ISETP.GT.AND P1, PT, R8, 0x1, !P1 ;  /* 0x000000010800780c */ /* 0x000fe40004f24270 */
[----:B------:R-:W-:Y:S02]  /*2ea0*/  FMNMX.FTZ R4, R21, R25, !PT ;  /* 0x0000001915047209 */ /* 0x000fe40007810000 */
[----:B------:R-:W-:Y:S02]  /*2eb0*/  ISETP.LT.OR P1, PT, R3, 0x2, P1 ;  /* 0x000000020300780c */ /* 0x000fe40000f21670 */
[----:B------:R-:W-:Y:S02]  /*2ec0*/  FMNMX.FTZ R4, R57, R4, !PT ;  /* 0x0000000439047209 */ /* 0x000fe40007810000 */
[----:B------:R-:W-:Y:S02]  /*2ed0*/  FSEL R27, R27, -INF , !P1 ;  /* 0xff8000001b1b7808 */ /* 0x000fe40004800000 */
[----:B------:R-:W-:-:S02]  /*2ee0*/  ISETP.NE.AND P1, PT, R56, RZ, PT ;  /* 0x000000ff3800720c */ /* 0x000fc40003f25270 */
[----:B------:R-:W-:Y:S02]  /*2ef0*/  FMNMX.FTZ R4, R29, R4, !PT ;  /* 0x000000041d047209 */ /* 0x000fe40007810000 */
[----:B------:R-:W-:Y:S02]  /*2f00*/  ISETP.GT.AND P1, PT, R8, 0x9, !P1 ;  /* 0x000000090800780c */ /* 0x000fe40004f24270 */
[----:B------:R-:W-:Y:S02]  /*2f10*/  FMNMX.FTZ R4, R59, R4, !PT ;  /* 0x000000043b047209 */ /* 0x000fe40007810000 */
[----:B------:R-:W-:Y:S02]  /*2f20*/  ISETP.LT.OR P1, PT, R3, 0xa, P1 ;  /* 0x0000000a0300780c */ /* 0x000fe40000f21670 */
[----:B------:R-:W-:Y:S02]  /*2f30*/  FMNMX.FTZ R4, R33, R4, !PT ;  /* 0x0000000421047209 */ /* 0x000fe40007810000 */
[----:B------:R-:W-:-:S02]  /*2f40*/  FSEL R31, R31, -INF , !P1 ;  /* 0xff8000001f1f7808 */ /* 0x000fc40004800000 */
[----:B------:R-:W-:Y:S02]  /*2f50*/  ISETP.NE.AND P1, PT, R58, RZ, PT ;  /* 0x000000ff3a00720c */ /* 0x000fe40003f25270 */
[----:B------:R-:W-:Y:S02]  /*2f60*/  FMNMX.FTZ R4, R61, R4, !PT ;  /* 0x000000043d047209 */ /* 0x000fe40007810000 */
[----:B------:R-:W-:Y:S02]  /*2f70*/  ISETP.GT.AND P1, PT, R8, 0x10, !P1 ;  /* 0x000000100800780c */ /* 0x000fe40004f24270 */
[----:B------:R-:W-:Y:S02]  /*2f80*/  FMNMX.FTZ R4, R37, R4, !PT ;  /* 0x0000000425047209 */ /* 0x000fe40007810000 */
[----:B------:R-:W-:Y:S02]  /*2f90*/  ISETP.LT.OR P1, PT, R3, 0x11, P1 ;  /* 0x000000110300780c */ /* 0x000fe40000f21670 */
[----:B------:R-:W-:-:S02]  /*2fa0*/  FMNMX.FTZ R4, R63, R4, !PT ;  /* 0x000000043f047209 */ /* 0x000fc40007810000 */
[----:B------:R-:W-:Y:S02]  /*2fb0*/  FSEL R34, R34, -INF , !P1 ;  /* 0xff80000022227808 */ /* 0x000fe40004800000 */
[----:B------:R-:W-:Y:S02]  /*2fc0*/  ISETP.NE.AND P1, PT, R28, RZ, PT ;  /* 0x000000ff1c00720c */ /* 0x000fe40003f25270 */
[----:B------:R-:W-:Y:S02]  /*2fd0*/  FMNMX.FTZ R4, R41, R4, !PT ;  /* 0x0000000429047209 */ /* 0x000fe40007810000 */
[----:B------:R-:W-:Y:S02]  /*2fe0*/  ISETP.GT.AND P1, PT, R8, 0x11, !P1 ;  /* 0x000000110800780c */ /* 0x000fe40004f24270 */
[----:B------:R-:W-:Y:S02]  /*2ff0*/  FMNMX.FTZ R4, R65, R4, !PT ;  /* 0x0000000441047209 */ /* 0x000fe40007810000 */
[----:B------:R-:W-:-:S02]  /*3000*/  ISETP.LT.OR P1, PT, R3, 0x12, P1 ;  /* 0x000000120300780c */ /* 0x000fc40000f21670 */
[----:B------:R-:W-:Y:S02]  /*3010*/  FMNMX.FTZ R4, R45, R4, !PT ;  /* 0x000000042d047209 */ /* 0x000fe40007810000 */
[----:B------:R-:W-:Y:S02]  /*3020*/  FSEL R35, R35, -INF , !P1 ;  /* 0xff80000023237808 */ /* 0x000fe40004800000 */
[----:B------:R-:W-:Y:S02]  /*3030*/  ISETP.NE.AND P1, PT, R32, RZ, PT ;  /* 0x000000ff2000720c */ /* 0x000fe40003f25270 */
[----:B------:R-:W-:Y:S02]  /*3040*/  FMNMX.FTZ R4, R67, R4, !PT ;  /* 0x0000000443047209 */ /* 0x000fe40007810000 */
[----:B------:R-:W-:Y:S02]  /*3050*/  ISETP.GT.AND P1, PT, R8, 0x18, !P1 ;  /* 0x000000180800780c */ /* 0x000fe40004f24270 */
[----:B------:R-:W-:-:S02]  /*3060*/  FMNMX.FTZ R4, R49, R4, !PT ;  /* 0x0000000431047209 */ /* 0x000fc40007810000 */
[----:B------:R-:W-:Y:S02]  /*3070*/  ISETP.LT.OR P1, PT, R3, 0x19, P1 ;  /* 0x000000190300780c */ /* 0x000fe40000f21670 */
[----:B------:R-:W-:Y:S02]  /*3080*/  ISETP.GT.AND P2, PT, R8, 0x8, !P2 ;  /* 0x000000080800780c */ /* 0x000fe40005744270 */
[----:B------:R-:W-:Y:S02]  /*3090*/  FSEL R38, R38, -INF , !P1 ;  /* 0xff80000026267808 */ /* 0x000fe40004800000 */
[----:B------:R-:W-:Y:S02]  /*30a0*/  ISETP.NE.AND P1, PT, R36, RZ, PT ;  /* 0x000000ff2400720c */ /* 0x000fe40003f25270 */
[----:B------:R-:W-:Y:S02]  /*30b0*/  FMNMX.FTZ R4, R69, R4, !PT ;  /* 0x0000000445047209 */ /* 0x000fe40007810000 */
[----:B------:R-:W-:-:S02]  /*30c0*/  ISETP.GT.AND P1, PT, R8, 0x19, !P1 ;  /* 0x000000190800780c */ /* 0x000fc40004f24270 */
[C---:B------:R-:W-:Y:S02]  /*30d0*/  ISETP.LT.OR P2, PT, R3.reuse, 0x9, P2 ;  /* 0x000000090300780c */ /* 0x040fe40001741670 */
[----:B------:R-:W-:Y:S02]  /*30e0*/  ISETP.LT.OR P1, PT, R3, 0x1a, P1 ;  /* 0x0000001a0300780c */ /* 0x000fe40000f21670 */
[----:B------:R-:W-:Y:S02]  /*30f0*/  FMNMX.FTZ R12, R53, R4, !PT ;  /* 0x00000004350c7209 */ /* 0x000fe40007810000 */
[----:B------:R-:W-:Y:S02]  /*3100*/  FSEL R39, R39, -INF , !P1 ;  /* 0xff80000027277808 */ /* 0x000fe40004800000 */
[----:B------:R-:W-:Y:S01]  /*3110*/  ISETP.NE.AND P1, PT, R60, RZ, PT ;  /* 0x000000ff3c00720c */ /* 0x000fe20003f25270 */
[----:B------:R-:W1:Y:S01]  /*3120*/  SHFL.BFLY PT, R5, R12, 0x2, 0x1f ;  /* 0x0c401f000c057f89 */ /* 0x000e6200000e0000 */
[----:B------:R-:W-:-:S02]  /*3130*/  FSEL R30, R30, -INF , !P2 ;  /* 0xff8000001e1e7808 */ /* 0x000fc40005000000 */
[----:B------:R-:W-:Y:S02]  /*3140*/  ISETP.GT.AND P1, PT, R8, 0x20, !P1 ;  /* 0x000000200800780c */ /* 0x000fe40004f24270 */
[----:B------:R-:W-:Y:S02]  /*3150*/  ISETP.NE.AND P2, PT, R40, RZ, PT ;  /* 0x000000ff2800720c */ /* 0x000fe40003f45270 */
[----:B------:R-:W-:Y:S02]  /*3160*/  ISETP.LT.OR P1, PT, R3, 0x21, P1 ;  /* 0x000000210300780c */ /* 0x000fe40000f21670 */
[----:B------:R-:W-:Y:S02]  /*3170*/  ISETP.NE.AND P6, PT, R11, RZ, PT ;  /* 0x000000ff0b00720c */ /* 0x000fe40003fc5270 */
[----:B------:R-:W-:Y:S02]  /*3180*/  FSEL R42, R42, -INF , !P1 ;  /* 0xff8000002a2a7808 */ /* 0x000fe40004800000 */
[----:B------:R-:W-:-:S02]  /*3190*/  ISETP.GT.AND P1, PT, R8, 0x21, !P2 ;  /* 0x000000210800780c */ /* 0x000fc40005724270 */
[----:B------:R-:W-:Y:S02]  /*31a0*/  ISETP.NE.AND P2, PT, R44, RZ, PT ;  /* 0x000000ff2c00720c */ /* 0x000fe40003f45270 */
[----:B------:R-:W-:Y:S02]  /*31b0*/  ISETP.LT.OR P1, PT, R3, 0x22, P1 ;  /* 0x000000220300780c */ /* 0x000fe40000f21670 */
[C---:B------:R-:W-:Y:S02]  /*31c0*/  ISETP.GT.AND P2, PT, R8.reuse, 0x29, !P2 ;  /* 0x000000290800780c */ /* 0x040fe40005744270 */
[----:B------:R-:W-:Y:S02]  /*31d0*/  FSEL R43, R43, -INF , !P1 ;  /* 0xff8000002b2b7808 */ /* 0x000fe40004800000 */
[----:B------:R-:W-:Y:S02]  /*31e0*/  ISETP.GT.AND P1, PT, R8, RZ, !P6 ;  /* 0x000000ff0800720c */ /* 0x000fe40007724270 */
[----:B-1----:R-:W-:Y:S01]  /*31f0*/  FMNMX.FTZ R13, R12, R5, !PT ;  /* 0x000000050c0d7209 */ /* 0x002fe20007810000 */
[----:B------:R-:W-:Y:S01]  /*3200*/  IMAD.U32 R12, RZ, RZ, UR40 ;  /* 0x00000028ff0c7e24 */ /* 0x000fe2000f8e00ff */
[----:B------:R-:W-:-:S02]  /*3210*/  ISETP.LT.OR P1, PT, R3, 0x1, P1 ;  /* 0x000000010300780c */ /* 0x000fc40000f21670 */
[----:B------:R-:W-:Y:S01]  /*3220*/  ISETP.GT.AND P3, PT, R8, 0x30, !P3 ;  /* 0x000000300800780c */ /* 0x000fe20005f64270 */
[----:B------:R-:W1:Y:S01]  /*3230*/  SHFL.BFLY PT, R14, R13, 0x1, 0x1f ;  /* 0x0c201f000d0e7f89 */ /* 0x000e6200000e0000 */
[----:B------:R-:W-:Y:S02]  /*3240*/  FSEL R26, R26, -INF , !P1 ;  /* 0xff8000001a1a7808 */ /* 0x000fe40004800000 */
[----:B------:R-:W-:Y:S02]  /*3250*/  ISETP.NE.AND P1, PT, R62, RZ, PT ;  /* 0x000000ff3e00720c */ /* 0x000fe40003f25270 */
[----:B------:R-:W-:Y:S02]  /*3260*/  FMNMX.FTZ R5, R26, R27, !PT ;  /* 0x0000001b1a057209 */ /* 0x000fe40007810000 */
[----:B------:R-:W-:Y:S02]  /*3270*/  ISETP.GT.AND P1, PT, R8, 0x28, !P1 ;  /* 0x000000280800780c */ /* 0x000fe40004f24270 */
[----:B------:R-:W-:-:S02]  /*3280*/  FMNMX.FTZ R4, R30, R5, !PT ;  /* 0x000000051e047209 */ /* 0x000fc40007810000 */
[----:B------:R-:W-:Y:S02]  /*3290*/  ISETP.LT.OR P1, PT, R3, 0x29, P1 ;  /* 0x000000290300780c */ /* 0x000fe40000f21670 */
[----:B------:R-:W-:Y:S02]  /*32a0*/  FMNMX.FTZ R5, R31, R4, !PT ;  /* 0x000000041f057209 */ /* 0x000fe40007810000 */
[----:B------:R-:W-:Y:S02]  /*32b0*/  FSEL R46, R46, -INF , !P1 ;  /* 0xff8000002e2e7808 */ /* 0x000fe40004800000 */
[----:B------:R-:W-:Y:S02]  /*32c0*/  FMNMX.FTZ R4, R34, R5, !PT ;  /* 0x0000000522047209 */ /* 0x000fe40007810000 */
[----:B------:R-:W-:Y:S02]  /*32d0*/  ISETP.LT.OR P2, PT, R3, 0x2a, P2 ;  /* 0x0000002a0300780c */ /* 0x000fe40001741670 */
[----:B------:R-:W-:-:S02]  /*32e0*/  FMNMX.FTZ R11, R35, R4, !PT ;  /* 0x00000004230b7209 */ /* 0x000fc40007810000 */
[----:B------:R-:W-:Y:S02]  /*32f0*/  ISETP.GT.AND P4, PT, R8, 0x31, !P4 ;  /* 0x000000310800780c */ /* 0x000fe40006784270 */
[----:B------:R-:W-:Y:S02]  /*3300*/  FMNMX.FTZ R4, R38, R11, !PT ;  /* 0x0000000b26047209 */ /* 0x000fe40007810000 */
[----:B-1----:R-:W-:Y:S02]  /*3310*/  FMNMX.FTZ R5, R13, R14, !PT ;  /* 0x0000000e0d057209 */ /* 0x002fe40007810000 */
[----:B------:R-:W-:Y:S02]  /*3320*/  FMNMX.FTZ R11, R39, R4, !PT ;  /* 0x00000004270b7209 */ /* 0x000fe40007810000 */
[----:B------:R-:W-:Y:S01]  /*3330*/  ISETP.LT.OR P3, PT, R3, 0x31, P3 ;  /* 0x000000310300780c */ /* 0x000fe20001f61670 */
[----:B------:R-:W-:-:S01]  /*3340*/  FFMA.FTZ R12, R5, R12, -8 ;  /* 0xc1000000050c7423 */ /* 0x000fc2000001000c */
[----:B------:R-:W-:-:S02]  /*3350*/  FMNMX.FTZ R4, R42, R11, !PT ;  /* 0x0000000b2a047209 */ /* 0x000fc40007810000 */
[----:B------:R-:W-:Y:S02]  /*3360*/  FSEL R47, R47, -INF , !P2 ;  /* 0xff8000002f2f7808 */ /* 0x000fe40005000000 */
[----:B------:R-:W-:Y:S02]  /*3370*/  FMNMX.FTZ R11, R43, R4, !PT ;  /* 0x000000042b0b7209 */ /* 0x000fe40007810000 */
[----:B------:R-:W-:Y:S02]  /*3380*/  FSETP.NEU.FTZ.AND P1, PT, R5, -INF , PT ;  /* 0xff8000000500780b */ /* 0x000fe40003f3d000 */
[----:B------:R-:W-:Y:S02]  /*3390*/  FMNMX.FTZ R4, R46, R11, !PT ;  /* 0x0000000b2e047209 */ /* 0x000fe40007810000 */
[----:B------:R-:W-:Y:S02]  /*33a0*/  ISETP.NE.AND P6, PT, R20, RZ, PT ;  /* 0x000000ff1400720c */ /* 0x000fe40003fc5270 */
[----:B------:R-:W-:-:S02]  /*33b0*/  ISETP.GT.AND P5, PT, R8, 0x38, !P5 ;  /* 0x000000380800780c */ /* 0x000fc40006fa4270 */
[----:B------:R-:W-:Y:S02]  /*33c0*/  ISETP.LT.OR P4, PT, R3, 0x32, P4 ;  /* 0x000000320300780c */ /* 0x000fe40002781670 */
[----:B------:R-:W-:Y:S02]  /*33d0*/  FSEL R50, R50, -INF , !P3 ;  /* 0xff80000032327808 */ /* 0x000fe40005800000 */
[----:B------:R-:W-:Y:S02]  /*33e0*/  FMNMX.FTZ R11, R47, R4, !PT ;  /* 0x000000042f0b7209 */ /* 0x000fe40007810000 */
[----:B------:R-:W-:Y:S02]  /*33f0*/  FSEL R12, R12, RZ, P1 ;  /* 0x000000ff0c0c7208 */ /* 0x000fe40000800000 */
[----:B------:R-:W-:Y:S02]  /*3400*/  ISETP.GT.AND P1, PT, R8, 0x39, !P6 ;  /* 0x000000390800780c */ /* 0x000fe40007724270 */
[----:B------:R-:W-:Y:S01]  /*3410*/  ISETP.LT.OR P5, PT, R3, 0x39, P5 ;  /* 0x000000390300780c */ /* 0x000fe20002fa1670 */
[----:B------:R-:W-:-:S01]  /*3420*/  FFMA.FTZ R8, R21, UR40, -R12 ;  /* 0x0000002815087c23 */ /* 0x000fc2000801080c */
[----:B------:R-:W-:Y:S01]  /*3430*/  FSEL R51, R51, -INF , !P4 ;  /* 0xff80000033337808 */ /* 0x000fe20006000000 */
[----:B------:R-:W-:-:S01]  /*3440*/  FFMA.FTZ R24, R37, UR40, -R12 ;  /* 0x0000002825187c23 */ /* 0x000fc2000801080c */
[----:B------:R-:W-:Y:S01]  /*3450*/  FMNMX.FTZ R4, R50, R11, !PT ;  /* 0x0000000b32047209 */ /* 0x000fe20007810000 */
[----:B------:R1:W-:Y:S01]  /*3460*/  MUFU.EX2 R152, R8 ;  /* 0x0000000800987308 */ /* 0x0003e20000000800 */
[----:B------:R-:W-:Y:S01]  /*3470*/  ISETP.LT.OR P1, PT, R3, 0x3a, P1 ;  /* 0x0000003a0300780c */ /* 0x000fe20000f21670 */
[----:B------:R-:W-:Y:S01]  /*3480*/  IMAD.U32 R37, RZ, RZ, UR40 ;  /* 0x00000028ff257e24 */ /* 0x000fe2000f8e00ff */
[----:B------:R-:W-:Y:S01]  /*3490*/  FSEL R54, R54, -INF , !P5 ;  /* 0xff80000036367808 */ /* 0x000fe20006800000 */
[--C-:B------:R-:W-:Y:S01]  /*34a0*/  FFMA.FTZ R13, R25, UR40, -R12.reuse ;  /* 0x00000028190d7c23 */ /* 0x100fe2000801080c */
[----:B------:R-:W-:Y:S01]  /*34b0*/  FMNMX.FTZ R3, R51, R4, !PT ;  /* 0x0000000433037209 */ /* 0x000fe20007810000 */
[--C-:B------:R-:W-:Y:S01]  /*34c0*/  FFMA.FTZ R14, R29, UR40, -R12.reuse ;  /* 0x000000281d0e7c23 */ /* 0x100fe2000801080c */
[----:B------:R-:W-:Y:S01]  /*34d0*/  FSEL R55, R55, -INF , !P1 ;  /* 0xff80000037377808 */ /* 0x000fe20004800000 */
[--C-:B------:R-:W-:Y:S01]  /*34e0*/  FFMA.FTZ R15, R59, UR40, -R12.reuse ;  /* 0x000000283b0f7c23 */ /* 0x100fe2000801080c */
[----:B------:R-:W-:Y:S01]  /*34f0*/  FMNMX.FTZ R4, R54, R3, !PT ;  /* 0x0000000336047209 */ /* 0x000fe20007810000 */
[--C-:B-1----:R-:W-:Y:S01]  /*3500*/  FFMA.FTZ R8, R57, UR40, -R12.reuse ;  /* 0x0000002839087c23 */ /* 0x102fe2000801080c */
[----:B------:R-:W1:Y:S01]  /*3510*/  MUFU.EX2 R13, R13 ;  /* 0x0000000d000d7308 */ /* 0x000e620000000800 */
[----:B------:R-:W-:-:S01]  /*3520*/  FFMA.FTZ R20, R33, UR40, -R12 ;  /* 0x0000002821147c23 */ /* 0x000fc2000801080c */
[----:B------:R-:W-:Y:S01]  /*3530*/  FMNMX.FTZ R4, R55, R4, !PT ;  /* 0x0000000437047209 */ /* 0x000fe20007810000 */
[----:B------:R-:W-:-:S01]  /*3540*/  FFMA.FTZ R21, R61, UR40, -R12 ;  /* 0x000000283d157c23 */ /* 0x000fc2000801080c */
[--C-:B------:R-:W-:Y:S01]  /*3550*/  FFMA.FTZ R25, R63, UR40, -R12.reuse ;  /* 0x000000283f197c23 */ /* 0x100fe2000801080c */
[----:B------:R-:W-:-:S01]  /*3560*/  FFMA.FTZ R28, R65, UR40, -R12 ;  /* 0x00000028411c7c23 */ /* 0x000fc2000801080c */
[--C-:B------:R-:W-:Y:S01]  /*3570*/  FFMA.FTZ R29, R45, UR40, -R12.reuse ;  /* 0x000000282d1d7c23 */ /* 0x100fe2000801080c */
[----:B------:R-:W3:Y:S01]  /*3580*/  SHFL.BFLY PT, R3, R4, 0x2, 0x1f ;  /* 0x0c401f0004037f89 */ /* 0x000ee200000e0000 */
[----:B------:R-:W4:Y:S01]  /*3590*/  MUFU.EX2 R11, R8 ;  /* 0x00000008000b7308 */ /* 0x000f220000000800 */
[----:B------:R-:W-:-:S01]  /*35a0*/  FFMA.FTZ R32, R67, UR40, -R12 ;  /* 0x0000002843207c23 */ /* 0x000fc2000801080c */
[----:B------:R-:W-:-:S06]  /*35b0*/  FFMA.FTZ R33, R49, UR40, -R12 ;  /* 0x0000002831217c23 */ /* 0x000fcc000801080c */
[----:B------:R-:W5:Y:S01]  /*35c0*/  MUFU.EX2 R14, R14 ;  /* 0x0000000e000e7308 */ /* 0x000f620000000800 */
[----:B-1----:R-:W-:-:S07]  /*35d0*/  FADD.FTZ R36, R152, R13 ;  /* 0x0000000d98247221 */ /* 0x002fce0000010000 */
[----:B------:R-:W1:Y:S01]  /*35e0*/  MUFU.EX2 R15, R15 ;  /* 0x0000000f000f7308 */ /* 0x000e620000000800 */
[----:B---3--:R-:W-:Y:S01]  /*35f0*/  FMNMX.FTZ R3, R4, R3, !PT ;  /* 0x0000000304037209 */ /* 0x008fe20007810000 */
[----:B------:R-:W-:-:S06]  /*3600*/  FFMA.FTZ R4, R41, UR40, -R12 ;  /* 0x0000002829047c23 */ /* 0x000fcc000801080c */
[----:B------:R-:W3:Y:S01]  /*3610*/  MUFU.EX2 R20, R20 ;  /* 0x0000001400147308 */ /* 0x000ee20000000800 */
[----:B----4-:R-:W-:-:S01]  /*3620*/  FADD.FTZ R41, R11, R36 ;  /* 0x000000240b297221 */ /* 0x010fc20000010000 */
[----:B------:R-:W4:Y:S03]  /*3630*/  SHFL.BFLY PT, R8, R3, 0x1, 0x1f ;  /* 0x0c201f0003087f89 */ /* 0x000f2600000e0000 */
[----:B-----5:R-:W-:-:S03]  /*3640*/  FADD.FTZ R40, R14, R41 ;  /* 0x000000290e287221 */ /* 0x020fc60000010000 */
[----:B------:R5:W-:Y:S01]  /*3650*/  MUFU.EX2 R156, R4 ;  /* 0x00000004009c7308 */ /* 0x000be20000000800 */
[----:B-1----:R-:W-:-:S07]  /*3660*/  FADD.FTZ R41, R15, R40 ;  /* 0x000000280f297221 */ /* 0x002fce0000010000 */
[----:B------:R-:W1:Y:S01]  /*3670*/  MUFU.EX2 R21, R21 ;  /* 0x0000001500157308 */ /* 0x000e620000000800 */
[----:B---3--:R-:W-:-:S07]  /*3680*/  FADD.FTZ R40, R20, R41 ;  /* 0x0000002914287221 */ /* 0x008fce0000010000 */
[----:B------:R-:W3:Y:S01]  /*3690*/  MUFU.EX2 R24, R24 ;  /* 0x0000001800187308 */ /* 0x000ee20000000800 */
[----:B----4-:R-:W-:Y:S01]  /*36a0*/  FMNMX.FTZ R8, R3, R8, !PT ;  /* 0x0000000803087209 */ /* 0x010fe20007810000 */
[--C-:B------:R-:W-:Y:S01]  /*36b0*/  FFMA.FTZ R3, R69, UR40, -R12.reuse ;  /* 0x0000002845037c23 */ /* 0x100fe2000801080c */
[----:B------:R-:W-:-:S02]  /*36c0*/  FFMA.FTZ R12, R53, UR40, -R12 ;  /* 0x00000028350c7c23 */ /* 0x000fc4000801080c */
[C---:B------:R-:W-:Y:S01]  /*36d0*/  FSETP.NEU.FTZ.AND P1, PT, R8.reuse, -INF , PT ;  /* 0xff8000000800780b */ /* 0x040fe20003f3d000 */
[----:B-----5:R-:W-:-:S02]  /*36e0*/  FFMA.FTZ R4, R8, R37, -8 ;  /* 0xc100000008047423 */ /* 0x020fc40000010025 */
[----:B------:R-:W4:Y:S01]  /*36f0*/  MUFU.EX2 R25, R25 ;  /* 0x0000001900197308 */ /* 0x000f220000000800 */
[----:B-1----:R-:W-:-:S02]  /*3700*/  FADD.FTZ R41, R21, R40 ;  /* 0x0000002815297221 */ /* 0x002fc40000010000 */
        /* <DEDUP_REMOVED lines=17> */
[----:B------:R-:W1:Y:S01]  /*3820*/  MUFU.EX2 R27, R27 ;  /* 0x0000001b001b7308 */ /* 0x000e620000000800 */
[----:B---3--:R-:W-:-:S01]  /*3830*/  FADD.FTZ R40, R24, R41 ;  /* 0x0000002918287221 */ /* 0x008fc20000010000 */
[--C-:B------:R-:W-:Y:S01]  /*3840*/  FFMA.FTZ R54, R54, UR40, -R4.reuse ;  /* 0x0000002836367c23 */ /* 0x100fe20008010804 */
[----:B------:R-:W-:-:S01]  /*3850*/  FFMA.FTZ R4, R55, UR40, -R4 ;  /* 0x0000002837047c23 */ /* 0x000fc20008010804 */
[----:B------:R-:W-:Y:S01]  /*3860*/  F2FP.SATFINITE.E4M3.F32.PACK_AB_MERGE_C R154, R24, R21, RZ ;  /* 0x00000015189a723e */ /* 0x000fe200048070ff */
[----:B----4-:R-:W-:-:S03]  /*3870*/  FADD.FTZ R41, R25, R40 ;  /* 0x0000002819297221 */ /* 0x010fc60000010000 */
[----:B------:R-:W3:Y:S01]  /*3880*/  MUFU.EX2 R30, R30 ;  /* 0x0000001e001e7308 */ /* 0x000ee20000000800 */
[----:B------:R-:W-:-:S01]  /*3890*/  FADD.FTZ R41, R156, R41 ;  /* 0x000000299c297221 */ /* 0x000fc20000010000 */
[----:B------:R-:W-:-:S06]  /*38a0*/  F2FP.SATFINITE.E4M3.F32.PACK_AB_MERGE_C R154, R20, R15, R154 ;  /* 0x0000000f149a723e */ /* 0x000fcc000480709a */
[----:B------:R-:W4:Y:S01]  /*38b0*/  MUFU.EX2 R31, R31 ;  /* 0x0000001f001f7308 */ /* 0x000f220000000800 */
[----:B-1----:R-:W-:-:S07]  /*38c0*/  FADD.FTZ R37, R26, R27 ;  /* 0x0000001b1a257221 */ /* 0x002fce0000010000 */
[----:B------:R-:W1:Y:S01]  /*38d0*/  MUFU.EX2 R34, R34 ;  /* 0x0000002200227308 */ /* 0x000e620000000800 */
[----:B---3--:R-:W-:-:S07]  /*38e0*/  FADD.FTZ R36, R30, R37 ;  /* 0x000000251e247221 */ /* 0x008fce0000010000 */
[----:B------:R-:W3:Y:S01]  /*38f0*/  MUFU.EX2 R35, R35 ;  /* 0x0000002300237308 */ /* 0x000ee20000000800 */
[----:B----4-:R-:W-:-:S01]  /*3900*/  FADD.FTZ R37, R31, R36 ;  /* 0x000000241f257221 */ /* 0x010fc20000010000 */
[----:B------:R-:W-:-:S04]  /*3910*/  F2FP.SATFINITE.E4M3.F32.PACK_AB_MERGE_C R30, R31, R30, RZ ;  /* 0x0000001e1f1e723e */ /* 0x000fc800048070ff */
[----:B------:R-:W-:Y:S02]  /*3920*/  F2FP.SATFINITE.E4M3.F32.PACK_AB_MERGE_C R153, R27, R26, R30 ;  /* 0x0000001a1b99723e */ /* 0x000fe4000480701e */
[----:B------:R-:W4:Y:S01]  /*3930*/  MUFU.EX2 R38, R38 ;  /* 0x0000002600267308 */ /* 0x000f220000000800 */
[----:B-1----:R-:W-:-:S07]  /*3940*/  FADD.FTZ R36, R34, R37 ;  /* 0x0000002522247221 */ /* 0x002fce0000010000 */
[----:B------:R-:W1:Y:S01]  /*3950*/  MUFU.EX2 R39, R39 ;  /* 0x0000002700277308 */ /* 0x000e620000000800 */
[----:B---3--:R-:W-:-:S07]  /*3960*/  FADD.FTZ R37, R35, R36 ;  /* 0x0000002423257221 */ /* 0x008fce0000010000 */
[----:B------:R-:W3:Y:S01]  /*3970*/  MUFU.EX2 R42, R42 ;  /* 0x0000002a002a7308 */ /* 0x000ee20000000800 */
[----:B----4-:R-:W-:-:S07]  /*3980*/  FADD.FTZ R36, R38, R37 ;  /* 0x0000002526247221 */ /* 0x010fce0000010000 */
[----:B------:R-:W4:Y:S01]  /*3990*/  MUFU.EX2 R43, R43 ;  /* 0x0000002b002b7308 */ /* 0x000f220000000800 */
[----:B-1----:R-:W-:-:S01]  /*39a0*/  FADD.FTZ R37, R39, R36 ;  /* 0x0000002427257221 */ /* 0x002fc20000010000 */
[----:B------:R-:W-:-:S04]  /*39b0*/  F2FP.SATFINITE.E4M3.F32.PACK_AB_MERGE_C R38, R39, R38, RZ ;  /* 0x000000262726723e */ /* 0x000fc800048070ff */
[----:B------:R-:W-:Y:S02]  /*39c0*/  F2FP.SATFINITE.E4M3.F32.PACK_AB_MERGE_C R155, R35, R34, R38 ;  /* 0x00000022239b723e */ /* 0x000fe40004807026 */
[----:B------:R-:W1:Y:S01]  /*39d0*/  MUFU.EX2 R46, R46 ;  /* 0x0000002e002e7308 */ /* 0x000e620000000800 */
[----:B---3--:R-:W-:-:S07]  /*39e0*/  FADD.FTZ R36, R42, R37 ;  /* 0x000000252a247221 */ /* 0x008fce0000010000 */
[----:B------:R-:W3:Y:S01]  /*39f0*/  MUFU.EX2 R47, R47 ;  /* 0x0000002f002f7308 */ /* 0x000ee20000000800 */
[----:B----4-:R-:W-:-:S01]  /*3a00*/  FADD.FTZ R37, R43, R36 ;  /* 0x000000242b257221 */ /* 0x010fc20000010000 */
[----:B------:R-:W-:-:S06]  /*3a10*/  FADD.FTZ R36, R28, R41 ;  /* 0x000000291c247221 */ /* 0x000fcc0000010000 */
[----:B------:R-:W4:Y:S01]  /*3a20*/  MUFU.EX2 R29, R29 ;  /* 0x0000001d001d7308 */ /* 0x000f220000000800 */
[----:B-1----:R-:W-:-:S07]  /*3a30*/  FADD.FTZ R40, R46, R37 ;  /* 0x000000252e287221 */ /* 0x002fce0000010000 */
[----:B------:R-:W1:Y:S01]  /*3a40*/  MUFU.EX2 R50, R50 ;  /* 0x0000003200327308 */ /* 0x000e620000000800 */
[----:B---3--:R-:W-:-:S01]  /*3a50*/  FADD.FTZ R45, R47, R40 ;  /* 0x000000282f2d7221 */ /* 0x008fc20000010000 */
[----:B------:R-:W-:-:S04]  /*3a60*/  F2FP.SATFINITE.E4M3.F32.PACK_AB_MERGE_C R46, R47, R46, RZ ;  /* 0x0000002e2f2e723e */ /* 0x000fc800048070ff */
[----:B------:R-:W-:Y:S02]  /*3a70*/  F2FP.SATFINITE.E4M3.F32.PACK_AB_MERGE_C R157, R43, R42, R46 ;  /* 0x0000002a2b9d723e */ /* 0x000fe4000480702e */
[----:B------:R-:W3:Y:S01]  /*3a80*/  MUFU.EX2 R32, R32 ;  /* 0x0000002000207308 */ /* 0x000ee20000000800 */
[----:B----4-:R-:W-:-:S01]  /*3a90*/  FADD.FTZ R41, R29, R36 ;  /* 0x000000241d297221 */ /* 0x010fc20000010000 */
[----:B------:R-:W-:Y:S02]  /*3aa0*/  F2FP.SATFINITE.E4M3.F32.PACK_AB_MERGE_C R36, R14, R11, RZ ;  /* 0x0000000b0e24723e */ /* 0x000fe400048070ff */
[----:B------:R-:W-:Y:S02]  /*3ab0*/  F2FP.SATFINITE.E4M3.F32.PACK_AB_MERGE_C R28, R29, R28, RZ ;  /* 0x0000001c1d1c723e */ /* 0x000fe400048070ff */
[----:B------:R-:W-:Y:S02]  /*3ac0*/  F2FP.SATFINITE.E4M3.F32.PACK_AB_MERGE_C R152, R13, R152, R36 ;  /* 0x000000980d98723e */ /* 0x000fe40004807024 */
[----:B------:R-:W4:Y:S01]  /*3ad0*/  MUFU.EX2 R51, R51 ;  /* 0x0000003300337308 */ /* 0x000f220000000800 */
[----:B-1----:R-:W-:-:S01]  /*3ae0*/  FADD.FTZ R24, R50, R45 ;  /* 0x0000002d32187221 */ /* 0x002fc20000010000 */
[----:B------:R-:W-:-:S06]  /*3af0*/  F2FP.SATFINITE.E4M3.F32.PACK_AB_MERGE_C R156, R156, R25, R28 ;  /* 0x000000199c9c723e */ /* 0x000fcc000480701c */
[----:B------:R-:W1:Y:S01]  /*3b00*/  MUFU.EX2 R33, R33 ;  /* 0x0000002100217308 */ /* 0x000e620000000800 */
[----:B---3--:R-:W-:-:S07]  /*3b10*/  FADD.FTZ R14, R32, R41 ;  /* 0x00000029200e7221 */ /* 0x008fce0000010000 */
[----:B------:R-:W-:Y:S01]  /*3b20*/  MUFU.EX2 R54, R54 ;  /* 0x0000003600367308 */ /* 0x000fe20000000800 */
[----:B----4-:R-:W-:-:S07]  /*3b30*/  FADD.FTZ R11, R51, R24 ;  /* 0x00000018330b7221 */ /* 0x010fce0000010000 */
[----:B------:R-:W3:Y:S01]  /*3b40*/  MUFU.EX2 R3, R3 ;  /* 0x0000000300037308 */ /* 0x000ee20000000800 */
[----:B-1----:R-:W-:-:S07]  /*3b50*/  FADD.FTZ R14, R33, R14 ;  /* 0x0000000e210e7221 */ /* 0x002fce0000010000 */
[----:B------:R-:W1:Y:S08]  /*3b60*/  MUFU.EX2 R12, R12 ;  /* 0x0000000c000c7308 */ /* 0x000e700000000800 */
[----:B------:R4:W5:Y:S01]  /*3b70*/  MUFU.EX2 R37, R4 ;  /* 0x0000000400257308 */ /* 0x0009620000000800 */
[----:B---3--:R-:W-:-:S01]  /*3b80*/  FADD.FTZ R21, R3, R14 ;  /* 0x0000000e03157221 */ /* 0x008fc20000010000 */
[----:B----4-:R-:W-:Y:S01]  /*3b90*/  FADD.FTZ R4, R54, R11 ;  /* 0x0000000b36047221 */ /* 0x010fe20000010000 */
[----:B-1----:R-:W-:-:S02]  /*3ba0*/  F2FP.SATFINITE.E4M3.F32.PACK_AB_MERGE_C R158, R12, R3, RZ ;  /* 0x000000030c9e723e */ /* 0x002fc400048070ff */
[----:B------:R-:W-:Y:S02]  /*3bb0*/  FADD.FTZ R3, R12, R21 ;  /* 0x000000150c037221 */ /* 0x000fe40000010000 */
[----:B------:R-:W-:Y:S02]  /*3bc0*/  F2FP.SATFINITE.E4M3.F32.PACK_AB_MERGE_C R158, R33, R32, R158 ;  /* 0x00000020219e723e */ /* 0x000fe4000480709e */
[C---:B-----5:R-:W-:Y:S01]  /*3bd0*/  F2FP.SATFINITE.E4M3.F32.PACK_AB_MERGE_C R54, R37.reuse, R54, RZ ;  /* 0x000000362536723e */ /* 0x060fe200048070ff */
[----:B------:R-:W-:-:S03]  /*3be0*/  FADD.FTZ R4, R37, R4 ;  /* 0x0000000425047221 */ /* 0x000fc60000010000 */
[----:B------:R-:W-:Y:S01]  /*3bf0*/  F2FP.SATFINITE.E4M3.F32.PACK_AB_MERGE_C R159, R51, R50, R54 ;  /* 0x00000032339f723e */ /* 0x000fe20004807036 */
[----:B------:R-:W-:Y:S06]  /*3c00*/  @!P0 BRA `(.L_x_1154) ;  /* 0x0000000000048947 */ /* 0x000fec0003800000 */
[----:B------:R-:W-:Y:S01]  /*3c10*/  BPT.TRAP 0x1 ;  /* 0x000000040000795c */ /* 0x000fe20000300000 */
.L_x_1154:
[----:B------:R1:W3:Y:S01]  /*3c20*/  SYNCS.PHASECHK.TRANS64.TRYWAIT P1, [UR55+0x28450], R10 ;  /* 0x0284500aff0075a7 */ /* 0x0002e20008020177 */
[----:B------:R-:W-:Y:S05]  /*3c30*/  @!P0 BRA `(.L_x_1155) ;  /* 0x0000000000048947 */ /* 0x000fea0003800000 */
[----:B------:R-:W-:Y:S01]  /*3c40*/  BPT.TRAP 0x1 ;  /* 0x000000040000795c */ /* 0x000fe20000300000 */
.L_x_1155:
[----:B---3--:R-:W-:Y:S05]  /*3c50*/  @P1 BRA `(.L_x_1156) ;  /* 0x0000000000081947 */ /* 0x008fea0003800000 */
[----:B------:R-:W3:Y:S02]  /*3c60*/  SYNCS.PHASECHK.TRANS64.TRYWAIT P1, [UR55+0x28450], R10 ;  /* 0x0284500aff0075a7 */ /* 0x000ee40008020177 */
[----:B---3--:R-:W-:Y:S05]  /*3c70*/  @!P1 BRA `(.L_x_1157) ;  /* 0x000000f4008c9947 */ /* 0x008fea0003800000 */
.L_x_1156:
[----:B------:R4:W-:Y:S01]  /*3c80*/  BAR.SYNC.DEFER_BLOCKING R9, 0x100 ;  /* 0x000400090000751d */ /* 0x0009e20000010000 */
[----:B------:R-:W-:-:S04]  /*3c90*/  UIADD3 UR50, UR50, 0x8000, URZ ;  /* 0x0000800032327890 */ /* 0x000fc8000fffe03f */
[----:B------:R-:W-:Y:S01]  /*3ca0*/  USHF.R.U32.HI UR50, URZ, 0x4, UR50 ;  /* 0x000000043f327899 */ /* 0x000fe20008011632 */
[----:B------:R-:W-:-:S03]  /*3cb0*/  UMOV UR7, 0x80000020 ;  /* 0x8000002000077882 */ /* 0x000fc60000000000 */
[----:B------:R-:W-:-:S04]  /*3cc0*/  ULOP3.LUT UR50, UR50, 0x3fff, URZ, 0xc0, !UPT ;  /* 0x00003fff32327892 */ /* 0x000fc8000f8ec03f */
[----:B------:R-:W-:-:S04]  /*3cd0*/  ULOP3.LUT UR50, UR50, 0x10000, URZ, 0xfc, !UPT ;  /* 0x0001000032327892 */ /* 0x000fc8000f8efc3f */
[----:B------:R-:W-:Y:S01]  /*3ce0*/  ULEA UR6, UR43, UR50, 0xa ;  /* 0x000000322b067291 */ /* 0x000fe2000f8e503f */
[----:B------:R-:W-:-:S08]  /*3cf0*/  WARPGROUP.ARRIVE ;  /* 0x00000000000079c5 */ /* 0x000fd00000000000 */
[----:B------:R-:W-:Y:S01]  /*3d00*/  QGMMA.64x256x32.F32.E4M3.E4M3 R24, R152, gdesc[UR4], RZ, !UPT, gsb0 ;  /* 0x03e0000498187df3 */ /* 0x000fe2000c0008ff */
[----:B------:R-:W-:Y:S01]  /*3d10*/  UIADD3 UR6, UR6, 0x2, URZ ;  /* 0x0000000206067890 */ /* 0x000fe2000fffe03f */
[----:B------:R-:W-:Y:S01]  /*3d20*/  UMOV UR7, 0x80000020 ;  /* 0x8000002000077882 */ /* 0x000fe20000000000 */
[----:B------:R-:W-:Y:S02]  /*3d30*/  WARPGROUP.DEPBAR.LE gsb0, 0x0 ;  /* 0x00008000000079c5 */ /* 0x000fe40000010000 */
[----:B------:R-:W-:-:S15]  /*3d40*/  WARPGROUP.ARRIVE ;  /* 0x00000000000079c5 */ /* 0x000fde0000000000 */
[----:B------:R-:W-:-:S08]  /*3d50*/  NOP ;  /* 0x0000000000007918 */ /* 0x000fd00000000000 */
[----:B------:R-:W-:Y:S03]  /*3d60*/  QGMMA.64x256x32.F32.E4M3.E4M3 R24, R156, gdesc[UR4], R24, gsb0 ;  /* 0x03e000049c187df3 */ /* 0x000fe60008000818 */
[----:B------:R-:W-:Y:S02]  /*3d70*/  WARPGROUP.DEPBAR.LE gsb0, 0x0 ;  /* 0x00008000000079c5 */ /* 0x000fe40000010000 */
[----:B----4-:R-:W-:Y:S05]  /*3d80*/  @!P0 BRA `(.L_x_1158) ;  /* 0x0000000000048947 */ /* 0x010fea0003800000 */
[----:B------:R-:W-:Y:S01]  /*3d90*/  BPT.TRAP 0x1 ;  /* 0x000000040000795c */ /* 0x000fe20000300000 */
.L_x_1158:
[----:B------:R-:W-:Y:S01]  /*3da0*/  UISETP.NE.AND UP1, UPT, UR48, URZ, UPT ;  /* 0x0000003f3000728c */ /* 0x000fe2000bf25270 */
[----:B---3--:R-:W-:Y:S01]  /*3db0*/  VIADD R11, R160, 0xfffffffe ;  /* 0xfffffffea00b7836 */ /* 0x008fe20000000000 */
[----:B------:R-:W-:Y:S02]  /*3dc0*/  UISETP.NE.AND UP0, UPT, UR47, URZ, UPT ;  /* 0x0000003f2f00728c */ /* 0x000fe4000bf05270 */
[----:B------:R-:W-:Y:S01]  /*3dd0*/  UIADD3 UR55, UR55, 0x28460, URZ ;  /* 0x0002846037377890 */ /* 0x000fe2000fffe03f */
[----:B------:R-:W-:-:S03]  /*3de0*/  UMOV UR14, UR38 ;  /* 0x00000026000e7c82 */ /* 0x000fc60008000000 */
[----:B------:R-:W-:Y:S01]  /*3df0*/  PLOP3.LUT P1, PT, PT, PT, UP0, 0x40, 0x0 ;  /* 0x000000000000781c */ /* 0x000fe20003f2e808 */
[----:B------:R-:W-:Y:S02]  /*3e00*/  UPRMT UR55, UR51, 0x654, UR55 ;  /* 0x0000065433377896 */ /* 0x000fe40008000037 */
[----:B------:R-:W-:Y:S01]  /*3e10*/  @UP1 ULDC UR6, c[0x0][0x44c] ;  /* 0x0001130000061ab9 */ /* 0x000fe20000000800 */
[----:B------:R-:W-:Y:S01]  /*3e20*/  @UP1 ULDC UR15, c[0x0][0x450] ;  /* 0x00011400000f1ab9 */ /* 0x000fe20000000800 */
[----:B------:R-:W-:-:S04]  /*3e30*/  UIMAD.WIDE.U32 UR6, UR38, UR6, URZ ;  /* 0x00000006260672a5 */ /* 0x000fc8000f8e003f */
[----:B------:R-:W-:Y:S01]  /*3e40*/  @UP1 USHF.R.U32.HI UR14, URZ, UR15, UR7 ;  /* 0x0000000f3f0e1299 */ /* 0x000fe20008011607 */
[----:B------:R-:W-:Y:S03]  /*3e50*/  SYNCS.ARRIVE.TRANS64.RED.A1T0 RZ, [UR55], RZ ;  /* 0x000000ffffff79a7 */ /* 0x000fe60008100437 */
[----:B------:R-:W-:-:S04]  /*3e60*/  UIADD3 UR54, UR54, UR14, URZ ;  /* 0x0000000e36367290 */ /* 0x000fc8000fffe03f */
[----:B------:R-:W-:Y:S01]  /*3e70*/  UIADD3 UR11, UR54, UR11, URZ ;  /* 0x0000000b360b7290 */ /* 0x000fe2000fffe03f */
[----:B------:R-:W-:Y:S11]  /*3e80*/  @P1 BRA `(.L_x_1159) ;  /* 0x00000000004c1947 */ /* 0x000ff60003800000 */
[----:B------:R-:W-:Y:S01]  /*3e90*/  ISETP.LT.AND P1, PT, RZ, UR54, PT ;  /* 0x00000036ff007c0c */ /* 0x000fe2000bf21270 */
[----:B------:R-:W-:-:S12]  /*3ea0*/  UIADD3 UR18, UR54, -0x1, URZ ;  /* 0xffffffff36127890 */ /* 0x000fd8000fffe03f */
[----:B------:R-:W-:Y:S05]  /*3eb0*/  @P1 BRA `(.L_x_1160) ;  /* 0x0000000000201947 */ /* 0x000fea0003800000 */
[----:B------:R-:W-:Y:S01]  /*3ec0*/  ULDC UR19, c[0x0][0x9e4] ;  /* 0x0002790000137ab9 */ /* 0x000fe20000000800 */
[----:B------:R-:W-:Y:S02]  /*3ed0*/  UIADD3 UR18, -UR54, URZ, URZ ;  /* 0x0000003f36127290 */ /* 0x000fe4000fffe13f */
[----:B------:R-:W-:-:S11]  /*3ee0*/  UISETP.NE.AND UP0, UPT, UR19, 0x1, UPT ;  /* 0x000000011300788c */ /* 0x000fd6000bf05270 */
[----:B------:R-:W-:Y:S02]  /*3ef0*/  @UP0 ULDC.64 UR6, c[0x0][0x9e8] ;  /* 0x00027a0000060ab9 */ /* 0x000fe40000000a00 */
[----:B------:R-:W-:-:S04]  /*3f00*/  UIMAD.WIDE.U32 UR14, UR18, UR6, URZ ;  /* 0x00000006120e72a5 */ /* 0x000fc8000f8e003f */
[----:B------:R-:W-:-:S04]  /*3f10*/  @UP0 USHF.R.U32.HI UR18, URZ, UR7, UR15 ;  /* 0x000000073f120299 */ /* 0x000fc8000801160f */
[----:B------:R-:W-:Y:S01]  /*3f20*/  ULOP3.LUT UR18, URZ, UR18, URZ, 0x33, !UPT ;  /* 0x000000123f127292 */ /* 0x000fe2000f8e333f */
[----:B------:R-:W-:Y:S11]  /*3f30*/  BRA `(.L_x_1161) ;  /* 0x0000000000147947 */ /* 0x000ff60003800000 */
.L_x_1160:
[----:B------:R-:W-:Y:S02]  /*3f40*/  ULDC UR19, c[0x0][0x9e4] ;  /* 0x0002790000137ab9 */ /* 0x000fe40000000800 */
[----:B------:R-:W-:-:S11]  /*3f50*/  UISETP.NE.AND UP0, UPT, UR19, 0x1, UPT ;  /* 0x000000011300788c */ /* 0x000fd6000bf05270 */
[----:B------:R-:W-:Y:S02]  /*3f60*/  @UP0 ULDC.64 UR6, c[0x0][0x9e8] ;  /* 0x00027a0000060ab9 */ /* 0x000fe40000000a00 */
[----:B------:R-:W-:-:S04]  /*3f70*/  UIMAD.WIDE.U32 UR14, UR18, UR6, URZ ;  /* 0x00000006120e72a5 */ /* 0x000fc8000f8e003f */
[----:B------:R-:W-:-:S12]  /*3f80*/  @UP0 USHF.R.U32.HI UR18, URZ, UR7, UR15 ;  /* 0x000000073f120299 */ /* 0x000fd8000801160f */
.L_x_1161:
[----:B------:R-:W-:-:S04]  /*3f90*/  UIMAD UR18, UR18, UR19, UR19 ;  /* 0x00000013121272a4 */ /* 0x000fc8000f8e0213 */
[----:B------:R-:W-:-:S04]  /*3fa0*/  UISETP.LT.AND UP0, UPT, UR11, UR18, UPT ;  /* 0x000000120b00728c */ /* 0x000fc8000bf01270 */
[----:B------:R-:W-:-:S12]  /*3fb0*/  USEL UR11, UR11, UR18, UP0 ;  /* 0x000000120b0b7287 */ /* 0x000fd80008000000 */
.L_x_1159:
[----:B------:R-:W-:-:S04]  /*3fc0*/  USHF.R.S32.HI UR6, URZ, 0x1f, UR11 ;  /* 0x0000001f3f067899 */ /* 0x000fc8000801140b */
[----:B------:R-:W-:-:S04]  /*3fd0*/  ULEA.HI UR6, UR6, UR11, URZ, 0x6 ;  /* 0x0000000b06067291 */ /* 0x000fc8000f8f303f */
[----:B------:R-:W-:-:S04]  /*3fe0*/  USHF.R.S32.HI UR6, URZ, 0x6, UR6 ;  /* 0x000000063f067899 */ /* 0x000fc80008011406 */
[----:B------:R-:W-:-:S04]  /*3ff0*/  UISETP.LT.AND UP0, UPT, UR41, UR6, UPT ;  /* 0x000000062900728c */ /* 0x000fc8000bf01270 */
[----:B------:R-:W-:-:S06]  /*4000*/  USEL UR58, UR41, UR6, !UP0 ;  /* 0x00000006293a7287 */ /* 0x000fcc000c000000 */
[----:B------:R-:W-:-:S13]  /*4010*/  ISETP.GE.AND P1, PT, R11, UR58, PT ;  /* 0x0000003a0b007c0c */ /* 0x000fda000bf26270 */
[----:B------:R-:W-:Y:S05]  /*4020*/  @!P1 BRA `(.L_x_1162) ;  /* 0x0000002000f89947 */ /* 0x000fea0003800000 */
[----:B------:R-:W-:Y:S01]  /*4030*/  IMAD.MOV.U32 R13, RZ, RZ, R8 ;  /* 0x000000ffff0d7224 */ /* 0x000fe200078e0008 */
[----:B------:R-:W-:Y:S01]  /*4040*/  ULDC UR51, c[0x0][0x9e4] ;  /* 0x0002790000337ab9 */ /* 0x000fe20000000800 */
[----:B------:R-:W-:Y:S01]  /*4050*/  IMAD.MOV.U32 R12, RZ, RZ, R5 ;  /* 0x000000ffff0c7224 */ /* 0x000fe200078e0005 */
[----:B------:R-:W-:Y:S01]  /*4060*/  ULDC UR54, c[0x0][0x9dc] ;  /* 0x0002770000367ab9 */ /* 0x000fe20000000800 */
[----:B------:R-:W-:-:S05]  /*4070*/  ULDC UR55, c[0x0][0x9e0] ;  /* 0x0002780000377ab9 */ /* 0x000fca0000000800 */
.L_x_1181:
[----:B------:R-:W-:-:S04]  /*4080*/  UIADD3 UR43, UR43, 0x1, URZ ;  /* 0x000000012b2b7890 */ /* 0x000fc8000fffe03f */
[----:B------:R-:W-:-:S04]  /*4090*/  UISETP.NE.AND UP0, UPT, UR43, 0x2, UPT ;  /* 0x000000022b00788c */ /* 0x000fc8000bf05270 */
[----:B------:R-:W-:Y:S02]  /*40a0*/  USEL UR6, URZ, 0x1, UP0 ;  /* 0x000000013f067887 */ /* 0x000fe40008000000 */
[----:B------:R-:W-:Y:S02]  /*40b0*/  USEL UR43, UR43, URZ, UP0 ;  /* 0x0000003f2b2b7287 */ /* 0x000fe40008000000 */
[----:B------:R-:W-:Y:S01]  /*40c0*/  ULOP3.LUT UR44, UR44, UR6, URZ, 0x3c, !UPT ;  /* 0x000000062c2c7292 */ /* 0x000fe2000f8e3c3f */
[----:B------:R-:W-:Y:S11]  /*40d0*/  @!P0 BRA `(.L_x_1163) ;  /* 0x0000000000048947 */ /* 0x000ff60003800000 */
[----:B------:R-:W-:Y:S01]  /*40e0*/  BPT.TRAP 0x1 ;  /* 0x000000040000795c */ /* 0x000fe20000300000 */
.L_x_1163:
[----:B------:R-:W3:Y:S01]  /*40f0*/  S2UR UR57, SR_CgaCtaId ;  /* 0x00000000003979c3 */ /* 0x000ee20000008800 */
[----:B------:R-:W-:Y:S01]  /*4100*/  UMOV UR6, 0x400 ;  /* 0x0000040000067882 */ /* 0x000fe20000000000 */
[----:B01----:R-:W-:-:S05]  /*4110*/  IMAD.U32 R10, RZ, RZ, UR44 ;  /* 0x0000002cff0a7e24 */ /* 0x003fca000f8e00ff */
[----:B------:R-:W-:Y:S01]  /*4120*/  SHF.L.U32 R10, R10, 0x1f, RZ ;  /* 0x0000001f0a0a7819 */ /* 0x000fe200000006ff */
[----:B---3--:R-:W-:-:S04]  /*4130*/  ULEA UR6, UR57, UR6, 0x18 ;  /* 0x0000000639067291 */ /* 0x008fc8000f8ec03f */
[----:B------:R-:W-:-:S09]  /*4140*/  ULEA UR56, UR43, UR6, 0x3 ;  /* 0x000000062b387291 */ /* 0x000fd2000f8e183f */
[----:B------:R0:W1:Y:S01]  /*4150*/  SYNCS.PHASECHK.TRANS64.TRYWAIT P1, [UR56+0x28430], R10 ;  /* 0x0284300aff0075a7 */ /* 0x0000620008020178 */
[----:B------:R-:W-:Y:S05]  /*4160*/  @!P0 BRA `(.L_x_1164) ;  /* 0x0000000000048947 */ /* 0x000fea0003800000 */
[----:B------:R-:W-:Y:S01]  /*4170*/  BPT.TRAP 0x1 ;  /* 0x000000040000795c */ /* 0x000fe20000300000 */
.L_x_1164:
[----:B-1----:R-:W-:Y:S05]  /*4180*/  @P1 BRA `(.L_x_1165) ;  /* 0x0000000000081947 */ /* 0x002fea0003800000 */
[----:B------:R-:W1:Y:S02]  /*4190*/  SYNCS.PHASECHK.TRANS64.TRYWAIT P1, [UR56+0x28430], R10 ;  /* 0x0284300aff0075a7 */ /* 0x000e640008020178 */
[----:B-1----:R-:W-:Y:S05]  /*41a0*/  @!P1 BRA `(.L_x_1166) ;  /* 0x000000f000589947 */ /* 0x002fea0003800000 */
.L_x_1165:
[----:B------:R-:W-:Y:S01]  /*41b0*/  ULEA UR34, UR43, UR49, 0xa ;  /* 0x000000312b227291 */ /* 0x000fe2000f8e503f */
[----:B------:R-:W-:Y:S01]  /*41c0*/  WARPGROUP.ARRIVE ;  /* 0x00000000000079c5 */ /* 0x000fe20000000000 */
[----:B------:R-:W-:Y:S01]  /*41d0*/  UMOV UR35, 0x40000040 ;  /* 0x4000004000237882 */ /* 0x000fe20000000000 */
[----:B------:R-:W-:Y:S01]  /*41e0*/  UMOV UR7, 0x40000040 ;  /* 0x4000004000077882 */ /* 0x000fe20000000000 */
[----:B------:R-:W-:-:S03]  /*41f0*/  UIADD3 UR6, UR34, 0x2, URZ ;  /* 0x0000000222067890 */ /* 0x000fc6000fffe03f */
[----:B--2---:R-:W2:Y:S01]  /*4200*/  S2R R0, SR_TID.X ;  /* 0x0000000000007919 */ /* 0x004ea20000002100 */
[----:B------:R-:W-:Y:S01]  /*4210*/  UIADD3 UR10, UR34, 0x4, URZ ;  /* 0x00000004220a7890 */ /* 0x000fe2000fffe03f */
[----:B------:R-:W-:Y:S01]  /*4220*/  UMOV UR11, 0x40000040 ;  /* 0x40000040000b7882 */ /* 0x000fe20000000000 */
[----:B------:R-:W-:Y:S01]  /*4230*/  QGMMA.64x64x32.F32.E4M3.E4M3 R152, gdesc[UR32], RZ, !UPT, gsb0 ;  /* 0x00e00000209879f3 */ /* 0x000fe2000c0008ff */
        /* <DEDUP_REMOVED lines=10> */
[----:B--2---:R-:W-:-:S04]  /*42e0*/  SHF.R.U32.HI R197, RZ, 0x7, R0 ;  /* 0x00000007ffc57819 */ /* 0x004fc80000011600 */
[----:B------:R-:W-:Y:S01]  /*42f0*/  IADD3 R0, -R197, 0xb, RZ ;  /* 0x0000000bc5007810 */ /* 0x000fe20007ffe1ff */
        /* <DEDUP_REMOVED lines=25> */
.L_x_1167:
[----:B------:R-:W-:Y:S01]  /*4490*/  UISETP.NE.AND UP1, UPT, UR48, URZ, UPT ;  /* 0x0000003f3000728c */ /* 0x000fe2000bf25270 */
[----:B------:R-:W-:Y:S01]  /*44a0*/  VIADD R14, R17, UR38 ;  /* 0x00000026110e7c36 */ /* 0x000fe20008000000 */
[----:B------:R-:W3:Y:S01]  /*44b0*/  LDC R6, c[0x0][0x2f0] ;  /* 0x0000bc00ff067b82 */ /* 0x000ee20000000800 */
[----:B------:R-:W-:Y:S01]  /*44c0*/  UISETP.NE.AND UP0, UPT, UR47, URZ, UPT ;  /* 0x0000003f2f00728c */ /* 0x000fe2000bf05270 */
[----:B------:R-:W-:Y:S02]  /*44d0*/  UMOV UR10, UR54 ;  /* 0x00000036000a7c82 */ /* 0x000fe40008000000 */
[----:B------:R-:W-:Y:S02]  /*44e0*/  PLOP3.LUT P1, PT, PT, PT, UP1, 0x80, 0x0 ;  /* 0x000000000000781c */ /* 0x000fe40003f2f018 */
[----:B------:R-:W-:Y:S02]  /*44f0*/  PLOP3.LUT P2, PT, PT, PT, UP1, 0x80, 0x0 ;  /* 0x000000000000781c */ /* 0x000fe40003f4f018 */
[----:B------:R-:W4:Y:S01]  /*4500*/  LDC R7, c[0x0][0x288] ;  /* 0x0000a200ff077b82 */ /* 0x000f220000000800 */
[----:B------:R-:W-:-:S08]  /*4510*/  @UP1 ULDC UR6, c[0x0][0x44c] ;  /* 0x0001130000061ab9 */ /* 0x000fd00000000800 */
[----:B-1----:R-:W-:Y:S01]  /*4520*/  @P1 IMAD.HI.U32 R5, R14, UR6, RZ ;  /* 0x000000060e051c27 */ /* 0x002fe2000f8e00ff */
[----:B------:R-:W-:Y:S01]  /*4530*/  @UP1 ULDC UR6, c[0x0][0x450] ;  /* 0x0001140000061ab9 */ /* 0x000fe20000000800 */
[----:B------:R-:W-:-:S03]  /*4540*/  PLOP3.LUT P1, PT, PT, PT, UP0, 0x40, 0x0 ;  /* 0x000000000000781c */ /* 0x000fc60003f2e808 */
[----:B------:R-:W-:Y:S01]  /*4550*/  @P2 SHF.R.U32.HI R14, RZ, UR6, R5 ;  /* 0x00000006ff0e2c19 */ /* 0x000fe20008011605 */
[----:B------:R-:W-:Y:S01]  /*4560*/  IMAD.SHL.U32 R5, R11, 0x40, RZ ;  /* 0x000000400b057824 */ /* 0x000fe200078e00ff */
[----:B------:R-:W-:-:S03]  /*4570*/  UIADD3 UR6, UR56, 0x28440, URZ ;  /* 0x0002844038067890 */ /* 0x000fc6000fffe03f */
[----:B------:R-:W1:Y:S01]  /*4580*/  SHFL.IDX PT, R15, R14, RZ, 0x1c1f ;  /* 0x001c1fff0e0f7589 */ /* 0x000e6200000e0000 */
[----:B------:R-:W-:Y:S01]  /*4590*/  IADD3 R9, -R5, 0x1, RZ ;  /* 0x0000000105097810 */ /* 0x000fe20007ffe1ff */
[----:B------:R-:W-:-:S04]  /*45a0*/  UPRMT UR6, UR57, 0x654, UR6 ;  /* 0x0000065439067896 */ /* 0x000fc80008000006 */
[----:B------:R-:W-:-:S04]  /*45b0*/  IMAD R9, R2, -0x2, R9 ;  /* 0xfffffffe02097824 */ /* 0x000fc800078e0209 */
[----:B---3--:R-:W-:Y:S01]  /*45c0*/  IMAD R8, R6, UR39, R9 ;  /* 0x0000002706087c24 */ /* 0x008fe2000f8e0209 */
[----:B------:R-:W-:Y:S01]  /*45d0*/  SYNCS.ARRIVE.TRANS64.RED.A1T0 RZ, [UR6], RZ ;  /* 0x000000ffffff79a7 */ /* 0x000fe20008100406 */
[----:B------:R-:W-:Y:S02]  /*45e0*/  ULOP3.LUT UR6, URZ, UR10, URZ, 0x33, !UPT ;  /* 0x0000000a3f067292 */ /* 0x000fe4000f8e333f */
[----:B----4-:R-:W-:-:S04]  /*45f0*/  IMAD.IADD R8, R8, 0x1, -R7 ;  /* 0x0000000108087824 */ /* 0x010fc800078e0a07 */
[C---:B------:R-:W-:Y:S02]  /*4600*/  VIADD R194, R8.reuse, UR55 ;  /* 0x0000003708c27c36 */ /* 0x040fe40008000000 */
[----:B------:R-:W-:Y:S02]  /*4610*/  VIADD R196, R8, UR6 ;  /* 0x0000000608c47c36 */ /* 0x000fe40008000000 */
[----:B-1----:R-:W-:Y:S02]  /*4620*/  IMAD.IADD R20, R194, 0x1, R15 ;  /* 0x00000001c2147824 */ /* 0x002fe400078e020f */
[----:B------:R-:W-:Y:S01]  /*4630*/  IMAD.IADD R21, R15, 0x1, R196 ;  /* 0x000000010f157824 */ /* 0x000fe200078e02c4 */
[----:B------:R-:W-:Y:S06]  /*4640*/  @P1 BRA `(.L_x_1168) ;  /* 0x00000000005c1947 */ /* 0x000fec0003800000 */
[----:B------:R-:W-:Y:S01]  /*4650*/  IMAD R8, R6, UR39, R15 ;  /* 0x0000002706087c24 */ /* 0x000fe2000f8e020f */
[----:B------:R-:W-:Y:S03]  /*4660*/  BSSY B0, `(.L_x_1169) ;  /* 0x0000011000007945 */ /* 0x000fe60003800000 */
[----:B------:R-:W-:-:S05]  /*4670*/  IMAD.IADD R15, R8, 0x1, -R7 ;  /* 0x00000001080f7824 */ /* 0x000fca00078e0a07 */
[----:B------:R-:W-:-:S13]  /*4680*/  ISETP.GT.AND P1, PT, R15, -0x1, PT ;  /* 0xffffffff0f00780c */ /* 0x000fda0003f24270 */
[----:B------:R-:W-:Y:S05]  /*4690*/  @P1 BRA `(.L_x_1170) ;  /* 0x0000000000201947 */ /* 0x000fea0003800000 */
[----:B------:R-:W-:Y:S01]  /*46a0*/  IMAD.U32 R198, RZ, RZ, UR51 ;  /* 0x00000033ffc67e24 */ /* 0x000fe2000f8e00ff */
[----:B------:R-:W-:-:S04]  /*46b0*/  LOP3.LUT R15, RZ, R15, RZ, 0x33, !PT ;  /* 0x0000000fff0f7212 */ /* 0x000fc800078e33ff */
[----:B------:R-:W-:-:S13]  /*46c0*/  ISETP.NE.AND P1, PT, R198, 0x1, PT ;  /* 0x00000001c600780c */ /* 0x000fda0003f25270 */
[----:B------:R-:W1:Y:S02]  /*46d0*/  @P1 LDC.64 R8, c[0x0][0x9e8] ;  /* 0x00027a00ff081b82 */ /* 0x000e640000000a00 */
[----:B-1----:R-:W-:-:S05]  /*46e0*/  @P1 IMAD.HI.U32 R8, R15, R8, RZ ;  /* 0x000000080f081227 */ /* 0x002fca00078e00ff */
[----:B------:R-:W-:-:S04]  /*46f0*/  @P1 SHF.R.U32.HI R15, RZ, R9, R8 ;  /* 0x00000009ff0f1219 */ /* 0x000fc80000011608 */
[----:B------:R-:W-:Y:S01]  /*4700*/  LOP3.LUT R15, RZ, R15, RZ, 0x33, !PT ;  /* 0x0000000fff0f7212 */ /* 0x000fe200078e33ff */
[----:B------:R-:W-:Y:S06]  /*4710*/  BRA `(.L_x_1171) ;  /* 0x0000000000147947 */ /* 0x000fec0003800000 */
.L_x_1170:
[----:B------:R-:W-:-:S05]  /*4720*/  IMAD.U32 R198, RZ, RZ, UR51 ;  /* 0x00000033ffc67e24 */ /* 0x000fca000f8e00ff */
[----:B------:R-:W-:-:S13]  /*4730*/  ISETP.NE.AND P1, PT, R198, 0x1, PT ;  /* 0x00000001c600780c */ /* 0x000fda0003f25270 */
[----:B------:R-:W1:Y:S02]  /*4740*/  @P1 LDC.64 R8, c[0x0][0x9e8] ;  /* 0x00027a00ff081b82 */ /* 0x000e640000000a00 */
[----:B-1----:R-:W-:-:S05]  /*4750*/  @P1 IMAD.HI.U32 R8, R15, R8, RZ ;  /* 0x000000080f081227 */ /* 0x002fca00078e00ff */
[----:B------:R-:W-:-:S07]  /*4760*/  @P1 SHF.R.U32.HI R15, RZ, R9, R8 ;  /* 0x00000009ff0f1219 */ /* 0x000fce0000011608 */
.L_x_1171:
[----:B------:R-:W-:Y:S05]  /*4770*/  BSYNC B0 ;  /* 0x0000000000007941 */ /* 0x000fea0003800000 */
.L_x_1169:
[----:B------:R-:W-:-:S04]  /*4780*/  IMAD R15, R15, R198, -R5 ;  /* 0x000000c60f0f7224 */ /* 0x000fc800078e0a05 */
[----:B------:R-:W-:-:S05]  /*4790*/  IMAD R15, R2, -0x2, R15 ;  /* 0xfffffffe020f7824 */ /* 0x000fca00078e020f */
[----:B------:R-:W-:Y:S02]  /*47a0*/  VIADDMNMX R20, R15, R198, R20, PT ;  /* 0x000000c60f147246 */ /* 0x000fe40003800114 */
[----:B------:R-:W-:-:S07]  /*47b0*/  VIMNMX R21, R21, R15, !PT ;  /* 0x0000000f15157248 */ /* 0x000fce0007fe0100 */
.L_x_1168:
[----:B------:R-:W-:Y:S01]  /*47c0*/  ISETP.GT.AND P1, PT, R11, -0x1, PT ;  /* 0xffffffff0b00780c */ /* 0x000fe20003f24270 */
[----:B------:R-:W1:Y:S01]  /*47d0*/  SHFL.IDX PT, R9, R14, 0x1, 0x1c1f ;  /* 0x003c1f000e097f89 */ /* 0x000e6200000e0000 */
[----:B------:R-:W-:Y:S02]  /*47e0*/  UISETP.NE.AND UP0, UPT, UR47, URZ, UPT ;  /* 0x0000003f2f00728c */ /* 0x000fe4000bf05270 */
[C---:B------:R-:W-:Y:S02]  /*47f0*/  ISETP.GT.AND P4, PT, R21.reuse, 0x1, P1 ;  /* 0x000000011500780c */ /* 0x040fe40000f84270 */
[----:B------:R-:W-:Y:S02]  /*4800*/  ISETP.GT.AND P5, PT, R21, RZ, P1 ;  /* 0x000000ff1500720c */ /* 0x000fe40000fa4270 */
[C---:B------:R-:W-:Y:S02]  /*4810*/  ISETP.LT.OR P4, PT, R20.reuse, 0x2, P4 ;  /* 0x000000021400780c */ /* 0x040fe40002781670 */
[----:B------:R-:W-:-:S02]  /*4820*/  ISETP.LT.OR P5, PT, R20, 0x1, P5 ;  /* 0x000000011400780c */ /* 0x000fc40002fa1670 */
[----:B------:R-:W-:Y:S02]  /*4830*/  FSEL R153, R153, -INF , !P4 ;  /* 0xff80000099997808 */ /* 0x000fe40006000000 */
[C---:B------:R-:W-:Y:S02]  /*4840*/  ISETP.GT.AND P4, PT, R21.reuse, 0x18, P1 ;  /* 0x000000181500780c */ /* 0x040fe40000f84270 */
[----:B------:R-:W-:Y:S02]  /*4850*/  FSEL R15, R152, -INF , !P5 ;  /* 0xff800000980f7808 */ /* 0x000fe40006800000 */
[----:B------:R-:W-:Y:S02]  /*4860*/  ISETP.LT.OR P4, PT, R20, 0x19, P4 ;  /* 0x000000191400780c */ /* 0x000fe40002781670 */
[C---:B------:R-:W-:Y:S02]  /*4870*/  ISETP.GT.AND P6, PT, R21.reuse, 0x8, P1 ;  /* 0x000000081500780c */ /* 0x040fe40000fc4270 */
[----:B------:R-:W-:-:S02]  /*4880*/  ISETP.GT.AND P2, PT, R21, 0x9, P1 ;  /* 0x000000091500780c */ /* 0x000fc40000f44270 */
[C---:B------:R-:W-:Y:S01]  /*4890*/  ISETP.GT.AND P3, PT, R21.reuse, 0x10, P1 ;  /* 0x000000101500780c */ /* 0x040fe20000f64270 */
[----:B-1----:R-:W-:Y:S01]  /*48a0*/  IMAD.IADD R14, R194, 0x1, R9 ;  /* 0x00000001c20e7824 */ /* 0x002fe200078e0209 */
[C---:B------:R-:W-:Y:S02]  /*48b0*/  ISETP.GT.AND P5, PT, R21.reuse, 0x11, P1 ;  /* 0x000000111500780c */ /* 0x040fe40000fa4270 */
[----:B------:R-:W-:Y:S02]  /*48c0*/  FSEL R164, R164, -INF , !P4 ;  /* 0xff800000a4a47808 */ /* 0x000fe40006000000 */
[----:B------:R-:W-:Y:S02]  /*48d0*/  ISETP.GT.AND P4, PT, R21, 0x29, P1 ;  /* 0x000000291500780c */ /* 0x000fe40000f84270 */
[C---:B------:R-:W-:Y:S02]  /*48e0*/  ISETP.LT.OR P6, PT, R20.reuse, 0x9, P6 ;  /* 0x000000091400780c */ /* 0x040fe400037c1670 */
[----:B------:R-:W-:-:S02]  /*48f0*/  ISETP.LT.OR P2, PT, R20, 0xa, P2 ;  /* 0x0000000a1400780c */ /* 0x000fc40001741670 */
[C---:B------:R-:W-:Y:S02]  /*4900*/  ISETP.LT.OR P3, PT, R20.reuse, 0x11, P3 ;  /* 0x000000111400780c */ /* 0x040fe40001f61670 */
[C---:B------:R-:W-:Y:S02]  /*4910*/  ISETP.LT.OR P5, PT, R20.reuse, 0x12, P5 ;  /* 0x000000121400780c */ /* 0x040fe40002fa1670 */
[----:B------:R-:W-:Y:S02]  /*4920*/  ISETP.LT.OR P4, PT, R20, 0x2a, P4 ;  /* 0x0000002a1400780c */ /* 0x000fe40002781670 */
[----:B------:R-:W-:Y:S02]  /*4930*/  FSEL R156, R156, -INF , !P6 ;  /* 0xff8000009c9c7808 */ /* 0x000fe40007000000 */
[----:B------:R-:W-:Y:S02]  /*4940*/  FSEL R157, R157, -INF , !P2 ;  /* 0xff8000009d9d7808 */ /* 0x000fe40005000000 */
[----:B------:R-:W-:-:S02]  /*4950*/  FSEL R160, R160, -INF , !P3 ;  /* 0xff800000a0a07808 */ /* 0x000fc40005800000 */
[----:B------:R-:W-:Y:S02]  /*4960*/  FSEL R161, R161, -INF , !P5 ;  /* 0xff800000a1a17808 */ /* 0x000fe40006800000 */
[C---:B------:R-:W-:Y:S02]  /*4970*/  ISETP.GT.AND P6, PT, R21.reuse, 0x19, P1 ;  /* 0x000000191500780c */ /* 0x040fe40000fc4270 */
[C---:B------:R-:W-:Y:S02]  /*4980*/  ISETP.GT.AND P2, PT, R21.reuse, 0x20, P1 ;  /* 0x000000201500780c */ /* 0x040fe40000f44270 */
[C---:B------:R-:W-:Y:S02]  /*4990*/  ISETP.GT.AND P3, PT, R21.reuse, 0x21, P1 ;  /* 0x000000211500780c */ /* 0x040fe40000f64270 */
[----:B------:R-:W-:Y:S02]  /*49a0*/  ISETP.GT.AND P5, PT, R21, 0x28, P1 ;  /* 0x000000281500780c */ /* 0x000fe40000fa4270 */
[----:B------:R-:W-:-:S02]  /*49b0*/  FSEL R173, R173, -INF , !P4 ;  /* 0xff800000adad7808 */ /* 0x000fc40006000000 */
[----:B------:R-:W-:Y:S02]  /*49c0*/  PLOP3.LUT P4, PT, PT, PT, UP0, 0x40, 0x0 ;  /* 0x000000000000781c */ /* 0x000fe40003f8e808 */
[C---:B------:R-:W-:Y:S02]  /*49d0*/  ISETP.LT.OR P6, PT, R20.reuse, 0x1a, P6 ;  /* 0x0000001a1400780c */ /* 0x040fe400037c1670 */
[C---:B------:R-:W-:Y:S02]  /*49e0*/  ISETP.LT.OR P2, PT, R20.reuse, 0x21, P2 ;  /* 0x000000211400780c */ /* 0x040fe40001741670 */
[C---:B------:R-:W-:Y:S02]  /*49f0*/  ISETP.LT.OR P3, PT, R20.reuse, 0x22, P3 ;  /* 0x000000221400780c */ /* 0x040fe40001f61670 */
[----:B------:R-:W-:Y:S02]  /*4a00*/  ISETP.LT.OR P5, PT, R20, 0x29, P5 ;  /* 0x000000291400780c */ /* 0x000fe40002fa1670 */
[----:B------:R-:W-:-:S02]  /*4a10*/  FSEL R165, R165, -INF , !P6 ;  /* 0xff800000a5a57808 */ /* 0x000fc40007000000 */
[----:B------:R-:W-:Y:S02]  /*4a20*/  FSEL R168, R168, -INF , !P2 ;  /* 0xff800000a8a87808 */ /* 0x000fe40005000000 */
[----:B------:R-:W-:Y:S02]  /*4a30*/  FSEL R169, R169, -INF , !P3 ;  /* 0xff800000a9a97808 */ /* 0x000fe40005800000 */
[----:B------:R-:W-:Y:S02]  /*4a40*/  FSEL R172, R172, -INF , !P5 ;  /* 0xff800000acac7808 */ /* 0x000fe40006800000 */
[C---:B------:R-:W-:Y:S02]  /*4a50*/  ISETP.GT.AND P6, PT, R21.reuse, 0x30, P1 ;  /* 0x000000301500780c */ /* 0x040fe40000fc4270 */
[C---:B------:R-:W-:Y:S02]  /*4a60*/  ISETP.GT.AND P2, PT, R21.reuse, 0x31, P1 ;  /* 0x000000311500780c */ /* 0x040fe40000f44270 */
[----:B------:R-:W-:-:S02]  /*4a70*/  ISETP.GT.AND P3, PT, R21, 0x38, P1 ;  /* 0x000000381500780c */ /* 0x000fc40000f64270 */
[----:B------:R-:W-:Y:S02]  /*4a80*/  ISETP.GT.AND P5, PT, R21, 0x39, P1 ;  /* 0x000000391500780c */ /* 0x000fe40000fa4270 */
[C---:B------:R-:W-:Y:S02]  /*4a90*/  ISETP.LT.OR P6, PT, R20.reuse, 0x31, P6 ;  /* 0x000000311400780c */ /* 0x040fe400037c1670 */
[C---:B------:R-:W-:Y:S02]  /*4aa0*/  ISETP.LT.OR P2, PT, R20.reuse, 0x32, P2 ;  /* 0x000000321400780c */ /* 0x040fe40001741670 */
[C---:B------:R-:W-:Y:S02]  /*4ab0*/  ISETP.LT.OR P3, PT, R20.reuse, 0x39, P3 ;  /* 0x000000391400780c */ /* 0x040fe40001f61670 */
[----:B------:R-:W-:Y:S01]  /*4ac0*/  ISETP.LT.OR P5, PT, R20, 0x3a, P5 ;  /* 0x0000003a1400780c */ /* 0x000fe20002fa1670 */
[----:B------:R-:W-:Y:S01]  /*4ad0*/  IMAD.IADD R20, R196, 0x1, R9 ;  /* 0x00000001c4147824 */ /* 0x000fe200078e0209 */
[----:B------:R-:W-:-:S02]  /*4ae0*/  FSEL R176, R176, -INF , !P6 ;  /* 0xff800000b0b07808 */ /* 0x000fc40007000000 */
[----:B------:R-:W-:Y:S02]  /*4af0*/  FSEL R177, R177, -INF , !P2 ;  /* 0xff800000b1b17808 */ /* 0x000fe40005000000 */
[----:B------:R-:W-:Y:S02]  /*4b00*/  FSEL R180, R180, -INF , !P3 ;  /* 0xff800000b4b47808 */ /* 0x000fe40005800000 */
[----:B------:R-:W-:Y:S01]  /*4b10*/  FSEL R181, R181, -INF , !P5 ;  /* 0xff800000b5b57808 */ /* 0x000fe20006800000 */
        /* <DEDUP_REMOVED lines=14> */
.L_x_1174:
[----:B------:R-:W-:-:S05]  /*4c00*/  IMAD.U32 R152, RZ, RZ, UR51 ;  /* 0x00000033ff987e24 */ /* 0x000fca000f8e00ff */
[----:B------:R-:W-:-:S13]  /*4c10*/  ISETP.NE.AND P2, PT, R152, 0x1, PT ;  /* 0x000000019800780c */ /* 0x000fda0003f45270 */
[----:B------:R-:W1:Y:S02]  /*4c20*/  @P2 LDC.64 R8, c[0x0][0x9e8] ;  /* 0x00027a00ff082b82 */ /* 0x000e640000000a00 */
[----:B-1----:R-:W-:-:S05]  /*4c30*/  @P2 IMAD.HI.U32 R8, R21, R8, RZ ;  /* 0x0000000815082227 */ /* 0x002fca00078e00ff */
[----:B------:R-:W-:-:S07]  /*4c40*/  @P2 SHF.R.U32.HI R21, RZ, R9, R8 ;  /* 0x00000009ff152219 */ /* 0x000fce0000011608 */
.L_x_1175:
[----:B------:R-:W-:Y:S05]  /*4c50*/  BSYNC B0 ;  /* 0x0000000000007941 */ /* 0x000fea0003800000 */
.L_x_1173:
[----:B------:R-:W-:-:S04]  /*4c60*/  IMAD R5, R21, R152, -R5 ;  /* 0x0000009815057224 */ /* 0x000fc800078e0a05 */
[----:B------:R-:W-:-:S05]  /*4c70*/  IMAD R5, R2, -0x2, R5 ;  /* 0xfffffffe02057824 */ /* 0x000fca00078e0205 */
[----:B------:R-:W-:Y:S02]  /*4c80*/  VIADDMNMX R14, R5, R152, R14, PT ;  /* 0x00000098050e7246 */ /* 0x000fe4000380010e */
[----:B------:R-:W-:-:S07]  /*4c90*/  VIMNMX R20, R20, R5, !PT ;  /* 0x0000000514147248 */ /* 0x000fce0007fe0100 */
.L_x_1172:
[----:B------:R-:W-:Y:S02]  /*4ca0*/  FMNMX.FTZ R8, R15, R12, !PT ;  /* 0x0000000c0f087209 */ /* 0x000fe40007810000 */
[C---:B------:R-:W-:Y:S02]  /*4cb0*/  ISETP.GT.AND P3, PT, R20.reuse, RZ, P1 ;  /* 0x000000ff1400720c */ /* 0x040fe40000f64270 */
[----:B------:R-:W-:Y:S02]  /*4cc0*/  FMNMX.FTZ R5, R153, R8, !PT ;  /* 0x0000000899057209 */ /* 0x000fe40007810000 */
[----:B------:R-:W-:Y:S02]  /*4cd0*/  ISETP.GT.AND P5, PT, R20, 0x1, P1 ;  /* 0x000000011400780c */ /* 0x000fe40000fa4270 */
[----:B------:R-:W-:Y:S02]  /*4ce0*/  FMNMX.FTZ R8, R156, R5, !PT ;  /* 0x000000059c087209 */ /* 0x000fe40007810000 */
[----:B------:R-:W-:-:S02]  /*4cf0*/  ISETP.LT.OR P3, PT, R14, 0x1, P3 ;  /* 0x000000010e00780c */ /* 0x000fc40001f61670 */
[----:B------:R-:W-:Y:S02]  /*4d00*/  FMNMX.FTZ R5, R157, R8, !PT ;  /* 0x000000089d057209 */ /* 0x000fe40007810000 */
[----:B------:R-:W-:Y:S02]  /*4d10*/  ISETP.GT.AND P6, PT, R20, 0x8, P1 ;  /* 0x000000081400780c */ /* 0x000fe40000fc4270 */
[----:B------:R-:W-:Y:S02]  /*4d20*/  FMNMX.FTZ R8, R160, R5, !PT ;  /* 0x00000005a0087209 */ /* 0x000fe40007810000 */
[----:B------:R-:W-:Y:S02]  /*4d30*/  ISETP.LT.OR P5, PT, R14, 0x2, P5 ;  /* 0x000000020e00780c */ /* 0x000fe40002fa1670 */
[----:B------:R-:W-:Y:S02]  /*4d40*/  FMNMX.FTZ R5, R161, R8, !PT ;  /* 0x00000008a1057209 */ /* 0x000fe40007810000 */
[----:B------:R-:W-:-:S02]  /*4d50*/  FSEL R154, R154, -INF , !P3 ;  /* 0xff8000009a9a7808 */ /* 0x000fc40005800000 */
        /* <DEDUP_REMOVED lines=15> */
[----:B------:R-:W-:Y:S02]  /*4e50*/  FSEL R159, R159, -INF , !P2 ;  /* 0xff8000009f9f7808 */ /* 0x000fe40005000000 */
[----:B------:R-:W-:Y:S02]  /*4e60*/  FMNMX.FTZ R8, R180, R5, !PT ;  /* 0x00000005b4087209 */ /* 0x000fe40007810000 */
[----:B------:R-:W-:-:S02]  /*4e70*/  ISETP.LT.OR P4, PT, R14, 0x11, P4 ;  /* 0x000000110e00780c */ /* 0x000fc40002781670 */
[----:B------:R-:W-:Y:S02]  /*4e80*/  FMNMX.FTZ R8, R181, R8, !PT ;  /* 0x00000008b5087209 */ /* 0x000fe40007810000 */
[----:B------:R-:W-:Y:S02]  /*4e90*/  ISETP.GT.AND P6, PT, R20, 0x18, P1 ;  /* 0x000000181400780c */ /* 0x000fe40000fc4270 */
[----:B------:R-:W-:Y:S01]  /*4ea0*/  ISETP.LT.OR P5, PT, R14, 0x12, P5 ;  /* 0x000000120e00780c */ /* 0x000fe20002fa1670 */
[----:B------:R-:W1:Y:S01]  /*4eb0*/  SHFL.BFLY PT, R5, R8, 0x2, 0x1f ;  /* 0x0c401f0008057f89 */ /* 0x000e6200000e0000 */
[----:B------:R-:W-:Y:S02]  /*4ec0*/  FSEL R162, R162, -INF , !P4 ;  /* 0xff800000a2a27808 */ /* 0x000fe40006000000 */
[----:B------:R-:W-:Y:S02]  /*4ed0*/  ISETP.GT.AND P2, PT, R20, 0x19, P1 ;  /* 0x000000191400780c */ /* 0x000fe40000f44270 */
[----:B------:R-:W-:-:S02]  /*4ee0*/  FSEL R163, R163, -INF , !P5 ;  /* 0xff800000a3a37808 */ /* 0x000fc40006800000 */
[----:B------:R-:W-:Y:S02]  /*4ef0*/  ISETP.LT.OR P6, PT, R14, 0x19, P6 ;  /* 0x000000190e00780c */ /* 0x000fe400037c1670 */
[----:B------:R-:W-:Y:S02]  /*4f00*/  ISETP.GT.AND P3, PT, R20, 0x20, P1 ;  /* 0x000000201400780c */ /* 0x000fe40000f64270 */
[----:B------:R-:W-:Y:S02]  /*4f10*/  ISETP.LT.OR P2, PT, R14, 0x1a, P2 ;  /* 0x0000001a0e00780c */ /* 0x000fe40001741670 */
[----:B------:R-:W-:Y:S02]  /*4f20*/  FSEL R166, R166, -INF , !P6 ;  /* 0xff800000a6a67808 */ /* 0x000fe40007000000 */
[----:B------:R-:W-:Y:S02]  /*4f30*/  ISETP.LT.OR P3, PT, R14, 0x21, P3 ;  /* 0x000000210e00780c */ /* 0x000fe40001f61670 */
[----:B------:R-:W-:-:S02]  /*4f40*/  ISETP.GT.AND P4, PT, R20, 0x21, P1 ;  /* 0x000000211400780c */ /* 0x000fc40000f84270 */
[----:B------:R-:W-:Y:S02]  /*4f50*/  FSEL R167, R167, -INF , !P2 ;  /* 0xff800000a7a77808 */ /* 0x000fe40005000000 */
[----:B------:R-:W-:Y:S02]  /*4f60*/  FSEL R170, R170, -INF , !P3 ;  /* 0xff800000aaaa7808 */ /* 0x000fe40005800000 */
[----:B------:R-:W-:Y:S02]  /*4f70*/  ISETP.GT.AND P5, PT, R20, 0x28, P1 ;  /* 0x000000281400780c */ /* 0x000fe40000fa4270 */
[----:B-1----:R-:W-:Y:S02]  /*4f80*/  FMNMX.FTZ R9, R8, R5, !PT ;  /* 0x0000000508097209 */ /* 0x002fe40007810000 */
[----:B------:R-:W-:Y:S02]  /*4f90*/  FMNMX.FTZ R8, R154, R13, !PT ;  /* 0x0000000d9a087209 */ /* 0x000fe40007810000 */
[----:B------:R-:W-:Y:S01]  /*4fa0*/  ISETP.LT.OR P4, PT, R14, 0x22, P4 ;  /* 0x000000220e00780c */ /* 0x000fe20002781670 */
[----:B------:R-:W1:Y:S01]  /*4fb0*/  SHFL.BFLY PT, R152, R9, 0x1, 0x1f ;  /* 0x0c201f0009987f89 */ /* 0x000e6200000e0000 */
[----:B------:R-:W-:-:S02]  /*4fc0*/  ISETP.GT.AND P6, PT, R20, 0x29, P1 ;  /* 0x000000291400780c */ /* 0x000fc40000fc4270 */
[----:B------:R-:W-:Y:S02]  /*4fd0*/  ISETP.LT.OR P5, PT, R14, 0x29, P5 ;  /* 0x000000290e00780c */ /* 0x000fe40002fa1670 */
[----:B------:R-:W-:Y:S02]  /*4fe0*/  FSEL R171, R171, -INF , !P4 ;  /* 0xff800000abab7808 */ /* 0x000fe40006000000 */
[----:B------:R-:W-:Y:S02]  /*4ff0*/  ISETP.GT.AND P2, PT, R20, 0x30, P1 ;  /* 0x000000301400780c */ /* 0x000fe40000f44270 */
[----:B------:R-:W-:Y:S02]  /*5000*/  FSEL R174, R174, -INF , !P5 ;  /* 0xff800000aeae7808 */ /* 0x000fe40006800000 */
[----:B------:R-:W-:Y:S02]  /*5010*/  ISETP.LT.OR P6, PT, R14, 0x2a, P6 ;  /* 0x0000002a0e00780c */ /* 0x000fe400037c1670 */
[----:B------:R-:W-:-:S02]  /*5020*/  ISETP.GT.AND P4, PT, R20, 0x31, P1 ;  /* 0x000000311400780c */ /* 0x000fc40000f84270 */
[C---:B------:R-:W-:Y:S02]  /*5030*/  ISETP.GT.AND P5, PT, R20.reuse, 0x38, P1 ;  /* 0x000000381400780c */ /* 0x040fe40000fa4270 */
[----:B------:R-:W-:Y:S02]  /*5040*/  ISETP.GT.AND P1, PT, R20, 0x39, P1 ;  /* 0x000000391400780c */ /* 0x000fe40000f24270 */
[C---:B------:R-:W-:Y:S02]  /*5050*/  ISETP.LT.OR P2, PT, R14.reuse, 0x31, P2 ;  /* 0x000000310e00780c */ /* 0x040fe40001741670 */
[----:B------:R-:W-:Y:S02]  /*5060*/  FSEL R175, R175, -INF , !P6 ;  /* 0xff800000afaf7808 */ /* 0x000fe40007000000 */
[----:B------:R-:W-:Y:S02]  /*5070*/  ISETP.LT.OR P4, PT, R14, 0x32, P4 ;  /* 0x000000320e00780c */ /* 0x000fe40002781670 */
[----:B-1----:R-:W-:Y:S01]  /*5080*/  FMNMX.FTZ R5, R9, R152, !PT ;  /* 0x0000009809057209 */ /* 0x002fe20007810000 */
[----:B------:R-:W-:Y:S01]  /*5090*/  IMAD.U32 R152, RZ, RZ, UR40 ;  /* 0x00000028ff987e24 */ /* 0x000fe2000f8e00ff */
[----:B------:R-:W-:-:S02]  /*50a0*/  FMNMX.FTZ R9, R155, R8, !PT ;  /* 0x000000089b097209 */ /* 0x000fc40007810000 */
[C---:B------:R-:W-:Y:S01]  /*50b0*/  FSETP.NEU.FTZ.AND P3, PT, R5.reuse, -INF , PT ;  /* 0xff8000000500780b */ /* 0x040fe20003f7d000 */
[----:B------:R-:W-:-:S01]  /*50c0*/  FFMA.FTZ R21, R5, R152, -8 ;  /* 0xc100000005157423 */ /* 0x000fc20000010098 */
[----:B------:R-:W-:Y:S02]  /*50d0*/  FMNMX.FTZ R8, R158, R9, !PT ;  /* 0x000000099e087209 */ /* 0x000fe40007810000 */
[----:B------:R-:W-:Y:S02]  /*50e0*/  FSEL R178, R178, -INF , !P2 ;  /* 0xff800000b2b27808 */ /* 0x000fe40005000000 */
[----:B------:R-:W-:Y:S02]  /*50f0*/  FMNMX.FTZ R9, R159, R8, !PT ;  /* 0x000000089f097209 */ /* 0x000fe40007810000 */
[----:B------:R-:W-:Y:S02]  /*5100*/  ISETP.LT.OR P5, PT, R14, 0x39, P5 ;  /* 0x000000390e00780c */ /* 0x000fe40002fa1670 */
[----:B------:R-:W-:-:S02]  /*5110*/  FMNMX.FTZ R8, R162, R9, !PT ;  /* 0x00000009a2087209 */ /* 0x000fc40007810000 */
[----:B------:R-:W-:Y:S02]  /*5120*/  FSEL R179, R179, -INF , !P4 ;  /* 0xff800000b3b37808 */ /* 0x000fe40006000000 */
[----:B------:R-:W-:Y:S02]  /*5130*/  FMNMX.FTZ R9, R163, R8, !PT ;  /* 0x00000008a3097209 */ /* 0x000fe40007810000 */
[----:B------:R-:W-:Y:S02]  /*5140*/  FSEL R8, R21, RZ, P3 ;  /* 0x000000ff15087208 */ /* 0x000fe40001800000 */
[----:B------:R-:W-:Y:S02]  /*5150*/  FMNMX.FTZ R152, R166, R9, !PT ;  /* 0x00000009a6987209 */ /* 0x000fe40007810000 */
[----:B------:R-:W-:Y:S01]  /*5160*/  ISETP.LT.OR P1, PT, R14, 0x3a, P1 ;  /* 0x0000003a0e00780c */ /* 0x000fe20000f21670 */
[--C-:B------:R-:W-:Y:S01]  /*5170*/  FFMA.FTZ R21, R15, UR40, -R8.reuse ;  /* 0x000000280f157c23 */ /* 0x100fe20008010808 */
[----:B------:R-:W-:Y:S01]  /*5180*/  FMNMX.FTZ R9, R167, R152, !PT ;  /* 0x00000098a7097209 */ /* 0x000fe20007810000 */
[--C-:B------:R-:W-:Y:S01]  /*5190*/  FFMA.FTZ R14, R157, UR40, -R8.reuse ;  /* 0x000000289d0e7c23 */ /* 0x100fe20008010808 */
[----:B------:R-:W-:Y:S01]  /*51a0*/  FSEL R182, R182, -INF , !P5 ;  /* 0xff800000b6b67808 */ /* 0x000fe20006800000 */
[----:B------:R1:W-:Y:S01]  /*51b0*/  MUFU.EX2 R152, R21 ;  /* 0x0000001500987308 */ /* 0x0003e20000000800 */
[----:B------:R-:W-:Y:S01]  /*51c0*/  FMNMX.FTZ R194, R170, R9, !PT ;  /* 0x00000009aac27209 */ /* 0x000fe20007810000 */
[--C-:B------:R-:W-:Y:S01]  /*51d0*/  FFMA.FTZ R157, R160, UR40, -R8.reuse ;  /* 0x00000028a09d7c23 */ /* 0x100fe20008010808 */
[----:B------:R-:W-:Y:S01]  /*51e0*/  FSEL R183, R183, -INF , !P1 ;  /* 0xff800000b7b77808 */ /* 0x000fe20004800000 */
        /* <DEDUP_REMOVED lines=9> */
[----:B-1----:R-:W-:Y:S01]  /*5280*/  FMNMX.FTZ R21, R175, R20, !PT ;  /* 0x00000014af157209 */ /* 0x002fe20007810000 */
[--C-:B------:R-:W-:Y:S01]  /*5290*/  FFMA.FTZ R164, R176, UR40, -R8.reuse ;  /* 0x00000028b0a47c23 */ /* 0x100fe20008010808 */
[----:B------:R-:W-:-:S01]  /*52a0*/  FFMA.FTZ R165, R177, UR40, -R8 ;  /* 0x00000028b1a57c23 */ /* 0x000fc20008010808 */
[----:B------:R-:W-:Y:S01]  /*52b0*/  FFMA.FTZ R181, R181, UR40, -R8 ;  /* 0x00000028b5b57c23 */ /* 0x000fe20008010808 */
[----:B------:R-:W-:Y:S01]  /*52c0*/  FMNMX.FTZ R20, R178, R21, !PT ;  /* 0x00000015b2147209 */ /* 0x000fe20007810000 */
[----:B------:R-:W-:Y:S01]  /*52d0*/  IMAD.U32 R177, RZ, RZ, UR40 ;  /* 0x00000028ffb17e24 */ /* 0x000fe2000f8e00ff */
[----:B------:R-:W-:Y:S01]  /*52e0*/  FSEL R173, R5, RZ, P3 ;  /* 0x000000ff05ad7208 */ /* 0x000fe20001800000 */
[----:B------:R-:W-:Y:S01]  /*52f0*/  MUFU.EX2 R9, R9 ;  /* 0x0000000900097308 */ /* 0x000fe20000000800 */
[----:B------:R-:W-:-:S03]  /*5300*/  FMNMX.FTZ R21, R179, R20, !PT ;  /* 0x00000014b3157209 */ /* 0x000fc60007810000 */
[----:B------:R-:W-:Y:S01]  /*5310*/  FADD.FTZ R173, -R173, R12 ;  /* 0x0000000cadad7221 */ /* 0x000fe20000010100 */
[----:B------:R-:W-:Y:S01]  /*5320*/  FMNMX.FTZ R20, R182, R21, !PT ;  /* 0x00000015b6147209 */ /* 0x000fe20007810000 */
[--C-:B------:R-:W-:Y:S02]  /*5330*/  FFMA.FTZ R21, R161, UR40, -R8.reuse ;  /* 0x00000028a1157c23 */ /* 0x100fe40008010808 */
[----:B------:R-:W-:Y:S01]  /*5340*/  FMUL.FTZ R173, R173, UR40 ;  /* 0x00000028adad7c20 */ /* 0x000fe20008410000 */
[----:B------:R-:W-:Y:S01]  /*5350*/  FMNMX.FTZ R194, R183, R20, !PT ;  /* 0x00000014b7c27209 */ /* 0x000fe20007810000 */
[----:B------:R-:W-:Y:S04]  /*5360*/  MUFU.EX2 R15, R15 ;  /* 0x0000000f000f7308 */ /* 0x000fe80000000800 */
[----:B------:R-:W1:Y:S04]  /*5370*/  SHFL.BFLY PT, R161, R194, 0x2, 0x1f ;  /* 0x0c401f00c2a17f89 */ /* 0x000e6800000e0000 */
[----:B------:R-:W-:Y:S08]  /*5380*/  MUFU.EX2 R20, R157 ;  /* 0x0000009d00147308 */ /* 0x000ff00000000800 */
[----:B------:R3:W-:Y:S08]  /*5390*/  MUFU.EX2 R157, R169 ;  /* 0x000000a9009d7308 */ /* 0x0007f00000000800 */
[----:B------:R-:W4:Y:S01]  /*53a0*/  MUFU.EX2 R173, R173 ;  /* 0x000000ad00ad7308 */ /* 0x000f220000000800 */
[----:B---3--:R-:W-:-:S01]  /*53b0*/  FFMA.FTZ R169, R180, UR40, -R8 ;  /* 0x00000028b4a97c23 */ /* 0x008fc20008010808 */
[----:B-1----:R-:W-:Y:S01]  /*53c0*/  FMNMX.FTZ R195, R194, R161, !PT ;  /* 0x000000a1c2c37209 */ /* 0x002fe20007810000 */
[----:B------:R-:W-:-:S05]  /*53d0*/  FFMA.FTZ R161, R172, UR40, -R8 ;  /* 0x00000028aca17c23 */ /* 0x000fca0008010808 */
[----:B------:R-:W1:Y:S01]  /*53e0*/  MUFU.EX2 R14, R14 ;  /* 0x0000000e000e7308 */ /* 0x000e620000000800 */
[----:B------:R-:W3:Y:S07]  /*53f0*/  SHFL.BFLY PT, R172, R195, 0x1, 0x1f ;  /* 0x0c201f00c3ac7f89 */ /* 0x000eee00000e0000 */
[----:B------:R-:W-:Y:S01]  /*5400*/  MUFU.EX2 R21, R21 ;  /* 0x0000001500157308 */ /* 0x000fe20000000800 */
[----:B----4-:R-:W-:-:S01]  /*5410*/  FFMA.FTZ R180, R173, R3, R152 ;  /* 0x00000003adb47223 */ /* 0x010fc20000010098 */
[-C--:B------:R-:W-:Y:S01]  /*5420*/  FMUL.FTZ R24, R24, R173.reuse ;  /* 0x000000ad18187220 */ /* 0x080fe20000410000 */
[-C--:B------:R-:W-:Y:S01]  /*5430*/  FMUL.FTZ R25, R25, R173.reuse ;  /* 0x000000ad19197220 */ /* 0x080fe20000410000 */
[----:B------:R-:W-:Y:S01]  /*5440*/  FMUL.FTZ R28, R28, R173 ;  /* 0x000000ad1c1c7220 */ /* 0x000fe20000410000 */
[----:B------:R-:W-:-:S01]  /*5450*/  FADD.FTZ R180, R9, R180 ;  /* 0x000000b409b47221 */ /* 0x000fc20000010000 */
        /* <DEDUP_REMOVED lines=11> */
[----:B---3--:R-:W-:Y:S01]  /*5510*/  FMNMX.FTZ R8, R195, R172, !PT ;  /* 0x000000acc3087209 */ /* 0x008fe20007810000 */
[-C--:B------:R-:W-:Y:S01]  /*5520*/  FMUL.FTZ R48, R48, R173.reuse ;  /* 0x000000ad30307220 */ /* 0x080fe20000410000 */
[-C--:B------:R-:W-:Y:S01]  /*5530*/  FMUL.FTZ R49, R49, R173.reuse ;  /* 0x000000ad31317220 */ /* 0x080fe20000410000 */
[----:B------:R-:W-:Y:S01]  /*5540*/  FMUL.FTZ R52, R52, R173 ;  /* 0x000000ad34347220 */ /* 0x000fe20000410000 */
[C---:B------:R-:W-:Y:S01]  /*5550*/  FSETP.NEU.FTZ.AND P1, PT, R8.reuse, -INF , PT ;  /* 0xff8000000800780b */ /* 0x040fe20003f3d000 */
[----:B------:R-:W-:Y:S01]  /*5560*/  FFMA.FTZ R176, R8, R177, -8 ;  /* 0xc100000008b07423 */ /* 0x000fe200000100b1 */
[-C--:B------:R-:W-:Y:S01]  /*5570*/  FMUL.FTZ R53, R53, R173.reuse ;  /* 0x000000ad35357220 */ /* 0x080fe20000410000 */
[----:B------:R-:W-:Y:S01]  /*5580*/  MUFU.EX2 R156, R156 ;  /* 0x0000009c009c7308 */ /* 0x000fe20000000800 */
[-C--:B------:R-:W-:Y:S01]  /*5590*/  FMUL.FTZ R56, R56, R173.reuse ;  /* 0x000000ad38387220 */ /* 0x080fe20000410000 */
[-C--:B------:R-:W-:Y:S01]  /*55a0*/  FMUL.FTZ R57, R57, R173.reuse ;  /* 0x000000ad39397220 */ /* 0x080fe20000410000 */
[----:B------:R-:W-:Y:S01]  /*55b0*/  FSEL R176, R176, RZ, P1 ;  /* 0x000000ffb0b07208 */ /* 0x000fe20000800000 */
[-C--:B------:R-:W-:Y:S01]  /*55c0*/  FMUL.FTZ R60, R60, R173.reuse ;  /* 0x000000ad3c3c7220 */ /* 0x080fe20000410000 */
[-C--:B------:R-:W-:Y:S01]  /*55d0*/  FMUL.FTZ R61, R61, R173.reuse ;  /* 0x000000ad3d3d7220 */ /* 0x080fe20000410000 */
[-C--:B------:R-:W-:Y:S01]  /*55e0*/  FMUL.FTZ R64, R64, R173.reuse ;  /* 0x000000ad40407220 */ /* 0x080fe20000410000 */
[----:B------:R-:W-:Y:S01]  /*55f0*/  FMUL.FTZ R65, R65, R173 ;  /* 0x000000ad41417220 */ /* 0x000fe20000410000 */
[--C-:B------:R-:W-:Y:S01]  /*5600*/  FFMA.FTZ R177, R154, UR40, -R176.reuse ;  /* 0x000000289ab17c23 */ /* 0x100fe200080108b0 */
[----:B------:R-:W-:-:S01]  /*5610*/  FFMA.FTZ R154, R158, UR40, -R176 ;  /* 0x000000289e9a7c23 */ /* 0x000fc200080108b0 */
[--C-:B------:R-:W-:Y:S01]  /*5620*/  FFMA.FTZ R158, R166, UR40, -R176.reuse ;  /* 0x00000028a69e7c23 */ /* 0x100fe200080108b0 */
[----:B------:R-:W-:Y:S01]  /*5630*/  FSEL R166, R8, RZ, P1 ;  /* 0x000000ff08a67208 */ /* 0x000fe20000800000 */
[--C-:B------:R-:W-:Y:S01]  /*5640*/  FFMA.FTZ R172, R155, UR40, -R176.reuse ;  /* 0x000000289bac7c23 */ /* 0x100fe200080108b0 */
[----:B------:R-:W-:-:S01]  /*5650*/  FFMA.FTZ R159, R159, UR40, -R176 ;  /* 0x000000289f9f7c23 */ /* 0x000fc200080108b0 */
[----:B------:R-:W-:Y:S01]  /*5660*/  MUFU.EX2 R177, R177 ;  /* 0x000000b100b17308 */ /* 0x000fe20000000800 */
[----:B------:R-:W-:-:S01]  /*5670*/  FFMA.FTZ R155, R162, UR40, -R176 ;  /* 0x00000028a29b7c23 */ /* 0x000fc200080108b0 */
[----:B------:R-:W-:Y:S01]  /*5680*/  FADD.FTZ R166, -R166, R13 ;  /* 0x0000000da6a67221 */ /* 0x000fe20000010100 */
[----:B------:R-:W-:-:S01]  /*5690*/  FFMA.FTZ R162, R163, UR40, -R176 ;  /* 0x00000028a3a27c23 */ /* 0x000fc200080108b0 */
[--C-:B------:R-:W-:Y:S01]  /*56a0*/  FFMA.FTZ R163, R167, UR40, -R176.reuse ;  /* 0x00000028a7a37c23 */ /* 0x100fe200080108b0 */
[----:B------:R-:W-:-:S01]  /*56b0*/  FFMA.FTZ R13, R170, UR40, -R176 ;  /* 0x00000028aa0d7c23 */ /* 0x000fc200080108b0 */
[----:B------:R-:W-:Y:S01]  /*56c0*/  FMUL.FTZ R166, R166, UR40 ;  /* 0x00000028a6a67c20 */ /* 0x000fe20008410000 */
[----:B------:R-:W-:-:S01]  /*56d0*/  FFMA.FTZ R170, R171, UR40, -R176 ;  /* 0x00000028abaa7c23 */ /* 0x000fc200080108b0 */
[----:B------:R-:W-:Y:S01]  /*56e0*/  MUFU.EX2 R172, R172 ;  /* 0x000000ac00ac7308 */ /* 0x000fe20000000800 */
[----:B------:R-:W-:-:S01]  /*56f0*/  FADD.FTZ R171, R15, R180 ;  /* 0x000000b40fab7221 */ /* 0x000fc20000010000 */
[--C-:B------:R-:W-:Y:S01]  /*5700*/  FFMA.FTZ R174, R174, UR40, -R176.reuse ;  /* 0x00000028aeae7c23 */ /* 0x100fe200080108b0 */
[----:B------:R-:W-:-:S01]  /*5710*/  FFMA.FTZ R175, R175, UR40, -R176 ;  /* 0x00000028afaf7c23 */ /* 0x000fc200080108b0 */
[----:B------:R-:W-:Y:S01]  /*5720*/  FFMA.FTZ R179, R179, UR40, -R176 ;  /* 0x00000028b3b37c23 */ /* 0x000fe200080108b0 */
[----:B-1----:R-:W-:-:S01]  /*5730*/  FADD.FTZ R171, R14, R171 ;  /* 0x000000ab0eab7221 */ /* 0x002fc20000010000 */
[----:B------:R-:W-:Y:S01]  /*5740*/  FFMA.FTZ R182, R182, UR40, -R176 ;  /* 0x00000028b6b67c23 */ /* 0x000fe200080108b0 */
        /* <DEDUP_REMOVED lines=9> */
[----:B------:R-:W3:Y:S01]  /*57e0*/  MUFU.EX2 R154, R154 ;  /* 0x0000009a009a7308 */ /* 0x000ee20000000800 */
[-C--:B------:R-:W-:Y:S01]  /*57f0*/  FMUL.FTZ R84, R84, R173.reuse ;  /* 0x000000ad54547220 */ /* 0x080fe20000410000 */
[-C--:B------:R-:W-:Y:S01]  /*5800*/  FMUL.FTZ R85, R85, R173.reuse ;  /* 0x000000ad55557220 */ /* 0x080fe20000410000 */
[-C--:B------:R-:W-:Y:S01]  /*5810*/  FMUL.FTZ R88, R88, R173.reuse ;  /* 0x000000ad58587220 */ /* 0x080fe20000410000 */
[-C--:B------:R-:W-:Y:S01]  /*5820*/  FMUL.FTZ R89, R89, R173.reuse ;  /* 0x000000ad59597220 */ /* 0x080fe20000410000 */
[-C--:B------:R-:W-:Y:S01]  /*5830*/  FMUL.FTZ R92, R92, R173.reuse ;  /* 0x000000ad5c5c7220 */ /* 0x080fe20000410000 */
[-C--:B------:R-:W-:Y:S01]  /*5840*/  FMUL.FTZ R93, R93, R173.reuse ;  /* 0x000000ad5d5d7220 */ /* 0x080fe20000410000 */
[----:B------:R-:W-:Y:S01]  /*5850*/  FMUL.FTZ R96, R96, R173 ;  /* 0x000000ad60607220 */ /* 0x000fe20000410000 */
[----:B------:R-:W4:Y:S01]  /*5860*/  MUFU.EX2 R159, R159 ;  /* 0x0000009f009f7308 */ /* 0x000f220000000800 */
[----:B-1----:R-:W-:-:S01]  /*5870*/  FFMA.FTZ R167, R166, R4, R177 ;  /* 0x00000004a6a77223 */ /* 0x002fc200000100b1 */
[-C--:B------:R-:W-:Y:S01]  /*5880*/  FMUL.FTZ R97, R97, R173.reuse ;  /* 0x000000ad61617220 */ /* 0x080fe20000410000 */
[-C--:B------:R-:W-:Y:S01]  /*5890*/  FMUL.FTZ R100, R100, R173.reuse ;  /* 0x000000ad64647220 */ /* 0x080fe20000410000 */
[----:B------:R-:W-:Y:S01]  /*58a0*/  FMUL.FTZ R101, R101, R173 ;  /* 0x000000ad65657220 */ /* 0x000fe20000410000 */
[----:B------:R-:W-:-:S01]  /*58b0*/  FADD.FTZ R167, R172, R167 ;  /* 0x000000a7aca77221 */ /* 0x000fc20000010000 */
[-C--:B------:R-:W-:Y:S01]  /*58c0*/  FMUL.FTZ R104, R104, R173.reuse ;  /* 0x000000ad68687220 */ /* 0x080fe20000410000 */
[----:B------:R-:W-:Y:S01]  /*58d0*/  FMUL.FTZ R105, R105, R173 ;  /* 0x000000ad69697220 */ /* 0x000fe20000410000 */
[----:B------:R-:W1:Y:S01]  /*58e0*/  MUFU.EX2 R155, R155 ;  /* 0x0000009b009b7308 */ /* 0x000e620000000800 */
[----:B---3--:R-:W-:-:S01]  /*58f0*/  FADD.FTZ R180, R154, R167 ;  /* 0x000000a79ab47221 */ /* 0x008fc20000010000 */
[----:B------:R-:W-:Y:S01]  /*5900*/  FFMA.FTZ R167, R178, UR40, -R176 ;  /* 0x00000028b2a77c23 */ /* 0x000fe200080108b0 */
[----:B------:R-:W-:-:S01]  /*5910*/  FADD.FTZ R178, R20, R171 ;  /* 0x000000ab14b27221 */ /* 0x000fc20000010000 */
[----:B------:R-:W-:Y:S01]  /*5920*/  FFMA.FTZ R176, R183, UR40, -R176 ;  /* 0x00000028b7b07c23 */ /* 0x000fe200080108b0 */
[-C--:B------:R-:W-:Y:S01]  /*5930*/  FMUL.FTZ R108, R108, R173.reuse ;  /* 0x000000ad6c6c7220 */ /* 0x080fe20000410000 */
[----:B------:R-:W-:Y:S01]  /*5940*/  FMUL.FTZ R109, R109, R173 ;  /* 0x000000ad6d6d7220 */ /* 0x000fe20000410000 */
[----:B------:R-:W-:-:S01]  /*5950*/  FADD.FTZ R178, R21, R178 ;  /* 0x000000b215b27221 */ /* 0x000fc20000010000 */
[----:B------:R-:W3:Y:S01]  /*5960*/  MUFU.EX2 R162, R162 ;  /* 0x000000a200a27308 */ /* 0x000ee20000000800 */
[----:B----4-:R-:W-:-:S01]  /*5970*/  FADD.FTZ R180, R159, R180 ;  /* 0x000000b49fb47221 */ /* 0x010fc20000010000 */
[----:B------:R-:W-:Y:S01]  /*5980*/  F2FP.SATFINITE.E4M3.F32.PACK_AB_MERGE_C R159, R159, R154, RZ ;  /* 0x0000009a9f9f723e */ /* 0x000fe200048070ff */
[-C--:B------:R-:W-:Y:S01]  /*5990*/  FMUL.FTZ R112, R112, R173.reuse ;  /* 0x000000ad70707220 */ /* 0x080fe20000410000 */
[-C--:B------:R-:W-:Y:S01]  /*59a0*/  FMUL.FTZ R113, R113, R173.reuse ;  /* 0x000000ad71717220 */ /* 0x080fe20000410000 */
[-C--:B------:R-:W-:Y:S01]  /*59b0*/  FMUL.FTZ R116, R116, R173.reuse ;  /* 0x000000ad74747220 */ /* 0x080fe20000410000 */
[-C--:B------:R-:W-:Y:S01]  /*59c0*/  FMUL.FTZ R117, R117, R173.reuse ;  /* 0x000000ad75757220 */ /* 0x080fe20000410000 */
[----:B------:R-:W-:Y:S01]  /*59d0*/  FMUL.FTZ R120, R120, R173 ;  /* 0x000000ad78787220 */ /* 0x000fe20000410000 */
[----:B------:R-:W4:Y:S01]  /*59e0*/  MUFU.EX2 R158, R158 ;  /* 0x0000009e009e7308 */ /* 0x000f220000000800 */
        /* <DEDUP_REMOVED lines=18> */
[----:B------:R-:W-:Y:S01]  /*5b10*/  FMUL.FTZ R149, R149, R173 ;  /* 0x000000ad95957220 */ /* 0x000fe20000410000 */
[-C--:B------:R-:W-:Y:S01]  /*5b20*/  FMUL.FTZ R26, R26, R166.reuse ;  /* 0x000000a61a1a7220 */ /* 0x080fe20000410000 */
[-C--:B------:R-:W-:Y:S01]  /*5b30*/  FMUL.FTZ R27, R27, R166.reuse ;  /* 0x000000a61b1b7220 */ /* 0x080fe20000410000 */
[-C--:B------:R-:W-:Y:S01]  /*5b40*/  FMUL.FTZ R30, R30, R166.reuse ;  /* 0x000000a61e1e7220 */ /* 0x080fe20000410000 */
[-C--:B------:R-:W-:Y:S01]  /*5b50*/  FMUL.FTZ R31, R31, R166.reuse ;  /* 0x000000a61f1f7220 */ /* 0x080fe20000410000 */
[----:B------:R-:W5:Y:S01]  /*5b60*/  MUFU.EX2 R170, R170 ;  /* 0x000000aa00aa7308 */ /* 0x000f620000000800 */
[-C--:B------:R-:W-:Y:S01]  /*5b70*/  FMUL.FTZ R34, R34, R166.reuse ;  /* 0x000000a622227220 */ /* 0x080fe20000410000 */
[-C--:B------:R-:W-:Y:S01]  /*5b80*/  FMUL.FTZ R35, R35, R166.reuse ;  /* 0x000000a623237220 */ /* 0x080fe20000410000 */
[-C--:B------:R-:W-:Y:S01]  /*5b90*/  FMUL.FTZ R38, R38, R166.reuse ;  /* 0x000000a626267220 */ /* 0x080fe20000410000 */
[-C--:B------:R-:W-:Y:S01]  /*5ba0*/  FMUL.FTZ R39, R39, R166.reuse ;  /* 0x000000a627277220 */ /* 0x080fe20000410000 */
[-C--:B------:R-:W-:Y:S01]  /*5bb0*/  FMUL.FTZ R42, R42, R166.reuse ;  /* 0x000000a62a2a7220 */ /* 0x080fe20000410000 */
[-C--:B------:R-:W-:Y:S01]  /*5bc0*/  FMUL.FTZ R43, R43, R166.reuse ;  /* 0x000000a62b2b7220 */ /* 0x080fe20000410000 */
[-C--:B------:R-:W-:Y:S01]  /*5bd0*/  FMUL.FTZ R46, R46, R166.reuse ;  /* 0x000000a62e2e7220 */ /* 0x080fe20000410000 */
[----:B------:R-:W0:Y:S01]  /*5be0*/  MUFU.EX2 R161, R161 ;  /* 0x000000a100a17308 */ /* 0x000e220000000800 */
[-C--:B------:R-:W-:Y:S01]  /*5bf0*/  FMUL.FTZ R47, R47, R166.reuse ;  /* 0x000000a62f2f7220 */ /* 0x080fe20000410000 */
[-C--:B------:R-:W-:Y:S01]  /*5c00*/  FMUL.FTZ R50, R50, R166.reuse ;  /* 0x000000a632327220 */ /* 0x080fe20000410000 */
[-C--:B------:R-:W-:Y:S01]  /*5c10*/  FMUL.FTZ R51, R51, R166.reuse ;  /* 0x000000a633337220 */ /* 0x080fe20000410000 */
[-C--:B------:R-:W-:Y:S01]  /*5c20*/  FMUL.FTZ R54, R54, R166.reuse ;  /* 0x000000a636367220 */ /* 0x080fe20000410000 */
[-C--:B------:R-:W-:Y:S01]  /*5c30*/  FMUL.FTZ R55, R55, R166.reuse ;  /* 0x000000a637377220 */ /* 0x080fe20000410000 */
[-C--:B------:R-:W-:Y:S01]  /*5c40*/  FMUL.FTZ R58, R58, R166.reuse ;  /* 0x000000a63a3a7220 */ /* 0x080fe20000410000 */
[-C--:B------:R-:W-:Y:S01]  /*5c50*/  FMUL.FTZ R59, R59, R166.reuse ;  /* 0x000000a63b3b7220 */ /* 0x080fe20000410000 */
[----:B------:R2:W-:Y:S01]  /*5c60*/  MUFU.EX2 R12, R181 ;  /* 0x000000b5000c7308 */ /* 0x0005e20000000800 */
[-C--:B------:R-:W-:Y:S01]  /*5c70*/  FMUL.FTZ R62, R62, R166.reuse ;  /* 0x000000a63e3e7220 */ /* 0x080fe20000410000 */
[-C--:B------:R-:W-:Y:S01]  /*5c80*/  FMUL.FTZ R63, R63, R166.reuse ;  /* 0x000000a63f3f7220 */ /* 0x080fe20000410000 */
[-C--:B------:R-:W-:Y:S01]  /*5c90*/  FMUL.FTZ R66, R66, R166.reuse ;  /* 0x000000a642427220 */ /* 0x080fe20000410000 */
[-C--:B------:R-:W-:Y:S01]  /*5ca0*/  FMUL.FTZ R67, R67, R166.reuse ;  /* 0x000000a643437220 */ /* 0x080fe20000410000 */
[-C--:B------:R-:W-:Y:S01]  /*5cb0*/  FMUL.FTZ R70, R70, R166.reuse ;  /* 0x000000a646467220 */ /* 0x080fe20000410000 */
[-C--:B------:R-:W-:Y:S01]  /*5cc0*/  FMUL.FTZ R71, R71, R166.reuse ;  /* 0x000000a647477220 */ /* 0x080fe20000410000 */
[----:B------:R-:W-:Y:S01]  /*5cd0*/  FMUL.FTZ R74, R74, R166 ;  /* 0x000000a64a4a7220 */ /* 0x000fe20000410000 */
[----:B------:R-:W-:Y:S01]  /*5ce0*/  MUFU.EX2 R3, R174 ;  /* 0x000000ae00037308 */ /* 0x000fe20000000800 */
[----:B--2---:R-:W-:-:S01]  /*5cf0*/  FADD.FTZ R181, R153, R178 ;  /* 0x000000b299b57221 */ /* 0x004fc20000010000 */
[----:B----4-:R-:W-:Y:S01]  /*5d00*/  FADD.FTZ R178, R158, R171 ;  /* 0x000000ab9eb27221 */ /* 0x010fe20000010000 */
[-C--:B------:R-:W-:Y:S01]  /*5d10*/  FMUL.FTZ R75, R75, R166.reuse ;  /* 0x000000a64b4b7220 */ /* 0x080fe20000410000 */
[----:B------:R-:W-:Y:S01]  /*5d20*/  FMUL.FTZ R78, R78, R166 ;  /* 0x000000a64e4e7220 */ /* 0x000fe20000410000 */
[----:B------:R-:W-:-:S01]  /*5d30*/  FADD.FTZ R181, R160, R181 ;  /* 0x000000b5a0b57221 */ /* 0x000fc20000010000 */
[----:B-1----:R-:W-:Y:S01]  /*5d40*/  FADD.FTZ R178, R163, R178 ;  /* 0x000000b2a3b27221 */ /* 0x002fe20000010000 */
[----:B------:R-:W-:Y:S01]  /*5d50*/  F2FP.SATFINITE.E4M3.F32.PACK_AB_MERGE_C R160, R160, R153, RZ ;  /* 0x00000099a0a0723e */ /* 0x000fe200048070ff */
[----:B------:R-:W1:Y:S01]  /*5d60*/  MUFU.EX2 R168, R168 ;  /* 0x000000a800a87308 */ /* 0x000e620000000800 */
[----:B------:R-:W-:-:S01]  /*5d70*/  FADD.FTZ R180, R156, R181 ;  /* 0x000000b59cb47221 */ /* 0x000fc20000010000 */
[----:B---3--:R-:W-:Y:S01]  /*5d80*/  FADD.FTZ R171, R13, R178 ;  /* 0x000000b20dab7221 */ /* 0x008fe20000010000 */
[----:B------:R-:W-:Y:S01]  /*5d90*/  F2FP.SATFINITE.E4M3.F32.PACK_AB_MERGE_C R163, R163, R158, RZ ;  /* 0x0000009ea3a3723e */ /* 0x000fe200048070ff */
[----:B------:R-:W-:Y:S01]  /*5da0*/  FMUL.FTZ R79, R79, R166 ;  /* 0x000000a64f4f7220 */ /* 0x000fe20000410000 */
[----:B------:R-:W-:-:S01]  /*5db0*/  FADD.FTZ R180, R157, R180 ;  /* 0x000000b49db47221 */ /* 0x000fc20000010000 */
[----:B-----5:R-:W-:Y:S01]  /*5dc0*/  FADD.FTZ R178, R170, R171 ;  /* 0x000000abaab27221 */ /* 0x020fe20000010000 */
[----:B------:R-:W-:Y:S01]  /*5dd0*/  F2FP.SATFINITE.E4M3.F32.PACK_AB_MERGE_C R154, R21, R20, R160 ;  /* 0x00000014159a723e */ /* 0x000fe200048070a0 */
[----:B------:R0:W2:Y:S01]  /*5de0*/  MUFU.EX2 R4, R175 ;  /* 0x000000af00047308 */ /* 0x0000a20000000800 */
[----:B------:R-:W-:Y:S01]  /*5df0*/  F2FP.SATFINITE.E4M3.F32.PACK_AB_MERGE_C R155, R162, R155, R163 ;  /* 0x0000009ba29b723e */ /* 0x000fe200048070a3 */
[-C--:B------:R-:W-:Y:S01]  /*5e00*/  FMUL.FTZ R82, R82, R166.reuse ;  /* 0x000000a652527220 */ /* 0x080fe20000410000 */
[-C--:B------:R-:W-:Y:S01]  /*5e10*/  FMUL.FTZ R83, R83, R166.reuse ;  /* 0x000000a653537220 */ /* 0x080fe20000410000 */
[-C--:B------:R-:W-:Y:S01]  /*5e20*/  FMUL.FTZ R86, R86, R166.reuse ;  /* 0x000000a656567220 */ /* 0x080fe20000410000 */
[-C--:B------:R-:W-:Y:S01]  /*5e30*/  FMUL.FTZ R87, R87, R166.reuse ;  /* 0x000000a657577220 */ /* 0x080fe20000410000 */
[-C--:B------:R-:W-:Y:S01]  /*5e40*/  FMUL.FTZ R90, R90, R166.reuse ;  /* 0x000000a65a5a7220 */ /* 0x080fe20000410000 */
[----:B------:R-:W-:Y:S01]  /*5e50*/  FMUL.FTZ R91, R91, R166 ;  /* 0x000000a65b5b7220 */ /* 0x000fe20000410000 */
[----:B------:R-:W3:Y:S01]  /*5e60*/  MUFU.EX2 R164, R164 ;  /* 0x000000a400a47308 */ /* 0x000ee20000000800 */
[----:B0-----:R-:W-:-:S01]  /*5e70*/  FADD.FTZ R175, R161, R180 ;  /* 0x000000b4a1af7221 */ /* 0x001fc20000010000 */
[----:B-1----:R-:W-:Y:S01]  /*5e80*/  F2FP.SATFINITE.E4M3.F32.PACK_AB_MERGE_C R161, R168, R161, RZ ;  /* 0x000000a1a8a1723e */ /* 0x002fe200048070ff */
[-C--:B------:R-:W-:Y:S01]  /*5e90*/  FMUL.FTZ R94, R94, R166.reuse ;  /* 0x000000a65e5e7220 */ /* 0x080fe20000410000 */
[----:B------:R-:W-:Y:S01]  /*5ea0*/  FMUL.FTZ R95, R95, R166 ;  /* 0x000000a65f5f7220 */ /* 0x000fe20000410000 */
[----:B------:R-:W-:-:S01]  /*5eb0*/  FADD.FTZ R175, R168, R175 ;  /* 0x000000afa8af7221 */ /* 0x000fc20000010000 */
[----:B------:R-:W-:Y:S01]  /*5ec0*/  F2FP.SATFINITE.E4M3.F32.PACK_AB_MERGE_C R156, R157, R156, R161 ;  /* 0x0000009c9d9c723e */ /* 0x000fe200048070a1 */
        /* <DEDUP_REMOVED lines=17> */
[----:B------:R4:W5:Y:S01]  /*5fe0*/  MUFU.EX2 R174, R179 ;  /* 0x000000b300ae7308 */ /* 0x0009620000000800 */
[-C--:B------:R-:W-:Y:S01]  /*5ff0*/  FMUL.FTZ R127, R127, R166.reuse ;  /* 0x000000a67f7f7220 */ /* 0x080fe20000410000 */
[-C--:B------:R-:W-:Y:S01]  /*6000*/  FMUL.FTZ R130, R130, R166.reuse ;  /* 0x000000a682827220 */ /* 0x080fe20000410000 */
[-C--:B------:R-:W-:Y:S01]  /*6010*/  FMUL.FTZ R131, R131, R166.reuse ;  /* 0x000000a683837220 */ /* 0x080fe20000410000 */
[-C--:B------:R-:W-:Y:S01]  /*6020*/  FMUL.FTZ R134, R134, R166.reuse ;  /* 0x000000a686867220 */ /* 0x080fe20000410000 */
[-C--:B------:R-:W-:Y:S01]  /*6030*/  FMUL.FTZ R135, R135, R166.reuse ;  /* 0x000000a687877220 */ /* 0x080fe20000410000 */
[-C--:B------:R-:W-:Y:S01]  /*6040*/  FMUL.FTZ R138, R138, R166.reuse ;  /* 0x000000a68a8a7220 */ /* 0x080fe20000410000 */
[----:B------:R-:W-:Y:S01]  /*6050*/  FMUL.FTZ R139, R139, R166 ;  /* 0x000000a68b8b7220 */ /* 0x000fe20000410000 */
[----:B------:R-:W5:Y:S01]  /*6060*/  MUFU.EX2 R169, R169 ;  /* 0x000000a900a97308 */ /* 0x000f620000000800 */
[----:B----4-:R-:W-:-:S01]  /*6070*/  FADD.FTZ R179, R3, R178 ;  /* 0x000000b203b37221 */ /* 0x010fc20000010000 */
[-C--:B------:R-:W-:Y:S01]  /*6080*/  FMUL.FTZ R142, R142, R166.reuse ;  /* 0x000000a68e8e7220 */ /* 0x080fe20000410000 */
[-C--:B------:R-:W-:Y:S01]  /*6090*/  FMUL.FTZ R143, R143, R166.reuse ;  /* 0x000000a68f8f7220 */ /* 0x080fe20000410000 */
[----:B------:R-:W-:Y:S01]  /*60a0*/  FMUL.FTZ R146, R146, R166 ;  /* 0x000000a692927220 */ /* 0x000fe20000410000 */
[----:B--2---:R-:W-:-:S01]  /*60b0*/  FADD.FTZ R178, R4, R179 ;  /* 0x000000b304b27221 */ /* 0x004fc20000010000 */
[----:B------:R-:W-:Y:S01]  /*60c0*/  F2FP.SATFINITE.E4M3.F32.PACK_AB_MERGE_C R179, R14, R15, RZ ;  /* 0x0000000f0eb3723e */ /* 0x000fe200048070ff */
[----:B---3--:R-:W-:-:S01]  /*60d0*/  FADD.FTZ R14, R164, R175 ;  /* 0x000000afa40e7221 */ /* 0x008fc20000010000 */
[----:B------:R-:W2:Y:S01]  /*60e0*/  MUFU.EX2 R182, R182 ;  /* 0x000000b600b67308 */ /* 0x000ea20000000800 */
[----:B0-----:R-:W-:-:S01]  /*60f0*/  FADD.FTZ R15, R167, R178 ;  /* 0x000000b2a70f7221 */ /* 0x001fc20000010000 */
[----:B------:R-:W-:Y:S01]  /*6100*/  F2FP.SATFINITE.E4M3.F32.PACK_AB_MERGE_C R152, R9, R152, R179 ;  /* 0x000000980998723e */ /* 0x000fe200048070b3 */
[----:B-1----:R-:W-:-:S01]  /*6110*/  FADD.FTZ R14, R165, R14 ;  /* 0x0000000ea50e7221 */ /* 0x002fc20000010000 */
[----:B------:R-:W-:Y:S01]  /*6120*/  FMUL.FTZ R147, R147, R166 ;  /* 0x000000a693937220 */ /* 0x000fe20000410000 */
[----:B-----5:R-:W-:-:S01]  /*6130*/  FADD.FTZ R15, R174, R15 ;  /* 0x0000000fae0f7221 */ /* 0x020fc20000010000 */
[-C--:B------:R-:W-:Y:S01]  /*6140*/  FMUL.FTZ R150, R150, R166.reuse ;  /* 0x000000a696967220 */ /* 0x080fe20000410000 */
[----:B------:R-:W-:Y:S01]  /*6150*/  FMUL.FTZ R151, R151, R166 ;  /* 0x000000a697977220 */ /* 0x000fe20000410000 */
[----:B------:R-:W0:Y:S01]  /*6160*/  MUFU.EX2 R171, R176 ;  /* 0x000000b000ab7308 */ /* 0x000e220000000800 */
[----:B------:R-:W-:-:S01]  /*6170*/  FADD.FTZ R153, R169, R14 ;  /* 0x0000000ea9997221 */ /* 0x000fc20000010000 */
[----:B------:R-:W-:-:S02]  /*6180*/  F2FP.SATFINITE.E4M3.F32.PACK_AB_MERGE_C R14, R4, R3, RZ ;  /* 0x00000003040e723e */ /* 0x000fc400048070ff */
[C---:B------:R-:W-:Y:S01]  /*6190*/  F2FP.SATFINITE.E4M3.F32.PACK_AB_MERGE_C R158, R12.reuse, R169, RZ ;  /* 0x000000a90c9e723e */ /* 0x040fe200048070ff */
[----:B------:R-:W-:Y:S01]  /*61a0*/  FADD.FTZ R3, R12, R153 ;  /* 0x000000990c037221 */ /* 0x000fe20000010000 */
[----:B------:R-:W-:Y:S02]  /*61b0*/  F2FP.SATFINITE.E4M3.F32.PACK_AB_MERGE_C R153, R172, R177, R159 ;  /* 0x000000b1ac99723e */ /* 0x000fe4000480709f */
[----:B------:R-:W-:Y:S01]  /*61c0*/  F2FP.SATFINITE.E4M3.F32.PACK_AB_MERGE_C R158, R165, R164, R158 ;  /* 0x000000a4a59e723e */ /* 0x000fe2000480709e */
[----:B--2---:R-:W-:-:S01]  /*61d0*/  FADD.FTZ R4, R182, R15 ;  /* 0x0000000fb6047221 */ /* 0x004fc20000010000 */
[----:B------:R-:W-:Y:S02]  /*61e0*/  F2FP.SATFINITE.E4M3.F32.PACK_AB_MERGE_C R157, R170, R13, R14 ;  /* 0x0000000daa9d723e */ /* 0x000fe4000480700e */
[C---:B0-----:R-:W-:Y:S01]  /*61f0*/  F2FP.SATFINITE.E4M3.F32.PACK_AB_MERGE_C R182, R171.reuse, R182, RZ ;  /* 0x000000b6abb6723e */ /* 0x041fe200048070ff */
[----:B------:R-:W-:-:S03]  /*6200*/  FADD.FTZ R4, R171, R4 ;  /* 0x00000004ab047221 */ /* 0x000fc60000010000 */
[----:B------:R-:W-:Y:S01]  /*6210*/  F2FP.SATFINITE.E4M3.F32.PACK_AB_MERGE_C R159, R174, R167, R182 ;  /* 0x000000a7ae9f723e */ /* 0x000fe200048070b6 */
[----:B------:R-:W-:Y:S06]  /*6220*/  @!P0 BRA `(.L_x_1176) ;  /* 0x0000000000048947 */ /* 0x000fec0003800000 */
[----:B------:R-:W-:Y:S01]  /*6230*/  BPT.TRAP 0x1 ;  /* 0x000000040000795c */ /* 0x000fe20000300000 */
.L_x_1176:
[----:B------:R0:W1:Y:S01]  /*6240*/  SYNCS.PHASECHK.TRANS64.TRYWAIT P1, [UR56+0x28450], R10 ;  /* 0x0284500aff0075a7 */ /* 0x0000620008020178 */
[----:B------:R-:W-:Y:S05]  /*6250*/  @!P0 BRA `(.L_x_1177) ;  /* 0x0000000000048947 */ /* 0x000fea0003800000 */
[----:B------:R-:W-:Y:S01]  /*6260*/  BPT.TRAP 0x1 ;  /* 0x000000040000795c */ /* 0x000fe20000300000 */
.L_x_1177:
[----:B------:R-:W-:Y:S01]  /*6270*/  VIADD R9, R197, 0x8 ;  /* 0x00000008c5097836 */ /* 0x000fe20000000000 */
[----:B-1----:R-:W-:Y:S06]  /*6280*/  @P1 BRA `(.L_x_1178) ;  /* 0x0000000000081947 */ /* 0x002fec0003800000 */
[----:B------:R-:W1:Y:S02]  /*6290*/  SYNCS.PHASECHK.TRANS64.TRYWAIT P1, [UR56+0x28450], R10 ;  /* 0x0284500aff0075a7 */ /* 0x000e640008020178 */
[----:B-1----:R-:W-:Y:S05]  /*62a0*/  @!P1 BRA `(.L_x_1179) ;  /* 0x000000d000309947 */ /* 0x002fea0003800000 */
.L_x_1178:
[----:B------:R2:W-:Y:S01]  /*62b0*/  BAR.SYNC.DEFER_BLOCKING R9, 0x100 ;  /* 0x000400090000751d */ /* 0x0005e20000010000 */
[----:B------:R-:W-:-:S05]  /*62c0*/  ULEA UR6, UR43, UR50, 0xa ;  /* 0x000000322b067291 */ /* 0x000fca000f8e503f */
[----:B------:R-:W-:Y:S01]  /*62d0*/  UMOV UR7, 0x80000020 ;  /* 0x8000002000077882 */ /* 0x000fe20000000000 */
[----:B------:R-:W-:-:S06]  /*62e0*/  WARPGROUP.ARRIVE ;  /* 0x00000000000079c5 */ /* 0x000fcc0000000000 */
        /* <DEDUP_REMOVED lines=10> */
.L_x_1180:
[----:B------:R-:W-:Y:S01]  /*6390*/  UIADD3 UR56, UR56, 0x28460, URZ ;  /* 0x0002846038387890 */ /* 0x000fe2000fffe03f */
[C---:B------:R-:W-:Y:S01]  /*63a0*/  ISETP.GT.AND P1, PT, R11.reuse, UR58, PT ;  /* 0x0000003a0b007c0c */ /* 0x040fe2000bf24270 */
[----:B------:R-:W-:Y:S02]  /*63b0*/  VIADD R11, R11, 0xffffffff ;  /* 0xffffffff0b0b7836 */ /* 0x000fe40000000000 */
[----:B------:R-:W-:Y:S01]  /*63c0*/  UPRMT UR56, UR57, 0x654, UR56 ;  /* 0x0000065439387896 */ /* 0x000fe20008000038 */
[----:B-1----:R-:W-:Y:S02]  /*63d0*/  IMAD.MOV.U32 R13, RZ, RZ, R8 ;  /* 0x000000ffff0d7224 */ /* 0x002fe400078e0008 */
[----:B------:R-:W-:-:S06]  /*63e0*/  IMAD.MOV.U32 R12, RZ, RZ, R5 ;  /* 0x000000ffff0c7224 */ /* 0x000fcc00078e0005 */
[----:B------:R-:W-:Y:S01]  /*63f0*/  SYNCS.ARRIVE.TRANS64.RED.A1T0 RZ, [UR56], RZ ;  /* 0x000000ffffff79a7 */ /* 0x000fe20008100438 */
[----:B------:R-:W-:Y:S05]  /*6400*/  @P1 BRA `(.L_x_1181) ;  /* 0xffffffdc001c1947 */ /* 0x000fea000383ffff */
.L_x_1162:
[----:B------:R-:W-:Y:S01]  /*6410*/  UISETP.NE.AND UP1, UPT, UR48, URZ, UPT ;  /* 0x0000003f3000728c */ /* 0x000fe2000bf25270 */
[----:B------:R-:W-:Y:S01]  /*6420*/  IADD3 R7, -R7, 0x1, RZ ;  /* 0x0000000107077810 */ /* 0x000fe20007ffe1ff */
[----:B------:R-:W-:Y:S02]  /*6430*/  UISETP.NE.AND UP0, UPT, UR47, URZ, UPT ;  /* 0x0000003f2f00728c */ /* 0x000fe4000bf05270 */
[----:B------:R-:W-:Y:S02]  /*6440*/  UIADD3 UR11, UR38, 0x7f, URZ ;  /* 0x0000007f260b7890 */ /* 0x000fe4000fffe03f */
[----:B------:R-:W-:Y:S02]  /*6450*/  IMAD R6, R6, UR39, R7 ;  /* 0x0000002706067c24 */ /* 0x000fe4000f8e0207 */
[----:B------:R-:W-:-:S03]  /*6460*/  PLOP3.LUT P1, PT, PT, PT, UP0, 0x40, 0x0 ;  /* 0x000000000000781c */ /* 0x000fc60003f2e808 */
[----:B------:R-:W-:Y:S01]  /*6470*/  @UP1 ULDC UR6, c[0x0][0x44c] ;  /* 0x0001130000061ab9 */ /* 0x000fe20000000800 */
[----:B------:R-:W-:Y:S01]  /*6480*/  @UP1 ULDC UR14, c[0x0][0x450] ;  /* 0x00011400000e1ab9 */ /* 0x000fe20000000800 */
[----:B------:R-:W-:-:S04]  /*6490*/  UIMAD.WIDE.U32 UR6, UR11, UR6, URZ ;  /* 0x000000060b0672a5 */ /* 0x000fc8000f8e003f */
[----:B------:R-:W-:-:S06]  /*64a0*/  @UP1 USHF.R.U32.HI UR11, URZ, UR14, UR7 ;  /* 0x0000000e3f0b1299 */ /* 0x000fcc0008011607 */
[----:B------:R-:W-:-:S04]  /*64b0*/  VIADD R6, R6, UR11 ;  /* 0x0000000b06067c36 */ /* 0x000fc80008000000 */
[----:B------:R-:W-:Y:S01]  /*64c0*/  VIADD R7, R6, -UR10 ;  /* 0x8000000a06077c36 */ /* 0x000fe20008000000 */
[----:B------:R-:W-:Y:S06]  /*64d0*/  @P1 BRA `(.L_x_1182) ;  /* 0x0000000000441947 */ /* 0x000fec0003800000 */
[----:B------:R-:W-:-:S13]  /*64e0*/  ISETP.GT.AND P1, PT, R6, -0x1, PT ;  /* 0xffffffff0600780c */ /* 0x000fda0003f24270 */
[----:B------:R-:W-:Y:S05]  /*64f0*/  @P1 BRA `(.L_x_1183) ;  /* 0x0000000000201947 */ /* 0x000fea0003800000 */
[----:B------:R-:W3:Y:S01]  /*6500*/  LDC R13, c[0x0][0x9e4] ;  /* 0x00027900ff0d7b82 */ /* 0x000ee20000000800 */
[----:B------:R-:W-:Y:S02]  /*6510*/  LOP3.LUT R9, RZ, R6, RZ, 0x33, !PT ;  /* 0x00000006ff097212 */ /* 0x000fe400078e33ff */
[----:B---3--:R-:W-:-:S13]  /*6520*/  ISETP.NE.AND P1, PT, R13, 0x1, PT ;  /* 0x000000010d00780c */ /* 0x008fda0003f25270 */
[----:B------:R-:W3:Y:S02]  /*6530*/  @P1 LDC.64 R14, c[0x0][0x9e8] ;  /* 0x00027a00ff0e1b82 */ /* 0x000ee40000000a00 */
[----:B---3--:R-:W-:-:S05]  /*6540*/  @P1 IMAD.HI.U32 R6, R9, R14, RZ ;  /* 0x0000000e09061227 */ /* 0x008fca00078e00ff */
[----:B------:R-:W-:-:S04]  /*6550*/  @P1 SHF.R.U32.HI R9, RZ, R15, R6 ;  /* 0x0000000fff091219 */ /* 0x000fc80000011606 */
[----:B------:R-:W-:Y:S01]  /*6560*/  LOP3.LUT R6, RZ, R9, RZ, 0x33, !PT ;  /* 0x00000009ff067212 */ /* 0x000fe200078e33ff */
[----:B------:R-:W-:Y:S06]  /*6570*/  BRA `(.L_x_1184) ;  /* 0x0000000000147947 */ /* 0x000fec0003800000 */
.L_x_1183:
[----:B------:R-:W3:Y:S02]  /*6580*/  LDC R13, c[0x0][0x9e4] ;  /* 0x00027900ff0d7b82 */ /* 0x000ee40000000800 */
[----:B---3--:R-:W-:-:S13]  /*6590*/  ISETP.NE.AND P1, PT, R13, 0x1, PT ;  /* 0x000000010d00780c */ /* 0x008fda0003f25270 */
[----:B------:R-:W0:Y:S02]  /*65a0*/  @P1 LDC.64 R14, c[0x0][0x9e8] ;  /* 0x00027a00ff0e1b82 */ /* 0x000e240000000a00 */
[----:B01----:R-:W-:-:S05]  /*65b0*/  @P1 IMAD.HI.U32 R10, R6, R14, RZ ;  /* 0x0000000e060a1227 */ /* 0x003fca00078e00ff */
[----:B------:R-:W-:-:S07]  /*65c0*/  @P1 SHF.R.U32.HI R6, RZ, R15, R10 ;  /* 0x0000000fff061219 */ /* 0x000fce000001160a */
.L_x_1184:
[----:B------:R-:W-:-:S05]  /*65d0*/  IMAD R6, R6, R13, RZ ;  /* 0x0000000d06067224 */ /* 0x000fca00078e02ff */
[----:B------:R-:W-:-:S07]  /*65e0*/  VIMNMX R7, R7, R6, !PT ;  /* 0x0000000607077248 */ /* 0x000fce0007fe0100 */
.L_x_1182:
[----:B------:R-:W-:-:S05]  /*65f0*/  VIADD R7, R7, 0x3f ;  /* 0x0000003f07077836 */ /* 0x000fca0000000000 */
[----:B------:R-:W-:-:S04]  /*6600*/  SHF.R.S32.HI R6, RZ, 0x1f, R7 ;  /* 0x0000001fff067819 */ /* 0x000fc80000011407 */
[----:B------:R-:W-:-:S04]  /*6610*/  LEA.HI R6, R6, R7, RZ, 0x6 ;  /* 0x0000000706067211 */ /* 0x000fc800078f30ff */
[----:B------:R-:W-:-:S04]  /*6620*/  SHF.R.S32.HI R6, RZ, 0x6, R6 ;  /* 0x00000006ff067819 */ /* 0x000fc80000011406 */
[----:B------:R-:W-:-:S04]  /*6630*/  VIMNMX R6, R6, UR41, !PT ;  /* 0x0000002906067c48 */ /* 0x000fc8000ffe0100 */
[----:B------:R-:W-:-:S13]  /*6640*/  ISETP.GE.AND P1, PT, R11, R6, PT ;  /* 0x000000060b00720c */ /* 0x000fda0003f26270 */
[----:B------:R-:W-:Y:S05]  /*6650*/  @!P1 BRA `(.L_x_1185) ;  /* 0x00000018001c9947 */ /* 0x000fea0003800000 */
[----:B------:R-:W-:Y:S02]  /*6660*/  IMAD.MOV.U32 R9, RZ, RZ, R8 ;  /* 0x000000ffff097224 */ /* 0x000fe400078e0008 */
[----:B01----:R-:W-:-:S07]  /*6670*/  IMAD.MOV.U32 R10, RZ, RZ, R5 ;  /* 0x000000ffff0a7224 */ /* 0x003fce00078e0005 */
.L_x_1196:
[----:B------:R-:W-:Y:S01]  /*6680*/  UIADD3 UR43, UR43, 0x1, URZ ;  /* 0x000000012b2b7890 */ /* 0x000fe2000fffe03f */
[C---:B------:R-:W-:Y:S01]  /*6690*/  ISETP.GT.AND P1, PT, R11.reuse, R6, PT ;  /* 0x000000060b00720c */ /* 0x040fe20003f24270 */
[----:B------:R-:W-:Y:S02]  /*66a0*/  VIADD R11, R11, 0xffffffff ;  /* 0xffffffff0b0b7836 */ /* 0x000fe40000000000 */
[----:B------:R-:W-:-:S04]  /*66b0*/  UISETP.NE.AND UP0, UPT, UR43, 0x2, UPT ;  /* 0x000000022b00788c */ /* 0x000fc8000bf05270 */
[----:B------:R-:W-:Y:S02]  /*66c0*/  USEL UR6, URZ, 0x1, UP0 ;  /* 0x000000013f067887 */ /* 0x000fe40008000000 */
[----:B------:R-:W-:Y:S02]  /*66d0*/  USEL UR43, UR43, URZ, UP0 ;  /* 0x0000003f2b2b7287 */ /* 0x000fe40008000000 */
[----:B------:R-:W-:Y:S01]  /*66e0*/  ULOP3.LUT UR44, UR44, UR6, URZ, 0x3c, !UPT ;  /* 0x000000062c2c7292 */ /* 0x000fe2000f8e3c3f */
[----:B01----:R-:W-:Y:S11]  /*66f0*/  @!P0 BRA `(.L_x_1186) ;  /* 0x0000000000048947 */ /* 0x003ff60003800000 */
[----:B------:R-:W-:Y:S01]  /*6700*/  BPT.TRAP 0x1 ;  /* 0x000000040000795c */ /* 0x000fe20000300000 */
.L_x_1186:
[----:B------:R-:W0:Y:S01]  /*6710*/  S2UR UR54, SR_CgaCtaId ;  /* 0x00000000003679c3 */ /* 0x000e220000008800 */
[----:B------:R-:W-:Y:S01]  /*6720*/  UMOV UR6, 0x400 ;  /* 0x0000040000067882 */ /* 0x000fe20000000000 */
[----:B------:R-:W-:-:S05]  /*6730*/  IMAD.U32 R7, RZ, RZ, UR44 ;  /* 0x0000002cff077e24 */ /* 0x000fca000f8e00ff */
[----:B------:R-:W-:Y:S01]  /*6740*/  SHF.L.U32 R7, R7, 0x1f, RZ ;  /* 0x0000001f07077819 */ /* 0x000fe200000006ff */
[----:B0-----:R-:W-:-:S04]  /*6750*/  ULEA UR6, UR54, UR6, 0x18 ;  /* 0x0000000636067291 */ /* 0x001fc8000f8ec03f */
[----:B------:R-:W-:-:S09]  /*6760*/  ULEA UR51, UR43, UR6, 0x3 ;  /* 0x000000062b337291 */ /* 0x000fd2000f8e183f */
[----:B------:R0:W1:Y:S01]  /*6770*/  SYNCS.PHASECHK.TRANS64.TRYWAIT P2, [UR51+0x28430], R7 ;  /* 0x02843007ff0075a7 */ /* 0x0000620008040173 */
[----:B------:R-:W-:Y:S05]  /*6780*/  @!P0 BRA `(.L_x_1187) ;  /* 0x0000000000048947 */ /* 0x000fea0003800000 */
[----:B------:R-:W-:Y:S01]  /*6790*/  BPT.TRAP 0x1 ;  /* 0x000000040000795c */ /* 0x000fe20000300000 */
.L_x_1187:
[----:B-1----:R-:W-:Y:S05]  /*67a0*/  @P2 BRA `(.L_x_1188) ;  /* 0x0000000000082947 */ /* 0x002fea0003800000 */
[----:B------:R-:W1:Y:S02]  /*67b0*/  SYNCS.PHASECHK.TRANS64.TRYWAIT P2, [UR51+0x28430], R7 ;  /* 0x02843007ff0075a7 */ /* 0x000e640008040173 */
[----:B-1----:R-:W-:Y:S05]  /*67c0*/  @!P2 BRA `(.L_x_1189) ;  /* 0x000000cc0000a947 */ /* 0x002fea0003800000 */
.L_x_1188:
[----:B------:R-:W-:Y:S01]  /*67d0*/  ULEA UR34, UR43, UR49, 0xa ;  /* 0x000000312b227291 */ /* 0x000fe2000f8e503f */
[----:B------:R-:W-:Y:S01]  /*67e0*/  WARPGROUP.ARRIVE ;  /* 0x00000000000079c5 */ /* 0x000fe20000000000 */
[----:B------:R-:W-:Y:S01]  /*67f0*/  UMOV UR35, 0x40000040 ;  /* 0x4000004000237882 */ /* 0x000fe20000000000 */
[----:B------:R-:W-:Y:S01]  /*6800*/  UMOV UR7, 0x40000040 ;  /* 0x4000004000077882 */ /* 0x000fe20000000000 */
[----:B------:R-:W-:-:S03]  /*6810*/  UIADD3 UR6, UR34, 0x2, URZ ;  /* 0x0000000222067890 */ /* 0x000fc6000fffe03f */
[----:B-12---:R-:W1:Y:S01]  /*6820*/  S2R R0, SR_TID.X ;  /* 0x0000000000007919 */ /* 0x006e620000002100 */
        /* <DEDUP_REMOVED lines=13> */
[----:B-1----:R-:W-:-:S04]  /*6900*/  SHF.R.U32.HI R195, RZ, 0x7, R0 ;  /* 0x00000007ffc37819 */ /* 0x002fc80000011600 */
        /* <DEDUP_REMOVED lines=26> */
.L_x_1190:
[----:B------:R-:W-:Y:S01]  /*6ab0*/  FMNMX.FTZ R8, R152, R10, !PT ;  /* 0x0000000a98087209 */ /* 0x000fe20007810000 */
[----:B------:R-:W-:-:S03]  /*6ac0*/  UIADD3 UR6, UR51, 0x28440, URZ ;  /* 0x0002844033067890 */ /* 0x000fc6000fffe03f */
[----:B------:R-:W-:Y:S01]  /*6ad0*/  FMNMX.FTZ R5, R153, R8, !PT ;  /* 0x0000000899057209 */ /* 0x000fe20007810000 */
[----:B------:R-:W-:-:S03]  /*6ae0*/  UPRMT UR6, UR54, 0x654, UR6 ;  /* 0x0000065436067896 */ /* 0x000fc60008000006 */
[----:B------:R-:W-:-:S04]  /*6af0*/  FMNMX.FTZ R8, R156, R5, !PT ;  /* 0x000000059c087209 */ /* 0x000fc80007810000 */
[----:B------:R-:W-:Y:S02]  /*6b00*/  FMNMX.FTZ R5, R157, R8, !PT ;  /* 0x000000089d057209 */ /* 0x000fe40007810000 */
[----:B------:R-:W-:Y:S02]  /*6b10*/  SYNCS.ARRIVE.TRANS64.RED.A1T0 RZ, [UR6], RZ ;  /* 0x000000ffffff79a7 */ /* 0x000fe40008100406 */
        /* <DEDUP_REMOVED lines=11> */
[----:B------:R-:W-:Y:S02]  /*6bd0*/  FMNMX.FTZ R12, R181, R8, !PT ;  /* 0x00000008b50c7209 */ /* 0x000fe40007810000 */
[----:B------:R-:W-:-:S03]  /*6be0*/  FMNMX.FTZ R8, R154, R9, !PT ;  /* 0x000000099a087209 */ /* 0x000fc60007810000 */
[----:B------:R-:W2:Y:S02]  /*6bf0*/  SHFL.BFLY PT, R5, R12, 0x2, 0x1f ;  /* 0x0c401f000c057f89 */ /* 0x000ea400000e0000 */
[----:B--2---:R-:W-:Y:S01]  /*6c00*/  FMNMX.FTZ R14, R12, R5, !PT ;  /* 0x000000050c0e7209 */ /* 0x004fe20007810000 */
[----:B------:R-:W-:Y:S01]  /*6c10*/  IMAD.U32 R12, RZ, RZ, UR40 ;  /* 0x00000028ff0c7e24 */ /* 0x000fe2000f8e00ff */
[----:B------:R-:W-:-:S03]  /*6c20*/  FMNMX.FTZ R5, R155, R8, !PT ;  /* 0x000000089b057209 */ /* 0x000fc60007810000 */
[----:B------:R-:W2:Y:S01]  /*6c30*/  SHFL.BFLY PT, R13, R14, 0x1, 0x1f ;  /* 0x0c201f000e0d7f89 */ /* 0x000ea200000e0000 */
[----:B------:R-:W-:-:S04]  /*6c40*/  FMNMX.FTZ R8, R158, R5, !PT ;  /* 0x000000059e087209 */ /* 0x000fc80007810000 */
[----:B------:R-:W-:-:S04]  /*6c50*/  FMNMX.FTZ R5, R159, R8, !PT ;  /* 0x000000089f057209 */ /* 0x000fc80007810000 */
[----:B------:R-:W-:Y:S02]  /*6c60*/  FMNMX.FTZ R8, R162, R5, !PT ;  /* 0x00000005a2087209 */ /* 0x000fe40007810000 */
[----:B--2---:R-:W-:Y:S02]  /*6c70*/  FMNMX.FTZ R5, R14, R13, !PT ;  /* 0x0000000d0e057209 */ /* 0x004fe40007810000 */
[----:B------:R-:W-:-:S03]  /*6c80*/  FMNMX.FTZ R13, R163, R8, !PT ;  /* 0x00000008a30d7209 */ /* 0x000fc60007810000 */
[C---:B------:R-:W-:Y:S01]  /*6c90*/  FFMA.FTZ R14, R5.reuse, R12, -8 ;  /* 0xc1000000050e7423 */ /* 0x040fe2000001000c */
[----:B------:R-:W-:Y:S01]  /*6ca0*/  FMNMX.FTZ R8, R166, R13, !PT ;  /* 0x0000000da6087209 */ /* 0x000fe20007810000 */
[----:B------:R-:W-:Y:S02]  /*6cb0*/  FADD.FTZ R10, -R5, R10 ;  /* 0x0000000a050a7221 */ /* 0x000fe40000010100 */
[----:B------:R-:W-:-:S01]  /*6cc0*/  FFMA.FTZ R21, R157, UR40, -R14 ;  /* 0x000000289d157c23 */ /* 0x000fc2000801080e */
[----:B------:R-:W-:Y:S01]  /*6cd0*/  FMNMX.FTZ R13, R167, R8, !PT ;  /* 0x00000008a70d7209 */ /* 0x000fe20007810000 */
[----:B------:R-:W-:Y:S01]  /*6ce0*/  FMUL.FTZ R10, R10, UR40 ;  /* 0x000000280a0a7c20 */ /* 0x000fe20008410000 */
[--C-:B------:R-:W-:Y:S01]  /*6cf0*/  FFMA.FTZ R12, R156, UR40, -R14.reuse ;  /* 0x000000289c0c7c23 */ /* 0x100fe2000801080e */
[----:B------:R-:W-:-:S01]  /*6d00*/  FFMA.FTZ R20, R161, UR40, -R14 ;  /* 0x00000028a1147c23 */ /* 0x000fc2000801080e */
[----:B------:R-:W-:Y:S01]  /*6d10*/  FMNMX.FTZ R8, R170, R13, !PT ;  /* 0x0000000daa087209 */ /* 0x000fe20007810000 */
[----:B------:R-:W-:-:S01]  /*6d20*/  FFMA.FTZ R13, R152, UR40, -R14 ;  /* 0x00000028980d7c23 */ /* 0x000fc2000801080e */
[--C-:B------:R-:W-:Y:S01]  /*6d30*/  FFMA.FTZ R152, R153, UR40, -R14.reuse ;  /* 0x0000002899987c23 */ /* 0x100fe2000801080e */
[----:B------:R-:W-:-:S01]  /*6d40*/  FFMA.FTZ R153, R164, UR40, -R14 ;  /* 0x00000028a4997c23 */ /* 0x000fc2000801080e */
[----:B------:R-:W-:Y:S01]  /*6d50*/  FMNMX.FTZ R15, R171, R8, !PT ;  /* 0x00000008ab0f7209 */ /* 0x000fe20007810000 */
[----:B------:R-:W-:-:S01]  /*6d60*/  FFMA.FTZ R164, R172, UR40, -R14 ;  /* 0x00000028aca47c23 */ /* 0x000fc2000801080e */
[----:B------:R-:W2:Y:S01]  /*6d70*/  MUFU.EX2 R10, R10 ;  /* 0x0000000a000a7308 */ /* 0x000ea20000000800 */
[----:B------:R-:W-:-:S01]  /*6d80*/  FFMA.FTZ R156, R168, UR40, -R14 ;  /* 0x00000028a89c7c23 */ /* 0x000fc2000801080e */
[----:B------:R-:W-:Y:S01]  /*6d90*/  FMNMX.FTZ R8, R174, R15, !PT ;  /* 0x0000000fae087209 */ /* 0x000fe20007810000 */
[----:B------:R-:W-:-:S01]  /*6da0*/  FFMA.FTZ R168, R177, UR40, -R14 ;  /* 0x00000028b1a87c23 */ /* 0x000fc2000801080e */
[--C-:B------:R-:W-:Y:S01]  /*6db0*/  FFMA.FTZ R180, R180, UR40, -R14.reuse ;  /* 0x00000028b4b47c23 */ /* 0x100fe2000801080e */
[----:B------:R-:W-:-:S01]  /*6dc0*/  FFMA.FTZ R161, R176, UR40, -R14 ;  /* 0x00000028b0a17c23 */ /* 0x000fc2000801080e */
[----:B------:R-:W-:-:S02]  /*6dd0*/  FMNMX.FTZ R15, R175, R8, !PT ;  /* 0x00000008af0f7209 */ /* 0x000fc40007810000 */
[----:B------:R-:W3:Y:S02]  /*6de0*/  MUFU.EX2 R13, R13 ;  /* 0x0000000d000d7308 */ /* 0x000ee40000000800 */
[----:B------:R-:W-:-:S04]  /*6df0*/  FMNMX.FTZ R8, R178, R15, !PT ;  /* 0x0000000fb2087209 */ /* 0x000fc80007810000 */
[----:B------:R-:W-:Y:S02]  /*6e00*/  FMNMX.FTZ R15, R179, R8, !PT ;  /* 0x00000008b30f7209 */ /* 0x000fe40007810000 */
[----:B------:R-:W4:Y:S01]  /*6e10*/  MUFU.EX2 R152, R152 ;  /* 0x0000009800987308 */ /* 0x000f220000000800 */
[----:B--2---:R-:W-:Y:S01]  /*6e20*/  FMUL.FTZ R24, R24, R10 ;  /* 0x0000000a18187220 */ /* 0x004fe20000410000 */
[----:B------:R-:W-:Y:S01]  /*6e30*/  FMNMX.FTZ R8, R182, R15, !PT ;  /* 0x0000000fb6087209 */ /* 0x000fe20007810000 */
[----:B------:R-:W-:-:S01]  /*6e40*/  FFMA.FTZ R15, R160, UR40, -R14 ;  /* 0x00000028a00f7c23 */ /* 0x000fc2000801080e */
[--C-:B------:R-:W-:Y:S01]  /*6e50*/  FFMA.FTZ R160, R165, UR40, -R14.reuse ;  /* 0x00000028a5a07c23 */ /* 0x100fe2000801080e */
[----:B------:R-:W-:-:S01]  /*6e60*/  FFMA.FTZ R165, R173, UR40, -R14 ;  /* 0x00000028ada57c23 */ /* 0x000fc2000801080e */
[----:B------:R-:W-:Y:S01]  /*6e70*/  FMNMX.FTZ R8, R183, R8, !PT ;  /* 0x00000008b7087209 */ /* 0x000fe20007810000 */
[----:B------:R-:W-:Y:S01]  /*6e80*/  IMAD.U32 R173, RZ, RZ, UR40 ;  /* 0x00000028ffad7e24 */ /* 0x000fe2000f8e00ff */
[----:B------:R-:W2:Y:S01]  /*6e90*/  MUFU.EX2 R12, R12 ;  /* 0x0000000c000c7308 */ /* 0x000ea20000000800 */
[-C--:B------:R-:W-:Y:S01]  /*6ea0*/  FMUL.FTZ R25, R25, R10.reuse ;  /* 0x0000000a19197220 */ /* 0x080fe20000410000 */
[-C--:B------:R-:W-:Y:S01]  /*6eb0*/  FMUL.FTZ R28, R28, R10.reuse ;  /* 0x0000000a1c1c7220 */ /* 0x080fe20000410000 */
[----:B------:R-:W5:Y:S01]  /*6ec0*/  SHFL.BFLY PT, R157, R8, 0x2, 0x1f ;  /* 0x0c401f00089d7f89 */ /* 0x000f6200000e0000 */
        /* <DEDUP_REMOVED lines=22> */
[----:B------:R-:W-:Y:S01]  /*7030*/  FMUL.FTZ R68, R68, R10 ;  /* 0x0000000a44447220 */ /* 0x000fe20000410000 */
[----:B-----5:R-:W-:Y:S01]  /*7040*/  FMNMX.FTZ R194, R8, R157, !PT ;  /* 0x0000009d08c27209 */ /* 0x020fe20007810000 */
[--C-:B------:R-:W-:Y:S01]  /*7050*/  FFMA.FTZ R157, R169, UR40, -R14.reuse ;  /* 0x00000028a99d7c23 */ /* 0x100fe2000801080e */
[----:B------:R-:W-:-:S01]  /*7060*/  FFMA.FTZ R14, R181, UR40, -R14 ;  /* 0x00000028b50e7c23 */ /* 0x000fc2000801080e */
[-C--:B------:R-:W-:Y:S01]  /*7070*/  FMUL.FTZ R69, R69, R10.reuse ;  /* 0x0000000a45457220 */ /* 0x080fe20000410000 */
[-C--:B------:R-:W-:Y:S01]  /*7080*/  FMUL.FTZ R72, R72, R10.reuse ;  /* 0x0000000a48487220 */ /* 0x080fe20000410000 */
[----:B------:R-:W5:Y:S01]  /*7090*/  SHFL.BFLY PT, R169, R194, 0x1, 0x1f ;  /* 0x0c201f00c2a97f89 */ /* 0x000f6200000e0000 */
        /* <DEDUP_REMOVED lines=23> */
[----:B-----5:R-:W-:Y:S01]  /*7210*/  FMNMX.FTZ R8, R194, R169, !PT ;  /* 0x000000a9c2087209 */ /* 0x020fe20007810000 */
[----:B------:R-:W-:Y:S01]  /*7220*/  MUFU.EX2 R157, R157 ;  /* 0x0000009d009d7308 */ /* 0x000fe20000000800 */
[-C--:B------:R-:W-:Y:S01]  /*7230*/  FMUL.FTZ R113, R113, R10.reuse ;  /* 0x0000000a71717220 */ /* 0x080fe20000410000 */
[-C--:B------:R-:W-:Y:S01]  /*7240*/  FMUL.FTZ R116, R116, R10.reuse ;  /* 0x0000000a74747220 */ /* 0x080fe20000410000 */
[----:B------:R-:W-:Y:S01]  /*7250*/  FMUL.FTZ R117, R117, R10 ;  /* 0x0000000a75757220 */ /* 0x000fe20000410000 */
[C---:B------:R-:W-:Y:S01]  /*7260*/  FADD.FTZ R9, -R8.reuse, R9 ;  /* 0x0000000908097221 */ /* 0x040fe20000010100 */
[----:B------:R-:W-:-:S01]  /*7270*/  FFMA.FTZ R172, R8, R173, -8 ;  /* 0xc100000008ac7423 */ /* 0x000fc200000100ad */
[-C--:B------:R-:W-:Y:S01]  /*7280*/  FMUL.FTZ R120, R120, R10.reuse ;  /* 0x0000000a78787220 */ /* 0x080fe20000410000 */
[----:B------:R-:W-:Y:S01]  /*7290*/  FMUL.FTZ R121, R121, R10 ;  /* 0x0000000a79797220 */ /* 0x000fe20000410000 */
[----:B------:R-:W-:Y:S01]  /*72a0*/  FMUL.FTZ R9, R9, UR40 ;  /* 0x0000002809097c20 */ /* 0x000fe20008410000 */
        /* <DEDUP_REMOVED lines=9> */
[----:B---3--:R-:W-:Y:S01]  /*7340*/  FFMA.FTZ R171, R10, R3, R13 ;  /* 0x000000030aab7223 */ /* 0x008fe2000001000d */
[----:B------:R-:W-:-:S01]  /*7350*/  FFMA.FTZ R166, R166, UR40, -R172 ;  /* 0x00000028a6a67c23 */ /* 0x000fc200080108ac */
[--C-:B------:R-:W-:Y:S01]  /*7360*/  FFMA.FTZ R167, R167, UR40, -R172.reuse ;  /* 0x00000028a7a77c23 */ /* 0x100fe200080108ac */
[----:B------:R-:W-:-:S01]  /*7370*/  FFMA.FTZ R174, R174, UR40, -R172 ;  /* 0x00000028aeae7c23 */ /* 0x000fc200080108ac */
[----:B------:R-:W3:Y:S01]  /*7380*/  MUFU.EX2 R154, R154 ;  /* 0x0000009a009a7308 */ /* 0x000ee20000000800 */
[----:B----4-:R-:W-:-:S01]  /*7390*/  FADD.FTZ R171, R152, R171 ;  /* 0x000000ab98ab7221 */ /* 0x010fc20000010000 */
[--C-:B------:R-:W-:Y:S01]  /*73a0*/  FFMA.FTZ R175, R175, UR40, -R172.reuse ;  /* 0x00000028afaf7c23 */ /* 0x100fe200080108ac */
[----:B------:R-:W-:-:S01]  /*73b0*/  FFMA.FTZ R179, R179, UR40, -R172 ;  /* 0x00000028b3b37c23 */ /* 0x000fc200080108ac */
[----:B------:R-:W-:Y:S01]  /*73c0*/  FFMA.FTZ R182, R182, UR40, -R172 ;  /* 0x00000028b6b67c23 */ /* 0x000fe200080108ac */
[----:B--2---:R-:W-:-:S01]  /*73d0*/  FADD.FTZ R176, R12, R171 ;  /* 0x000000ab0cb07221 */ /* 0x004fc20000010000 */
[--C-:B------:R-:W-:Y:S01]  /*73e0*/  FFMA.FTZ R171, R178, UR40, -R172.reuse ;  /* 0x00000028b2ab7c23 */ /* 0x100fe200080108ac */
[----:B------:R-:W-:-:S01]  /*73f0*/  FFMA.FTZ R172, R183, UR40, -R172 ;  /* 0x00000028b7ac7c23 */ /* 0x000fc200080108ac */
[----:B------:R-:W2:Y:S01]  /*7400*/  MUFU.EX2 R155, R155 ;  /* 0x0000009b009b7308 */ /* 0x000ea20000000800 */
        /* <DEDUP_REMOVED lines=8> */
[----:B---3--:R-:W-:-:S01]  /*7490*/  FFMA.FTZ R4, R9, R4, R154 ;  /* 0x0000000409047223 */ /* 0x008fc2000001009a */
        /* <DEDUP_REMOVED lines=9> */
[----:B------:R-:W-:Y:S01]  /*7530*/  FMUL.FTZ R149, R149, R10 ;  /* 0x0000000a95957220 */ /* 0x000fe20000410000 */
[-C--:B------:R-:W-:Y:S01]  /*7540*/  FMUL.FTZ R26, R26, R9.reuse ;  /* 0x000000091a1a7220 */ /* 0x080fe20000410000 */
[-C--:B------:R-:W-:Y:S01]  /*7550*/  FMUL.FTZ R27, R27, R9.reuse ;  /* 0x000000091b1b7220 */ /* 0x080fe20000410000 */
[-C--:B------:R-:W-:Y:S01]  /*7560*/  FMUL.FTZ R30, R30, R9.reuse ;  /* 0x000000091e1e7220 */ /* 0x080fe20000410000 */
[-C--:B------:R-:W-:Y:S01]  /*7570*/  FMUL.FTZ R31, R31, R9.reuse ;  /* 0x000000091f1f7220 */ /* 0x080fe20000410000 */
[----:B------:R-:W2:Y:S01]  /*7580*/  MUFU.EX2 R159, R159 ;  /* 0x0000009f009f7308 */ /* 0x000ea20000000800 */
[-C--:B------:R-:W-:Y:S01]  /*7590*/  FMUL.FTZ R34, R34, R9.reuse ;  /* 0x0000000922227220 */ /* 0x080fe20000410000 */
[-C--:B------:R-:W-:Y:S01]  /*75a0*/  FMUL.FTZ R35, R35, R9.reuse ;  /* 0x0000000923237220 */ /* 0x080fe20000410000 */
[-C--:B------:R-:W-:Y:S01]  /*75b0*/  FMUL.FTZ R38, R38, R9.reuse ;  /* 0x0000000926267220 */ /* 0x080fe20000410000 */
[-C--:B------:R-:W-:Y:S01]  /*75c0*/  FMUL.FTZ R39, R39, R9.reuse ;  /* 0x0000000927277220 */ /* 0x080fe20000410000 */
[-C--:B------:R-:W-:Y:S01]  /*75d0*/  FMUL.FTZ R42, R42, R9.reuse ;  /* 0x000000092a2a7220 */ /* 0x080fe20000410000 */
[-C--:B------:R-:W-:Y:S01]  /*75e0*/  FMUL.FTZ R43, R43, R9.reuse ;  /* 0x000000092b2b7220 */ /* 0x080fe20000410000 */
[-C--:B------:R-:W-:Y:S01]  /*75f0*/  FMUL.FTZ R46, R46, R9.reuse ;  /* 0x000000092e2e7220 */ /* 0x080fe20000410000 */
[----:B------:R-:W4:Y:S01]  /*7600*/  MUFU.EX2 R162, R162 ;  /* 0x000000a200a27308 */ /* 0x000f220000000800 */
        /* <DEDUP_REMOVED lines=17> */
[----:B------:R-:W-:Y:S01]  /*7720*/  FADD.FTZ R177, R15, R176 ;  /* 0x000000b00fb17221 */ /* 0x000fe20000010000 */
[----:B---3--:R-:W-:Y:S01]  /*7730*/  F2FP.SATFINITE.E4M3.F32.PACK_AB_MERGE_C R158, R173, R158, RZ ;  /* 0x0000009ead9e723e */ /* 0x008fe200048070ff */
[----:B------:R-:W-:Y:S01]  /*7740*/  FMUL.FTZ R75, R75, R9 ;  /* 0x000000094b4b7220 */ /* 0x000fe20000410000 */
[----:B------:R-:W-:-:S01]  /*7750*/  FADD.FTZ R180, R173, R180 ;  /* 0x000000b4adb47221 */ /* 0x000fc20000010000 */
[-C--:B------:R-:W-:Y:S01]  /*7760*/  FMUL.FTZ R78, R78, R9.reuse ;  /* 0x000000094e4e7220 */ /* 0x080fe20000410000 */
[----:B------:R-:W-:Y:S01]  /*7770*/  FMUL.FTZ R79, R79, R9 ;  /* 0x000000094f4f7220 */ /* 0x000fe20000410000 */
[----:B------:R-:W0:Y:S01]  /*7780*/  MUFU.EX2 R167, R167 ;  /* 0x000000a700a77308 */ /* 0x000e220000000800 */
[----:B--2---:R-:W-:-:S01]  /*7790*/  FADD.FTZ R181, R159, R180 ;  /* 0x000000b49fb57221 */ /* 0x004fc20000010000 */
[-C--:B------:R-:W-:Y:S01]  /*77a0*/  FMUL.FTZ R82, R82, R9.reuse ;  /* 0x0000000952527220 */ /* 0x080fe20000410000 */
[-C--:B------:R-:W-:Y:S01]  /*77b0*/  FMUL.FTZ R83, R83, R9.reuse ;  /* 0x0000000953537220 */ /* 0x080fe20000410000 */
[----:B------:R-:W-:Y:S01]  /*77c0*/  FMUL.FTZ R86, R86, R9 ;  /* 0x0000000956567220 */ /* 0x000fe20000410000 */
[----:B----4-:R-:W-:-:S01]  /*77d0*/  FADD.FTZ R181, R162, R181 ;  /* 0x000000b5a2b57221 */ /* 0x010fc20000010000 */
[-C--:B------:R-:W-:Y:S01]  /*77e0*/  FMUL.FTZ R87, R87, R9.reuse ;  /* 0x0000000957577220 */ /* 0x080fe20000410000 */
[----:B------:R-:W-:Y:S01]  /*77f0*/  FMUL.FTZ R90, R90, R9 ;  /* 0x000000095a5a7220 */ /* 0x000fe20000410000 */
[----:B------:R-:W-:Y:S01]  /*7800*/  MUFU.EX2 R163, R163 ;  /* 0x000000a300a37308 */ /* 0x000fe20000000800 */
[----:B-----5:R-:W-:-:S01]  /*7810*/  FADD.FTZ R176, R166, R181 ;  /* 0x000000b5a6b07221 */ /* 0x020fc20000010000 */
[-C--:B------:R-:W-:Y:S01]  /*7820*/  FMUL.FTZ R91, R91, R9.reuse ;  /* 0x000000095b5b7220 */ /* 0x080fe20000410000 */
[-C--:B------:R-:W-:Y:S01]  /*7830*/  FMUL.FTZ R94, R94, R9.reuse ;  /* 0x000000095e5e7220 */ /* 0x080fe20000410000 */
[-C--:B------:R-:W-:Y:S01]  /*7840*/  FMUL.FTZ R95, R95, R9.reuse ;  /* 0x000000095f5f7220 */ /* 0x080fe20000410000 */
[-C--:B------:R-:W-:Y:S01]  /*7850*/  FMUL.FTZ R98, R98, R9.reuse ;  /* 0x0000000962627220 */ /* 0x080fe20000410000 */
[-C--:B------:R-:W-:Y:S01]  /*7860*/  FMUL.FTZ R99, R99, R9.reuse ;  /* 0x0000000963637220 */ /* 0x080fe20000410000 */
[----:B------:R-:W-:Y:S01]  /*7870*/  FMUL.FTZ R102, R102, R9 ;  /* 0x0000000966667220 */ /* 0x000fe20000410000 */
[----:B------:R2:W-:Y:S01]  /*7880*/  MUFU.EX2 R3, R174 ;  /* 0x000000ae00037308 */ /* 0x0005e20000000800 */
[----:B0-----:R-:W-:-:S01]  /*7890*/  FADD.FTZ R176, R167, R176 ;  /* 0x000000b0a7b07221 */ /* 0x001fc20000010000 */
[----:B------:R-:W-:Y:S01]  /*78a0*/  F2FP.SATFINITE.E4M3.F32.PACK_AB_MERGE_C R166, R167, R166, RZ ;  /* 0x000000a6a7a6723e */ /* 0x000fe200048070ff */
[-C--:B------:R-:W-:Y:S01]  /*78b0*/  FMUL.FTZ R103, R103, R9.reuse ;  /* 0x0000000967677220 */ /* 0x080fe20000410000 */
[-C--:B------:R-:W-:Y:S01]  /*78c0*/  FMUL.FTZ R106, R106, R9.reuse ;  /* 0x000000096a6a7220 */ /* 0x080fe20000410000 */
[-C--:B------:R-:W-:Y:S01]  /*78d0*/  FMUL.FTZ R107, R107, R9.reuse ;  /* 0x000000096b6b7220 */ /* 0x080fe20000410000 */
[-C--:B------:R-:W-:Y:S01]  /*78e0*/  FMUL.FTZ R110, R110, R9.reuse ;  /* 0x000000096e6e7220 */ /* 0x080fe20000410000 */
[----:B------:R-:W-:Y:S01]  /*78f0*/  FMUL.FTZ R111, R111, R9 ;  /* 0x000000096f6f7220 */ /* 0x000fe20000410000 */
[----:B------:R-:W-:Y:S01]  /*7900*/  MUFU.EX2 R170, R170 ;  /* 0x000000aa00aa7308 */ /* 0x000fe20000000800 */
[----:B--2---:R-:W-:-:S01]  /*7910*/  FADD.FTZ R174, R20, R177 ;  /* 0x000000b114ae7221 */ /* 0x004fc20000010000 */
[-C--:B------:R-:W-:Y:S01]  /*7920*/  FMUL.FTZ R114, R114, R9.reuse ;  /* 0x0000000972727220 */ /* 0x080fe20000410000 */
[-C--:B------:R-:W-:Y:S01]  /*7930*/  FMUL.FTZ R115, R115, R9.reuse ;  /* 0x0000000973737220 */ /* 0x080fe20000410000 */
[----:B------:R-:W-:Y:S01]  /*7940*/  FMUL.FTZ R118, R118, R9 ;  /* 0x0000000976767220 */ /* 0x000fe20000410000 */
[----:B------:R-:W-:-:S01]  /*7950*/  FADD.FTZ R177, R153, R174 ;  /* 0x000000ae99b17221 */ /* 0x000fc20000010000 */
[-C--:B------:R-:W-:Y:S01]  /*7960*/  FMUL.FTZ R119, R119, R9.reuse ;  /* 0x0000000977777220 */ /* 0x080fe20000410000 */
[----:B------:R-:W-:Y:S01]  /*7970*/  FMUL.FTZ R122, R122, R9 ;  /* 0x000000097a7a7220 */ /* 0x000fe20000410000 */
[----:B------:R-:W0:Y:S01]  /*7980*/  MUFU.EX2 R164, R164 ;  /* 0x000000a400a47308 */ /* 0x000e220000000800 */
[----:B------:R-:W-:-:S01]  /*7990*/  FADD.FTZ R177, R160, R177 ;  /* 0x000000b1a0b17221 */ /* 0x000fc20000010000 */
[----:B------:R-:W-:Y:S01]  /*79a0*/  F2FP.SATFINITE.E4M3.F32.PACK_AB_MERGE_C R160, R160, R153, RZ ;  /* 0x00000099a0a0723e */ /* 0x000fe200048070ff */
[-C--:B------:R-:W-:Y:S01]  /*79b0*/  FMUL.FTZ R123, R123, R9.reuse ;  /* 0x000000097b7b7220 */ /* 0x080fe20000410000 */
[----:B------:R-:W-:Y:S01]  /*79c0*/  FMUL.FTZ R126, R126, R9 ;  /* 0x000000097e7e7220 */ /* 0x000fe20000410000 */
[----:B------:R-:W-:-:S01]  /*79d0*/  FADD.FTZ R178, R156, R177 ;  /* 0x000000b19cb27221 */ /* 0x000fc20000010000 */
[-C--:B------:R-:W-:Y:S01]  /*79e0*/  FMUL.FTZ R127, R127, R9.reuse ;  /* 0x000000097f7f7220 */ /* 0x080fe20000410000 */
[----:B------:R-:W-:Y:S01]  /*79f0*/  FMUL.FTZ R130, R130, R9 ;  /* 0x0000000982827220 */ /* 0x000fe20000410000 */
[----:B------:R-:W2:Y:S01]  /*7a00*/  MUFU.EX2 R165, R165 ;  /* 0x000000a500a57308 */ /* 0x000ea20000000800 */
[----:B------:R-:W-:-:S01]  /*7a10*/  FADD.FTZ R177, R157, R178 ;  /* 0x000000b29db17221 */ /* 0x000fc20000010000 */
[-C--:B------:R-:W-:Y:S01]  /*7a20*/  FMUL.FTZ R131, R131, R9.reuse ;  /* 0x0000000983837220 */ /* 0x080fe20000410000 */
[-C--:B------:R-:W-:Y:S01]  /*7a30*/  FMUL.FTZ R134, R134, R9.reuse ;  /* 0x0000000986867220 */ /* 0x080fe20000410000 */
[-C--:B------:R-:W-:Y:S01]  /*7a40*/  FMUL.FTZ R135, R135, R9.reuse ;  /* 0x0000000987877220 */ /* 0x080fe20000410000 */
[-C--:B------:R-:W-:Y:S01]  /*7a50*/  FMUL.FTZ R138, R138, R9.reuse ;  /* 0x000000098a8a7220 */ /* 0x080fe20000410000 */
[-C--:B------:R-:W-:Y:S01]  /*7a60*/  FMUL.FTZ R139, R139, R9.reuse ;  /* 0x000000098b8b7220 */ /* 0x080fe20000410000 */
[----:B------:R-:W-:Y:S01]  /*7a70*/  FMUL.FTZ R142, R142, R9 ;  /* 0x000000098e8e7220 */ /* 0x000fe20000410000 */
[----:B------:R3:W4:Y:S01]  /*7a80*/  MUFU.EX2 R4, R175 ;  /* 0x000000af00047308 */ /* 0x0007220000000800 */
[----:B0-----:R-:W-:-:S01]  /*7a90*/  FADD.FTZ R178, R164, R177 ;  /* 0x000000b1a4b27221 */ /* 0x001fc20000010000 */
[-C--:B------:R-:W-:Y:S01]  /*7aa0*/  FMUL.FTZ R143, R143, R9.reuse ;  /* 0x000000098f8f7220 */ /* 0x080fe20000410000 */
[-C--:B------:R-:W-:Y:S01]  /*7ab0*/  FMUL.FTZ R146, R146, R9.reuse ;  /* 0x0000000992927220 */ /* 0x080fe20000410000 */
[-C--:B------:R-:W-:Y:S01]  /*7ac0*/  FMUL.FTZ R147, R147, R9.reuse ;  /* 0x0000000993937220 */ /* 0x080fe20000410000 */
[-C--:B------:R-:W-:Y:S01]  /*7ad0*/  FMUL.FTZ R150, R150, R9.reuse ;  /* 0x0000000996967220 */ /* 0x080fe20000410000 */
[----:B------:R-:W-:-:S02]  /*7ae0*/  FMUL.FTZ R151, R151, R9 ;  /* 0x0000000997977220 */ /* 0x000fc40000410000 */
[----:B------:R-:W0:Y:S01]  /*7af0*/  MUFU.EX2 R161, R161 ;  /* 0x000000a100a17308 */ /* 0x000e220000000800 */
[----:B---3--:R-:W-:-:S01]  /*7b00*/  FADD.FTZ R175, R163, R176 ;  /* 0x000000b0a3af7221 */ /* 0x008fc20000010000 */
[C---:B--2---:R-:W-:Y:S01]  /*7b10*/  FADD.FTZ R178, R165.reuse, R178 ;  /* 0x000000b2a5b27221 */ /* 0x044fe20000010000 */
[----:B------:R-:W-:Y:S02]  /*7b20*/  F2FP.SATFINITE.E4M3.F32.PACK_AB_MERGE_C R164, R165, R164, RZ ;  /* 0x000000a4a5a4723e */ /* 0x000fe400048070ff */
[----:B------:R-:W-:Y:S02]  /*7b30*/  FADD.FTZ R176, R170, R175 ;  /* 0x000000afaab07221 */ /* 0x000fe40000010000 */
[----:B------:R-:W-:Y:S01]  /*7b40*/  F2FP.SATFINITE.E4M3.F32.PACK_AB_MERGE_C R156, R157, R156, R164 ;  /* 0x0000009c9d9c723e */ /* 0x000fe200048070a4 */
[----:B------:R-:W2:Y:S01]  /*7b50*/  MUFU.EX2 R171, R171 ;  /* 0x000000ab00ab7308 */ /* 0x000ea20000000800 */
[----:B------:R-:W-:-:S01]  /*7b60*/  FADD.FTZ R177, R3, R176 ;  /* 0x000000b003b17221 */ /* 0x000fc20000010000 */
[----:B------:R-:W-:-:S03]  /*7b70*/  F2FP.SATFINITE.E4M3.F32.PACK_AB_MERGE_C R176, R21, R12, RZ ;  /* 0x0000000c15b0723e */ /* 0x000fc600048070ff */
[----:B----4-:R-:W-:Y:S01]  /*7b80*/  FADD.FTZ R12, R4, R177 ;  /* 0x000000b1040c7221 */ /* 0x010fe20000010000 */
[----:B------:R-:W-:Y:S02]  /*7b90*/  F2FP.SATFINITE.E4M3.F32.PACK_AB_MERGE_C R152, R152, R13, R176 ;  /* 0x0000000d9898723e */ /* 0x000fe400048070b0 */
[----:B------:R-:W3:Y:S01]  /*7ba0*/  MUFU.EX2 R168, R168 ;  /* 0x000000a800a87308 */ /* 0x000ee20000000800 */
[----:B0-----:R-:W-:-:S07]  /*7bb0*/  FADD.FTZ R21, R161, R178 ;  /* 0x000000b2a1157221 */ /* 0x001fce0000010000 */
[----:B------:R-:W0:Y:S01]  /*7bc0*/  MUFU.EX2 R174, R179 ;  /* 0x000000b300ae7308 */ /* 0x000e220000000800 */
[----:B--2---:R-:W-:-:S07]  /*7bd0*/  FADD.FTZ R153, R171, R12 ;  /* 0x0000000cab997221 */ /* 0x004fce0000010000 */
[----:B------:R-:W2:Y:S01]  /*7be0*/  MUFU.EX2 R182, R182 ;  /* 0x000000b600b67308 */ /* 0x000ea20000000800 */
[----:B---3--:R-:W-:-:S01]  /*7bf0*/  FADD.FTZ R12, R168, R21 ;  /* 0x00000015a80c7221 */ /* 0x008fc20000010000 */
[----:B------:R-:W-:-:S03]  /*7c00*/  F2FP.SATFINITE.E4M3.F32.PACK_AB_MERGE_C R21, R4, R3, RZ ;  /* 0x000000030415723e */ /* 0x000fc600048070ff */
[----:B------:R-:W-:Y:S01]  /*7c10*/  FADD.FTZ R3, R169, R12 ;  /* 0x0000000ca9037221 */ /* 0x000fe20000010000 */
[----:B------:R-:W-:Y:S02]  /*7c20*/  F2FP.SATFINITE.E4M3.F32.PACK_AB_MERGE_C R157, R170, R163, R21 ;  /* 0x000000a3aa9d723e */ /* 0x000fe40004807015 */
[----:B------:R-:W3:Y:S01]  /*7c30*/  MUFU.EX2 R14, R14 ;  /* 0x0000000e000e7308 */ /* 0x000ee20000000800 */
[----:B0-----:R-:W-:-:S07]  /*7c40*/  FADD.FTZ R153, R174, R153 ;  /* 0x00000099ae997221 */ /* 0x001fce0000010000 */
[----:B------:R-:W0:Y:S01]  /*7c50*/  MUFU.EX2 R175, R172 ;  /* 0x000000ac00af7308 */ /* 0x000e220000000800 */
[----:B--2---:R-:W-:-:S01]  /*7c60*/  FADD.FTZ R4, R182, R153 ;  /* 0x00000099b6047221 */ /* 0x004fc20000010000 */
[----:B------:R-:W-:Y:S02]  /*7c70*/  F2FP.SATFINITE.E4M3.F32.PACK_AB_MERGE_C R153, R155, R154, R158 ;  /* 0x0000009a9b99723e */ /* 0x000fe4000480709e */
[----:B------:R-:W-:Y:S02]  /*7c80*/  F2FP.SATFINITE.E4M3.F32.PACK_AB_MERGE_C R155, R162, R159, R166 ;  /* 0x0000009fa29b723e */ /* 0x000fe400048070a6 */
[----:B------:R-:W-:Y:S02]  /*7c90*/  F2FP.SATFINITE.E4M3.F32.PACK_AB_MERGE_C R154, R20, R15, R160 ;  /* 0x0000000f149a723e */ /* 0x000fe400048070a0 */
        /* <DEDUP_REMOVED lines=8> */
.L_x_1191:
[----:B------:R0:W2:Y:S01]  /*7d20*/  SYNCS.PHASECHK.TRANS64.TRYWAIT P2, [UR51+0x28450], R7 ;  /* 0x02845007ff0075a7 */ /* 0x0000a20008040173 */
[----:B------:R-:W-:Y:S05]  /*7d30*/  @!P0 BRA `(.L_x_1192) ;  /* 0x0000000000048947 */ /* 0x000fea0003800000 */
[----:B------:R-:W-:Y:S01]  /*7d40*/  BPT.TRAP 0x1 ;  /* 0x000000040000795c */ /* 0x000fe20000300000 */
.L_x_1192:
[----:B------:R-:W-:Y:S01]  /*7d50*/  VIADD R9, R195, 0x8 ;  /* 0x00000008c3097836 */ /* 0x000fe20000000000 */
[----:B--2---:R-:W-:Y:S06]  /*7d60*/  @P2 BRA `(.L_x_1193) ;  /* 0x0000000000082947 */ /* 0x004fec0003800000 */
[----:B------:R-:W2:Y:S02]  /*7d70*/  SYNCS.PHASECHK.TRANS64.TRYWAIT P2, [UR51+0x28450], R7 ;  /* 0x02845007ff0075a7 */ /* 0x000ea40008040173 */
[----:B--2---:R-:W-:Y:S05]  /*7d80*/  @!P2 BRA `(.L_x_1194) ;  /* 0x000000b400a8a947 */ /* 0x004fea0003800000 */
.L_x_1193:
        /* <DEDUP_REMOVED lines=14> */
.L_x_1195:
[----:B------:R-:W-:Y:S01]  /*7e70*/  UIADD3 UR51, UR51, 0x28460, URZ ;  /* 0x0002846033337890 */ /* 0x000fe2000fffe03f */
[----:B------:R-:W-:Y:S02]  /*7e80*/  IMAD.MOV.U32 R9, RZ, RZ, R8 ;  /* 0x000000ffff097224 */ /* 0x000fe400078e0008 */
[----:B--2---:R-:W-:Y:S01]  /*7e90*/  IMAD.MOV.U32 R10, RZ, RZ, R5 ;  /* 0x000000ffff0a7224 */ /* 0x004fe200078e0005 */
[----:B------:R-:W-:-:S09]  /*7ea0*/  UPRMT UR51, UR54, 0x654, UR51 ;  /* 0x0000065436337896 */ /* 0x000fd20008000033 */
[----:B------:R-:W-:Y:S01]  /*7eb0*/  SYNCS.ARRIVE.TRANS64.RED.A1T0 RZ, [UR51], RZ ;  /* 0x000000ffffff79a7 */ /* 0x000fe20008100433 */
[----:B------:R-:W-:Y:S05]  /*7ec0*/  @P1 BRA `(.L_x_1196) ;  /* 0xffffffe400ec1947 */ /* 0x000fea000383ffff */
.L_x_1185:
[----:B------:R-:W-:-:S13]  /*7ed0*/  ISETP.GE.AND P1, PT, R11, UR41, PT ;  /* 0x000000290b007c0c */ /* 0x000fda000bf26270 */
[----:B------:R-:W-:Y:S05]  /*7ee0*/  @!P1 BRA `(.L_x_1197) ;  /* 0x0000002000f49947 */ /* 0x000fea0003800000 */
[----:B------:R-:W-:Y:S01]  /*7ef0*/  IMAD.MOV.U32 R12, RZ, RZ, R8 ;  /* 0x000000ffff0c7224 */ /* 0x000fe200078e0008 */
[----:B------:R-:W-:Y:S01]  /*7f00*/  ULDC UR51, c[0x0][0x9e4] ;  /* 0x0002790000337ab9 */ /* 0x000fe20000000800 */
[----:B01----:R-:W-:Y:S01]  /*7f10*/  IMAD.MOV.U32 R10, RZ, RZ, R5 ;  /* 0x000000ffff0a7224 */ /* 0x003fe200078e0005 */
[----:B------:R-:W-:Y:S01]  /*7f20*/  ULDC UR56, c[0x0][0x9dc] ;  /* 0x0002770000387ab9 */ /* 0x000fe20000000800 */
[----:B------:R-:W-:Y:S01]  /*7f30*/  ULDC UR55, c[0x0][0x288] ;  /* 0x0000a20000377ab9 */ /* 0x000fe20000000800 */
[----:B------:R-:W-:-:S05]  /*7f40*/  ULDC UR54, c[0x0][0x9e0] ;  /* 0x0002780000367ab9 */ /* 0x000fca0000000800 */
.L_x_1216:
[----:B------:R-:W-:-:S04]  /*7f50*/  UIADD3 UR43, UR43, 0x1, URZ ;  /* 0x000000012b2b7890 */ /* 0x000fc8000fffe03f */
[----:B------:R-:W-:-:S04]  /*7f60*/  UISETP.NE.AND UP0, UPT, UR43, 0x2, UPT ;  /* 0x000000022b00788c */ /* 0x000fc8000bf05270 */
[----:B------:R-:W-:Y:S02]  /*7f70*/  USEL UR6, URZ, 0x1, UP0 ;  /* 0x000000013f067887 */ /* 0x000fe40008000000 */
[----:B------:R-:W-:Y:S02]  /*7f80*/  USEL UR43, UR43, URZ, UP0 ;  /* 0x0000003f2b2b7287 */ /* 0x000fe40008000000 */
[----:B------:R-:W-:Y:S01]  /*7f90*/  ULOP3.LUT UR44, UR44, UR6, URZ, 0x3c, !UPT ;  /* 0x000000062c2c7292 */ /* 0x000fe2000f8e3c3f */
[----:B0-----:R-:W-:Y:S11]  /*7fa0*/  @!P0 BRA `(.L_x_1198) ;  /* 0x0000000000048947 */ /* 0x001ff60003800000 */
[----:B------:R-:W-:Y:S01]  /*7fb0*/  BPT.TRAP 0x1 ;  /* 0x000000040000795c */ /* 0x000fe20000300000 */
.L_x_1198:
        /* <DEDUP_REMOVED lines=9> */
.L_x_1199:
[----:B-1----:R-:W-:Y:S05]  /*8050*/  @P1 BRA `(.L_x_1200) ;  /* 0x0000000000081947 */ /* 0x002fea0003800000 */
[----:B------:R-:W1:Y:S02]  /*8060*/  SYNCS.PHASECHK.TRANS64.TRYWAIT P1, [UR57+0x28430], R9 ;  /* 0x02843009ff0075a7 */ /* 0x000e640008020179 */
[----:B-1----:R-:W-:Y:S05]  /*8070*/  @!P1 BRA `(.L_x_1201) ;  /* 0x000000b400049947 */ /* 0x002fea0003800000 */
.L_x_1200:
        /* <DEDUP_REMOVED lines=46> */
.L_x_1202:
[----:B------:R-:W-:Y:S01]  /*8360*/  UISETP.NE.AND UP1, UPT, UR48, URZ, UPT ;  /* 0x0000003f3000728c */ /* 0x000fe2000bf25270 */
[----:B------:R-:W-:Y:S01]  /*8370*/  VIADD R8, R17, UR38 ;  /* 0x0000002611087c36 */ /* 0x000fe20008000000 */
[----:B------:R-:W2:Y:S01]  /*8380*/  LDC R15, c[0x0][0x2f0] ;  /* 0x0000bc00ff0f7b82 */ /* 0x000ea20000000800 */
[----:B------:R-:W-:-:S03]  /*8390*/  UISETP.NE.AND UP0, UPT, UR47, URZ, UPT ;  /* 0x0000003f2f00728c */ /* 0x000fc6000bf05270 */
[----:B------:R-:W-:Y:S02]  /*83a0*/  PLOP3.LUT P1, PT, PT, PT, UP1, 0x80, 0x0 ;  /* 0x000000000000781c */ /* 0x000fe40003f2f018 */
[----:B------:R-:W-:-:S03]  /*83b0*/  PLOP3.LUT P2, PT, PT, PT, UP1, 0x80, 0x0 ;  /* 0x000000000000781c */ /* 0x000fc60003f4f018 */
[----:B------:R-:W-:Y:S01]  /*83c0*/  @UP1 ULDC UR6, c[0x0][0x44c] ;  /* 0x0001130000061ab9 */ /* 0x000fe20000000800 */
[----:B------:R-:W-:-:S07]  /*83d0*/  @UP1 ULDC UR7, c[0x0][0x450] ;  /* 0x0001140000071ab9 */ /* 0x000fce0000000800 */
[----:B------:R-:W-:Y:S01]  /*83e0*/  @P1 IMAD.HI.U32 R5, R8, UR6, RZ ;  /* 0x0000000608051c27 */ /* 0x000fe2000f8e00ff */
[----:B------:R-:W-:Y:S01]  /*83f0*/  UIADD3 UR6, UR57, 0x28440, URZ ;  /* 0x0002844039067890 */ /* 0x000fe2000fffe03f */
[----:B------:R-:W-:-:S03]  /*8400*/  PLOP3.LUT P1, PT, PT, PT, UP0, 0x40, 0x0 ;  /* 0x000000000000781c */ /* 0x000fc60003f2e808 */
[----:B------:R-:W-:Y:S01]  /*8410*/  @P2 SHF.R.U32.HI R8, RZ, UR7, R5 ;  /* 0x00000007ff082c19 */ /* 0x000fe20008011605 */
[----:B------:R-:W-:Y:S01]  /*8420*/  IMAD.SHL.U32 R5, R11, 0x40, RZ ;  /* 0x000000400b057824 */ /* 0x000fe200078e00ff */
[----:B------:R-:W-:-:S03]  /*8430*/  UPRMT UR6, UR58, 0x654, UR6 ;  /* 0x000006543a067896 */ /* 0x000fc60008000006 */
[----:B------:R-:W3:Y:S01]  /*8440*/  SHFL.IDX PT, R194, R8, RZ, 0x1c1f ;  /* 0x001c1fff08c27589 */ /* 0x000ee200000e0000 */
[----:B------:R-:W-:-:S05]  /*8450*/  IADD3 R7, -R5, 0x1, RZ ;  /* 0x0000000105077810 */ /* 0x000fca0007ffe1ff */
[----:B------:R-:W-:Y:S01]  /*8460*/  IMAD R6, R2, -0x2, R7 ;  /* 0xfffffffe02067824 */ /* 0x000fe200078e0207 */
[----:B------:R-:W-:Y:S01]  /*8470*/  SYNCS.ARRIVE.TRANS64.RED.A1T0 RZ, [UR6], RZ ;  /* 0x000000ffffff79a7 */ /* 0x000fe20008100406 */
[----:B------:R-:W-:Y:S02]  /*8480*/  ULOP3.LUT UR6, URZ, UR56, URZ, 0x33, !UPT ;  /* 0x000000383f067292 */ /* 0x000fe4000f8e333f */
[----:B--2---:R-:W-:-:S04]  /*8490*/  IMAD R6, R15, UR39, R6 ;  /* 0x000000270f067c24 */ /* 0x004fc8000f8e0206 */
[----:B------:R-:W-:-:S04]  /*84a0*/  VIADD R6, R6, -UR55 ;  /* 0x8000003706067c36 */ /* 0x000fc80008000000 */
[C---:B------:R-:W-:Y:S02]  /*84b0*/  VIADD R21, R6.reuse, UR54 ;  /* 0x0000003606157c36 */ /* 0x040fe40008000000 */
[----:B------:R-:W-:Y:S02]  /*84c0*/  VIADD R195, R6, UR6 ;  /* 0x0000000606c37c36 */ /* 0x000fe40008000000 */
[----:B---3--:R-:W-:Y:S02]  /*84d0*/  IMAD.IADD R14, R21, 0x1, R194 ;  /* 0x00000001150e7824 */ /* 0x008fe400078e02c2 */
[----:B------:R-:W-:Y:S01]  /*84e0*/  IMAD.IADD R20, R194, 0x1, R195 ;  /* 0x00000001c2147824 */ /* 0x000fe200078e02c3 */
[----:B------:R-:W-:Y:S06]  /*84f0*/  @P1 BRA `(.L_x_1203) ;  /* 0x00000000005c1947 */ /* 0x000fec0003800000 */
[----:B------:R-:W-:Y:S01]  /*8500*/  IMAD R6, R15, UR39, R194 ;  /* 0x000000270f067c24 */ /* 0x000fe2000f8e02c2 */
[----:B------:R-:W-:Y:S03]  /*8510*/  BSSY B0, `(.L_x_1204) ;  /* 0x0000011000007945 */ /* 0x000fe60003800000 */
[----:B------:R-:W-:-:S05]  /*8520*/  VIADD R13, R6, -UR55 ;  /* 0x80000037060d7c36 */ /* 0x000fca0008000000 */
[----:B------:R-:W-:-:S13]  /*8530*/  ISETP.GT.AND P1, PT, R13, -0x1, PT ;  /* 0xffffffff0d00780c */ /* 0x000fda0003f24270 */
[----:B------:R-:W-:Y:S05]  /*8540*/  @P1 BRA `(.L_x_1205) ;  /* 0x0000000000201947 */ /* 0x000fea0003800000 */
[----:B------:R-:W-:Y:S01]  /*8550*/  IMAD.U32 R194, RZ, RZ, UR51 ;  /* 0x00000033ffc27e24 */ /* 0x000fe2000f8e00ff */
[----:B------:R-:W-:-:S04]  /*8560*/  LOP3.LUT R13, RZ, R13, RZ, 0x33, !PT ;  /* 0x0000000dff0d7212 */ /* 0x000fc800078e33ff */
[----:B------:R-:W-:-:S13]  /*8570*/  ISETP.NE.AND P1, PT, R194, 0x1, PT ;  /* 0x00000001c200780c */ /* 0x000fda0003f25270 */
[----:B------:R-:W2:Y:S02]  /*8580*/  @P1 LDC.64 R6, c[0x0][0x9e8] ;  /* 0x00027a00ff061b82 */ /* 0x000ea40000000a00 */
[----:B--2---:R-:W-:-:S05]  /*8590*/  @P1 IMAD.HI.U32 R6, R13, R6, RZ ;  /* 0x000000060d061227 */ /* 0x004fca00078e00ff */
[----:B------:R-:W-:-:S04]  /*85a0*/  @P1 SHF.R.U32.HI R13, RZ, R7, R6 ;  /* 0x00000007ff0d1219 */ /* 0x000fc80000011606 */
[----:B------:R-:W-:Y:S01]  /*85b0*/  LOP3.LUT R13, RZ, R13, RZ, 0x33, !PT ;  /* 0x0000000dff0d7212 */ /* 0x000fe200078e33ff */
[----:B------:R-:W-:Y:S06]  /*85c0*/  BRA `(.L_x_1206) ;  /* 0x0000000000147947 */ /* 0x000fec0003800000 */
.L_x_1205:
[----:B------:R-:W-:-:S05]  /*85d0*/  IMAD.U32 R194, RZ, RZ, UR51 ;  /* 0x00000033ffc27e24 */ /* 0x000fca000f8e00ff */
[----:B------:R-:W-:-:S13]  /*85e0*/  ISETP.NE.AND P1, PT, R194, 0x1, PT ;  /* 0x00000001c200780c */ /* 0x000fda0003f25270 */
[----:B------:R-:W2:Y:S02]  /*85f0*/  @P1 LDC.64 R6, c[0x0][0x9e8] ;  /* 0x00027a00ff061b82 */ /* 0x000ea40000000a00 */
[----:B--2---:R-:W-:-:S05]  /*8600*/  @P1 IMAD.HI.U32 R6, R13, R6, RZ ;  /* 0x000000060d061227 */ /* 0x004fca00078e00ff */
[----:B------:R-:W-:-:S07]  /*8610*/  @P1 SHF.R.U32.HI R13, RZ, R7, R6 ;  /* 0x00000007ff0d1219 */ /* 0x000fce0000011606 */
.L_x_1206:
[----:B------:R-:W-:Y:S05]  /*8620*/  BSYNC B0 ;  /* 0x0000000000007941 */ /* 0x000fea0003800000 */
.L_x_1204:
[----:B------:R-:W-:-:S04]  /*8630*/  IMAD R13, R13, R194, -R5 ;  /* 0x000000c20d0d7224 */ /* 0x000fc800078e0a05 */
[----:B------:R-:W-:-:S05]  /*8640*/  IMAD R13, R2, -0x2, R13 ;  /* 0xfffffffe020d7824 */ /* 0x000fca00078e020d */
[----:B------:R-:W-:Y:S02]  /*8650*/  VIADDMNMX R14, R13, R194, R14, PT ;  /* 0x000000c20d0e7246 */ /* 0x000fe4000380010e */
[----:B------:R-:W-:-:S07]  /*8660*/  VIMNMX R20, R20, R13, !PT ;  /* 0x0000000d14147248 */ /* 0x000fce0007fe0100 */
.L_x_1203:
[----:B------:R-:W-:Y:S01]  /*8670*/  ISETP.GT.AND P1, PT, R11, -0x1, PT ;  /* 0xffffffff0b00780c */ /* 0x000fe20003f24270 */
[----:B------:R-:W2:Y:S01]  /*8680*/  SHFL.IDX PT, R6, R8, 0x1, 0x1c1f ;  /* 0x003c1f0008067f89 */ /* 0x000ea200000e0000 */
[----:B------:R-:W-:Y:S02]  /*8690*/  UISETP.NE.AND UP0, UPT, UR47, URZ, UPT ;  /* 0x0000003f2f00728c */ /* 0x000fe4000bf05270 */
[C---:B------:R-:W-:Y:S02]  /*86a0*/  ISETP.GT.AND P4, PT, R20.reuse, 0x1, P1 ;  /* 0x000000011400780c */ /* 0x040fe40000f84270 */
[----:B------:R-:W-:Y:S02]  /*86b0*/  ISETP.GT.AND P5, PT, R20, RZ, P1 ;  /* 0x000000ff1400720c */ /* 0x000fe40000fa4270 */
[C---:B------:R-:W-:Y:S02]  /*86c0*/  ISETP.LT.OR P4, PT, R14.reuse, 0x2, P4 ;  /* 0x000000020e00780c */ /* 0x040fe40002781670 */
[----:B------:R-:W-:-:S02]  /*86d0*/  ISETP.LT.OR P5, PT, R14, 0x1, P5 ;  /* 0x000000010e00780c */ /* 0x000fc40002fa1670 */
[----:B------:R-:W-:Y:S02]  /*86e0*/  FSEL R153, R153, -INF , !P4 ;  /* 0xff80000099997808 */ /* 0x000fe40006000000 */
[----:B------:R-:W-:Y:S02]  /*86f0*/  ISETP.GT.AND P4, PT, R20, 0x18, P1 ;  /* 0x000000181400780c */ /* 0x000fe40000f84270 */
[----:B------:R-:W-:Y:S02]  /*8700*/  FSEL R13, R152, -INF , !P5 ;  /* 0xff800000980d7808 */ /* 0x000fe40006800000 */
[----:B------:R-:W-:Y:S02]  /*8710*/  ISETP.LT.OR P4, PT, R14, 0x19, P4 ;  /* 0x000000190e00780c */ /* 0x000fe40002781670 */
[C---:B------:R-:W-:Y:S02]  /*8720*/  ISETP.GT.AND P6, PT, R20.reuse, 0x8, P1 ;  /* 0x000000081400780c */ /* 0x040fe40000fc4270 */
[----:B------:R-:W-:-:S02]  /*8730*/  ISETP.GT.AND P2, PT, R20, 0x9, P1 ;  /* 0x000000091400780c */ /* 0x000fc40000f44270 */
[C---:B------:R-:W-:Y:S01]  /*8740*/  ISETP.GT.AND P3, PT, R20.reuse, 0x10, P1 ;  /* 0x000000101400780c */ /* 0x040fe20000f64270 */
[----:B--2---:R-:W-:Y:S01]  /*8750*/  IMAD.IADD R8, R21, 0x1, R6 ;  /* 0x0000000115087824 */ /* 0x004fe200078e0206 */
[----:B------:R-:W-:Y:S02]  /*8760*/  ISETP.GT.AND P5, PT, R20, 0x11, P1 ;  /* 0x000000111400780c */ /* 0x000fe40000fa4270 */
        /* <DEDUP_REMOVED lines=52> */
.L_x_1209:
[----:B------:R-:W-:-:S05]  /*8ab0*/  IMAD.U32 R20, RZ, RZ, UR51 ;  /* 0x00000033ff147e24 */ /* 0x000fca000f8e00ff */
[----:B------:R-:W-:-:S13]  /*8ac0*/  ISETP.NE.AND P2, PT, R20, 0x1, PT ;  /* 0x000000011400780c */ /* 0x000fda0003f45270 */
[----:B------:R-:W2:Y:S02]  /*8ad0*/  @P2 LDC.64 R6, c[0x0][0x9e8] ;  /* 0x00027a00ff062b82 */ /* 0x000ea40000000a00 */
[----:B--2---:R-:W-:-:S05]  /*8ae0*/  @P2 IMAD.HI.U32 R6, R15, R6, RZ ;  /* 0x000000060f062227 */ /* 0x004fca00078e00ff */
[----:B------:R-:W-:-:S07]  /*8af0*/  @P2 SHF.R.U32.HI R15, RZ, R7, R6 ;  /* 0x00000007ff0f2219 */ /* 0x000fce0000011606 */
.L_x_1210:
[----:B------:R-:W-:Y:S05]  /*8b00*/  BSYNC B0 ;  /* 0x0000000000007941 */ /* 0x000fea0003800000 */
.L_x_1208:
[----:B------:R-:W-:-:S04]  /*8b10*/  IMAD R5, R15, R20, -R5 ;  /* 0x000000140f057224 */ /* 0x000fc800078e0a05 */
[----:B------:R-:W-:-:S05]  /*8b20*/  IMAD R5, R2, -0x2, R5 ;  /* 0xfffffffe02057824 */ /* 0x000fca00078e0205 */
[----:B------:R-:W-:Y:S02]  /*8b30*/  VIADDMNMX R8, R5, R20, R8, PT ;  /* 0x0000001405087246 */ /* 0x000fe40003800108 */
[----:B------:R-:W-:-:S07]  /*8b40*/  VIMNMX R14, R14, R5, !PT ;  /* 0x000000050e0e7248 */ /* 0x000fce0007fe0100 */
.L_x_1207:
        /* <DEDUP_REMOVED lines=11> */
[----:B------:R-:W-:-:S02]  /*8c00*/  ISETP.GT.AND P2, PT, R14, 0x9, P1 ;  /* 0x000000090e00780c */ /* 0x000fc40000f44270 */
[----:B------:R-:W-:Y:S02]  /*8c10*/  FMNMX.FTZ R6, R164, R5, !PT ;  /* 0x00000005a4067209 */ /* 0x000fe40007810000 */
[----:B------:R-:W-:Y:S02]  /*8c20*/  ISETP.LT.OR P6, PT, R8, 0x9, P6 ;  /* 0x000000090800780c */ /* 0x000fe400037c1670 */
[----:B------:R-:W-:Y:S02]  /*8c30*/  FMNMX.FTZ R5, R165, R6, !PT ;  /* 0x00000006a5057209 */ /* 0x000fe40007810000 */
[----:B------:R-:W-:Y:S02]  /*8c40*/  FSEL R155, R155, -INF , !P5 ;  /* 0xff8000009b9b7808 */ /* 0x000fe40006800000 */
        /* <DEDUP_REMOVED lines=9> */
[----:B------:R-:W-:Y:S02]  /*8ce0*/  FSEL R159, R159, -INF , !P2 ;  /* 0xff8000009f9f7808 */ /* 0x000fe40005000000 */
[----:B------:R-:W-:Y:S02]  /*8cf0*/  FMNMX.FTZ R5, R177, R6, !PT ;  /* 0x00000006b1057209 */ /* 0x000fe40007810000 */
[----:B------:R-:W-:Y:S02]  /*8d00*/  ISETP.LT.OR P4, PT, R8, 0x11, P4 ;  /* 0x000000110800780c */ /* 0x000fe40002781670 */
[----:B------:R-:W-:Y:S02]  /*8d10*/  FMNMX.FTZ R6, R180, R5, !PT ;  /* 0x00000005b4067209 */ /* 0x000fe40007810000 */
[----:B------:R-:W-:-:S02]  /*8d20*/  ISETP.GT.AND P6, PT, R14, 0x18, P1 ;  /* 0x000000180e00780c */ /* 0x000fc40000fc4270 */
[----:B------:R-:W-:Y:S02]  /*8d30*/  FMNMX.FTZ R6, R181, R6, !PT ;  /* 0x00000006b5067209 */ /* 0x000fe40007810000 */
[----:B------:R-:W-:Y:S02]  /*8d40*/  ISETP.LT.OR P5, PT, R8, 0x12, P5 ;  /* 0x000000120800780c */ /* 0x000fe40002fa1670 */
[----:B------:R-:W-:Y:S01]  /*8d50*/  FSEL R162, R162, -INF , !P4 ;  /* 0xff800000a2a27808 */ /* 0x000fe20006000000 */
[----:B------:R-:W2:Y:S01]  /*8d60*/  SHFL.BFLY PT, R5, R6, 0x2, 0x1f ;  /* 0x0c401f0006057f89 */ /* 0x000ea200000e0000 */
[----:B------:R-:W-:Y:S02]  /*8d70*/  ISETP.GT.AND P2, PT, R14, 0x19, P1 ;  /* 0x000000190e00780c */ /* 0x000fe40000f44270 */
[----:B------:R-:W-:Y:S02]  /*8d80*/  FSEL R163, R163, -INF , !P5 ;  /* 0xff800000a3a37808 */ /* 0x000fe40006800000 */
[----:B------:R-:W-:-:S02]  /*8d90*/  ISETP.LT.OR P6, PT, R8, 0x19, P6 ;  /* 0x000000190800780c */ /* 0x000fc400037c1670 */
[----:B------:R-:W-:Y:S02]  /*8da0*/  ISETP.LT.OR P2, PT, R8, 0x1a, P2 ;  /* 0x0000001a0800780c */ /* 0x000fe40001741670 */
[----:B------:R-:W-:Y:S02]  /*8db0*/  FSEL R166, R166, -INF , !P6 ;  /* 0xff800000a6a67808 */ /* 0x000fe40007000000 */
[C---:B------:R-:W-:Y:S02]  /*8dc0*/  ISETP.GT.AND P4, PT, R14.reuse, 0x21, P1 ;  /* 0x000000210e00780c */ /* 0x040fe40000f84270 */
[----:B------:R-:W-:Y:S02]  /*8dd0*/  FSEL R167, R167, -INF , !P2 ;  /* 0xff800000a7a77808 */ /* 0x000fe40005000000 */
[----:B------:R-:W-:Y:S02]  /*8de0*/  ISETP.GT.AND P5, PT, R14, 0x28, P1 ;  /* 0x000000280e00780c */ /* 0x000fe40000fa4270 */
[----:B------:R-:W-:-:S02]  /*8df0*/  ISETP.LT.OR P4, PT, R8, 0x22, P4 ;  /* 0x000000220800780c */ /* 0x000fc40002781670 */
[----:B------:R-:W-:Y:S02]  /*8e00*/  ISETP.GT.AND P6, PT, R14, 0x29, P1 ;  /* 0x000000290e00780c */ /* 0x000fe40000fc4270 */
[----:B------:R-:W-:Y:S02]  /*8e10*/  ISETP.LT.OR P5, PT, R8, 0x29, P5 ;  /* 0x000000290800780c */ /* 0x000fe40002fa1670 */
[----:B------:R-:W-:Y:S02]  /*8e20*/  FSEL R171, R171, -INF , !P4 ;  /* 0xff800000abab7808 */ /* 0x000fe40006000000 */
[----:B--2---:R-:W-:Y:S02]  /*8e30*/  FMNMX.FTZ R7, R6, R5, !PT ;  /* 0x0000000506077209 */ /* 0x004fe40007810000 */
[----:B------:R-:W-:Y:S02]  /*8e40*/  ISETP.GT.AND P2, PT, R14, 0x30, P1 ;  /* 0x000000300e00780c */ /* 0x000fe40000f44270 */
[----:B------:R-:W-:Y:S01]  /*8e50*/  FSEL R174, R174, -INF , !P5 ;  /* 0xff800000aeae7808 */ /* 0x000fe20006800000 */
[----:B------:R-:W2:Y:S01]  /*8e60*/  SHFL.BFLY PT, R20, R7, 0x1, 0x1f ;  /* 0x0c201f0007147f89 */ /* 0x000ea200000e0000 */
[----:B------:R-:W-:-:S02]  /*8e70*/  ISETP.LT.OR P6, PT, R8, 0x2a, P6 ;  /* 0x0000002a0800780c */ /* 0x000fc400037c1670 */
[----:B------:R-:W-:Y:S02]  /*8e80*/  ISETP.GT.AND P4, PT, R14, 0x31, P1 ;  /* 0x000000310e00780c */ /* 0x000fe40000f84270 */
[----:B------:R-:W-:Y:S02]  /*8e90*/  ISETP.LT.OR P2, PT, R8, 0x31, P2 ;  /* 0x000000310800780c */ /* 0x000fe40001741670 */
[----:B------:R-:W-:Y:S02]  /*8ea0*/  FSEL R175, R175, -INF , !P6 ;  /* 0xff800000afaf7808 */ /* 0x000fe40007000000 */
[----:B------:R-:W-:Y:S02]  /*8eb0*/  ISETP.GT.AND P5, PT, R14, 0x38, P1 ;  /* 0x000000380e00780c */ /* 0x000fe40000fa4270 */
[----:B------:R-:W-:Y:S02]  /*8ec0*/  ISETP.LT.OR P4, PT, R8, 0x32, P4 ;  /* 0x000000320800780c */ /* 0x000fe40002781670 */
[----:B------:R-:W-:-:S02]  /*8ed0*/  FSEL R178, R178, -INF , !P2 ;  /* 0xff800000b2b27808 */ /* 0x000fc40005000000 */
[----:B------:R-:W-:Y:S02]  /*8ee0*/  ISETP.LT.OR P5, PT, R8, 0x39, P5 ;  /* 0x000000390800780c */ /* 0x000fe40002fa1670 */
[----:B------:R-:W-:Y:S02]  /*8ef0*/  FSEL R179, R179, -INF , !P4 ;  /* 0xff800000b3b37808 */ /* 0x000fe40006000000 */
[----:B------:R-:W-:Y:S02]  /*8f00*/  FSEL R182, R182, -INF , !P5 ;  /* 0xff800000b6b67808 */ /* 0x000fe40006800000 */
[----:B--2---:R-:W-:Y:S01]  /*8f10*/  FMNMX.FTZ R5, R7, R20, !PT ;  /* 0x0000001407057209 */ /* 0x004fe20007810000 */
[----:B------:R-:W-:Y:S01]  /*8f20*/  IMAD.U32 R20, RZ, RZ, UR40 ;  /* 0x00000028ff147e24 */ /* 0x000fe2000f8e00ff */
[----:B------:R-:W-:Y:S02]  /*8f30*/  FSEL R7, R154, -INF , !P3 ;  /* 0xff8000009a077808 */ /* 0x000fe40005800000 */
[----:B------:R-:W-:Y:S01]  /*8f40*/  ISETP.GT.AND P3, PT, R14, 0x20, P1 ;  /* 0x000000200e00780c */ /* 0x000fe20000f64270 */
[----:B------:R-:W-:-:S01]  /*8f50*/  FFMA.FTZ R20, R5, R20, -8 ;  /* 0xc100000005147423 */ /* 0x000fc20000010014 */
[----:B------:R-:W-:-:S02]  /*8f60*/  FMNMX.FTZ R6, R7, R12, !PT ;  /* 0x0000000c07067209 */ /* 0x000fc40007810000 */
[----:B------:R-:W-:Y:S02]  /*8f70*/  ISETP.LT.OR P3, PT, R8, 0x21, P3 ;  /* 0x000000210800780c */ /* 0x000fe40001f61670 */
[----:B------:R-:W-:Y:S02]  /*8f80*/  FMNMX.FTZ R15, R155, R6, !PT ;  /* 0x000000069b0f7209 */ /* 0x000fe40007810000 */
[----:B------:R-:W-:Y:S02]  /*8f90*/  FSEL R170, R170, -INF , !P3 ;  /* 0xff800000aaaa7808 */ /* 0x000fe40005800000 */
[----:B------:R-:W-:Y:S02]  /*8fa0*/  FMNMX.FTZ R6, R158, R15, !PT ;  /* 0x0000000f9e067209 */ /* 0x000fe40007810000 */
[----:B------:R-:W-:Y:S02]  /*8fb0*/  FSETP.NEU.FTZ.AND P3, PT, R5, -INF , PT ;  /* 0xff8000000500780b */ /* 0x000fe40003f7d000 */
[----:B------:R-:W-:-:S02]  /*8fc0*/  FMNMX.FTZ R15, R159, R6, !PT ;  /* 0x000000069f0f7209 */ /* 0x000fc40007810000 */
[----:B------:R-:W-:Y:S02]  /*8fd0*/  FSEL R20, R20, RZ, P3 ;  /* 0x000000ff14147208 */ /* 0x000fe40001800000 */
[----:B------:R-:W-:Y:S02]  /*8fe0*/  FMNMX.FTZ R6, R162, R15, !PT ;  /* 0x0000000fa2067209 */ /* 0x000fe40007810000 */
[----:B------:R-:W-:Y:S01]  /*8ff0*/  ISETP.GT.AND P1, PT, R14, 0x39, P1 ;  /* 0x000000390e00780c */ /* 0x000fe20000f24270 */
[--C-:B------:R-:W-:Y:S01]  /*9000*/  FFMA.FTZ R152, R13, UR40, -R20.reuse ;  /* 0x000000280d987c23 */ /* 0x100fe20008010814 */
[----:B------:R-:W-:Y:S01]  /*9010*/  FMNMX.FTZ R15, R163, R6, !PT ;  /* 0x00000006a30f7209 */ /* 0x000fe20007810000 */
[--C-:B------:R-:W-:Y:S01]  /*9020*/  FFMA.FTZ R156, R156, UR40, -R20.reuse ;  /* 0x000000289c9c7c23 */ /* 0x100fe20008010814 */
[----:B------:R-:W-:Y:S01]  /*9030*/  ISETP.LT.OR P1, PT, R8, 0x3a, P1 ;  /* 0x0000003a0800780c */ /* 0x000fe20000f21670 */
[--C-:B------:R-:W-:Y:S01]  /*9040*/  FFMA.FTZ R154, R160, UR40, -R20.reuse ;  /* 0x00000028a09a7c23 */ /* 0x100fe20008010814 */
[----:B------:R-:W-:Y:S01]  /*9050*/  FMNMX.FTZ R6, R166, R15, !PT ;  /* 0x0000000fa6067209 */ /* 0x000fe20007810000 */
[--C-:B------:R-:W-:Y:S01]  /*9060*/  FFMA.FTZ R160, R172, UR40, -R20.reuse ;  /* 0x00000028aca07c23 */ /* 0x100fe20008010814 */
[----:B------:R-:W-:Y:S01]  /*9070*/  FSEL R183, R183, -INF , !P1 ;  /* 0xff800000b7b77808 */ /* 0x000fe20004800000 */
[--C-:B------:R-:W-:Y:S01]  /*9080*/  FFMA.FTZ R181, R181, UR40, -R20.reuse ;  /* 0x00000028b5b57c23 */ /* 0x100fe20008010814 */
[----:B------:R-:W-:Y:S01]  /*9090*/  FMNMX.FTZ R13, R167, R6, !PT ;  /* 0x00000006a70d7209 */ /* 0x000fe20007810000 */
[----:B------:R-:W-:Y:S03]  /*90a0*/  MUFU.EX2 R152, R152 ;  /* 0x0000009800987308 */ /* 0x000fe60000000800 */
[----:B------:R-:W-:Y:S01]  /*90b0*/  FMNMX.FTZ R6, R170, R13, !PT ;  /* 0x0000000daa067209 */ /* 0x000fe20007810000 */
[--C-:B------:R-:W-:Y:S01]  /*90c0*/  FFMA.FTZ R13, R153, UR40, -R20.reuse ;  /* 0x00000028990d7c23 */ /* 0x100fe20008010814 */
[----:B------:R-:W-:-:S01]  /*90d0*/  FFMA.FTZ R153, R165, UR40, -R20 ;  /* 0x00000028a5997c23 */ /* 0x000fc20008010814 */
[----:B------:R-:W-:Y:S01]  /*90e0*/  FFMA.FTZ R165, R173, UR40, -R20 ;  /* 0x00000028ada57c23 */ /* 0x000fe20008010814 */
[----:B------:R-:W-:Y:S01]  /*90f0*/  FMNMX.FTZ R15, R171, R6, !PT ;  /* 0x00000006ab0f7209 */ /* 0x000fe20007810000 */
[----:B------:R-:W-:Y:S01]  /*9100*/  MUFU.EX2 R154, R154 ;  /* 0x0000009a009a7308 */ /* 0x000fe20000000800 */
[----:B------:R-:W-:-:S02]  /*9110*/  FSEL R173, R5, RZ, P3 ;  /* 0x000000ff05ad7208 */ /* 0x000fc40001800000 */
[----:B------:R-:W-:-:S03]  /*9120*/  FMNMX.FTZ R6, R174, R15, !PT ;  /* 0x0000000fae067209 */ /* 0x000fc60007810000 */
[----:B------:R-:W-:Y:S01]  /*9130*/  FADD.FTZ R10, -R173, R10 ;  /* 0x0000000aad0a7221 */ /* 0x000fe20000010100 */
[----:B------:R-:W-:Y:S01]  /*9140*/  FMNMX.FTZ R15, R175, R6, !PT ;  /* 0x00000006af0f7209 */ /* 0x000fe20007810000 */
[----:B------:R-:W-:Y:S03]  /*9150*/  MUFU.EX2 R13, R13 ;  /* 0x0000000d000d7308 */ /* 0x000fe60000000800 */
[----:B------:R-:W-:Y:S01]  /*9160*/  FMNMX.FTZ R14, R178, R15, !PT ;  /* 0x0000000fb20e7209 */ /* 0x000fe20007810000 */
[--C-:B------:R-:W-:Y:S01]  /*9170*/  FFMA.FTZ R15, R157, UR40, -R20.reuse ;  /* 0x000000289d0f7c23 */ /* 0x100fe20008010814 */
[----:B------:R-:W-:-:S02]  /*9180*/  FFMA.FTZ R157, R169, UR40, -R20 ;  /* 0x00000028a99d7c23 */ /* 0x000fc40008010814 */
[----:B------:R-:W-:Y:S01]  /*9190*/  FMNMX.FTZ R21, R179, R14, !PT ;  /* 0x0000000eb3157209 */ /* 0x000fe20007810000 */
[----:B------:R2:W-:Y:S01]  /*91a0*/  MUFU.EX2 R6, R156 ;  /* 0x0000009c00067308 */ /* 0x0005e20000000800 */
[----:B------:R-:W-:-:S01]  /*91b0*/  FFMA.FTZ R14, R164, UR40, -R20 ;  /* 0x00000028a40e7c23 */ /* 0x000fc20008010814 */
[--C-:B------:R-:W-:Y:S01]  /*91c0*/  FFMA.FTZ R164, R177, UR40, -R20.reuse ;  /* 0x00000028b1a47c23 */ /* 0x100fe20008010814 */
[----:B------:R-:W-:Y:S01]  /*91d0*/  FMNMX.FTZ R8, R182, R21, !PT ;  /* 0x00000015b6087209 */ /* 0x000fe20007810000 */
[----:B------:R-:W-:-:S03]  /*91e0*/  FFMA.FTZ R21, R161, UR40, -R20 ;  /* 0x00000028a1157c23 */ /* 0x000fc60008010814 */
[----:B------:R-:W-:Y:S01]  /*91f0*/  FMNMX.FTZ R8, R183, R8, !PT ;  /* 0x00000008b7087209 */ /* 0x000fe20007810000 */
[----:B------:R-:W-:Y:S01]  /*9200*/  MUFU.EX2 R15, R15 ;  /* 0x0000000f000f7308 */ /* 0x000fe20000000800 */
[----:B--2---:R-:W-:-:S01]  /*9210*/  FFMA.FTZ R156, R168, UR40, -R20 ;  /* 0x00000028a89c7c23 */ /* 0x004fc20008010814 */
[--C-:B------:R-:W-:Y:S02]  /*9220*/  FFMA.FTZ R168, R180, UR40, -R20.reuse ;  /* 0x00000028b4a87c23 */ /* 0x100fe40008010814 */
[----:B------:R-:W2:Y:S04]  /*9230*/  SHFL.BFLY PT, R161, R8, 0x2, 0x1f ;  /* 0x0c401f0008a17f89 */ /* 0x000ea800000e0000 */
[----:B------:R-:W-:Y:S08]  /*9240*/  MUFU.EX2 R21, R21 ;  /* 0x0000001500157308 */ /* 0x000ff00000000800 */
[----:B------:R-:W-:Y:S08]  /*9250*/  MUFU.EX2 R14, R14 ;  /* 0x0000000e000e7308 */ /* 0x000ff00000000800 */
[----:B------:R-:W-:Y:S01]  /*9260*/  MUFU.EX2 R153, R153 ;  /* 0x0000009900997308 */ /* 0x000fe20000000800 */
[----:B--2---:R-:W-:Y:S01]  /*9270*/  FMNMX.FTZ R169, R8, R161, !PT ;  /* 0x000000a108a97209 */ /* 0x004fe20007810000 */
[----:B------:R-:W-:-:S06]  /*9280*/  FFMA.FTZ R161, R176, UR40, -R20 ;  /* 0x00000028b0a17c23 */ /* 0x000fcc0008010814 */
[----:B------:R-:W-:Y:S01]  /*9290*/  MUFU.EX2 R156, R156 ;  /* 0x0000009c009c7308 */ /* 0x000fe20000000800 */
[----:B------:R-:W2:Y:S07]  /*92a0*/  SHFL.BFLY PT, R8, R169, 0x1, 0x1f ;  /* 0x0c201f00a9087f89 */ /* 0x000eae00000e0000 */
[----:B------:R-:W-:Y:S08]  /*92b0*/  MUFU.EX2 R157, R157 ;  /* 0x0000009d009d7308 */ /* 0x000ff00000000800 */
[----:B------:R-:W-:Y:S08]  /*92c0*/  MUFU.EX2 R160, R160 ;  /* 0x000000a000a07308 */ /* 0x000ff00000000800 */
[----:B------:R-:W-:Y:S01]  /*92d0*/  MUFU.EX2 R165, R165 ;  /* 0x000000a500a57308 */ /* 0x000fe20000000800 */
[----:B--2---:R-:W-:Y:S01]  /*92e0*/  FMNMX.FTZ R8, R169, R8, !PT ;  /* 0x00000008a9087209 */ /* 0x004fe20007810000 */
[----:B------:R-:W-:-:S03]  /*92f0*/  IMAD.U32 R169, RZ, RZ, UR40 ;  /* 0x00000028ffa97e24 */ /* 0x000fc6000f8e00ff */
[C---:B------:R-:W-:Y:S01]  /*9300*/  FSETP.NEU.FTZ.AND P1, PT, R8.reuse, -INF , PT ;  /* 0xff8000000800780b */ /* 0x040fe20003f3d000 */
[----:B------:R-:W-:-:S01]  /*9310*/  FFMA.FTZ R20, R8, R169, -8 ;  /* 0xc100000008147423 */ /* 0x000fc200000100a9 */
[----:B------:R-:W-:Y:S01]  /*9320*/  FMUL.FTZ R169, R10, UR40 ;  /* 0x000000280aa97c20 */ /* 0x000fe20008410000 */
[----:B------:R-:W-:Y:S01]  /*9330*/  MUFU.EX2 R161, R161 ;  /* 0x000000a100a17308 */ /* 0x000fe20000000800 */
[----:B------:R-:W-:Y:S02]  /*9340*/  FSEL R177, R8, RZ, P1 ;  /* 0x000000ff08b17208 */ /* 0x000fe40000800000 */
[----:B------:R-:W-:-:S03]  /*9350*/  FSEL R20, R20, RZ, P1 ;  /* 0x000000ff14147208 */ /* 0x000fc60000800000 */
[----:B------:R-:W-:Y:S02]  /*9360*/  FADD.FTZ R177, -R177, R12 ;  /* 0x0000000cb1b17221 */ /* 0x000fe40000010100 */
[----:B------:R-:W-:-:S01]  /*9370*/  FFMA.FTZ R7, R7, UR40, -R20 ;  /* 0x0000002807077c23 */ /* 0x000fc20008010814 */
[----:B------:R-:W2:Y:S01]  /*9380*/  MUFU.EX2 R169, R169 ;  /* 0x000000a900a97308 */ /* 0x000ea20000000800 */
[----:B------:R-:W-:Y:S01]  /*9390*/  FMUL.FTZ R12, R177, UR40 ;  /* 0x00000028b10c7c20 */ /* 0x000fe20008410000 */
        /* <DEDUP_REMOVED lines=16> */
[-C--:B------:R-:W-:Y:S01]  /*94a0*/  FMUL.FTZ R24, R24, R169.reuse ;  /* 0x000000a918187220 */ /* 0x080fe20000410000 */
        /* <DEDUP_REMOVED lines=13> */
[----:B------:R-:W4:Y:S01]  /*9580*/  MUFU.EX2 R158, R158 ;  /* 0x0000009e009e7308 */ /* 0x000f220000000800 */
        /* <DEDUP_REMOVED lines=16> */
[----:B----4-:R-:W-:-:S01]  /*9690*/  FADD.FTZ R176, R158, R171 ;  /* 0x000000ab9eb07221 */ /* 0x010fc20000010000 */
[----:B------:R-:W-:Y:S01]  /*96a0*/  FADD.FTZ R171, R15, R170 ;  /* 0x000000aa0fab7221 */ /* 0x000fe20000010000 */
[----:B------:R-:W-:-:S01]  /*96b0*/  FFMA.FTZ R170, R178, UR40, -R20 ;  /* 0x00000028b2aa7c23 */ /* 0x000fc20008010814 */
[----:B------:R-:W-:Y:S01]  /*96c0*/  FFMA.FTZ R20, R183, UR40, -R20 ;  /* 0x00000028b7147c23 */ /* 0x000fe20008010814 */
[-C--:B------:R-:W-:Y:S01]  /*96d0*/  FMUL.FTZ R69, R69, R169.reuse ;  /* 0x000000a945457220 */ /* 0x080fe20000410000 */
[----:B------:R-:W-:Y:S01]  /*96e0*/  FADD.FTZ R178, R154, R171 ;  /* 0x000000ab9ab27221 */ /* 0x000fe20000010000 */
[----:B------:R-:W-:Y:S01]  /*96f0*/  FMUL.FTZ R72, R72, R169 ;  /* 0x000000a948487220 */ /* 0x000fe20000410000 */
[----:B------:R-:W4:Y:S01]  /*9700*/  MUFU.EX2 R162, R162 ;  /* 0x000000a200a27308 */ /* 0x000f220000000800 */
[----:B---3--:R-:W-:-:S01]  /*9710*/  FADD.FTZ R176, R159, R176 ;  /* 0x000000b09fb07221 */ /* 0x008fc20000010000 */
[----:B------:R-:W-:Y:S01]  /*9720*/  FADD.FTZ R177, R21, R178 ;  /* 0x000000b215b17221 */ /* 0x000fe20000010000 */
[----:B------:R-:W-:Y:S01]  /*9730*/  F2FP.SATFINITE.E4M3.F32.PACK_AB_MERGE_C R159, R159, R158, RZ ;  /* 0x0000009e9f9f723e */ /* 0x000fe200048070ff */
[-C--:B------:R-:W-:Y:S01]  /*9740*/  FMUL.FTZ R73, R73, R169.reuse ;  /* 0x000000a949497220 */ /* 0x080fe20000410000 */
[-C--:B------:R-:W-:Y:S01]  /*9750*/  FMUL.FTZ R76, R76, R169.reuse ;  /* 0x000000a94c4c7220 */ /* 0x080fe20000410000 */
[-C--:B------:R-:W-:Y:S01]  /*9760*/  FMUL.FTZ R77, R77, R169.reuse ;  /* 0x000000a94d4d7220 */ /* 0x080fe20000410000 */
[----:B------:R-:W-:Y:S01]  /*9770*/  FMUL.FTZ R80, R80, R169 ;  /* 0x000000a950507220 */ /* 0x000fe20000410000 */
[----:B------:R-:W3:Y:S01]  /*9780*/  MUFU.EX2 R163, R163 ;  /* 0x000000a300a37308 */ /* 0x000ee20000000800 */
[----:B--2---:R-:W-:-:S01]  /*9790*/  FADD.FTZ R171, R155, R176 ;  /* 0x000000b09bab7221 */ /* 0x004fc20000010000 */
[----:B------:R-:W-:Y:S01]  /*97a0*/  FADD.FTZ R176, R14, R177 ;  /* 0x000000b10eb07221 */ /* 0x000fe20000010000 */
[----:B------:R-:W-:Y:S01]  /*97b0*/  F2FP.SATFINITE.E4M3.F32.PACK_AB_MERGE_C R14, R153, R14, RZ ;  /* 0x0000000e990e723e */ /* 0x000fe200048070ff */
[-C--:B------:R-:W-:Y:S01]  /*97c0*/  FMUL.FTZ R81, R81, R169.reuse ;  /* 0x000000a951517220 */ /* 0x080fe20000410000 */
[-C--:B------:R-:W-:Y:S01]  /*97d0*/  FMUL.FTZ R84, R84, R169.reuse ;  /* 0x000000a954547220 */ /* 0x080fe20000410000 */
[-C--:B------:R-:W-:Y:S01]  /*97e0*/  FMUL.FTZ R85, R85, R169.reuse ;  /* 0x000000a955557220 */ /* 0x080fe20000410000 */
[----:B------:R-:W-:Y:S01]  /*97f0*/  F2FP.SATFINITE.E4M3.F32.PACK_AB_MERGE_C R154, R21, R154, R14 ;  /* 0x0000009a159a723e */ /* 0x000fe2000480700e */
        /* <DEDUP_REMOVED lines=24> */
[----:B------:R4:W1:Y:S01]  /*9980*/  MUFU.EX2 R3, R174 ;  /* 0x000000ae00037308 */ /* 0x0008620000000800 */
[-C--:B------:R-:W-:Y:S01]  /*9990*/  FMUL.FTZ R129, R129, R169.reuse ;  /* 0x000000a981817220 */ /* 0x080fe20000410000 */
[-C--:B------:R-:W-:Y:S01]  /*99a0*/  FMUL.FTZ R132, R132, R169.reuse ;  /* 0x000000a984847220 */ /* 0x080fe20000410000 */
[-C--:B------:R-:W-:Y:S01]  /*99b0*/  FMUL.FTZ R133, R133, R169.reuse ;  /* 0x000000a985857220 */ /* 0x080fe20000410000 */
[-C--:B------:R-:W-:Y:S01]  /*99c0*/  FMUL.FTZ R136, R136, R169.reuse ;  /* 0x000000a988887220 */ /* 0x080fe20000410000 */
[-C--:B------:R-:W-:Y:S01]  /*99d0*/  FMUL.FTZ R137, R137, R169.reuse ;  /* 0x000000a989897220 */ /* 0x080fe20000410000 */
[-C--:B------:R-:W-:Y:S01]  /*99e0*/  FMUL.FTZ R140, R140, R169.reuse ;  /* 0x000000a98c8c7220 */ /* 0x080fe20000410000 */
[----:B------:R-:W-:Y:S01]  /*99f0*/  FMUL.FTZ R141, R141, R169 ;  /* 0x000000a98d8d7220 */ /* 0x000fe20000410000 */
[----:B------:R5:W1:Y:S01]  /*9a00*/  MUFU.EX2 R4, R175 ;  /* 0x000000af00047308 */ /* 0x000a620000000800 */
[----:B----4-:R-:W-:-:S01]  /*9a10*/  FADD.FTZ R174, R162, R171 ;  /* 0x000000aba2ae7221 */ /* 0x010fc20000010000 */
[-C--:B------:R-:W-:Y:S01]  /*9a20*/  FMUL.FTZ R144, R144, R169.reuse ;  /* 0x000000a990907220 */ /* 0x080fe20000410000 */
[-C--:B------:R-:W-:Y:S01]  /*9a30*/  FMUL.FTZ R145, R145, R169.reuse ;  /* 0x000000a991917220 */ /* 0x080fe20000410000 */
[----:B------:R-:W-:Y:S01]  /*9a40*/  FMUL.FTZ R148, R148, R169 ;  /* 0x000000a994947220 */ /* 0x000fe20000410000 */
[----:B---3--:R-:W-:-:S01]  /*9a50*/  FADD.FTZ R171, R163, R174 ;  /* 0x000000aea3ab7221 */ /* 0x008fc20000010000 */
[----:B--2---:R-:W-:Y:S01]  /*9a60*/  F2FP.SATFINITE.E4M3.F32.PACK_AB_MERGE_C R163, R172, R163, RZ ;  /* 0x000000a3aca3723e */ /* 0x004fe200048070ff */
[----:B------:R-:W-:Y:S01]  /*9a70*/  FMUL.FTZ R149, R149, R169 ;  /* 0x000000a995957220 */ /* 0x000fe20000410000 */
[----:B------:R-:W2:Y:S01]  /*9a80*/  MUFU.EX2 R170, R170 ;  /* 0x000000aa00aa7308 */ /* 0x000ea20000000800 */
[----:B-----5:R-:W-:-:S01]  /*9a90*/  FADD.FTZ R175, R153, R176 ;  /* 0x000000b099af7221 */ /* 0x020fc20000010000 */
[----:B------:R-:W-:Y:S01]  /*9aa0*/  FADD.FTZ R171, R172, R171 ;  /* 0x000000abacab7221 */ /* 0x000fe20000010000 */
[----:B------:R-:W-:Y:S01]  /*9ab0*/  F2FP.SATFINITE.E4M3.F32.PACK_AB_MERGE_C R155, R162, R155, R163 ;  /* 0x0000009ba29b723e */ /* 0x000fe200048070a3 */
[----:B------:R-:W-:Y:S01]  /*9ac0*/  FMUL.FTZ R26, R26, R12 ;  /* 0x0000000c1a1a7220 */ /* 0x000fe20000410000 */
[----:B------:R-:W-:-:S01]  /*9ad0*/  FADD.FTZ R174, R156, R175 ;  /* 0x000000af9cae7221 */ /* 0x000fc20000010000 */
[----:B------:R-:W-:Y:S01]  /*9ae0*/  FADD.FTZ R176, R166, R171 ;  /* 0x000000aba6b07221 */ /* 0x000fe20000010000 */
[----:B------:R-:W-:Y:S01]  /*9af0*/  FMUL.FTZ R27, R27, R12 ;  /* 0x0000000c1b1b7220 */ /* 0x000fe20000410000 */
[----:B------:R-:W3:Y:S01]  /*9b00*/  MUFU.EX2 R164, R164 ;  /* 0x000000a400a47308 */ /* 0x000ee20000000800 */
[----:B------:R-:W-:-:S01]  /*9b10*/  FADD.FTZ R171, R157, R174 ;  /* 0x000000ae9dab7221 */ /* 0x000fc20000010000 */
[----:B0-----:R-:W-:Y:S01]  /*9b20*/  FADD.FTZ R176, R167, R176 ;  /* 0x000000b0a7b07221 */ /* 0x001fe20000010000 */
[-C--:B------:R-:W-:Y:S01]  /*9b30*/  FMUL.FTZ R30, R30, R12.reuse ;  /* 0x0000000c1e1e7220 */ /* 0x080fe20000410000 */
[----:B------:R-:W-:Y:S01]  /*9b40*/  FMUL.FTZ R31, R31, R12 ;  /* 0x0000000c1f1f7220 */ /* 0x000fe20000410000 */
[----:B------:R-:W-:-:S01]  /*9b50*/  FADD.FTZ R174, R160, R171 ;  /* 0x000000aba0ae7221 */ /* 0x000fc20000010000 */
[----:B-1----:R-:W-:Y:S01]  /*9b60*/  FADD.FTZ R175, R3, R176 ;  /* 0x000000b003af7221 */ /* 0x002fe20000010000 */
[----:B------:R-:W-:Y:S01]  /*9b70*/  F2FP.SATFINITE.E4M3.F32.PACK_AB_MERGE_C R176, R15, R6, RZ ;  /* 0x000000060fb0723e */ /* 0x000fe200048070ff */
[----:B------:R-:W0:Y:S01]  /*9b80*/  MUFU.EX2 R179, R179 ;  /* 0x000000b300b37308 */ /* 0x000e220000000800 */
[----:B------:R-:W-:-:S01]  /*9b90*/  FADD.FTZ R174, R165, R174 ;  /* 0x000000aea5ae7221 */ /* 0x000fc20000010000 */
[----:B------:R-:W-:Y:S01]  /*9ba0*/  FADD.FTZ R175, R4, R175 ;  /* 0x000000af04af7221 */ /* 0x000fe20000010000 */
[----:B------:R-:W-:Y:S01]  /*9bb0*/  F2FP.SATFINITE.E4M3.F32.PACK_AB_MERGE_C R160, R165, R160, RZ ;  /* 0x000000a0a5a0723e */ /* 0x000fe200048070ff */
[----:B------:R-:W-:Y:S01]  /*9bc0*/  FMUL.FTZ R34, R34, R12 ;  /* 0x0000000c22227220 */ /* 0x000fe20000410000 */
[----:B------:R-:W-:-:S01]  /*9bd0*/  FADD.FTZ R15, R161, R174 ;  /* 0x000000aea10f7221 */ /* 0x000fc20000010000 */
[----:B--2---:R-:W-:Y:S01]  /*9be0*/  FADD.FTZ R6, R170, R175 ;  /* 0x000000afaa067221 */ /* 0x004fe20000010000 */
[----:B------:R-:W-:Y:S01]  /*9bf0*/  F2FP.SATFINITE.E4M3.F32.PACK_AB_MERGE_C R156, R157, R156, R160 ;  /* 0x0000009c9d9c723e */ /* 0x000fe200048070a0 */
[----:B------:R-:W1:Y:S01]  /*9c00*/  MUFU.EX2 R168, R168 ;  /* 0x000000a800a87308 */ /* 0x000e620000000800 */
[----:B---3--:R-:W-:-:S01]  /*9c10*/  FADD.FTZ R15, R164, R15 ;  /* 0x0000000fa40f7221 */ /* 0x008fc20000010000 */
[----:B------:R-:W-:Y:S01]  /*9c20*/  F2FP.SATFINITE.E4M3.F32.PACK_AB_MERGE_C R152, R13, R152, R176 ;  /* 0x000000980d98723e */ /* 0x000fe200048070b0 */
[-C--:B------:R-:W-:Y:S01]  /*9c30*/  FMUL.FTZ R35, R35, R12.reuse ;  /* 0x0000000c23237220 */ /* 0x080fe20000410000 */
[-C--:B------:R-:W-:Y:S01]  /*9c40*/  FMUL.FTZ R38, R38, R12.reuse ;  /* 0x0000000c26267220 */ /* 0x080fe20000410000 */
[-C--:B------:R-:W-:Y:S01]  /*9c50*/  FMUL.FTZ R39, R39, R12.reuse ;  /* 0x0000000c27277220 */ /* 0x080fe20000410000 */
[-C--:B------:R-:W-:Y:S01]  /*9c60*/  FMUL.FTZ R42, R42, R12.reuse ;  /* 0x0000000c2a2a7220 */ /* 0x080fe20000410000 */
[----:B------:R-:W-:Y:S01]  /*9c70*/  FMUL.FTZ R43, R43, R12 ;  /* 0x0000000c2b2b7220 */ /* 0x000fe20000410000 */
        /* <DEDUP_REMOVED lines=9> */
[----:B-1----:R-:W-:-:S01]  /*9d10*/  FADD.FTZ R6, R168, R15 ;  /* 0x0000000fa8067221 */ /* 0x002fc20000010000 */
[----:B------:R-:W-:Y:S01]  /*9d20*/  F2FP.SATFINITE.E4M3.F32.PACK_AB_MERGE_C R15, R4, R3, RZ ;  /* 0x00000003040f723e */ /* 0x000fe200048070ff */
[-C--:B------:R-:W-:Y:S01]  /*9d30*/  FMUL.FTZ R58, R58, R12.reuse ;  /* 0x0000000c3a3a7220 */ /* 0x080fe20000410000 */
[-C--:B------:R-:W-:Y:S01]  /*9d40*/  FMUL.FTZ R59, R59, R12.reuse ;  /* 0x0000000c3b3b7220 */ /* 0x080fe20000410000 */
[----:B------:R-:W-:Y:S01]  /*9d50*/  FMUL.FTZ R62, R62, R12 ;  /* 0x0000000c3e3e7220 */ /* 0x000fe20000410000 */
[----:B------:R-:W-:Y:S01]  /*9d60*/  F2FP.SATFINITE.E4M3.F32.PACK_AB_MERGE_C R157, R167, R166, R15 ;  /* 0x000000a6a79d723e */ /* 0x000fe2000480700f */
[----:B------:R-:W-:Y:S01]  /*9d70*/  FMUL.FTZ R63, R63, R12 ;  /* 0x0000000c3f3f7220 */ /* 0x000fe20000410000 */
[----:B------:R-:W1:Y:S01]  /*9d80*/  MUFU.EX2 R171, R20 ;  /* 0x0000001400ab7308 */ /* 0x000e620000000800 */
[----:B--2---:R-:W-:-:S01]  /*9d90*/  FADD.FTZ R4, R182, R153 ;  /* 0x00000099b6047221 */ /* 0x004fc20000010000 */
[----:B------:R-:W-:Y:S01]  /*9da0*/  F2FP.SATFINITE.E4M3.F32.PACK_AB_MERGE_C R153, R10, R7, R159 ;  /* 0x000000070a99723e */ /* 0x000fe2000480709f */
[-C--:B------:R-:W-:Y:S01]  /*9db0*/  FMUL.FTZ R66, R66, R12.reuse ;  /* 0x0000000c42427220 */ /* 0x080fe20000410000 */
[-C--:B------:R-:W-:Y:S01]  /*9dc0*/  FMUL.FTZ R67, R67, R12.reuse ;  /* 0x0000000c43437220 */ /* 0x080fe20000410000 */
[-C--:B------:R-:W-:Y:S01]  /*9dd0*/  FMUL.FTZ R70, R70, R12.reuse ;  /* 0x0000000c46467220 */ /* 0x080fe20000410000 */
[-C--:B------:R-:W-:Y:S01]  /*9de0*/  FMUL.FTZ R71, R71, R12.reuse ;  /* 0x0000000c47477220 */ /* 0x080fe20000410000 */
[-C--:B------:R-:W-:Y:S01]  /*9df0*/  FMUL.FTZ R74, R74, R12.reuse ;  /* 0x0000000c4a4a7220 */ /* 0x080fe20000410000 */
[----:B------:R-:W-:Y:S01]  /*9e00*/  FMUL.FTZ R75, R75, R12 ;  /* 0x0000000c4b4b7220 */ /* 0x000fe20000410000 */
[C---:B0-----:R-:W-:Y:S01]  /*9e10*/  F2FP.SATFINITE.E4M3.F32.PACK_AB_MERGE_C R158, R173.reuse, R168, RZ ;  /* 0x000000a8ad9e723e */ /* 0x041fe200048070ff */
[----:B------:R-:W-:Y:S01]  /*9e20*/  FADD.FTZ R3, R173, R6 ;  /* 0x00000006ad037221 */ /* 0x000fe20000010000 */
[-C--:B------:R-:W-:Y:S01]  /*9e30*/  FMUL.FTZ R78, R78, R12.reuse ;  /* 0x0000000c4e4e7220 */ /* 0x080fe20000410000 */
[-C--:B------:R-:W-:Y:S01]  /*9e40*/  FMUL.FTZ R79, R79, R12.reuse ;  /* 0x0000000c4f4f7220 */ /* 0x080fe20000410000 */
[----:B------:R-:W-:Y:S01]  /*9e50*/  F2FP.SATFINITE.E4M3.F32.PACK_AB_MERGE_C R158, R164, R161, R158 ;  /* 0x000000a1a49e723e */ /* 0x000fe2000480709e */
[-C--:B------:R-:W-:Y:S01]  /*9e60*/  FMUL.FTZ R82, R82, R12.reuse ;  /* 0x0000000c52527220 */ /* 0x080fe20000410000 */
[-C--:B------:R-:W-:Y:S01]  /*9e70*/  FMUL.FTZ R83, R83, R12.reuse ;  /* 0x0000000c53537220 */ /* 0x080fe20000410000 */
[----:B------:R-:W-:Y:S01]  /*9e80*/  FMUL.FTZ R86, R86, R12 ;  /* 0x0000000c56567220 */ /* 0x000fe20000410000 */
[C---:B-1----:R-:W-:Y:S01]  /*9e90*/  F2FP.SATFINITE.E4M3.F32.PACK_AB_MERGE_C R182, R171.reuse, R182, RZ ;  /* 0x000000b6abb6723e */ /* 0x042fe200048070ff */
[----:B------:R-:W-:Y:S01]  /*9ea0*/  FADD.FTZ R4, R171, R4 ;  /* 0x00000004ab047221 */ /* 0x000fe20000010000 */
[-C--:B------:R-:W-:Y:S01]  /*9eb0*/  FMUL.FTZ R87, R87, R12.reuse ;  /* 0x0000000c57577220 */ /* 0x080fe20000410000 */
[----:B------:R-:W-:Y:S01]  /*9ec0*/  FMUL.FTZ R90, R90, R12 ;  /* 0x0000000c5a5a7220 */ /* 0x000fe20000410000 */
[----:B------:R-:W-:Y:S01]  /*9ed0*/  F2FP.SATFINITE.E4M3.F32.PACK_AB_MERGE_C R159, R179, R170, R182 ;  /* 0x000000aab39f723e */ /* 0x000fe200048070b6 */
        /* <DEDUP_REMOVED lines=31> */
[----:B------:R-:W-:Y:S06]  /*a0d0*/  @!P0 BRA `(.L_x_1211) ;  /* 0x0000000000048947 */ /* 0x000fec0003800000 */
[----:B------:R-:W-:Y:S01]  /*a0e0*/  BPT.TRAP 0x1 ;  /* 0x000000040000795c */ /* 0x000fe20000300000 */
.L_x_1211:
[----:B------:R0:W1:Y:S01]  /*a0f0*/  SYNCS.PHASECHK.TRANS64.TRYWAIT P1, [UR57+0x28450], R9 ;  /* 0x02845009ff0075a7 */ /* 0x0000620008020179 */
[----:B------:R-:W-:Y:S05]  /*a100*/  @!P0 BRA `(.L_x_1212) ;  /* 0x0000000000048947 */ /* 0x000fea0003800000 */
[----:B------:R-:W-:Y:S01]  /*a110*/  BPT.TRAP 0x1 ;  /* 0x000000040000795c */ /* 0x000fe20000300000 */
.L_x_1212:
[----:B------:R-:W-:Y:S01]  /*a120*/  VIADD R6, R196, 0x8 ;  /* 0x00000008c4067836 */ /* 0x000fe20000000000 */
[----:B-1----:R-:W-:Y:S06]  /*a130*/  @P1 BRA `(.L_x_1213) ;  /* 0x0000000000081947 */ /* 0x002fec0003800000 */
[----:B------:R-:W1:Y:S02]  /*a140*/  SYNCS.PHASECHK.TRANS64.TRYWAIT P1, [UR57+0x28450], R9 ;  /* 0x02845009ff0075a7 */ /* 0x000e640008020179 */
[----:B-1----:R-:W-:Y:S05]  /*a150*/  @!P1 BRA `(.L_x_1214) ;  /* 0x0000009000e49947 */ /* 0x002fea0003800000 */
.L_x_1213:
        /* <DEDUP_REMOVED lines=14> */
.L_x_1215:
[----:B------:R-:W-:Y:S01]  /*a240*/  UIADD3 UR57, UR57, 0x28460, URZ ;  /* 0x0002846039397890 */ /* 0x000fe2000fffe03f */
[C---:B------:R-:W-:Y:S01]  /*a250*/  ISETP.GT.AND P1, PT, R11.reuse, UR41, PT ;  /* 0x000000290b007c0c */ /* 0x040fe2000bf24270 */
[----:B------:R-:W-:Y:S02]  /*a260*/  VIADD R11, R11, 0xffffffff ;  /* 0xffffffff0b0b7836 */ /* 0x000fe40000000000 */
[----:B------:R-:W-:Y:S01]  /*a270*/  UPRMT UR57, UR58, 0x654, UR57 ;  /* 0x000006543a397896 */ /* 0x000fe20008000039 */
[----:B------:R-:W-:Y:S02]  /*a280*/  IMAD.MOV.U32 R12, RZ, RZ, R8 ;  /* 0x000000ffff0c7224 */ /* 0x000fe400078e0008 */
[----:B-1----:R-:W-:-:S06]  /*a290*/  IMAD.MOV.U32 R10, RZ, RZ, R5 ;  /* 0x000000ffff0a7224 */ /* 0x002fcc00078e0005 */
[----:B------:R-:W-:Y:S01]  /*a2a0*/  SYNCS.ARRIVE.TRANS64.RED.A1T0 RZ, [UR57], RZ ;  /* 0x000000ffffff79a7 */ /* 0x000fe20008100439 */
[----:B------:R-:W-:Y:S05]  /*a2b0*/  @P1 BRA `(.L_x_1216) ;  /* 0xffffffdc00241947 */ /* 0x000fea000383ffff */
.L_x_1197:
[----:B------:R-:W-:Y:S01]  /*a2c0*/  ULDC.64 UR8, c[0x0][0x9a0] ;  /* 0x0002680000087ab9 */ /* 0x000fe20000000a00 */
[----:B0-----:R-:W-:Y:S01]  /*a2d0*/  IMAD.MOV.U32 R9, RZ, RZ, 0x3f800000 ;  /* 0x3f800000ff097424 */ /* 0x001fe200078e00ff */
[----:B------:R-:W-:Y:S01]  /*a2e0*/  UISETP.NE.U32.AND UP0, UPT, UR8, URZ, UPT ;  /* 0x0000003f0800728c */ /* 0x000fe2000bf05070 */
[----:B------:R1:W-:Y:S06]  /*a2f0*/  BAR.ARV R0, 0x100 ;  /* 0x000400000000751d */ /* 0x0003ec0000002000 */
[----:B------:R-:W-:Y:S02]  /*a300*/  UISETP.NE.AND.EX UP0, UPT, UR9, URZ, UPT, UP0 ;  /* 0x0000003f0900728c */ /* 0x000fe4000bf05300 */
[----:B------:R-:W-:Y:S06]  /*a310*/  BAR.ARV 0x8, 0x180 ;  /* 0x0206000000007b1d */ /* 0x000fec0000002000 */
[----:B------:R-:W-:-:S03]  /*a320*/  PLOP3.LUT P0, PT, PT, PT, UP0, 0x80, 0x0 ;  /* 0x000000000000781c */ /* 0x000fc60003f0f008 */
[----:B------:R-:W-:Y:S01]  /*a330*/  @UP0 USHF.R.S32.HI UR6, URZ, 0x1f, UR42 ;  /* 0x0000001f3f060899 */ /* 0x000fe2000801142a */
        /* <DEDUP_REMOVED lines=14> */
[----:B------:R-:W-:-:S05]  /*a420*/  IMAD.U32 R7, RZ, RZ, UR7 ;  /* 0x00000007ff077e24 */ /* 0x000fca000f8e00ff */
[----:B------:R0:W3:Y:S01]  /*a430*/  @P0 LDG.E R9, desc[UR52][R6.64] ;  /* 0x0000003406090981 */ /* 0x0000e2000c1e1900 */
[----:B------:R-:W-:Y:S01]  /*a440*/  UIADD3 UR43, UR43, 0x1, URZ ;  /* 0x000000012b2b7890 */ /* 0x000fe2000fffe03f */
[----:B-12---:R-:W-:Y:S01]  /*a450*/  IMAD.MOV.U32 R0, RZ, RZ, -0x800000 ;  /* 0xff800000ff007424 */ /* 0x006fe200078e00ff */
[----:B------:R-:W-:Y:S01]  /*a460*/  UIADD3 UR45, UR45, 0x1, URZ ;  /* 0x000000012d2d7890 */ /* 0x000fe2000fffe03f */
[----:B------:R-:W1:Y:S01]  /*a470*/  SHFL.BFLY PT, R10, R3, 0x2, 0x1f ;  /* 0x0c401f00030a7f89 */ /* 0x000e6200000e0000 */
[----:B------:R-:W-:-:S03]  /*a480*/  UISETP.NE.AND UP0, UPT, UR43, 0x2, UPT ;  /* 0x000000022b00788c */ /* 0x000fc6000bf05270 */
[----:B------:R-:W2:Y:S01]  /*a490*/  SHFL.BFLY PT, R13, R4, 0x2, 0x1f ;  /* 0x0c401f00040d7f89 */ /* 0x000ea200000e0000 */
[----:B------:R-:W-:Y:S01]  /*a4a0*/  USEL UR4, URZ, 0x1, UP0 ;  /* 0x000000013f047887 */ /* 0x000fe20008000000 */
[----:B0-----:R-:W-:Y:S01]  /*a4b0*/  IMAD.MOV.U32 R6, RZ, RZ, RZ ;  /* 0x000000ffff067224 */ /* 0x001fe200078e00ff */
[----:B------:R-:W-:Y:S02]  /*a4c0*/  USEL UR43, UR43, URZ, UP0 ;  /* 0x0000003f2b2b7287 */ /* 0x000fe40008000000 */
[----:B------:R-:W-:Y:S01]  /*a4d0*/  ULOP3.LUT UR44, UR44, UR4, URZ, 0x3c, !UPT ;  /* 0x000000042c2c7292 */ /* 0x000fe2000f8e3c3f */
[----:B-1----:R-:W-:Y:S01]  /*a4e0*/  FADD.FTZ R10, R10, R3 ;  /* 0x000000030a0a7221 */ /* 0x002fe20000010000 */
[----:B------:R-:W-:Y:S02]  /*a4f0*/  IMAD.MOV.U32 R3, RZ, RZ, -0x800000 ;  /* 0xff800000ff037424 */ /* 0x000fe400078e00ff */
[----:B--2---:R-:W-:Y:S02]  /*a500*/  FADD.FTZ R13, R13, R4 ;  /* 0x000000040d0d7221 */ /* 0x004fe40000010000 */
[----:B------:R-:W0:Y:S01]  /*a510*/  SHFL.BFLY PT, R11, R10, 0x1, 0x1f ;  /* 0x0c201f000a0b7f89 */ /* 0x000e2200000e0000 */
[----:B------:R-:W-:-:S03]  /*a520*/  IMAD.U32 R4, RZ, RZ, UR40 ;  /* 0x00000028ff047e24 */ /* 0x000fc6000f8e00ff */
[----:B------:R-:W1:Y:S01]  /*a530*/  SHFL.BFLY PT, R12, R13, 0x1, 0x1f ;  /* 0x0c201f000d0c7f89 */ /* 0x000e6200000e0000 */
[----:B0-----:R-:W-:Y:S01]  /*a540*/  FADD.FTZ R14, R10, R11 ;  /* 0x0000000b0a0e7221 */ /* 0x001fe20000010000 */
[----:B------:R-:W-:Y:S02]  /*a550*/  IMAD.MOV.U32 R10, RZ, RZ, RZ ;  /* 0x000000ffff0a7224 */ /* 0x000fe400078e00ff */
[----:B-1----:R-:W-:Y:S02]  /*a560*/  FADD.FTZ R12, R13, R12 ;  /* 0x0000000c0d0c7221 */ /* 0x002fe40000010000 */
[C---:B------:R-:W-:Y:S01]  /*a570*/  FSETP.NE.FTZ.AND P0, PT, R14.reuse, RZ, PT ;  /* 0x000000ff0e00720b */ /* 0x040fe20003f15000 */
[----:B------:R-:W-:Y:S01]  /*a580*/  FMUL.FTZ R15, R14, 0.00390625 ;  /* 0x3b8000000e0f7820 */ /* 0x000fe20000410000 */
[----:B------:R-:W-:Y:S02]  /*a590*/  IMAD.U32 R13, RZ, RZ, UR40 ;  /* 0x00000028ff0d7e24 */ /* 0x000fe4000f8e00ff */
[----:B------:R-:W-:-:S02]  /*a5a0*/  FMUL.FTZ R20, R12, 0.00390625 ;  /* 0x3b8000000c147820 */ /* 0x000fc40000410000 */
[----:B------:R-:W-:-:S03]  /*a5b0*/  FSETP.NE.FTZ.AND P1, PT, R15, RZ, PT ;  /* 0x000000ff0f00720b */ /* 0x000fc60003f35000 */
[----:B------:R-:W-:-:S04]  /*a5c0*/  FSETP.NE.FTZ.AND P2, PT, R20, RZ, PT ;  /* 0x000000ff1400720b */ /* 0x000fc80003f55000 */
[----:B------:R0:W-:Y:S01]  /*a5d0*/  @P0 MUFU.RCP R6, R14 ;  /* 0x0000000e00060308 */ /* 0x0001e20000001000 */
[----:B------:R-:W-:-:S05]  /*a5e0*/  FSETP.NE.FTZ.AND P0, PT, R12, RZ, PT ;  /* 0x000000ff0c00720b */ /* 0x000fca0003f15000 */
[----:B------:R-:W-:Y:S02]  /*a5f0*/  @P1 FMUL.FTZ R4, R4, 0.69314718246459960938 ;  /* 0x3f31721804041820 */ /* 0x000fe40000410000 */
[----:B------:R-:W1:Y:S01]  /*a600*/  @P1 MUFU.LG2 R7, R15 ;  /* 0x0000000f00071308 */ /* 0x000e620000000c00 */
[----:B0-----:R-:W-:-:S07]  /*a610*/  @P2 FMUL.FTZ R14, R13, 0.69314718246459960938 ;  /* 0x3f3172180d0e2820 */ /* 0x001fce0000410000 */
        /* <DEDUP_REMOVED lines=137> */
.L_x_1138:
[----:B------:R-:W0:Y:S08]  /*aeb0*/  S2UR UR5, SR_CgaCtaId ;  /* 0x00000000000579c3 */ /* 0x000e300000008800 */
[----:B------:R-:W-:Y:S06]  /*aec0*/  BAR.SYNC.DEFER_BLOCKING 0x5, 0x180 ;  /* 0x0146000000007b1d */ /* 0x000fec0000010000 */
[----:B------:R-:W-:Y:S01]  /*aed0*/  UMOV UR4, 0x400 ;  /* 0x0000040000047882 */ /* 0x000fe20000000000 */
[----:B------:R-:W-:Y:S01]  /*aee0*/  BSSY B0, `(.L_x_1217) ;  /* 0x0000358000007945 */ /* 0x000fe20003800000 */
[----:B0-----:R-:W-:-:S09]  /*aef0*/  ULEA UR12, UR5, UR4, 0x18 ;  /* 0x00000004050c7291 */ /* 0x001fd2000f8ec03f */
[----:B------:R-:W0:Y:S02]  /*af00*/  LDS R4, [UR12+0x284d0] ;  /* 0x0284d00cff047984 */ /* 0x000e240008000800 */
[----:B0-----:R-:W-:Y:S01]  /*af10*/  R2UR UR4, R4 ;  /* 0x00000000040472ca */ /* 0x001fe200000e0000 */
[----:B------:R-:W-:Y:S06]  /*af20*/  BAR.ARV 0x4, 0x180 ;  /* 0x0106000000007b1d */ /* 0x000fec0000002000 */
[----:B------:R-:W-:Y:S08]  /*af30*/  @P0 BRA `(.L_x_1218) ;  /* 0x0000002800740947 */ /* 0x000ff00003800000 */
[----:B------:R-:W0:Y:S01]  /*af40*/  S2R R67, SR_TID.X ;  /* 0x0000000000437919 */ /* 0x000e220000002100 */
[----:B------:R-:W-:Y:S01]  /*af50*/  F2FP.BF16.F32.PACK_AB R11, R11, R48 ;  /* 0x000000300b0b723e */ /* 0x000fe200000010ff */
[----:B------:R-:W-:Y:S01]  /*af60*/  ULDC.64 UR6, c[0x4][0x38] ;  /* 0x01000e0000067ab9 */ /* 0x000fe20000000a00 */
[----:B------:R-:W1:Y:S01]  /*af70*/  S2UR UR5, SR_SWINHI ;  /* 0x00000000000579c3 */ /* 0x000e620000002f00 */
        /* <DEDUP_REMOVED lines=15> */
[----:B0-----:R-:W-:Y:S01]  /*b070*/  IMAD.SHL.U32 R48, R67, 0x4, RZ ;  /* 0x0000000443307824 */ /* 0x001fe200078e00ff */
[----:B------:R-:W-:Y:S01]  /*b080*/  F2FP.BF16.F32.PACK_AB R10, R132, R133 ;  /* 0x00000085840a723e */ /* 0x000fe200000010ff */
[----:B------:R-:W-:Y:S01]  /*b090*/  IMAD.MOV.U32 R73, RZ, RZ, 0x2 ;  /* 0x00000002ff497424 */ /* 0x000fe200078e00ff */
        /* <DEDUP_REMOVED lines=41> */
[----:B------:R-:W-:Y:S01]  /*b330*/  USHF.R.S32.HI UR10, URZ, 0x1f, UR37 ;  /* 0x0000001f3f0a7899 */ /* 0x000fe20008011425 */
[----:B------:R-:W-:Y:S01]  /*b340*/  LOP3.LUT R48, R48, 0xc, RZ, 0xc0, !PT ;  /* 0x0000000c30307812 */ /* 0x000fe200078ec0ff */
[----:B------:R-:W-:Y:S01]  /*b350*/  ULDC.64 UR8, c[0x0][0xb90] ;  /* 0x0002e40000087ab9 */ /* 0x000fe20000000a00 */
[----:B------:R-:W-:-:S02]  /*b360*/  F2FP.BF16.F32.PACK_AB R6, R154, R155 ;  /* 0x0000009b9a06723e */ /* 0x000fc400000010ff */
[----:B------:R-:W-:Y:S02]  /*b370*/  IADD3 R74, P0, R48, UR6, RZ ;  /* 0x00000006304a7c10 */ /* 0x000fe4000ff1e0ff */
[----:B------:R-:W-:Y:S02]  /*b380*/  F2FP.BF16.F32.PACK_AB R7, R152, R153 ;  /* 0x000000999807723e */ /* 0x000fe400000010ff */
[----:B------:R-:W-:Y:S01]  /*b390*/  F2FP.BF16.F32.PACK_AB R9, R140, R141 ;  /* 0x0000008d8c09723e */ /* 0x000fe200000010ff */
[----:B------:R-:W-:Y:S01]  /*b3a0*/  IMAD.X R75, RZ, RZ, UR7, P0 ;  /* 0x00000007ff4b7e24 */ /* 0x000fe200080e06ff */
[----:B------:R-:W-:Y:S02]  /*b3b0*/  F2FP.BF16.F32.PACK_AB R57, R92, R137 ;  /* 0x000000895c39723e */ /* 0x000fe400000010ff */
[----:B------:R-:W-:Y:S02]  /*b3c0*/  F2FP.BF16.F32.PACK_AB R8, R148, R149 ;  /* 0x000000959408723e */ /* 0x000fe400000010ff */
[----:B------:R0:W2:Y:S01]  /*b3d0*/  LDG.E.CONSTANT R74, desc[UR52][R74.64] ;  /* 0x000000344a4a7981 */ /* 0x0000a2000c1e9900 */
[----:B------:R-:W-:Y:S01]  /*b3e0*/  BAR.SYNC.DEFER_BLOCKING 0x1, 0x100 ;  /* 0x0044000000007b1d */ /* 0x000fe20000010000 */
[----:B------:R-:W-:-:S02]  /*b3f0*/  LOP3.LUT P0, R48, R67, 0x3, RZ, 0xc0, !PT ;  /* 0x0000000343307812 */ /* 0x000fc4000780c0ff */
[----:B------:R-:W-:Y:S02]  /*b400*/  F2FP.BF16.F32.PACK_AB R49, R124, R125 ;  /* 0x0000007d7c31723e */ /* 0x000fe400000010ff */
[----:B------:R-:W-:Y:S01]  /*b410*/  ISETP.EQ.OR P0, PT, R48, 0x3, !P0 ;  /* 0x000000033000780c */ /* 0x000fe20004702670 */
[----:B------:R-:W-:Y:S01]  /*b420*/  UMOV UR6, UR12 ;  /* 0x0000000c00067c82 */ /* 0x000fe20008000000 */
[----:B-1----:R-:W-:Y:S02]  /*b430*/  UMOV UR7, UR5 ;  /* 0x0000000500077c82 */ /* 0x002fe40008000000 */
[----:B------:R-:W-:Y:S01]  /*b440*/  IMAD.WIDE R72, R188, R73, UR6 ;  /* 0x00000006bc487e25 */ /* 0x000fe2000f8e0249 */
[----:B------:R-:W-:Y:S02]  /*b450*/  SEL R133, R69, R90, P0 ;  /* 0x0000005a45857207 */ /* 0x000fe40000000000 */
[----:B------:R-:W-:Y:S02]  /*b460*/  SEL R90, R90, R69, P0 ;  /* 0x000000455a5a7207 */ /* 0x000fe40000000000 */
[----:B------:R-:W-:-:S02]  /*b470*/  IADD3 R69, P3, R72, 0xc040, RZ ;  /* 0x0000c04048457810 */ /* 0x000fc40007f7e0ff */
[----:B------:R-:W-:Y:S02]  /*b480*/  SEL R131, R61, R68, P0 ;  /* 0x000000443d837207 */ /* 0x000fe40000000000 */
[----:B------:R-:W-:Y:S02]  /*b490*/  SEL R89, R68, R61, P0 ;  /* 0x0000003d44597207 */ /* 0x000fe40000000000 */
[----:B------:R-:W-:Y:S02]  /*b4a0*/  LOP3.LUT R68, R69, 0x380, RZ, 0xc0, !PT ;  /* 0x0000038045447812 */ /* 0x000fe400078ec0ff */
[----:B------:R-:W-:Y:S02]  /*b4b0*/  SEL R151, R70, R71, P0 ;  /* 0x0000004746977207 */ /* 0x000fe40000000000 */
[----:B------:R-:W-:Y:S02]  /*b4c0*/  SEL R99, R71, R70, P0 ;  /* 0x0000004647637207 */ /* 0x000fe40000000000 */
[----:B------:R-:W-:-:S02]  /*b4d0*/  IADD3 R71, P4, R72, 0xc060, RZ ;  /* 0x0000c06048477810 */ /* 0x000fc40007f9e0ff */
[----:B------:R-:W-:Y:S02]  /*b4e0*/  SEL R81, R24, R25, P0 ;  /* 0x0000001918517207 */ /* 0x000fe40000000000 */
[----:B0-----:R-:W-:Y:S02]  /*b4f0*/  SEL R75, R25, R24, P0 ;  /* 0x00000018194b7207 */ /* 0x001fe40000000000 */
[----:B------:R-:W-:Y:S02]  /*b500*/  IADD3 R67, P2, R72, 0xc020, RZ ;  /* 0x0000c02048437810 */ /* 0x000fe40007f5e0ff */
[----:B------:R-:W-:Y:S02]  /*b510*/  SHF.R.U64 R68, R68, 0x3, RZ ;  /* 0x0000000344447819 */ /* 0x000fe400000012ff */
[----:B------:R-:W-:Y:S02]  /*b520*/  IADD3 R25, P6, R72, 0x8060, RZ ;  /* 0x0000806048197810 */ /* 0x000fe40007fde0ff */
[----:B------:R-:W-:-:S02]  /*b530*/  LOP3.LUT R70, R71, 0x380, RZ, 0xc0, !PT ;  /* 0x0000038047467812 */ /* 0x000fc400078ec0ff */
[----:B------:R-:W-:Y:S02]  /*b540*/  SEL R141, R4, R5, P0 ;  /* 0x00000005048d7207 */ /* 0x000fe40000000000 */
[----:B------:R-:W-:Y:S02]  /*b550*/  SEL R96, R5, R4, P0 ;  /* 0x0000000405607207 */ /* 0x000fe40000000000 */
[----:B------:R-:W-:Y:S02]  /*b560*/  LOP3.LUT R66, R67, 0x380, RZ, 0xc0, !PT ;  /* 0x0000038043427812 */ /* 0x000fe400078ec0ff */
[----:B------:R-:W-:Y:S01]  /*b570*/  LOP3.LUT R68, R68, R69, RZ, 0x3c, !PT ;  /* 0x0000004544447212 */ /* 0x000fe200078e3cff */
[----:B------:R-:W-:Y:S01]  /*b580*/  IMAD.X R69, RZ, RZ, R73, P3 ;  /* 0x000000ffff457224 */ /* 0x000fe200018e0649 */
[----:B------:R-:W-:Y:S02]  /*b590*/  LOP3.LUT R4, R25, 0x380, RZ, 0xc0, !PT ;  /* 0x0000038019047812 */ /* 0x000fe400078ec0ff */
[----:B------:R-:W-:-:S02]  /*b5a0*/  SEL R143, R6, R7, P0 ;  /* 0x00000007068f7207 */ /* 0x000fc40000000000 */
[----:B------:R-:W-:Y:S02]  /*b5b0*/  SEL R95, R7, R6, P0 ;  /* 0x00000006075f7207 */ /* 0x000fe40000000000 */
[----:B------:R-:W-:Y:S02]  /*b5c0*/  SHF.R.U64 R70, R70, 0x3, RZ ;  /* 0x0000000346467819 */ /* 0x000fe400000012ff */
[----:B------:R-:W-:Y:S02]  /*b5d0*/  IADD3 R7, P3, R72, 0x20, RZ ;  /* 0x0000002048077810 */ /* 0x000fe40007f7e0ff */
[----:B------:R-:W-:Y:S02]  /*b5e0*/  SEL R87, R40, R41, P0 ;  /* 0x0000002928577207 */ /* 0x000fe40000000000 */
[----:B------:R-:W-:Y:S01]  /*b5f0*/  SEL R77, R41, R40, P0 ;  /* 0x00000028294d7207 */ /* 0x000fe20000000000 */
[----:B------:R-:W-:Y:S01]  /*b600*/  IMAD R40, R184, 0x40, R16 ;  /* 0x00000040b8287824 */ /* 0x000fe200078e0210 */
[----:B------:R-:W-:Y:S01]  /*b610*/  SHF.R.U64 R66, R66, 0x3, RZ ;  /* 0x0000000342427819 */ /* 0x000fe200000012ff */
[----:B------:R-:W-:Y:S01]  /*b620*/  IMAD.MOV.U32 R41, RZ, RZ, 0x2 ;  /* 0x00000002ff297424 */ /* 0x000fe200078e00ff */
[----:B------:R-:W-:-:S02]  /*b630*/  SHF.R.U64 R4, R4, 0x3, RZ ;  /* 0x0000000304047819 */ /* 0x000fc400000012ff */
[----:B------:R-:W-:Y:S02]  /*b640*/  SEL R139, R93, R100, P0 ;  /* 0x000000645d8b7207 */ /* 0x000fe40000000000 */
[----:B------:R-:W-:Y:S02]  /*b650*/  SEL R137, R136, R57, P0 ;  /* 0x0000003988897207 */ /* 0x000fe40000000000 */
[----:B------:R-:W-:Y:S01]  /*b660*/  SEL R92, R57, R136, P0 ;  /* 0x00000088395c7207 */ /* 0x000fe20000000000 */
[--C-:B------:R-:W-:Y:S01]  /*b670*/  IMAD.X R57, RZ, RZ, R73.reuse, P3 ;  /* 0x000000ffff397224 */ /* 0x100fe200018e0649 */
[----:B------:R-:W-:Y:S02]  /*b680*/  SEL R93, R100, R93, P0 ;  /* 0x0000005d645d7207 */ /* 0x000fe40000000000 */
[----:B------:R-:W-:Y:S01]  /*b690*/  LOP3.LUT R70, R70, R71, RZ, 0x3c, !PT ;  /* 0x0000004746467212 */ /* 0x000fe200078e3cff */
[----:B------:R-:W-:Y:S01]  /*b6a0*/  IMAD.X R71, RZ, RZ, R73, P4 ;  /* 0x000000ffff477224 */ /* 0x000fe200020e0649 */
[----:B------:R-:W-:-:S02]  /*b6b0*/  SEL R121, R15, R20, P0 ;  /* 0x000000140f797207 */ /* 0x000fc40000000000 */
[----:B------:R-:W-:Y:S02]  /*b6c0*/  SEL R80, R20, R15, P0 ;  /* 0x0000000f14507207 */ /* 0x000fe40000000000 */
[----:B------:R-:W-:Y:S02]  /*b6d0*/  SEL R153, R63, R62, P0 ;  /* 0x0000003e3f997207 */ /* 0x000fe40000000000 */
[----:B------:R-:W-:Y:S01]  /*b6e0*/  SEL R100, R62, R63, P0 ;  /* 0x0000003f3e647207 */ /* 0x000fe20000000000 */
[----:B------:R-:W-:Y:S01]  /*b6f0*/  IMAD.WIDE R40, R40, R41, UR6 ;  /* 0x0000000628287e25 */ /* 0x000fe2000f8e0229 */
[----:B------:R-:W-:Y:S02]  /*b700*/  LOP3.LUT R66, R66, R67, RZ, 0x3c, !PT ;  /* 0x0000004342427212 */ /* 0x000fe400078e3cff */
[C---:B------:R-:W-:Y:S01]  /*b710*/  IADD3 R15, P4, R72.reuse, 0x8020, RZ ;  /* 0x00008020480f7810 */ /* 0x040fe20007f9e0ff */
[----:B------:R-:W-:Y:S01]  /*b720*/  IMAD.X R67, RZ, RZ, R73, P2 ;  /* 0x000000ffff437224 */ /* 0x000fe200010e0649 */
[----:B------:R-:W-:-:S02]  /*b730*/  IADD3 R6, P3, R72, 0x4000, RZ ;  /* 0x0000400048067810 */ /* 0x000fc40007f7e0ff */
[----:B------:R-:W-:Y:S02]  /*b740*/  LOP3.LUT R62, R4, R25, RZ, 0x3c, !PT ;  /* 0x00000019043e7212 */ /* 0x000fe400078e3cff */
[----:B------:R-:W-:Y:S02]  /*b750*/  SEL R117, R11, R12, P0 ;  /* 0x0000000c0b757207 */ /* 0x000fe40000000000 */
[----:B------:R-:W-:Y:S02]  /*b760*/  SEL R78, R12, R11, P0 ;  /* 0x0000000b0c4e7207 */ /* 0x000fe40000000000 */
[----:B------:R-:W-:Y:S02]  /*b770*/  SEL R123, R21, R28, P0 ;  /* 0x0000001c157b7207 */ /* 0x000fe40000000000 */
[----:B------:R-:W-:Y:S02]  /*b780*/  SEL R82, R28, R21, P0 ;  /* 0x000000151c527207 */ /* 0x000fe40000000000 */
[----:B------:R-:W-:-:S02]  /*b790*/  LOP3.LUT R5, R72, 0x380, RZ, 0xc0, !PT ;  /* 0x0000038048057812 */ /* 0x000fc400078ec0ff */
[----:B------:R-:W-:Y:S02]  /*b7a0*/  LOP3.LUT R4, R7, 0x380, RZ, 0xc0, !PT ;  /* 0x0000038007047812 */ /* 0x000fe400078ec0ff */
[C---:B------:R-:W-:Y:S02]  /*b7b0*/  IADD3 R20, P1, R72.reuse, 0xc000, RZ ;  /* 0x0000c00048147810 */ /* 0x040fe40007f3e0ff */
[C---:B------:R-:W-:Y:S02]  /*b7c0*/  IADD3 R21, P5, R72.reuse, 0x8040, RZ ;  /* 0x0000804048157810 */ /* 0x040fe40007fbe0ff */
[----:B------:R-:W-:Y:S02]  /*b7d0*/  IADD3 R12, P2, R72, 0x8000, RZ ;  /* 0x00008000480c7810 */ /* 0x000fe40007f5e0ff */
[----:B------:R-:W-:Y:S02]  /*b7e0*/  SEL R129, R45, R52, P0 ;  /* 0x000000342d817207 */ /* 0x000fe40000000000 */
[----:B------:R-:W-:Y:S01]  /*b7f0*/  SEL R86, R52, R45, P0 ;  /* 0x0000002d34567207 */ /* 0x000fe20000000000 */
[----:B------:R-:W-:Y:S01]  /*b800*/  IMAD.X R45, RZ, RZ, R73, P3 ;  /* 0x000000ffff2d7224 */ /* 0x000fe200018e0649 */
[----:B------:R-:W-:-:S02]  /*b810*/  SEL R155, R59, R58, P0 ;  /* 0x0000003a3b9b7207 */ /* 0x000fc40000000000 */
[----:B------:R-:W-:Y:S01]  /*b820*/  SEL R101, R58, R59, P0 ;  /* 0x0000003b3a657207 */ /* 0x000fe20000000000 */
[----:B------:R-:W-:Y:S01]  /*b830*/  IMAD.X R59, RZ, RZ, R73, P4 ;  /* 0x000000ffff3b7224 */ /* 0x000fe200020e0649 */
[----:B------:R-:W-:Y:S02]  /*b840*/  SEL R119, R13, R14, P0 ;  /* 0x0000000e0d777207 */ /* 0x000fe40000000000 */
[----:B------:R-:W-:Y:S02]  /*b850*/  SEL R79, R14, R13, P0 ;  /* 0x0000000d0e4f7207 */ /* 0x000fe40000000000 */
[----:B------:R-:W-:Y:S02]  /*b860*/  SEL R127, R37, R44, P0 ;  /* 0x0000002c257f7207 */ /* 0x000fe40000000000 */
[----:B------:R-:W-:Y:S02]  /*b870*/  SEL R85, R44, R37, P0 ;  /* 0x000000252c557207 */ /* 0x000fe40000000000 */
[----:B------:R-:W-:-:S02]  /*b880*/  SEL R145, R8, R9, P0 ;  /* 0x0000000908917207 */ /* 0x000fc40000000000 */
[----:B------:R-:W-:Y:S02]  /*b890*/  SEL R94, R9, R8, P0 ;  /* 0x00000008095e7207 */ /* 0x000fe40000000000 */
[----:B------:R-:W-:Y:S02]  /*b8a0*/  SHF.R.U64 R5, R5, 0x3, RZ ;  /* 0x0000000305057819 */ /* 0x000fe400000012ff */
[----:B------:R-:W-:Y:S01]  /*b8b0*/  SHF.R.U64 R4, R4, 0x3, RZ ;  /* 0x0000000304047819 */ /* 0x000fe200000012ff */
[--C-:B------:R-:W-:Y:S01]  /*b8c0*/  IMAD.X R65, RZ, RZ, R73.reuse, P1 ;  /* 0x000000ffff417224 */ /* 0x100fe200008e0649 */
[----:B------:R-:W-:Y:S01]  /*b8d0*/  SEL R157, R55, R54, P0 ;  /* 0x00000036379d7207 */ /* 0x000fe20000000000 */
[--C-:B------:R-:W-:Y:S01]  /*b8e0*/  IMAD.X R63, RZ, RZ, R73.reuse, P6 ;  /* 0x000000ffff3f7224 */ /* 0x100fe200030e0649 */
[----:B------:R-:W-:Y:S01]  /*b8f0*/  SEL R102, R54, R55, P0 ;  /* 0x0000003736667207 */ /* 0x000fe20000000000 */
[--C-:B------:R-:W-:Y:S01]  /*b900*/  IMAD.X R61, RZ, RZ, R73.reuse, P5 ;  /* 0x000000ffff3d7224 */ /* 0x100fe200028e0649 */
[----:B------:R-:W-:Y:S01]  /*b910*/  IADD3 R9, P4, R72, 0x40, RZ ;  /* 0x0000004048097810 */ /* 0x000fe20007f9e0ff */
[----:B------:R-:W-:Y:S01]  /*b920*/  IMAD.X R55, RZ, RZ, R73, P2 ;  /* 0x000000ffff377224 */ /* 0x000fe200010e0649 */
[----:B------:R-:W-:-:S02]  /*b930*/  LOP3.LUT R14, R20, 0x380, RZ, 0xc0, !PT ;  /* 0x00000380140e7812 */ /* 0x000fc400078ec0ff */
[----:B------:R-:W-:Y:S02]  /*b940*/  IADD3 R37, P3, R40, 0x2000, RZ ;  /* 0x0000200028257810 */ /* 0x000fe40007f7e0ff */
[----:B------:R-:W-:Y:S02]  /*b950*/  SEL R147, R10, R49, P0 ;  /* 0x000000310a937207 */ /* 0x000fe40000000000 */
[----:B------:R-:W-:Y:S02]  /*b960*/  SEL R97, R49, R10, P0 ;  /* 0x0000000a31617207 */ /* 0x000fe40000000000 */
[C---:B------:R-:W-:Y:S02]  /*b970*/  IADD3 R13, P1, R72.reuse, 0x4060, RZ ;  /* 0x00004060480d7810 */ /* 0x040fe40007f3e0ff */
[C---:B------:R-:W-:Y:S02]  /*b980*/  IADD3 R10, P6, R72.reuse, 0x4040, RZ ;  /* 0x00004040480a7810 */ /* 0x040fe40007fde0ff */
[----:B------:R-:W-:-:S02]  /*b990*/  IADD3 R8, P5, R72, 0x4020, RZ ;  /* 0x0000402048087810 */ /* 0x000fc40007fbe0ff */
[----:B------:R-:W-:Y:S02]  /*b9a0*/  IADD3 R11, P2, R72, 0x60, RZ ;  /* 0x00000060480b7810 */ /* 0x000fe40007f5e0ff */
[----:B------:R-:W-:Y:S02]  /*b9b0*/  SEL R125, R29, R36, P0 ;  /* 0x000000241d7d7207 */ /* 0x000fe40000000000 */
[----:B------:R-:W-:Y:S02]  /*b9c0*/  SEL R84, R36, R29, P0 ;  /* 0x0000001d24547207 */ /* 0x000fe40000000000 */
[----:B------:R-:W-:Y:S02]  /*b9d0*/  LOP3.LUT R72, R5, R72, RZ, 0x3c, !PT ;  /* 0x0000004805487212 */ /* 0x000fe400078e3cff */
[----:B------:R-:W-:Y:S02]  /*b9e0*/  LOP3.LUT R56, R4, R7, RZ, 0x3c, !PT ;  /* 0x0000000704387212 */ /* 0x000fe400078e3cff */
[----:B------:R-:W-:-:S02]  /*b9f0*/  SHF.R.U64 R5, R14, 0x3, RZ ;  /* 0x000000030e057819 */ /* 0x000fc400000012ff */
[----:B------:R-:W-:Y:S02]  /*ba00*/  LOP3.LUT R4, R9, 0x380, RZ, 0xc0, !PT ;  /* 0x0000038009047812 */ /* 0x000fe400078ec0ff */
[----:B------:R-:W-:Y:S02]  /*ba10*/  LOP3.LUT R36, R37, 0x380, RZ, 0xc0, !PT ;  /* 0x0000038025247812 */ /* 0x000fe400078ec0ff */
[----:B------:R-:W-:Y:S02]  /*ba20*/  LOP3.LUT R14, R15, 0x380, RZ, 0xc0, !PT ;  /* 0x000003800f0e7812 */ /* 0x000fe400078ec0ff */
[----:B------:R-:W-:Y:S02]  /*ba30*/  SHF.R.U64 R4, R4, 0x3, RZ ;  /* 0x0000000304047819 */ /* 0x000fe400000012ff */
[----:B------:R-:W-:Y:S02]  /*ba40*/  SHF.R.U64 R36, R36, 0x3, RZ ;  /* 0x0000000324247819 */ /* 0x000fe400000012ff */
[----:B------:R-:W-:-:S02]  /*ba50*/  SHF.R.U64 R14, R14, 0x3, RZ ;  /* 0x000000030e0e7819 */ /* 0x000fc400000012ff */
[----:B------:R-:W-:Y:S02]  /*ba60*/  SEL R163, R43, R42, P0 ;  /* 0x0000002a2ba37207 */ /* 0x000fe40000000000 */
[----:B------:R-:W-:Y:S01]  /*ba70*/  SEL R106, R42, R43, P0 ;  /* 0x0000002b2a6a7207 */ /* 0x000fe20000000000 */
[----:B------:R-:W-:Y:S01]  /*ba80*/  IMAD.X R43, RZ, RZ, R73, P4 ;  /* 0x000000ffff2b7224 */ /* 0x000fe200020e0649 */
[----:B------:R-:W-:Y:S02]  /*ba90*/  LOP3.LUT R42, R4, R9, RZ, 0x3c, !PT ;  /* 0x00000009042a7212 */ /* 0x000fe400078e3cff */
[----:B------:R-:W-:Y:S01]  /*baa0*/  LOP3.LUT R36, R36, R37, RZ, 0x3c, !PT ;  /* 0x0000002524247212 */ /* 0x000fe200078e3cff */
[----:B------:R-:W-:Y:S01]  /*bab0*/  IMAD.X R37, RZ, RZ, R41, P3 ;  /* 0x000000ffff257224 */ /* 0x000fe200018e0629 */
[----:B------:R-:W-:Y:S02]  /*bac0*/  LOP3.LUT R64, R5, R20, RZ, 0x3c, !PT ;  /* 0x0000001405407212 */ /* 0x000fe400078e3cff */
[----:B------:R-:W-:-:S02]  /*bad0*/  LOP3.LUT R58, R14, R15, RZ, 0x3c, !PT ;  /* 0x0000000f0e3a7212 */ /* 0x000fc400078e3cff */
[----:B------:R-:W-:Y:S02]  /*bae0*/  LOP3.LUT R5, R12, 0x380, RZ, 0xc0, !PT ;  /* 0x000003800c057812 */ /* 0x000fe400078ec0ff */
[----:B------:R-:W-:Y:S02]  /*baf0*/  IADD3 R15, P3, R40, 0x8000, RZ ;  /* 0x00008000280f7810 */ /* 0x000fe40007f7e0ff */
[----:B------:R-:W-:Y:S02]  /*bb00*/  MOV R132, R42 ;  /* 0x0000002a00847202 */ /* 0x000fe40000000f00 */
[----:B------:R-:W-:Y:S01]  /*bb10*/  SHF.R.U64 R5, R5, 0x3, RZ ;  /* 0x0000000305057819 */ /* 0x000fe200000012ff */
[----:B------:R-:W0:Y:S01]  /*bb20*/  LDC R42, c[0x0][0xbe8] ;  /* 0x0002fa00ff2a7b82 */ /* 0x000e220000000800 */
[----:B------:R-:W-:Y:S02]  /*bb30*/  LOP3.LUT R14, R15, 0x380, RZ, 0xc0, !PT ;  /* 0x000003800f0e7812 */ /* 0x000fe400078ec0ff */
[----:B------:R-:W-:-:S02]  /*bb40*/  LOP3.LUT R54, R5, R12, RZ, 0x3c, !PT ;  /* 0x0000000c05367212 */ /* 0x000fc400078e3cff */
[----:B------:R-:W-:Y:S02]  /*bb50*/  SHF.R.U64 R14, R14, 0x3, RZ ;  /* 0x000000030e0e7819 */ /* 0x000fe400000012ff */
[----:B------:R-:W-:Y:S02]  /*bb60*/  LOP3.LUT R5, R8, 0x380, RZ, 0xc0, !PT ;  /* 0x0000038008057812 */ /* 0x000fe400078ec0ff */
[----:B------:R-:W-:Y:S01]  /*bb70*/  LOP3.LUT R14, R14, R15, RZ, 0x3c, !PT ;  /* 0x0000000f0e0e7212 */ /* 0x000fe200078e3cff */
[----:B------:R-:W-:Y:S01]  /*bb80*/  IMAD.X R15, RZ, RZ, R41, P3 ;  /* 0x000000ffff0f7224 */ /* 0x000fe200018e0629 */
[----:B------:R-:W-:Y:S02]  /*bb90*/  SHF.R.U64 R5, R5, 0x3, RZ ;  /* 0x0000000305057819 */ /* 0x000fe400000012ff */
[----:B------:R-:W-:Y:S02]  /*bba0*/  IADD3 R9, P3, R40, 0xe000, RZ ;  /* 0x0000e00028097810 */ /* 0x000fe40007f7e0ff */
[----:B------:R-:W-:-:S02]  /*bbb0*/  LOP3.LUT R12, R13, 0x380, RZ, 0xc0, !PT ;  /* 0x000003800d0c7812 */ /* 0x000fc400078ec0ff */
[----:B------:R-:W-:Y:S02]  /*bbc0*/  SEL R149, R116, R109, P0 ;  /* 0x0000006d74957207 */ /* 0x000fe40000000000 */
[----:B------:R-:W-:Y:S02]  /*bbd0*/  SEL R98, R109, R116, P0 ;  /* 0x000000746d627207 */ /* 0x000fe40000000000 */
[----:B------:R-:W-:Y:S02]  /*bbe0*/  SEL R161, R47, R46, P0 ;  /* 0x0000002e2fa17207 */ /* 0x000fe40000000000 */
[----:B------:R-:W-:Y:S01]  /*bbf0*/  SEL R104, R46, R47, P0 ;  /* 0x0000002f2e687207 */ /* 0x000fe20000000000 */
[----:B------:R-:W-:Y:S01]  /*bc00*/  IMAD.X R47, RZ, RZ, R73, P2 ;  /* 0x000000ffff2f7224 */ /* 0x000fe200010e0649 */
[----:B------:R-:W-:Y:S02]  /*bc10*/  SEL R167, R35, R34, P0 ;  /* 0x0000002223a77207 */ /* 0x000fe40000000000 */
[----:B------:R-:W-:-:S02]  /*bc20*/  SEL R109, R34, R35, P0 ;  /* 0x00000023226d7207 */ /* 0x000fc40000000000 */
[----:B------:R-:W-:Y:S02]  /*bc30*/  LOP3.LUT R48, R5, R8, RZ, 0x3c, !PT ;  /* 0x0000000805307212 */ /* 0x000fe400078e3cff */
[----:B------:R-:W-:Y:S02]  /*bc40*/  IADD3 R35, P2, R40, 0x3000, RZ ;  /* 0x0000300028237810 */ /* 0x000fe40007f5e0ff */
[----:B------:R-:W-:Y:S02]  /*bc50*/  LOP3.LUT R8, R9, 0x380, RZ, 0xc0, !PT ;  /* 0x0000038009087812 */ /* 0x000fe400078ec0ff */
[----:B------:R-:W-:Y:S02]  /*bc60*/  SHF.R.U64 R12, R12, 0x3, RZ ;  /* 0x000000030c0c7819 */ /* 0x000fe400000012ff */
[----:B------:R-:W-:Y:S02]  /*bc70*/  LOP3.LUT R4, R11, 0x380, RZ, 0xc0, !PT ;  /* 0x000003800b047812 */ /* 0x000fe400078ec0ff */
[----:B------:R-:W-:-:S02]  /*bc80*/  LOP3.LUT R5, R6, 0x380, RZ, 0xc0, !PT ;  /* 0x0000038006057812 */ /* 0x000fc400078ec0ff */
[----:B------:R-:W-:Y:S02]  /*bc90*/  SEL R115, R53, R60, P0 ;  /* 0x0000003c35737207 */ /* 0x000fe40000000000 */
[----:B------:R-:W-:Y:S01]  /*bca0*/  SEL R88, R60, R53, P0 ;  /* 0x000000353c587207 */ /* 0x000fe20000000000 */
[----:B------:R-:W-:Y:S01]  /*bcb0*/  IMAD.X R53, RZ, RZ, R73, P1 ;  /* 0x000000ffff357224 */ /* 0x000fe200008e0649 */
[----:B------:R-:W-:Y:S02]  /*bcc0*/  LOP3.LUT R34, R35, 0x380, RZ, 0xc0, !PT ;  /* 0x0000038023227812 */ /* 0x000fe400078ec0ff */
[----:B------:R-:W-:Y:S02]  /*bcd0*/  SHF.R.U64 R8, R8, 0x3, RZ ;  /* 0x0000000308087819 */ /* 0x000fe400000012ff */
[----:B------:R-:W-:Y:S02]  /*bce0*/  LOP3.LUT R20, R21, 0x380, RZ, 0xc0, !PT ;  /* 0x0000038015147812 */ /* 0x000fe400078ec0ff */
[----:B------:R-:W-:-:S02]  /*bcf0*/  LOP3.LUT R52, R12, R13, RZ, 0x3c, !PT ;  /* 0x0000000d0c347212 */ /* 0x000fc400078e3cff */
[----:B------:R-:W-:Y:S02]  /*bd00*/  SHF.R.U64 R4, R4, 0x3, RZ ;  /* 0x0000000304047819 */ /* 0x000fe400000012ff */
[----:B------:R-:W-:Y:S02]  /*bd10*/  SHF.R.U64 R5, R5, 0x3, RZ ;  /* 0x0000000305057819 */ /* 0x000fe400000012ff */
[----:B------:R-:W-:Y:S02]  /*bd20*/  LOP3.LUT R7, R10, 0x380, RZ, 0xc0, !PT ;  /* 0x000003800a077812 */ /* 0x000fe400078ec0ff */
[----:B------:R-:W-:Y:S02]  /*bd30*/  SHF.R.U64 R34, R34, 0x3, RZ ;  /* 0x0000000322227819 */ /* 0x000fe400000012ff */
[----:B------:R-:W-:Y:S01]  /*bd40*/  LOP3.LUT R8, R8, R9, RZ, 0x3c, !PT ;  /* 0x0000000908087212 */ /* 0x000fe200078e3cff */
[----:B------:R-:W-:Y:S01]  /*bd50*/  IMAD.X R9, RZ, RZ, R41, P3 ;  /* 0x000000ffff097224 */ /* 0x000fe200018e0629 */
[----:B------:R-:W-:-:S02]  /*bd60*/  SHF.R.U64 R20, R20, 0x3, RZ ;  /* 0x0000000314147819 */ /* 0x000fc400000012ff */
[----:B------:R-:W-:Y:S02]  /*bd70*/  LOP3.LUT R46, R4, R11, RZ, 0x3c, !PT ;  /* 0x0000000b042e7212 */ /* 0x000fe400078e3cff */
[----:B------:R-:W-:Y:S02]  /*bd80*/  MOV R108, R52 ;  /* 0x00000034006c7202 */ /* 0x000fe40000000f00 */
[----:B------:R-:W-:Y:S02]  /*bd90*/  LOP3.LUT R44, R5, R6, RZ, 0x3c, !PT ;  /* 0x00000006052c7212 */ /* 0x000fe400078e3cff */
[----:B0-----:R-:W-:Y:S02]  /*bda0*/  ISETP.NE.AND P3, PT, R42, 0x1, PT ;  /* 0x000000012a00780c */ /* 0x001fe40003f65270 */
[----:B------:R-:W-:Y:S02]  /*bdb0*/  SHF.R.U64 R7, R7, 0x3, RZ ;  /* 0x0000000307077819 */ /* 0x000fe400000012ff */
[----:B------:R-:W-:-:S02]  /*bdc0*/  SEL R135, R128, R91, P0 ;  /* 0x0000005b80877207 */ /* 0x000fc40000000000 */
[----:B------:R-:W-:Y:S01]  /*bdd0*/  LOP3.LUT R34, R34, R35, RZ, 0x3c, !PT ;  /* 0x0000002322227212 */ /* 0x000fe200078e3cff */
[----:B------:R-:W-:Y:S01]  /*bde0*/  IMAD.X R35, RZ, RZ, R41, P2 ;  /* 0x000000ffff237224 */ /* 0x000fe200010e0629 */
[----:B------:R-:W-:Y:S02]  /*bdf0*/  SEL R91, R91, R128, P0 ;  /* 0x000000805b5b7207 */ /* 0x000fe40000000000 */
[----:B------:R-:W-:Y:S01]  /*be00*/  LOP3.LUT R60, R20, R21, RZ, 0x3c, !PT ;  /* 0x00000015143c7212 */ /* 0x000fe200078e3cff */
[--C-:B------:R-:W-:Y:S01]  /*be10*/  IMAD.X R49, RZ, RZ, R73.reuse, P5 ;  /* 0x000000ffff317224 */ /* 0x100fe200028e0649 */
[----:B------:R-:W-:Y:S02]  /*be20*/  SEL R159, R51, R50, P0 ;  /* 0x00000032339f7207 */ /* 0x000fe40000000000 */
[----:B------:R-:W-:Y:S01]  /*be30*/  SEL R103, R50, R51, P0 ;  /* 0x0000003332677207 */ /* 0x000fe20000000000 */
[----:B------:R-:W-:Y:S01]  /*be40*/  IMAD.X R51, RZ, RZ, R73, P6 ;  /* 0x000000ffff337224 */ /* 0x000fe200030e0649 */
[----:B------:R-:W-:-:S02]  /*be50*/  IADD3 R21, P2, R40, 0x9000, RZ ;  /* 0x0000900028157810 */ /* 0x000fc40007f5e0ff */
[----:B------:R-:W-:Y:S02]  /*be60*/  MOV R128, R44 ;  /* 0x0000002c00807202 */ /* 0x000fe40000000f00 */
[----:B------:R-:W-:Y:S02]  /*be70*/  MOV R130, R46 ;  /* 0x0000002e00827202 */ /* 0x000fe40000000f00 */
[----:B------:R-:W-:Y:S02]  /*be80*/  LOP3.LUT R50, R7, R10, RZ, 0x3c, !PT ;  /* 0x0000000a07327212 */ /* 0x000fe400078e3cff */
[----:B--2---:R-:W-:Y:S01]  /*be90*/  LOP3.LUT R53, R74, 0x2, RZ, 0x3c, !PT ;  /* 0x000000024a357812 */ /* 0x004fe200078e3cff */
[----:B------:R-:W-:Y:S01]  /*bea0*/  SHFL.IDX PT, R46, R81, R74, 0x1c1f ;  /* 0x001c1f4a512e7589 */ /* 0x000fe200000e0000 */
[----:B------:R-:W-:Y:S02]  /*beb0*/  SEL R83, R32, R33, P0 ;  /* 0x0000002120537207 */ /* 0x000fe40000000000 */
[----:B------:R-:W-:Y:S01]  /*bec0*/  SEL R76, R33, R32, P0 ;  /* 0x00000020214c7207 */ /* 0x000fe20000000000 */
[----:B------:R-:W0:Y:S01]  /*bed0*/  SHFL.IDX PT, R45, R75, R53, 0x1c1f ;  /* 0x001c1f354b2d7589 */ /* 0x000e2200000e0000 */
[----:B------:R-:W-:-:S03]  /*bee0*/  LOP3.LUT R20, R21, 0x380, RZ, 0xc0, !PT ;  /* 0x0000038015147812 */ /* 0x000fc600078ec0ff */
[----:B------:R-:W-:Y:S01]  /*bef0*/  SHFL.IDX PT, R141, R141, R74, 0x1c1f ;  /* 0x001c1f4a8d8d7589 */ /* 0x000fe200000e0000 */
[----:B------:R-:W-:-:S03]  /*bf00*/  MOV R64, R64 ;  /* 0x0000004000407202 */ /* 0x000fc60000000f00 */
[----:B------:R-:W1:Y:S01]  /*bf10*/  SHFL.IDX PT, R96, R96, R53, 0x1c1f ;  /* 0x001c1f3560607589 */ /* 0x000e6200000e0000 */
[----:B------:R-:W-:Y:S02]  /*bf20*/  MOV R111, R50 ;  /* 0x00000032006f7202 */ /* 0x000fe40000000f00 */
[----:B------:R-:W-:Y:S01]  /*bf30*/  MOV R113, R48 ;  /* 0x0000003000717202 */ /* 0x000fe20000000f00 */
[----:B------:R-:W-:Y:S01]  /*bf40*/  SHFL.IDX PT, R50, R83, R74, 0x1c1f ;  /* 0x001c1f4a53327589 */ /* 0x000fe200000e0000 */
[----:B------:R-:W-:Y:S02]  /*bf50*/  MOV R68, R68 ;  /* 0x0000004400447202 */ /* 0x000fe40000000f00 */
[----:B------:R-:W-:Y:S01]  /*bf60*/  MOV R65, R62 ;  /* 0x0000003e00417202 */ /* 0x000fe20000000f00 */
[----:B------:R-:W2:Y:S01]  /*bf70*/  SHFL.IDX PT, R49, R76, R53, 0x1c1f ;  /* 0x001c1f354c317589 */ /* 0x000ea200000e0000 */
[----:B------:R-:W-:Y:S02]  /*bf80*/  SHF.R.U64 R20, R20, 0x3, RZ ;  /* 0x0000000314147819 */ /* 0x000fe400000012ff */
[----:B------:R-:W-:Y:S01]  /*bf90*/  MOV R70, R70 ;  /* 0x0000004600467202 */ /* 0x000fe20000000f00 */
[----:B------:R3:W-:Y:S01]  /*bfa0*/  SHFL.IDX PT, R62, R79, R53, 0x1c1f ;  /* 0x001c1f354f3e7589 */ /* 0x0007e200000e0000 */
[----:B------:R-:W-:-:S02]  /*bfb0*/  MOV R69, R58 ;  /* 0x0000003a00457202 */ /* 0x000fc40000000f00 */
[----:B------:R-:W-:Y:S01]  /*bfc0*/  MOV R118, R56 ;  /* 0x0000003800767202 */ /* 0x000fe20000000f00 */
[----:B------:R-:W-:Y:S01]  /*bfd0*/  SHFL.IDX PT, R58, R117, R74, 0x1c1f ;  /* 0x001c1f4a753a7589 */ /* 0x000fe200000e0000 */
[----:B------:R-:W-:Y:S02]  /*bfe0*/  MOV R66, R66 ;  /* 0x0000004200427202 */ /* 0x000fe40000000f00 */
[----:B------:R-:W-:Y:S01]  /*bff0*/  MOV R71, R54 ;  /* 0x0000003600477202 */ /* 0x000fe20000000f00 */
[----:B------:R-:W-:Y:S01]  /*c000*/  SHFL.IDX PT, R143, R143, R74, 0x1c1f ;  /* 0x001c1f4a8f8f7589 */ /* 0x000fe200000e0000 */
[----:B------:R-:W-:Y:S01]  /*c010*/  MOV R67, R60 ;  /* 0x0000003c00437202 */ /* 0x000fe20000000f00 */
[----:B---3--:R-:W3:Y:S02]  /*c020*/  @P3 LDC R79, c[0x0][0xbec] ;  /* 0x0002fb00ff4f3b82 */ /* 0x008ee40000000800 */
[----:B------:R-:W-:Y:S01]  /*c030*/  SHFL.IDX PT, R57, R78, R53, 0x1c1f ;  /* 0x001c1f354e397589 */ /* 0x000fe200000e0000 */
[----:B------:R-:W-:-:S03]  /*c040*/  LOP3.LUT R20, R20, R21, RZ, 0x3c, !PT ;  /* 0x0000001514147212 */ /* 0x000fc600078e3cff */
[----:B------:R-:W4:Y:S01]  /*c050*/  SHFL.IDX PT, R52, R95, R53, 0x1c1f ;  /* 0x001c1f355f347589 */ /* 0x000f2200000e0000 */
[----:B------:R-:W-:-:S03]  /*c060*/  IMAD.X R21, RZ, RZ, R41, P2 ;  /* 0x000000ffff157224 */ /* 0x000fc600010e0629 */
[----:B------:R-:W-:Y:S04]  /*c070*/  SHFL.IDX PT, R54, R87, R74, 0x1c1f ;  /* 0x001c1f4a57367589 */ /* 0x000fe800000e0000 */
[----:B------:R-:W4:Y:S01]  /*c080*/  SHFL.IDX PT, R77, R77, R53, 0x1c1f ;  /* 0x001c1f354d4d7589 */ /* 0x000f2200000e0000 */
[----:B------:R-:W-:-:S03]  /*c090*/  SEL R165, R39, R38, P0 ;  /* 0x0000002627a57207 */ /* 0x000fc60000000000 */
[----:B------:R-:W-:Y:S01]  /*c0a0*/  SHFL.IDX PT, R145, R145, R74, 0x1c1f ;  /* 0x001c1f4a91917589 */ /* 0x000fe200000e0000 */
[----:B------:R-:W-:-:S03]  /*c0b0*/  SEL R107, R38, R39, P0 ;  /* 0x00000027266b7207 */ /* 0x000fc60000000000 */
[----:B------:R-:W-:Y:S01]  /*c0c0*/  SHFL.IDX PT, R147, R147, R74, 0x1c1f ;  /* 0x001c1f4a93937589 */ /* 0x000fe200000e0000 */
[----:B------:R-:W-:-:S03]  /*c0d0*/  IADD3 R105, P2, R40, 0xf000, RZ ;  /* 0x0000f00028697810 */ /* 0x000fc60007f5e0ff */
[----:B------:R-:W3:Y:S04]  /*c0e0*/  SHFL.IDX PT, R94, R94, R53, 0x1c1f ;  /* 0x001c1f355e5e7589 */ /* 0x000ee800000e0000 */
[----:B------:R-:W3:Y:S01]  /*c0f0*/  SHFL.IDX PT, R60, R97, R53, 0x1c1f ;  /* 0x001c1f35613c7589 */ /* 0x000ee200000e0000 */
[----:B------:R-:W-:-:S03]  /*c100*/  IADD3 R39, P4, R40, 0x1000, RZ ;  /* 0x0000100028277810 */ /* 0x000fc60007f9e0ff */
[----:B------:R-:W3:Y:S04]  /*c110*/  SHFL.IDX PT, R119, R119, R74, 0x1c1f ;  /* 0x001c1f4a77777589 */ /* 0x000ee800000e0000 */
[----:B------:R-:W-:Y:S04]  /*c120*/  SHFL.IDX PT, R149, R149, R74, 0x1c1f ;  /* 0x001c1f4a95957589 */ /* 0x000fe800000e0000 */
[----:B------:R0:W-:Y:S04]  /*c130*/  SHFL.IDX PT, R122, R85, R53, 0x1c1f ;  /* 0x001c1f35557a7589 */ /* 0x0001e800000e0000 */
[----:B------:R-:W3:Y:S01]  /*c140*/  SHFL.IDX PT, R98, R98, R53, 0x1c1f ;  /* 0x001c1f3562627589 */ /* 0x000ee200000e0000 */
[----:B------:R-:W-:Y:S01]  /*c150*/  LOP3.LUT R10, R105, 0x380, RZ, 0xc0, !PT ;  /* 0x00000380690a7812 */ /* 0x000fe200078ec0ff */
[----:B0-----:R-:W0:Y:S02]  /*c160*/  @P3 LDC R85, c[0x0][0xbf0] ;  /* 0x0002fc00ff553b82 */ /* 0x001e240000000800 */
[----:B------:R-:W-:Y:S01]  /*c170*/  SHFL.IDX PT, R121, R121, R74, 0x1c1f ;  /* 0x001c1f4a79797589 */ /* 0x000fe200000e0000 */
[----:B------:R-:W-:-:S03]  /*c180*/  LOP3.LUT R38, R39, 0x380, RZ, 0xc0, !PT ;  /* 0x0000038027267812 */ /* 0x000fc600078ec0ff */
[----:B------:R-:W-:Y:S04]  /*c190*/  SHFL.IDX PT, R120, R129, R74, 0x1c1f ;  /* 0x001c1f4a81787589 */ /* 0x000fe800000e0000 */
[----:B------:R-:W-:Y:S04]  /*c1a0*/  SHFL.IDX PT, R151, R151, R74, 0x1c1f ;  /* 0x001c1f4a97977589 */ /* 0x000fe800000e0000 */
[----:B------:R-:W0:Y:S04]  /*c1b0*/  SHFL.IDX PT, R80, R80, R53, 0x1c1f ;  /* 0x001c1f3550507589 */ /* 0x000e2800000e0000 */
[----:B------:R-:W0:Y:S04]  /*c1c0*/  SHFL.IDX PT, R78, R99, R53, 0x1c1f ;  /* 0x001c1f35634e7589 */ /* 0x000e2800000e0000 */
[----:B------:R-:W-:Y:S04]  /*c1d0*/  SHFL.IDX PT, R123, R123, R74, 0x1c1f ;  /* 0x001c1f4a7b7b7589 */ /* 0x000fe800000e0000 */
[----:B------:R-:W-:Y:S04]  /*c1e0*/  SHFL.IDX PT, R153, R153, R74, 0x1c1f ;  /* 0x001c1f4a99997589 */ /* 0x000fe800000e0000 */
[----:B------:R-:W0:Y:S04]  /*c1f0*/  SHFL.IDX PT, R82, R82, R53, 0x1c1f ;  /* 0x001c1f3552527589 */ /* 0x000e2800000e0000 */
[----:B------:R-:W-:Y:S04]  /*c200*/  SHFL.IDX PT, R129, R86, R53, 0x1c1f ;  /* 0x001c1f3556817589 */ /* 0x000fe800000e0000 */
[----:B------:R-:W0:Y:S01]  /*c210*/  SHFL.IDX PT, R100, R100, R53, 0x1c1f ;  /* 0x001c1f3564647589 */ /* 0x000e2200000e0000 */
[----:B------:R-:W-:-:S03]  /*c220*/  IADD3 R33, P1, R40, 0x4000, RZ ;  /* 0x0000400028217810 */ /* 0x000fc60007f3e0ff */
[----:B------:R-:W-:Y:S01]  /*c230*/  SHFL.IDX PT, R125, R125, R74, 0x1c1f ;  /* 0x001c1f4a7d7d7589 */ /* 0x000fe200000e0000 */
[----:B------:R-:W-:-:S03]  /*c240*/  SHF.R.U64 R10, R10, 0x3, RZ ;  /* 0x000000030a0a7819 */ /* 0x000fc600000012ff */
[----:B------:R-:W-:Y:S04]  /*c250*/  SHFL.IDX PT, R155, R155, R74, 0x1c1f ;  /* 0x001c1f4a9b9b7589 */ /* 0x000fe800000e0000 */
[----:B------:R-:W0:Y:S04]  /*c260*/  SHFL.IDX PT, R84, R84, R53, 0x1c1f ;  /* 0x001c1f3554547589 */ /* 0x000e2800000e0000 */
[----:B------:R-:W0:Y:S01]  /*c270*/  SHFL.IDX PT, R86, R101, R53, 0x1c1f ;  /* 0x001c1f3565567589 */ /* 0x000e2200000e0000 */
[----:B------:R-:W-:Y:S02]  /*c280*/  SHF.R.U64 R38, R38, 0x3, RZ ;  /* 0x0000000326267819 */ /* 0x000fe400000012ff */
[----:B------:R-:W-:-:S02]  /*c290*/  SEL R44, R46, R45, P0 ;  /* 0x0000002d2e2c7207 */ /* 0x000fc40000000000 */
[----:B------:R-:W-:Y:S02]  /*c2a0*/  LOP3.LUT R32, R33, 0x380, RZ, 0xc0, !PT ;  /* 0x0000038021207812 */ /* 0x000fe400078ec0ff */
[----:B------:R-:W-:Y:S02]  /*c2b0*/  LOP3.LUT R10, R10, R105, RZ, 0x3c, !PT ;  /* 0x000000690a0a7212 */ /* 0x000fe400078e3cff */
[----:B------:R-:W-:Y:S01]  /*c2c0*/  SEL R46, R45, R46, P0 ;  /* 0x0000002e2d2e7207 */ /* 0x000fe20000000000 */
[----:B------:R2:W-:Y:S01]  /*c2d0*/  SHFL.IDX PT, R75, R92, R53, 0x1c1f ;  /* 0x001c1f355c4b7589 */ /* 0x0005e200000e0000 */
[----:B------:R-:W-:Y:S02]  /*c2e0*/  SEL R171, R27, R26, P0 ;  /* 0x0000001a1bab7207 */ /* 0x000fe40000000000 */
[----:B------:R-:W-:Y:S01]  /*c2f0*/  LOP3.LUT R38, R38, R39, RZ, 0x3c, !PT ;  /* 0x0000002726267212 */ /* 0x000fe200078e3cff */
[----:B------:R-:W-:Y:S01]  /*c300*/  IMAD.X R39, RZ, RZ, R41, P4 ;  /* 0x000000ffff277224 */ /* 0x000fe200020e0629 */
[----:B------:R-:W-:-:S02]  /*c310*/  MOV R105, R72 ;  /* 0x0000004800697202 */ /* 0x000fc40000000f00 */
[----:B-1----:R-:W-:Y:S02]  /*c320*/  SEL R45, R141, R96, P0 ;  /* 0x000000608d2d7207 */ /* 0x002fe40000000000 */
[----:B------:R-:W-:Y:S01]  /*c330*/  SEL R47, R96, R141, P0 ;  /* 0x0000008d602f7207 */ /* 0x000fe20000000000 */
[----:B--2---:R-:W-:Y:S01]  /*c340*/  VIADD R92, R17, UR38 ;  /* 0x00000026115c7c36 */ /* 0x004fe20008000000 */
[----:B------:R-:W-:Y:S02]  /*c350*/  SEL R169, R31, R30, P0 ;  /* 0x0000001e1fa97207 */ /* 0x000fe40000000000 */
[----:B------:R-:W-:Y:S02]  /*c360*/  SEL R112, R30, R31, P0 ;  /* 0x0000001f1e707207 */ /* 0x000fe40000000000 */
[----:B------:R-:W-:Y:S01]  /*c370*/  SEL R114, R26, R27, P0 ;  /* 0x0000001b1a727207 */ /* 0x000fe20000000000 */
[----:B------:R-:W-:Y:S01]  /*c380*/  UIMAD UR5, UR10, UR8, URZ ;  /* 0x000000080a0572a4 */ /* 0x000fe2000f8e023f */
[----:B------:R-:W-:-:S02]  /*c390*/  IADD3 R27, P4, R40, 0x7000, RZ ;  /* 0x00007000281b7810 */ /* 0x000fc40007f9e0ff */
[----:B------:R-:W-:Y:S01]  /*c3a0*/  SHF.R.U64 R32, R32, 0x3, RZ ;  /* 0x0000000320207819 */ /* 0x000fe200000012ff */
[----:B------:R3:W-:Y:S01]  /*c3b0*/  STSM.16.M88.4 [R105], R44 ;  /* 0x0000002c69007844 */ /* 0x0007e20000000200 */
[----:B------:R-:W-:Y:S02]  /*c3c0*/  SEL R48, R50, R49, P0 ;  /* 0x0000003132307207 */ /* 0x000fe40000000000 */
[----:B------:R-:W-:Y:S01]  /*c3d0*/  SEL R50, R49, R50, P0 ;  /* 0x0000003231327207 */ /* 0x000fe20000000000 */
[----:B------:R-:W1:Y:S01]  /*c3e0*/  SHFL.IDX PT, R127, R127, R74, 0x1c1f ;  /* 0x001c1f4a7f7f7589 */ /* 0x000e6200000e0000 */
[----:B------:R-:W-:Y:S01]  /*c3f0*/  LOP3.LUT R26, R27, 0x380, RZ, 0xc0, !PT ;  /* 0x000003801b1a7812 */ /* 0x000fe200078ec0ff */
[----:B------:R-:W-:Y:S01]  /*c400*/  UIMAD.WIDE.U32 UR6, UR37, UR8, URZ ;  /* 0x00000008250672a5 */ /* 0x000fe2000f8e003f */
[----:B----4-:R-:W-:Y:S01]  /*c410*/  SEL R49, R143, R52, P0 ;  /* 0x000000348f317207 */ /* 0x010fe20000000000 */
[----:B------:R-:W-:Y:S01]  /*c420*/  SHFL.IDX PT, R115, R115, R74, 0x1c1f ;  /* 0x001c1f4a73737589 */ /* 0x000fe200000e0000 */
[----:B------:R-:W-:Y:S01]  /*c430*/  SEL R51, R52, R143, P0 ;  /* 0x0000008f34337207 */ /* 0x000fe20000000000 */
[----:B------:R-:W-:Y:S01]  /*c440*/  UIMAD UR5, UR37, UR9, UR5 ;  /* 0x00000009250572a4 */ /* 0x000fe2000f8e0205 */
[----:B------:R-:W-:Y:S01]  /*c450*/  SEL R56, R58, R57, P0 ;  /* 0x000000393a387207 */ /* 0x000fe20000000000 */
[----:B------:R-:W-:Y:S01]  /*c460*/  SHFL.IDX PT, R110, R131, R74, 0x1c1f ;  /* 0x001c1f4a836e7589 */ /* 0x000fe200000e0000 */
[----:B------:R-:W-:Y:S01]  /*c470*/  LOP3.LUT R32, R32, R33, RZ, 0x3c, !PT ;  /* 0x0000002120207212 */ /* 0x000fe200078e3cff */
[----:B------:R-:W-:Y:S01]  /*c480*/  IMAD.X R33, RZ, RZ, R41, P1 ;  /* 0x000000ffff217224 */ /* 0x000fe200008e0629 */
[----:B------:R-:W-:Y:S01]  /*c490*/  SEL R52, R54, R77, P0 ;  /* 0x0000004d36347207 */ /* 0x000fe20000000000 */
[----:B------:R-:W-:Y:S01]  /*c4a0*/  SHFL.IDX PT, R81, R133, R74, 0x1c1f ;  /* 0x001c1f4a85517589 */ /* 0x000fe200000e0000 */
[----:B---3--:R-:W-:Y:S01]  /*c4b0*/  @P3 IMAD.HI.U32 R44, R92, R79, RZ ;  /* 0x0000004f5c2c3227 */ /* 0x008fe200078e00ff */
[----:B------:R-:W-:Y:S01]  /*c4c0*/  SEL R58, R57, R58, P0 ;  /* 0x0000003a393a7207 */ /* 0x000fe20000000000 */
[----:B------:R-:W-:Y:S01]  /*c4d0*/  USHF.R.S32.HI UR13, URZ, 0x1f, UR42 ;  /* 0x0000001f3f0d7899 */ /* 0x000fe2000801142a */
[----:B------:R-:W-:Y:S01]  /*c4e0*/  SHFL.IDX PT, R73, R135, R74, 0x1c1f ;  /* 0x001c1f4a87497589 */ /* 0x000fe200000e0000 */
[----:B------:R-:W-:Y:S01]  /*c4f0*/  SEL R54, R77, R54, P0 ;  /* 0x000000364d367207 */ /* 0x000fe20000000000 */
[----:B------:R-:W-:-:S02]  /*c500*/  ULDC.64 UR8, c[0x0][0xb98] ;  /* 0x0002e60000087ab9 */ /* 0x000fc40000000a00 */
[----:B------:R-:W-:Y:S01]  /*c510*/  SHFL.IDX PT, R72, R137, R74, 0x1c1f ;  /* 0x001c1f4a89487589 */ /* 0x000fe200000e0000 */
[----:B------:R-:W-:-:S03]  /*c520*/  SEL R55, R94, R145, P0 ;  /* 0x000000915e377207 */ /* 0x000fc60000000000 */
[----:B------:R-:W-:Y:S01]  /*c530*/  SHFL.IDX PT, R43, R139, R74, 0x1c1f ;  /* 0x001c1f4a8b2b7589 */ /* 0x000fe200000e0000 */
[----:B------:R-:W-:-:S03]  /*c540*/  SEL R57, R147, R60, P0 ;  /* 0x0000003c93397207 */ /* 0x000fc60000000000 */
[----:B------:R-:W-:Y:S01]  /*c550*/  SHFL.IDX PT, R157, R157, R74, 0x1c1f ;  /* 0x001c1f4a9d9d7589 */ /* 0x000fe200000e0000 */
[----:B------:R-:W-:-:S03]  /*c560*/  SEL R59, R60, R147, P0 ;  /* 0x000000933c3b7207 */ /* 0x000fc60000000000 */
[----:B------:R-:W-:Y:S01]  /*c570*/  SHFL.IDX PT, R159, R159, R74, 0x1c1f ;  /* 0x001c1f4a9f9f7589 */ /* 0x000fe200000e0000 */
[----:B------:R-:W-:-:S03]  /*c580*/  IADD3 R25, P1, R40, 0xa000, RZ ;  /* 0x0000a00028197810 */ /* 0x000fc60007f3e0ff */
[----:B------:R-:W-:Y:S01]  /*c590*/  SHFL.IDX PT, R161, R161, R74, 0x1c1f ;  /* 0x001c1f4aa1a17589 */ /* 0x000fe200000e0000 */
[----:B------:R-:W-:-:S03]  /*c5a0*/  SEL R60, R119, R62, P0 ;  /* 0x0000003e773c7207 */ /* 0x000fc60000000000 */
[----:B------:R-:W-:Y:S04]  /*c5b0*/  SHFL.IDX PT, R117, R163, R74, 0x1c1f ;  /* 0x001c1f4aa3757589 */ /* 0x000fe800000e0000 */
[----:B------:R-:W-:Y:S04]  /*c5c0*/  SHFL.IDX PT, R116, R165, R74, 0x1c1f ;  /* 0x001c1f4aa5747589 */ /* 0x000fe800000e0000 */
[----:B------:R-:W-:Y:S04]  /*c5d0*/  SHFL.IDX PT, R87, R167, R74, 0x1c1f ;  /* 0x001c1f4aa7577589 */ /* 0x000fe800000e0000 */
[----:B------:R-:W-:Y:S04]  /*c5e0*/  SHFL.IDX PT, R83, R169, R74, 0x1c1f ;  /* 0x001c1f4aa9537589 */ /* 0x000fe800000e0000 */
[----:B------:R-:W-:Y:S01]  /*c5f0*/  SHFL.IDX PT, R171, R171, R74, 0x1c1f ;  /* 0x001c1f4aabab7589 */ /* 0x000fe200000e0000 */
[----:B------:R-:W-:-:S03]  /*c600*/  SHF.R.U64 R26, R26, 0x3, RZ ;  /* 0x000000031a1a7819 */ /* 0x000fc600000012ff */
[----:B------:R-:W-:Y:S01]  /*c610*/  SHFL.IDX PT, R88, R88, R53, 0x1c1f ;  /* 0x001c1f3558587589 */ /* 0x000fe200000e0000 */
[----:B------:R-:W-:-:S03]  /*c620*/  SEL R62, R62, R119, P0 ;  /* 0x000000773e3e7207 */ /* 0x000fc60000000000 */
[----:B------:R-:W-:Y:S01]  /*c630*/  SHFL.IDX PT, R89, R89, R53, 0x1c1f ;  /* 0x001c1f3559597589 */ /* 0x000fe200000e0000 */
[----:B------:R-:W-:-:S03]  /*c640*/  SEL R61, R149, R98, P0 ;  /* 0x00000062953d7207 */ /* 0x000fc60000000000 */
[----:B------:R-:W-:Y:S01]  /*c650*/  SHFL.IDX PT, R90, R90, R53, 0x1c1f ;  /* 0x001c1f355a5a7589 */ /* 0x000fe200000e0000 */
[----:B------:R-:W-:-:S03]  /*c660*/  SEL R63, R98, R149, P0 ;  /* 0x00000095623f7207 */ /* 0x000fc60000000000 */
[----:B------:R-:W-:Y:S01]  /*c670*/  SHFL.IDX PT, R76, R91, R53, 0x1c1f ;  /* 0x001c1f355b4c7589 */ /* 0x000fe200000e0000 */
[----:B------:R-:W-:-:S03]  /*c680*/  IMAD.MOV.U32 R77, RZ, RZ, R92 ;  /* 0x000000ffff4d7224 */ /* 0x000fc600078e005c */
[----:B------:R-:W-:Y:S04]  /*c690*/  SHFL.IDX PT, R74, R93, R53, 0x1c1f ;  /* 0x001c1f355d4a7589 */ /* 0x000fe800000e0000 */
[----:B------:R-:W2:Y:S04]  /*c6a0*/  SHFL.IDX PT, R102, R102, R53, 0x1c1f ;  /* 0x001c1f3566667589 */ /* 0x000ea800000e0000 */
[----:B------:R-:W3:Y:S04]  /*c6b0*/  SHFL.IDX PT, R124, R103, R53, 0x1c1f ;  /* 0x001c1f35677c7589 */ /* 0x000ee800000e0000 */
[----:B------:R-:W4:Y:S04]  /*c6c0*/  SHFL.IDX PT, R104, R104, R53, 0x1c1f ;  /* 0x001c1f3568687589 */ /* 0x000f2800000e0000 */
[----:B------:R-:W4:Y:S04]  /*c6d0*/  SHFL.IDX PT, R106, R106, R53, 0x1c1f ;  /* 0x001c1f356a6a7589 */ /* 0x000f2800000e0000 */
[----:B------:R-:W-:Y:S04]  /*c6e0*/  SHFL.IDX PT, R107, R107, R53, 0x1c1f ;  /* 0x001c1f356b6b7589 */ /* 0x000fe800000e0000 */
[----:B------:R-:W4:Y:S04]  /*c6f0*/  SHFL.IDX PT, R126, R109, R53, 0x1c1f ;  /* 0x001c1f356d7e7589 */ /* 0x000f2800000e0000 */
[----:B------:R-:W4:Y:S04]  /*c700*/  SHFL.IDX PT, R112, R112, R53, 0x1c1f ;  /* 0x001c1f3570707589 */ /* 0x000f2800000e0000 */
[----:B------:R1:W4:Y:S01]  /*c710*/  SHFL.IDX PT, R114, R114, R53, 0x1c1f ;  /* 0x001c1f3572727589 */ /* 0x00032200000e0000 */
[----:B0-----:R-:W-:Y:S01]  /*c720*/  @P3 SHF.R.U32.HI R77, RZ, R85, R44 ;  /* 0x00000055ff4d3219 */ /* 0x001fe2000001162c */
[----:B------:R-:W-:Y:S01]  /*c730*/  UIADD3 UR7, UR7, UR5, URZ ;  /* 0x0000000507077290 */ /* 0x000fe2000fffe03f */
[----:B------:R-:W-:Y:S01]  /*c740*/  LOP3.LUT R24, R25, 0x380, RZ, 0xc0, !PT ;  /* 0x0000038019187812 */ /* 0x000fe200078ec0ff */
[----:B------:R0:W-:Y:S01]  /*c750*/  STSM.16.M88.4 [R118], R48 ;  /* 0x0000003076007844 */ /* 0x0001e20000000200 */
[----:B------:R-:W-:Y:S01]  /*c760*/  UIMAD UR5, UR13, UR8, URZ ;  /* 0x000000080d0572a4 */ /* 0x000fe2000f8e023f */
[----:B-1----:R-:W-:-:S02]  /*c770*/  SEL R53, R145, R94, P0 ;  /* 0x0000005e91357207 */ /* 0x002fc40000000000 */
[----:B------:R-:W-:Y:S01]  /*c780*/  LOP3.LUT R26, R26, R27, RZ, 0x3c, !PT ;  /* 0x0000001b1a1a7212 */ /* 0x000fe200078e3cff */
[----:B------:R-:W-:Y:S01]  /*c790*/  IMAD.X R27, RZ, RZ, R41, P4 ;  /* 0x000000ffff1b7224 */ /* 0x000fe200020e0629 */
[----:B------:R-:W-:Y:S01]  /*c7a0*/  SEL R44, R121, R80, P0 ;  /* 0x00000050792c7207 */ /* 0x000fe20000000000 */
[----:B------:R1:W-:Y:S01]  /*c7b0*/  STSM.16.M88.4 [R132], R52 ;  /* 0x0000003484007844 */ /* 0x0003e20000000200 */
[----:B------:R-:W-:Y:S02]  /*c7c0*/  SEL R46, R80, R121, P0 ;  /* 0x00000079502e7207 */ /* 0x000fe40000000000 */
[----:B------:R-:W-:Y:S01]  /*c7d0*/  SEL R45, R151, R78, P0 ;  /* 0x0000004e972d7207 */ /* 0x000fe20000000000 */
[----:B------:R-:W-:Y:S01]  /*c7e0*/  STSM.16.M88.4 [R130], R56 ;  /* 0x0000003882007844 */ /* 0x000fe20000000200 */
[----:B------:R-:W-:Y:S01]  /*c7f0*/  SEL R47, R78, R151, P0 ;  /* 0x000000974e2f7207 */ /* 0x000fe20000000000 */
[----:B------:R-:W-:Y:S01]  /*c800*/  UIMAD UR5, UR42, UR9, UR5 ;  /* 0x000000092a0572a4 */ /* 0x000fe2000f8e0205 */
[----:B0-----:R-:W-:Y:S01]  /*c810*/  SEL R48, R123, R82, P0 ;  /* 0x000000527b307207 */ /* 0x001fe20000000000 */
[----:B------:R0:W-:Y:S01]  /*c820*/  STSM.16.M88.4 [R128], R60 ;  /* 0x0000003c80007844 */ /* 0x0001e20000000200 */
[----:B------:R-:W-:-:S02]  /*c830*/  SEL R50, R82, R123, P0 ;  /* 0x0000007b52327207 */ /* 0x000fc40000000000 */
[----:B------:R-:W-:Y:S02]  /*c840*/  SEL R49, R153, R100, P0 ;  /* 0x0000006499317207 */ /* 0x000fe40000000000 */
[----:B------:R-:W-:Y:S01]  /*c850*/  SEL R51, R100, R153, P0 ;  /* 0x0000009964337207 */ /* 0x000fe20000000000 */
[----:B------:R-:W-:Y:S01]  /*c860*/  UIMAD.WIDE.U32 UR6, UR42, UR8, UR6 ;  /* 0x000000082a0672a5 */ /* 0x000fe2000f8e0006 */
[----:B------:R-:W-:Y:S02]  /*c870*/  IADD3 R7, P4, R40, 0xd000, RZ ;  /* 0x0000d00028077810 */ /* 0x000fe40007f9e0ff */
[----:B-1----:R-:W-:Y:S02]  /*c880*/  SEL R52, R125, R84, P0 ;  /* 0x000000547d347207 */ /* 0x002fe40000000000 */
[----:B------:R-:W-:Y:S02]  /*c890*/  SEL R54, R84, R125, P0 ;  /* 0x0000007d54367207 */ /* 0x000fe40000000000 */
[----:B------:R-:W-:-:S02]  /*c8a0*/  SEL R53, R155, R86, P0 ;  /* 0x000000569b357207 */ /* 0x000fc40000000000 */
[----:B------:R-:W-:Y:S01]  /*c8b0*/  SEL R55, R86, R155, P0 ;  /* 0x0000009b56377207 */ /* 0x000fe20000000000 */
[----:B0-----:R-:W-:Y:S01]  /*c8c0*/  IMAD.MOV R61, RZ, RZ, -R77 ;  /* 0x000000ffff3d7224 */ /* 0x001fe200078e0a4d */
[----:B------:R-:W-:Y:S01]  /*c8d0*/  SHF.R.U64 R24, R24, 0x3, RZ ;  /* 0x0000000318187819 */ /* 0x000fe200000012ff */
[----:B------:R-:W-:Y:S01]  /*c8e0*/  STSM.16.M88.4 [R113], R44 ;  /* 0x0000002c71007844 */ /* 0x000fe20000000200 */
[----:B------:R-:W-:Y:S01]  /*c8f0*/  LOP3.LUT R6, R7, 0x380, RZ, 0xc0, !PT ;  /* 0x0000038007067812 */ /* 0x000fe200078ec0ff */
[----:B------:R-:W-:Y:S01]  /*c900*/  IMAD R61, R42, R61, R92 ;  /* 0x0000003d2a3d7224 */ /* 0x000fe200078e025c */
[----:B------:R-:W-:Y:S01]  /*c910*/  LOP3.LUT R24, R24, R25, RZ, 0x3c, !PT ;  /* 0x0000001918187212 */ /* 0x000fe200078e3cff */
[----:B------:R0:W-:Y:S01]  /*c920*/  STSM.16.M88.4 [R111], R48 ;  /* 0x000000306f007844 */ /* 0x0001e20000000200 */
[C---:B------:R-:W-:Y:S01]  /*c930*/  IADD3 R31, P6, R40.reuse, 0x5000, RZ ;  /* 0x00005000281f7810 */ /* 0x040fe20007fde0ff */
[--C-:B------:R-:W-:Y:S01]  /*c940*/  IMAD.X R25, RZ, RZ, R41.reuse, P1 ;  /* 0x000000ffff197224 */ /* 0x100fe200008e0629 */
[----:B------:R-:W-:Y:S01]  /*c950*/  IADD3 R29, P5, R40, 0x6000, RZ ;  /* 0x00006000281d7810 */ /* 0x000fe20007fbe0ff */
[----:B------:R1:W-:Y:S01]  /*c960*/  STSM.16.M88.4 [R108], R52 ;  /* 0x000000346c007844 */ /* 0x0003e20000000200 */
[----:B------:R-:W-:Y:S01]  /*c970*/  SHF.R.U64 R6, R6, 0x3, RZ ;  /* 0x0000000306067819 */ /* 0x000fe200000012ff */
[----:B------:R-:W-:Y:S01]  /*c980*/  IMAD.X R11, RZ, RZ, R41, P2 ;  /* 0x000000ffff0b7224 */ /* 0x000fe200010e0629 */
[----:B------:R-:W-:Y:S01]  /*c990*/  LOP3.LUT R30, R31, 0x380, RZ, 0xc0, !PT ;  /* 0x000003801f1e7812 */ /* 0x000fe200078ec0ff */
[----:B------:R-:W-:Y:S01]  /*c9a0*/  ULDC.64 UR8, c[0x0][0xae8] ;  /* 0x0002ba0000087ab9 */ /* 0x000fe20000000a00 */
[----:B------:R-:W-:-:S02]  /*c9b0*/  LOP3.LUT R28, R29, 0x380, RZ, 0xc0, !PT ;  /* 0x000003801d1c7812 */ /* 0x000fc400078ec0ff */
[----:B------:R-:W-:Y:S02]  /*c9c0*/  LOP3.LUT R6, R6, R7, RZ, 0x3c, !PT ;  /* 0x0000000706067212 */ /* 0x000fe400078e3cff */
[----:B0-----:R-:W-:Y:S02]  /*c9d0*/  SHF.R.S32.HI R49, RZ, 0x1f, R77 ;  /* 0x0000001fff317819 */ /* 0x001fe4000001144d */
[----:B------:R-:W-:Y:S01]  /*c9e0*/  IADD3 R48, P1, R77, UR6, RZ ;  /* 0x000000064d307c10 */ /* 0x000fe2000ff3e0ff */
[----:B-1----:R-:W-:Y:S01]  /*c9f0*/  IMAD.U32 R52, RZ, RZ, UR5 ;  /* 0x00000005ff347e24 */ /* 0x002fe2000f8e00ff */
[----:B------:R-:W-:Y:S01]  /*ca00*/  SHF.R.S32.HI R50, RZ, 0x1f, R61 ;  /* 0x0000001fff327819 */ /* 0x000fe2000001143d */
[----:B------:R-:W-:Y:S01]  /*ca10*/  ULDC UR5, c[0x0][0xa88] ;  /* 0x0002a20000057ab9 */ /* 0x000fe20000000800 */
[----:B------:R-:W-:Y:S02]  /*ca20*/  LOP3.LUT R7, R40, 0x380, RZ, 0xc0, !PT ;  /* 0x0000038028077812 */ /* 0x000fe400078ec0ff */
[----:B------:R-:W-:Y:S01]  /*ca30*/  IADD3.X R49, R49, UR7, R52, P1, !PT ;  /* 0x0000000731317c10 */ /* 0x000fe20008ffe434 */
[----:B------:R-:W-:Y:S01]  /*ca40*/  ULDC.64 UR6, c[0x0][0xb88] ;  /* 0x0002e20000067ab9 */ /* 0x000fe20000000a00 */
[----:B------:R-:W-:Y:S01]  /*ca50*/  SHF.R.U64 R30, R30, 0x3, RZ ;  /* 0x000000031e1e7819 */ /* 0x000fe200000012ff */
[----:B------:R-:W-:Y:S01]  /*ca60*/  IMAD R50, R50, UR6, RZ ;  /* 0x0000000632327c24 */ /* 0x000fe2000f8e02ff */
[----:B------:R-:W-:-:S02]  /*ca70*/  SHF.R.U64 R28, R28, 0x3, RZ ;  /* 0x000000031c1c7819 */ /* 0x000fc400000012ff */
[----:B------:R-:W-:Y:S02]  /*ca80*/  SEL R56, R127, R122, P0 ;  /* 0x0000007a7f387207 */ /* 0x000fe40000000000 */
[----:B------:R-:W-:Y:S02]  /*ca90*/  SEL R58, R122, R127, P0 ;  /* 0x0000007f7a3a7207 */ /* 0x000fe40000000000 */
[----:B--2---:R-:W-:Y:S02]  /*caa0*/  SEL R57, R157, R102, P0 ;  /* 0x000000669d397207 */ /* 0x004fe40000000000 */
[----:B------:R-:W-:Y:S01]  /*cab0*/  SEL R59, R102, R157, P0 ;  /* 0x0000009d663b7207 */ /* 0x000fe20000000000 */
[----:B------:R-:W-:Y:S01]  /*cac0*/  IMAD.WIDE.U32 R48, R61, UR6, R48 ;  /* 0x000000063d307c25 */ /* 0x000fe2000f8e0030 */
[----:B------:R-:W-:Y:S02]  /*cad0*/  SEL R44, R120, R129, P0 ;  /* 0x00000081782c7207 */ /* 0x000fe40000000000 */
[----:B------:R-:W-:-:S02]  /*cae0*/  SEL R46, R129, R120, P0 ;  /* 0x00000078812e7207 */ /* 0x000fc40000000000 */
[----:B---3--:R-:W-:Y:S02]  /*caf0*/  SEL R45, R159, R124, P0 ;  /* 0x0000007c9f2d7207 */ /* 0x008fe40000000000 */
[----:B------:R-:W-:Y:S01]  /*cb00*/  SEL R47, R124, R159, P0 ;  /* 0x0000009f7c2f7207 */ /* 0x000fe20000000000 */
[----:B------:R-:W-:Y:S01]  /*cb10*/  IMAD R61, R61, UR7, R50 ;  /* 0x000000073d3d7c24 */ /* 0x000fe2000f8e0232 */
[----:B------:R-:W-:Y:S02]  /*cb20*/  SHF.R.U64 R7, R7, 0x3, RZ ;  /* 0x0000000307077819 */ /* 0x000fe400000012ff */
[----:B------:R-:W-:Y:S01]  /*cb30*/  LOP3.LUT R30, R30, R31, RZ, 0x3c, !PT ;  /* 0x0000001f1e1e7212 */ /* 0x000fe200078e3cff */
[--C-:B------:R-:W-:Y:S01]  /*cb40*/  IMAD.X R31, RZ, RZ, R41.reuse, P6 ;  /* 0x000000ffff1f7224 */ /* 0x100fe200030e0629 */
[----:B------:R-:W-:Y:S01]  /*cb50*/  LOP3.LUT R28, R28, R29, RZ, 0x3c, !PT ;  /* 0x0000001d1c1c7212 */ /* 0x000fe200078e3cff */
[--C-:B------:R-:W-:Y:S01]  /*cb60*/  IMAD.X R29, RZ, RZ, R41.reuse, P5 ;  /* 0x000000ffff1d7224 */ /* 0x100fe200028e0629 */
[C---:B------:R-:W-:Y:S01]  /*cb70*/  IADD3 R13, P6, R40.reuse, 0xb000, RZ ;  /* 0x0000b000280d7810 */ /* 0x040fe20007fde0ff */
[----:B------:R-:W-:Y:S01]  /*cb80*/  STSM.16.M88.4 [R71], R56 ;  /* 0x0000003847007844 */ /* 0x000fe20000000200 */
[----:B------:R-:W-:Y:S01]  /*cb90*/  IADD3 R5, P5, R40, 0xc000, RZ ;  /* 0x0000c00028057810 */ /* 0x000fe20007fbe0ff */
[----:B------:R-:W-:Y:S01]  /*cba0*/  ULDC.64 UR6, c[0x0][0xb50] ;  /* 0x0002d40000067ab9 */ /* 0x000fe20000000a00 */
[----:B------:R-:W-:Y:S01]  /*cbb0*/  LOP3.LUT R40, R7, R40, RZ, 0x3c, !PT ;  /* 0x0000002807287212 */ /* 0x000fe200078e3cff */
[----:B------:R0:W-:Y:S01]  /*cbc0*/  STSM.16.M88.4 [R69], R44 ;  /* 0x0000002c45007844 */ /* 0x0001e20000000200 */
[----:B------:R-:W-:Y:S01]  /*cbd0*/  IMAD.X R7, RZ, RZ, R41, P4 ;  /* 0x000000ffff077224 */ /* 0x000fe200020e0629 */
[----:B------:R-:W-:Y:S01]  /*cbe0*/  SEL R52, R115, R88, P0 ;  /* 0x0000005873347207 */ /* 0x000fe20000000000 */
[----:B------:R-:W-:Y:S01]  /*cbf0*/  VIADD R51, R187, UR38 ;  /* 0x00000026bb337c36 */ /* 0x000fe20008000000 */
[----:B------:R-:W-:Y:S01]  /*cc00*/  SEL R54, R88, R115, P0 ;  /* 0x0000007358367207 */ /* 0x000fe20000000000 */
[----:B------:R-:W-:Y:S01]  /*cc10*/  IMAD R100, R42, UR5, RZ ;  /* 0x000000052a647c24 */ /* 0x000fe2000f8e02ff */
[----:B----4-:R-:W-:-:S02]  /*cc20*/  SEL R53, R161, R104, P0 ;  /* 0x00000068a1357207 */ /* 0x010fc40000000000 */
[----:B------:R-:W-:Y:S02]  /*cc30*/  SEL R55, R104, R161, P0 ;  /* 0x000000a168377207 */ /* 0x000fe40000000000 */
[----:B------:R-:W-:Y:S01]  /*cc40*/  LOP3.LUT P1, RZ, R185, 0x3, RZ, 0xc0, !PT ;  /* 0x00000003b9ff7812 */ /* 0x000fe2000782c0ff */
[----:B0-----:R-:W-:Y:S01]  /*cc50*/  IMAD.IADD R47, R49, 0x1, R61 ;  /* 0x00000001312f7824 */ /* 0x001fe200078e023d */
[C---:B------:R-:W-:Y:S01]  /*cc60*/  LEA R44, P4, R48.reuse, UR6, 0x2 ;  /* 0x00000006302c7c11 */ /* 0x040fe2000f8810ff */
[C---:B------:R-:W-:Y:S01]  /*cc70*/  VIADD R45, R51.reuse, 0x8 ;  /* 0x00000008332d7836 */ /* 0x040fe20000000000 */
[----:B------:R-:W-:Y:S02]  /*cc80*/  ISETP.GE.OR P2, PT, R51, R100, P1 ;  /* 0x000000643300720c */ /* 0x000fe40000f46670 */
[----:B------:R-:W-:Y:S01]  /*cc90*/  LEA.HI.X R46, R48, UR7, R47, 0x2, P4 ;  /* 0x00000007302e7c11 */ /* 0x000fe2000a0f142f */
[----:B------:R0:W-:Y:S01]  /*cca0*/  STSM.16.M88.4 [R67], R52 ;  /* 0x0000003443007844 */ /* 0x0001e20000000200 */
[----:B------:R-:W-:-:S02]  /*ccb0*/  SEL R48, R110, R89, P0 ;  /* 0x000000596e307207 */ /* 0x000fc40000000000 */
[----:B------:R-:W-:Y:S02]  /*ccc0*/  SEL R50, R89, R110, P0 ;  /* 0x0000006e59327207 */ /* 0x000fe40000000000 */
[----:B------:R-:W-:Y:S02]  /*ccd0*/  SEL R49, R117, R106, P0 ;  /* 0x0000006a75317207 */ /* 0x000fe40000000000 */
[----:B------:R-:W-:Y:S01]  /*cce0*/  SEL R51, R106, R117, P0 ;  /* 0x000000756a337207 */ /* 0x000fe20000000000 */
[----:B------:R-:W-:Y:S01]  /*ccf0*/  SHFL.IDX PT, R92, R44, RZ, 0x1c1f ;  /* 0x001c1fff2c5c7589 */ /* 0x000fe200000e0000 */
[----:B------:R-:W-:Y:S02]  /*cd00*/  SEL R56, R73, R76, P0 ;  /* 0x0000004c49387207 */ /* 0x000fe40000000000 */
[----:B------:R-:W-:Y:S01]  /*cd10*/  SEL R58, R76, R73, P0 ;  /* 0x000000494c3a7207 */ /* 0x000fe20000000000 */
[----:B------:R-:W1:Y:S01]  /*cd20*/  SHFL.IDX PT, R93, R46, RZ, 0x1c1f ;  /* 0x001c1fff2e5d7589 */ /* 0x000e6200000e0000 */
[----:B------:R-:W-:-:S02]  /*cd30*/  SEL R57, R87, R126, P0 ;  /* 0x0000007e57397207 */ /* 0x000fc40000000000 */
[----:B------:R-:W-:Y:S02]  /*cd40*/  SEL R59, R126, R87, P0 ;  /* 0x000000577e3b7207 */ /* 0x000fe40000000000 */
[----:B0-----:R-:W-:Y:S02]  /*cd50*/  SEL R52, R81, R90, P0 ;  /* 0x0000005a51347207 */ /* 0x001fe40000000000 */
[----:B------:R-:W-:Y:S02]  /*cd60*/  SEL R54, R90, R81, P0 ;  /* 0x000000515a367207 */ /* 0x000fe40000000000 */
[----:B------:R-:W-:Y:S02]  /*cd70*/  SEL R53, R116, R107, P0 ;  /* 0x0000006b74357207 */ /* 0x000fe40000000000 */
[----:B------:R-:W-:Y:S01]  /*cd80*/  SEL R55, R107, R116, P0 ;  /* 0x000000746b377207 */ /* 0x000fe20000000000 */
[----:B------:R0:W-:Y:S01]  /*cd90*/  SHFL.IDX PT, R94, R44, 0x1, 0x1c1f ;  /* 0x003c1f002c5e7f89 */ /* 0x0001e200000e0000 */
[----:B------:R-:W-:-:S02]  /*cda0*/  ISETP.GE.OR P1, PT, R45, R100, P1 ;  /* 0x000000642d00720c */ /* 0x000fc40000f26670 */
[----:B------:R-:W-:Y:S01]  /*cdb0*/  SEL R84, R72, R75, P0 ;  /* 0x0000004b48547207 */ /* 0x000fe20000000000 */
[----:B------:R2:W3:Y:S01]  /*cdc0*/  SHFL.IDX PT, R95, R46, 0x1, 0x1c1f ;  /* 0x003c1f002e5f7f89 */ /* 0x0004e200000e0000 */
[----:B------:R-:W-:Y:S02]  /*cdd0*/  SEL R86, R75, R72, P0 ;  /* 0x000000484b567207 */ /* 0x000fe40000000000 */
[----:B------:R-:W-:Y:S02]  /*cde0*/  SEL R85, R83, R112, P0 ;  /* 0x0000007053557207 */ /* 0x000fe40000000000 */
[----:B------:R-:W-:Y:S01]  /*cdf0*/  SEL R87, R112, R83, P0 ;  /* 0x0000005370577207 */ /* 0x000fe20000000000 */
[----:B------:R-:W-:Y:S01]  /*ce00*/  STSM.16.M88.4 [R65], R48 ;  /* 0x0000003041007844 */ /* 0x000fe20000000200 */
[----:B------:R-:W-:Y:S02]  /*ce10*/  SEL R45, R171, R114, P0 ;  /* 0x00000072ab2d7207 */ /* 0x000fe40000000000 */
[----:B------:R-:W-:-:S02]  /*ce20*/  SEL R47, R114, R171, P0 ;  /* 0x000000ab722f7207 */ /* 0x000fc40000000000 */
[----:B0-----:R-:W-:Y:S02]  /*ce30*/  SEL R44, R43, R74, P0 ;  /* 0x0000004a2b2c7207 */ /* 0x001fe40000000000 */
[----:B--2---:R-:W-:Y:S01]  /*ce40*/  SEL R46, R74, R43, P0 ;  /* 0x0000002b4a2e7207 */ /* 0x004fe20000000000 */
[----:B------:R0:W-:Y:S04]  /*ce50*/  STSM.16.M88.4 [R64], R52 ;  /* 0x0000003440007844 */ /* 0x0001e80000000200 */
[----:B------:R2:W-:Y:S04]  /*ce60*/  STSM.16.M88.4 [R66], R56 ;  /* 0x0000003842007844 */ /* 0x0005e80000000200 */
[----:B------:R-:W-:Y:S04]  /*ce70*/  STSM.16.M88.4 [R68], R84 ;  /* 0x0000005444007844 */ /* 0x000fe80000000200 */
[----:B------:R-:W-:Y:S01]  /*ce80*/  STSM.16.M88.4 [R70], R44 ;  /* 0x0000002c46007844 */ /* 0x000fe20000000200 */
[----:B------:R-:W-:Y:S01]  /*ce90*/  BAR.SYNC.DEFER_BLOCKING 0x1, 0x100 ;  /* 0x0044000000007b1d */ /* 0x000fe20000010000 */
[----:B------:R-:W-:-:S05]  /*cea0*/  UIMAD UR5, UR10, UR8, URZ ;  /* 0x000000080a0572a4 */ /* 0x000fca000f8e023f */
[----:B-1----:R-:W-:Y:S01]  /*ceb0*/  @!P2 ST.E desc[UR52][R92.64], R3 ;  /* 0x000000035c00a985 */ /* 0x002fe2000c101934 */
[----:B------:R-:W-:Y:S01]  /*cec0*/  UIMAD.WIDE.U32 UR6, UR37, UR8, URZ ;  /* 0x00000008250672a5 */ /* 0x000fe2000f8e003f */
[----:B------:R-:W-:Y:S01]  /*ced0*/  LOP3.LUT R4, R5, 0x380, RZ, 0xc0, !PT ;  /* 0x0000038005047812 */ /* 0x000fe200078ec0ff */
[----:B------:R-:W-:Y:S01]  /*cee0*/  ULDC.64 UR10, c[0x0][0xaf0] ;  /* 0x0002bc00000a7ab9 */ /* 0x000fe20000000a00 */
[----:B---3--:R1:W-:Y:S04]  /*cef0*/  @!P1 ST.E desc[UR52][R94.64], R0 ;  /* 0x000000005e009985 */ /* 0x0083e8000c101934 */
[----:B0-----:R0:W5:Y:S04]  /*cf00*/  LD.E.128 R52, desc[UR52][R30.64] ;  /* 0x000000341e347980 */ /* 0x001168000c101d00 */
[----:B--2---:R2:W5:Y:S01]  /*cf10*/  LD.E.128 R56, desc[UR52][R28.64] ;  /* 0x000000341c387980 */ /* 0x004562000c101d00 */
[----:B-1----:R-:W-:-:S03]  /*cf20*/  IMAD R0, R23, 0x20, R184 ;  /* 0x0000002017007824 */ /* 0x002fc600078e02b8 */
[----:B------:R1:W5:Y:S01]  /*cf30*/  LD.E.128 R92, desc[UR52][R6.64] ;  /* 0x00000034065c7980 */ /* 0x000362000c101d00 */
[----:B0-----:R-:W0:Y:S01]  /*cf40*/  @P3 LDC R31, c[0x0][0xbec] ;  /* 0x0002fb00ff1f3b82 */ /* 0x001e220000000800 */
[----:B------:R-:W-:Y:S01]  /*cf50*/  UIMAD UR5, UR37, UR9, UR5 ;  /* 0x00000009250572a4 */ /* 0x000fe2000f8e0205 */
[----:B------:R-:W-:Y:S01]  /*cf60*/  LOP3.LUT R12, R13, 0x380, RZ, 0xc0, !PT ;  /* 0x000003800d0c7812 */ /* 0x000fe200078ec0ff */
[----:B------:R-:W-:Y:S01]  /*cf70*/  UIMAD UR8, UR13, UR10, URZ ;  /* 0x0000000a0d0872a4 */ /* 0x000fe2000f8e023f */
[----:B------:R-:W-:Y:S01]  /*cf80*/  SHF.R.U64 R4, R4, 0x3, RZ ;  /* 0x0000000304047819 */ /* 0x000fe200000012ff */
[----:B------:R-:W5:Y:S03]  /*cf90*/  LD.E.128 R72, desc[UR52][R38.64] ;  /* 0x0000003426487980 */ /* 0x000f66000c101d00 */
[----:B--2---:R-:W2:Y:S01]  /*cfa0*/  @P3 LDC R29, c[0x0][0xbf0] ;  /* 0x0002fc00ff1d3b82 */ /* 0x004ea20000000800 */
[----:B-1----:R-:W-:Y:S01]  /*cfb0*/  VIADD R6, R0, UR38 ;  /* 0x0000002600067c36 */ /* 0x002fe20008000000 */
[----:B------:R-:W-:Y:S01]  /*cfc0*/  UIADD3 UR7, UR7, UR5, URZ ;  /* 0x0000000507077290 */ /* 0x000fe2000fffe03f */
[----:B------:R-:W5:Y:S02]  /*cfd0*/  LD.E.128 R76, desc[UR52][R36.64] ;  /* 0x00000034244c7980 */ /* 0x000f64000c101d00 */
[----:B------:R-:W-:Y:S01]  /*cfe0*/  IMAD.MOV.U32 R3, RZ, RZ, R6 ;  /* 0x000000ffff037224 */ /* 0x000fe200078e0006 */
[----:B------:R-:W-:Y:S01]  /*cff0*/  UIMAD UR5, UR42, UR11, UR8 ;  /* 0x0000000b2a0572a4 */ /* 0x000fe2000f8e0208 */
[----:B------:R-:W-:Y:S01]  /*d000*/  SHF.R.U64 R12, R12, 0x3, RZ ;  /* 0x000000030c0c7819 */ /* 0x000fe200000012ff */
[----:B------:R-:W-:Y:S01]  /*d010*/  UIMAD.WIDE.U32 UR6, UR42, UR10, UR6 ;  /* 0x0000000a2a0672a5 */ /* 0x000fe2000f8e0006 */
[----:B------:R-:W-:Y:S01]  /*d020*/  LOP3.LUT R4, R4, R5, RZ, 0x3c, !PT ;  /* 0x0000000504047212 */ /* 0x000fe200078e3cff */
[----:B------:R-:W5:Y:S04]  /*d030*/  LD.E.128 R48, desc[UR52][R34.64] ;  /* 0x0000003422307980 */ /* 0x000f68000c101d00 */
[----:B------:R-:W5:Y:S01]  /*d040*/  LD.E.128 R80, desc[UR52][R32.64] ;  /* 0x0000003420507980 */ /* 0x000f62000c101d00 */
[----:B0-----:R-:W-:Y:S01]  /*d050*/  @P3 IMAD.HI.U32 R0, R6, R31, RZ ;  /* 0x0000001f06003227 */ /* 0x001fe200078e00ff */
[----:B------:R-:W-:Y:S01]  /*d060*/  UIADD3 UR5, UR7, UR5, URZ ;  /* 0x0000000507057290 */ /* 0x000fe2000fffe03f */
[----:B------:R-:W-:Y:S01]  /*d070*/  LOP3.LUT R12, R12, R13, RZ, 0x3c, !PT ;  /* 0x0000000d0c0c7212 */ /* 0x000fe200078e3cff */
[----:B------:R-:W-:Y:S01]  /*d080*/  ULDC.64 UR8, c[0x0][0xae0] ;  /* 0x0002b80000087ab9 */ /* 0x000fe20000000a00 */
[--C-:B------:R-:W-:Y:S01]  /*d090*/  IMAD.X R5, RZ, RZ, R41.reuse, P5 ;  /* 0x000000ffff057224 */ /* 0x100fe200028e0629 */
[----:B------:R-:W5:Y:S01]  /*d0a0*/  LD.E.128 R60, desc[UR52][R40.64] ;  /* 0x00000034283c7980 */ /* 0x000f62000c101d00 */
[----:B--2---:R-:W-:Y:S01]  /*d0b0*/  @P3 SHF.R.U32.HI R3, RZ, R29, R0 ;  /* 0x0000001dff033219 */ /* 0x004fe20000011600 */
[----:B------:R-:W-:-:S02]  /*d0c0*/  IMAD.X R13, RZ, RZ, R41, P6 ;  /* 0x000000ffff0d7224 */ /* 0x000fc400030e0629 */
[----:B------:R0:W5:Y:S01]  /*d0d0*/  LD.E.128 R96, desc[UR52][R4.64] ;  /* 0x0000003404607980 */ /* 0x000162000c101d00 */
[--C-:B------:R-:W-:Y:S01]  /*d0e0*/  SHF.R.S32.HI R0, RZ, 0x1f, R3.reuse ;  /* 0x0000001fff007819 */ /* 0x100fe20000011403 */
[----:B------:R-:W-:Y:S02]  /*d0f0*/  IMAD.MOV R7, RZ, RZ, -R3 ;  /* 0x000000ffff077224 */ /* 0x000fe400078e0a03 */
[----:B------:R-:W5:Y:S02]  /*d100*/  LD.E.128 R44, desc[UR52][R26.64] ;  /* 0x000000341a2c7980 */ /* 0x000f64000c101d00 */
[----:B------:R-:W-:Y:S02]  /*d110*/  IMAD R0, R0, UR8, RZ ;  /* 0x0000000800007c24 */ /* 0x000fe4000f8e02ff */
[----:B------:R-:W5:Y:S01]  /*d120*/  LD.E.128 R88, desc[UR52][R14.64] ;  /* 0x000000340e587980 */ /* 0x000f62000c101d00 */
[----:B------:R-:W-:Y:S02]  /*d130*/  IMAD R7, R42, R7, R6 ;  /* 0x000000072a077224 */ /* 0x000fe400078e0206 */
[----:B0-----:R-:W-:Y:S01]  /*d140*/  IMAD.U32 R5, RZ, RZ, UR7 ;  /* 0x00000007ff057e24 */ /* 0x001fe2000f8e00ff */
[----:B------:R-:W5:Y:S01]  /*d150*/  LD.E.128 R84, desc[UR52][R20.64] ;  /* 0x0000003414547980 */ /* 0x000f62000c101d00 */
[----:B------:R-:W-:Y:S01]  /*d160*/  IMAD.U32 R4, RZ, RZ, UR6 ;  /* 0x00000006ff047e24 */ /* 0x000fe2000f8e00ff */
[----:B------:R-:W-:Y:S01]  /*d170*/  ULDC.64 UR6, c[0x0][0xad8] ;  /* 0x0002b60000067ab9 */ /* 0x000fe20000000a00 */
[----:B------:R-:W-:Y:S01]  /*d180*/  IMAD.U32 R5, RZ, RZ, UR5 ;  /* 0x00000005ff057e24 */ /* 0x000fe2000f8e00ff */
[----:B------:R-:W5:Y:S04]  /*d190*/  LD.E.128 R64, desc[UR52][R24.64] ;  /* 0x0000003418407980 */ /* 0x000f68000c101d00 */
[----:B------:R-:W5:Y:S01]  /*d1a0*/  LD.E.128 R68, desc[UR52][R12.64] ;  /* 0x000000340c447980 */ /* 0x000f62000c101d00 */
[----:B------:R-:W-:-:S03]  /*d1b0*/  IMAD.WIDE.U32 R4, R3, UR8, R4 ;  /* 0x0000000803047c25 */ /* 0x000fc6000f8e0004 */
[----:B------:R0:W5:Y:S04]  /*d1c0*/  LD.E.128 R36, desc[UR52][R8.64] ;  /* 0x0000003408247980 */ /* 0x000168000c101d00 */
[----:B------:R1:W5:Y:S01]  /*d1d0*/  LD.E.128 R32, desc[UR52][R10.64] ;  /* 0x000000340a207980 */ /* 0x000362000c101d00 */
[----:B------:R-:W-:Y:S01]  /*d1e0*/  @!PT LDS RZ, [RZ] ;  /* 0x00000000fffff984 */ /* 0x000fe20000000800 */
[----:B------:R-:W-:Y:S01]  /*d1f0*/  @!PT LDS RZ, [RZ] ;  /* 0x00000000fffff984 */ /* 0x000fe20000000800 */
[----:B------:R-:W-:Y:S01]  /*d200*/  @!PT LDS RZ, [RZ] ;  /* 0x00000000fffff984 */ /* 0x000fe20000000800 */
[----:B------:R-:W-:Y:S01]  /*d210*/  @!PT LDS RZ, [RZ] ;  /* 0x00000000fffff984 */ /* 0x000fe20000000800 */
[----:B------:R2:W-:Y:S06]  /*d220*/  MEMBAR.ALL.CTA ;  /* 0x0000000000007992 */ /* 0x0005ec0000008000 */
[----:B--2---:R-:W1:Y:S01]  /*d230*/  FENCE.VIEW.ASYNC.S ;  /* 0x00000000000073c6 */ /* 0x004e620000000000 */
[----:B0-----:R-:W-:Y:S01]  /*d240*/  IMAD R9, R3, UR9, R0 ;  /* 0x0000000903097c24 */ /* 0x001fe2000f8e0200 */
[----:B------:R-:W-:Y:S01]  /*d250*/  SHF.R.S32.HI R0, RZ, 0x1f, R7 ;  /* 0x0000001fff007819 */ /* 0x000fe20000011407 */
[----:B------:R-:W-:-:S02]  /*d260*/  VIADD R13, R184, UR38 ;  /* 0x00000026b80d7c36 */ /* 0x000fc40008000000 */
[----:B------:R-:W-:Y:S02]  /*d270*/  IMAD.IADD R5, R5, 0x1, R9 ;  /* 0x0000000105057824 */ /* 0x000fe400078e0209 */
[----:B------:R-:W-:Y:S01]  /*d280*/  IMAD R0, R0, UR6, RZ ;  /* 0x0000000600007c24 */ /* 0x000fe2000f8e02ff */
[----:B------:R-:W-:Y:S01]  /*d290*/  UIADD3 UR5, UR12, 0x28420, URZ ;  /* 0x000284200c057890 */ /* 0x000fe2000fffe03f */
[----:B------:R-:W-:Y:S01]  /*d2a0*/  IMAD.WIDE.U32 R4, R7, UR6, R4 ;  /* 0x0000000607047c25 */ /* 0x000fe2000f8e0004 */
[----:B------:R-:W-:-:S03]  /*d2b0*/  ISETP.GE.AND P2, PT, R13, R100, PT ;  /* 0x000000640d00720c */ /* 0x000fc60003f46270 */
[----:B------:R-:W-:Y:S01]  /*d2c0*/  IMAD R9, R7, UR7, R0 ;  /* 0x0000000707097c24 */ /* 0x000fe2000f8e0200 */
[----:B------:R-:W-:Y:S01]  /*d2d0*/  ULDC.64 UR6, c[0x0][0xa80] ;  /* 0x0002a00000067ab9 */ /* 0x000fe20000000a00 */
[----:B------:R-:W-:Y:S01]  /*d2e0*/  VIADD R3, R13, 0x20 ;  /* 0x000000200d037836 */ /* 0x000fe20000000000 */
[C---:B------:R-:W-:Y:S01]  /*d2f0*/  LEA R0, P3, R4.reuse, UR6, 0x1 ;  /* 0x0000000604007c11 */ /* 0x040fe2000f8608ff */
[----:B------:R-:W-:Y:S01]  /*d300*/  IMAD.IADD R5, R5, 0x1, R9 ;  /* 0x0000000105057824 */ /* 0x000fe200078e0209 */
[----:B------:R-:W-:Y:S02]  /*d310*/  UPRMT UR5, URZ, 0x654, UR5 ;  /* 0x000006543f057896 */ /* 0x000fe40008000005 */
[-C--:B------:R-:W-:Y:S01]  /*d320*/  ISETP.GE.AND P1, PT, R3, R100.reuse, PT ;  /* 0x000000640300720c */ /* 0x080fe20003f26270 */
[----:B------:R-:W-:Y:S01]  /*d330*/  VIADD R3, R13, 0x40 ;  /* 0x000000400d037836 */ /* 0x000fe20000000000 */
[----:B------:R-:W-:Y:S01]  /*d340*/  LEA.HI.X R12, R4, UR7, R5, 0x1, P3 ;  /* 0x00000007040c7c11 */ /* 0x000fe200098f0c05 */
[----:B-1----:R0:W1:Y:S01]  /*d350*/  SHFL.IDX PT, R11, R0, RZ, 0x181f ;  /* 0x00181fff000b7589 */ /* 0x00206200000e0000 */
[----:B------:R-:W-:Y:S02]  /*d360*/  BSSY B1, `(.L_x_1219) ;  /* 0x0000016000017945 */ /* 0x000fe40003800000 */
[----:B------:R-:W-:Y:S01]  /*d370*/  ISETP.GE.AND P0, PT, R3, R100, PT ;  /* 0x000000640300720c */ /* 0x000fe20003f06270 */
[----:B------:R-:W-:Y:S01]  /*d380*/  SYNCS.ARRIVE.TRANS64.RED.A1T0 RZ, [UR5], RZ ;  /* 0x000000ffffff79a7 */ /* 0x000fe20008100405 */
[----:B------:R0:W2:Y:S01]  /*d390*/  SHFL.IDX PT, R3, R12, RZ, 0x181f ;  /* 0x00181fff0c037589 */ /* 0x0000a200000e0000 */
        /* <DEDUP_REMOVED lines=18> */
.L_x_1220:
[----:B------:R-:W-:Y:S05]  /*d4c0*/  BSYNC B1 ;  /* 0x0000000000017941 */ /* 0x000fea0003800000 */
.L_x_1219:
[----:B--2---:R2:W4:Y:S01]  /*d4d0*/  SHFL.IDX PT, R3, R12, 0x1, 0x181f ;  /* 0x00381f000c037f89 */ /* 0x00452200000e0000 */
[----:B------:R-:W-:Y:S03]  /*d4e0*/  BSSY B1, `(.L_x_1221) ;  /* 0x0000014000017945 */ /* 0x000fe60003800000 */
[----:B-1-3--:R2:W1:Y:S01]  /*d4f0*/  SHFL.IDX PT, R11, R0, 0x1, 0x181f ;  /* 0x00381f00000b7f89 */ /* 0x00a46200000e0000 */
        /* <DEDUP_REMOVED lines=8> */
[----:B----4-:R-:W-:Y:S02]  /*d580*/  @!P4 LEA.HI.X R5, R16, R3, R192, 0x1, P6 ;  /* 0x000000031005c211 */ /* 0x010fe400030f0cc0 */
[----:B------:R-:W-:Y:S02]  /*d590*/  @!P2 LEA R8, P6, R18, R11, 0x1 ;  /* 0x0000000b1208a211 */ /* 0x000fe400078c08ff */
[----:B------:R-:W-:Y:S01]  /*d5a0*/  @!P3 LEA.HI.X R7, R19, R3, R191, 0x1, P5 ;  /* 0x000000031307b211 */ /* 0x000fe200028f0cbf */
[----:B-----5:R3:W-:Y:S01]  /*d5b0*/  @!P4 ST.E.128 desc[UR52][R4.64], R72 ;  /* 0x000000480400c985 */ /* 0x0207e2000c101d34 */
[----:B------:R-:W-:-:S02]  /*d5c0*/  @!P1 LEA R10, P5, R22, R11, 0x1 ;  /* 0x0000000b160a9211 */ /* 0x000fc400078a08ff */
[-C--:B------:R-:W-:Y:S01]  /*d5d0*/  @!P2 LEA.HI.X R9, R18, R3.reuse, R190, 0x1, P6 ;  /* 0x000000031209a211 */ /* 0x080fe200030f0cbe */
[----:B------:R3:W-:Y:S01]  /*d5e0*/  @!P3 ST.E.128 desc[UR52][R6.64], R52 ;  /* 0x000000340600b985 */ /* 0x0007e2000c101d34 */
[----:B------:R-:W-:-:S03]  /*d5f0*/  @!P1 LEA.HI.X R11, R22, R3, R189, 0x1, P5 ;  /* 0x00000003160b9211 */ /* 0x000fc600028f0cbd */
[----:B------:R3:W-:Y:S04]  /*d600*/  @!P2 ST.E.128 desc[UR52][R8.64], R84 ;  /* 0x000000540800a985 */ /* 0x0007e8000c101d34 */
[----:B------:R3:W-:Y:S02]  /*d610*/  @!P1 ST.E.128 desc[UR52][R10.64], R92 ;  /* 0x0000005c0a009985 */ /* 0x0007e4000c101d34 */
.L_x_1222:
[----:B------:R-:W-:Y:S05]  /*d620*/  BSYNC B1 ;  /* 0x0000000000017941 */ /* 0x000fea0003800000 */
.L_x_1221:
[----:B----4-:R4:W0:Y:S01]  /*d630*/  SHFL.IDX PT, R3, R12, 0x2, 0x181f ;  /* 0x00581f000c037f89 */ /* 0x01082200000e0000 */
        /* <DEDUP_REMOVED lines=11> */
[----:B0-----:R-:W-:Y:S02]  /*d6f0*/  @!P3 LEA.HI.X R5, R16, R3, R192, 0x1, P6 ;  /* 0x000000031005b211 */ /* 0x001fe400030f0cc0 */
[----:B------:R-:W-:Y:S02]  /*d700*/  @!P0 LEA R10, P6, R22, R11, 0x1 ;  /* 0x0000000b160a8211 */ /* 0x000fe400078c08ff */
[-C--:B------:R-:W-:Y:S01]  /*d710*/  @!P2 LEA.HI.X R7, R19, R3.reuse, R191, 0x1, P5 ;  /* 0x000000031307a211 */ /* 0x080fe200028f0cbf */
[----:B-----5:R3:W-:Y:S01]  /*d720*/  @!P3 ST.E.128 desc[UR52][R4.64], R76 ;  /* 0x0000004c0400b985 */ /* 0x0207e2000c101d34 */
[----:B------:R-:W-:-:S02]  /*d730*/  @!P1 LEA.HI.X R9, R18, R3, R190, 0x1, P4 ;  /* 0x0000000312099211 */ /* 0x000fc400020f0cbe */
[----:B------:R-:W-:Y:S01]  /*d740*/  @!P0 LEA.HI.X R11, R22, R3, R189, 0x1, P6 ;  /* 0x00000003160b8211 */ /* 0x000fe200030f0cbd */
[----:B------:R3:W-:Y:S04]  /*d750*/  @!P2 ST.E.128 desc[UR52][R6.64], R56 ;  /* 0x000000380600a985 */ /* 0x0007e8000c101d34 */
[----:B------:R3:W-:Y:S04]  /*d760*/  @!P1 ST.E.128 desc[UR52][R8.64], R64 ;  /* 0x0000004008009985 */ /* 0x0007e8000c101d34 */
[----:B------:R3:W-:Y:S02]  /*d770*/  @!P0 ST.E.128 desc[UR52][R10.64], R36 ;  /* 0x000000240a008985 */ /* 0x0007e4000c101d34 */
.L_x_1224:
[----:B------:R-:W-:Y:S05]  /*d780*/  BSYNC B1 ;  /* 0x0000000000017941 */ /* 0x000fea0003800000 */
.L_x_1223:
[----:B0-----:R-:W-:Y:S01]  /*d790*/  VIADD R3, R13, 0x60 ;  /* 0x000000600d037836 */ /* 0x001fe20000000000 */
[----:B-1-3--:R0:W1:Y:S04]  /*d7a0*/  SHFL.IDX PT, R11, R12, 0x3, 0x181f ;  /* 0x00781f000c0b7f89 */ /* 0x00a06800000e0000 */
[----:B------:R-:W-:Y:S01]  /*d7b0*/  ISETP.GE.AND P0, PT, R3, R100, PT ;  /* 0x000000640300720c */ /* 0x000fe20003f06270 */
[----:B------:R0:W3:-:S12]  /*d7c0*/  SHFL.IDX PT, R15, R0, 0x3, 0x181f ;  /* 0x00781f00000f7f89 */ /* 0x0000d800000e0000 */
[----:B0-----:R-:W-:Y:S05]  /*d7d0*/  @P0 BRA `(.L_x_1225) ;  /* 0x0000000c00200947 */ /* 0x001fea0003800000 */
[----:B------:R-:W-:Y:S02]  /*d7e0*/  ULDC UR5, c[0x0][0xac8] ;  /* 0x0002b20000057ab9 */ /* 0x000fe40000000800 */
[----:B------:R-:W-:Y:S02]  /*d7f0*/  ISETP.GE.AND P3, PT, R16, UR5, PT ;  /* 0x0000000510007c0c */ /* 0x000fe4000bf66270 */
[----:B------:R-:W-:Y:S02]  /*d800*/  ISETP.GE.AND P4, PT, R19, UR5, PT ;  /* 0x0000000513007c0c */ /* 0x000fe4000bf86270 */
[----:B------:R-:W-:-:S09]  /*d810*/  ISETP.GE.AND P5, PT, R18, UR5, PT ;  /* 0x0000000512007c0c */ /* 0x000fd2000bfa6270 */
[-C--:B---3--:R-:W-:Y:S02]  /*d820*/  @!P3 LEA R4, P0, R16, R15.reuse, 0x1 ;  /* 0x0000000f1004b211 */ /* 0x088fe400078008ff */
[CC--:B------:R-:W-:Y:S02]  /*d830*/  @!P4 LEA R6, P1, R19.reuse, R15.reuse, 0x1 ;  /* 0x0000000f1306c211 */ /* 0x0c0fe400078208ff */
[----:B------:R-:W-:Y:S02]  /*d840*/  @!P5 LEA R8, P2, R18, R15, 0x1 ;  /* 0x0000000f1208d211 */ /* 0x000fe400078408ff */
[-C--:B-1----:R-:W-:Y:S02]  /*d850*/  @!P3 LEA.HI.X R5, R16, R11.reuse, R192, 0x1, P0 ;  /* 0x0000000b1005b211 */ /* 0x082fe400000f0cc0 */
[-C--:B------:R-:W-:Y:S02]  /*d860*/  @!P4 LEA.HI.X R7, R19, R11.reuse, R191, 0x1, P1 ;  /* 0x0000000b1307c211 */ /* 0x080fe400008f0cbf */
[----:B------:R-:W-:Y:S01]  /*d870*/  @!P5 LEA.HI.X R9, R18, R11, R190, 0x1, P2 ;  /* 0x0000000b1209d211 */ /* 0x000fe200010f0cbe */
[----:B-----5:R0:W-:Y:S01]  /*d880*/  @!P3 ST.E.128 desc[UR52][R4.64], R48 ;  /* 0x000000300400b985 */ /* 0x0201e2000c101d34 */
        /* <DEDUP_REMOVED lines=8> */
.L_x_1218:
[----:B------:R-:W0:Y:S01]  /*d910*/  LDC R10, c[0x0][0xbe8] ;  /* 0x0002fa00ff0a7b82 */ /* 0x000e220000000800 */
[----:B------:R-:W-:Y:S01]  /*d920*/  ISETP.GE.AND P0, PT, R193, 0x80, PT ;  /* 0x00000080c100780c */ /* 0x000fe20003f06270 */
[----:B------:R-:W-:Y:S01]  /*d930*/  USHF.R.S32.HI UR8, URZ, 0x1f, UR37 ;  /* 0x0000001f3f087899 */ /* 0x000fe20008011425 */
[----:B------:R-:W-:Y:S01]  /*d940*/  BSSY B1, `(.L_x_1226) ;  /* 0x000002f000017945 */ /* 0x000fe20003800000 */
[----:B------:R-:W-:Y:S01]  /*d950*/  USHF.R.S32.HI UR9, URZ, 0x1f, UR42 ;  /* 0x0000001f3f097899 */ /* 0x000fe2000801142a */
[----:B------:R-:W-:Y:S01]  /*d960*/  IMAD R8, R23, 0x20, R184 ;  /* 0x0000002017087824 */ /* 0x000fe200078e02b8 */
[----:B0-----:R-:W-:-:S13]  /*d970*/  ISETP.NE.AND P1, PT, R10, 0x1, PT ;  /* 0x000000010a00780c */ /* 0x001fda0003f25270 */
[----:B------:R-:W0:Y:S08]  /*d980*/  @P1 LDC R9, c[0x0][0xbec] ;  /* 0x0002fb00ff091b82 */ /* 0x000e300000000800 */
[----:B------:R-:W1:Y:S01]  /*d990*/  @P1 LDC R11, c[0x0][0xbf0] ;  /* 0x0002fc00ff0b1b82 */ /* 0x000e620000000800 */
[----:B------:R-:W-:Y:S05]  /*d9a0*/  @P0 BRA `(.L_x_1227) ;  /* 0x0000000000a00947 */ /* 0x000fea0003800000 */
[----:B------:R-:W2:Y:S01]  /*d9b0*/  S2R R0, SR_TID.X ;  /* 0x0000000000007919 */ /* 0x000ea20000002100 */
[----:B------:R-:W3:Y:S01]  /*d9c0*/  LDC R5, c[0x0][0xbe8] ;  /* 0x0002fa00ff057b82 */ /* 0x000ee20000000800 */
[----:B------:R-:W-:Y:S01]  /*d9d0*/  IMAD.U32 R6, RZ, RZ, UR38 ;  /* 0x00000026ff067e24 */ /* 0x000fe2000f8e00ff */
[----:B------:R-:W-:Y:S02]  /*d9e0*/  ULDC UR5, c[0x0][0xa88] ;  /* 0x0002a20000057ab9 */ /* 0x000fe40000000800 */
[----:B---3--:R-:W-:Y:S02]  /*d9f0*/  IMAD R3, R5, UR5, RZ ;  /* 0x0000000505037c24 */ /* 0x008fe4000f8e02ff */
[----:B--2---:R-:W-:-:S04]  /*da00*/  IADD3 R6, R6, -0x80, R0 ;  /* 0xffffff8006067810 */ /* 0x004fc80007ffe000 */
[----:B------:R-:W-:-:S13]  /*da10*/  ISETP.GE.AND P0, PT, R6, R3, PT ;  /* 0x000000030600720c */ /* 0x000fda0003f06270 */
[----:B------:R-:W-:Y:S05]  /*da20*/  @P0 BRA `(.L_x_1227) ;  /* 0x0000000000800947 */ /* 0x000fea0003800000 */
[----:B------:R-:W-:Y:S01]  /*da30*/  ISETP.NE.AND P0, PT, R5, 0x1, PT ;  /* 0x000000010500780c */ /* 0x000fe20003f05270 */
[----:B------:R-:W-:Y:S01]  /*da40*/  ULDC.64 UR10, c[0x0][0xb90] ;  /* 0x0002e400000a7ab9 */ /* 0x000fe20000000a00 */
[----:B------:R-:W-:Y:S01]  /*da50*/  IMAD.MOV.U32 R4, RZ, RZ, R6 ;  /* 0x000000ffff047224 */ /* 0x000fe200078e0006 */
[----:B------:R-:W-:Y:S02]  /*da60*/  UIMAD UR5, UR8, UR10, URZ ;  /* 0x0000000a080572a4 */ /* 0x000fe4000f8e023f */
[----:B------:R-:W-:Y:S02]  /*da70*/  UIMAD.WIDE.U32 UR6, UR37, UR10, URZ ;  /* 0x0000000a250672a5 */ /* 0x000fe4000f8e003f */
[----:B------:R-:W-:-:S03]  /*da80*/  UIMAD UR5, UR37, UR11, UR5 ;  /* 0x0000000b250572a4 */ /* 0x000fc6000f8e0205 */
[----:B------:R-:W-:Y:S01]  /*da90*/  ULDC.64 UR10, c[0x0][0xb98] ;  /* 0x0002e600000a7ab9 */ /* 0x000fe20000000a00 */
[----:B------:R-:W-:Y:S02]  /*daa0*/  UIADD3 UR7, UR7, UR5, URZ ;  /* 0x0000000507077290 */ /* 0x000fe4000fffe03f */
[----:B------:R-:W2:Y:S01]  /*dab0*/  @P0 LDC R3, c[0x0][0xbec] ;  /* 0x0002fb00ff030b82 */ /* 0x000ea20000000800 */
[----:B------:R-:W-:Y:S02]  /*dac0*/  UIMAD UR5, UR9, UR10, URZ ;  /* 0x0000000a090572a4 */ /* 0x000fe4000f8e023f */
[----:B------:R-:W-:Y:S02]  /*dad0*/  UIMAD.WIDE.U32 UR6, UR42, UR10, UR6 ;  /* 0x0000000a2a0672a5 */ /* 0x000fe4000f8e0006 */
[----:B------:R-:W-:-:S03]  /*dae0*/  UIMAD UR5, UR42, UR11, UR5 ;  /* 0x0000000b2a0572a4 */ /* 0x000fc6000f8e0205 */
[----:B------:R-:W3:Y:S01]  /*daf0*/  @P0 LDC R7, c[0x0][0xbf0] ;  /* 0x0002fc00ff070b82 */ /* 0x000ee20000000800 */
[----:B------:R-:W-:Y:S01]  /*db00*/  ULDC.64 UR10, c[0x0][0xb88] ;  /* 0x0002e200000a7ab9 */ /* 0x000fe20000000a00 */
[----:B--2---:R-:W-:-:S05]  /*db10*/  @P0 IMAD.HI.U32 R0, R6, R3, RZ ;  /* 0x0000000306000227 */ /* 0x004fca00078e00ff */
[----:B---3--:R-:W-:-:S05]  /*db20*/  @P0 SHF.R.U32.HI R4, RZ, R7, R0 ;  /* 0x00000007ff040219 */ /* 0x008fca0000011600 */
[----:B------:R-:W-:-:S04]  /*db30*/  IMAD.MOV R3, RZ, RZ, -R4 ;  /* 0x000000ffff037224 */ /* 0x000fc800078e0a04 */
[----:B------:R-:W-:Y:S01]  /*db40*/  IMAD R3, R5, R3, R6 ;  /* 0x0000000305037224 */ /* 0x000fe200078e0206 */
[----:B------:R-:W-:Y:S01]  /*db50*/  SHF.R.S32.HI R5, RZ, 0x1f, R4 ;  /* 0x0000001fff057819 */ /* 0x000fe20000011404 */
[----:B------:R-:W-:Y:S01]  /*db60*/  IMAD.U32 R6, RZ, RZ, UR5 ;  /* 0x00000005ff067e24 */ /* 0x000fe2000f8e00ff */
        /* <DEDUP_REMOVED lines=12> */
.L_x_1227:
[----:B------:R-:W-:Y:S05]  /*dc30*/  BSYNC B1 ;  /* 0x0000000000017941 */ /* 0x000fea0003800000 */
.L_x_1226:
[----:B------:R-:W-:Y:S01]  /*dc40*/  ULDC.64 UR10, c[0x0][0xae8] ;  /* 0x0002ba00000a7ab9 */ /* 0x000fe20000000a00 */
[----:B------:R-:W-:Y:S01]  /*dc50*/  VIADD R8, R8, UR38 ;  /* 0x0000002608087c36 */ /* 0x000fe20008000000 */
[----:B------:R-:W-:Y:S01]  /*dc60*/  UIMAD UR5, UR8, UR10, URZ ;  /* 0x0000000a080572a4 */ /* 0x000fe2000f8e023f */
[----:B------:R-:W-:Y:S01]  /*dc70*/  BSSY B1, `(.L_x_1228) ;  /* 0x000003c000017945 */ /* 0x000fe20003800000 */
[----:B------:R-:W-:Y:S01]  /*dc80*/  UIMAD.WIDE.U32 UR6, UR37, UR10, URZ ;  /* 0x0000000a250672a5 */ /* 0x000fe2000f8e003f */
[----:B0-----:R-:W-:Y:S01]  /*dc90*/  @P1 IMAD.HI.U32 R0, R8, R9, RZ ;  /* 0x0000000908001227 */ /* 0x001fe200078e00ff */
[----:B------:R-:W-:-:S03]  /*dca0*/  UIMAD UR5, UR37, UR11, UR5 ;  /* 0x0000000b250572a4 */ /* 0x000fc6000f8e0205 */
[----:B------:R-:W-:Y:S01]  /*dcb0*/  ULDC.64 UR10, c[0x0][0xaf0] ;  /* 0x0002bc00000a7ab9 */ /* 0x000fe20000000a00 */
[----:B------:R-:W-:Y:S01]  /*dcc0*/  UIADD3 UR7, UR7, UR5, URZ ;  /* 0x0000000507077290 */ /* 0x000fe2000fffe03f */
[----:B--2---:R-:W-:Y:S01]  /*dcd0*/  IMAD.MOV.U32 R3, RZ, RZ, R8 ;  /* 0x000000ffff037224 */ /* 0x004fe200078e0008 */
        /* <DEDUP_REMOVED lines=10> */
[----:B------:R-:W-:Y:S02]  /*dd80*/  IMAD R7, R10, R7, R8 ;  /* 0x000000070a077224 */ /* 0x000fe400078e0208 */
[----:B------:R-:W-:Y:S01]  /*dd90*/  IMAD.U32 R4, RZ, RZ, UR6 ;  /* 0x00000006ff047e24 */ /* 0x000fe2000f8e00ff */
[----:B------:R-:W-:Y:S01]  /*dda0*/  ULDC.64 UR6, c[0x0][0xad8] ;  /* 0x0002b60000067ab9 */ /* 0x000fe20000000a00 */
[----:B------:R-:W-:Y:S01]  /*ddb0*/  IMAD.U32 R5, RZ, RZ, UR5 ;  /* 0x00000005ff057e24 */ /* 0x000fe2000f8e00ff */
[----:B------:R-:W-:Y:S01]  /*ddc0*/  ULDC UR5, c[0x0][0xa88] ;  /* 0x0002a20000057ab9 */ /* 0x000fe20000000800 */
[C---:B------:R-:W-:Y:S01]  /*ddd0*/  IMAD R9, R3.reuse, UR9, R0 ;  /* 0x0000000903097c24 */ /* 0x040fe2000f8e0200 */
[----:B------:R-:W-:Y:S01]  /*dde0*/  SHF.R.S32.HI R0, RZ, 0x1f, R7 ;  /* 0x0000001fff007819 */ /* 0x000fe20000011407 */
[----:B------:R-:W-:-:S04]  /*ddf0*/  IMAD.WIDE.U32 R4, R3, UR8, R4 ;  /* 0x0000000803047c25 */ /* 0x000fc8000f8e0004 */
[----:B------:R-:W-:Y:S02]  /*de00*/  IMAD.IADD R5, R5, 0x1, R9 ;  /* 0x0000000105057824 */ /* 0x000fe400078e0209 */
[----:B------:R-:W-:Y:S02]  /*de10*/  IMAD R6, R0, UR6, RZ ;  /* 0x0000000600067c24 */ /* 0x000fe4000f8e02ff */
[----:B------:R-:W-:Y:S02]  /*de20*/  VIADD R8, R184, UR38 ;  /* 0x00000026b8087c36 */ /* 0x000fe40008000000 */
[----:B------:R-:W-:Y:S02]  /*de30*/  IMAD R9, R10, UR5, RZ ;  /* 0x000000050a097c24 */ /* 0x000fe4000f8e02ff */
        /* <DEDUP_REMOVED lines=31> */
.L_x_1229:
[----:B------:R-:W-:Y:S05]  /*e030*/  BSYNC B1 ;  /* 0x0000000000017941 */ /* 0x000fea0003800000 */
.L_x_1228:
        /* <DEDUP_REMOVED lines=21> */
.L_x_1231:
[----:B------:R-:W-:Y:S05]  /*e190*/  BSYNC B1 ;  /* 0x0000000000017941 */ /* 0x000fea0003800000 */
.L_x_1230:
        /* <DEDUP_REMOVED lines=21> */
.L_x_1233:
[----:B------:R-:W-:Y:S05]  /*e2f0*/  BSYNC B1 ;  /* 0x0000000000017941 */ /* 0x000fea0003800000 */
.L_x_1232:
[----:B------:R-:W-:Y:S01]  /*e300*/  VIADD R0, R8, 0x60 ;  /* 0x0000006008007836 */ /* 0x000fe20000000000 */
[----:B0-----:R0:W0:Y:S04]  /*e310*/  SHFL.IDX PT, R3, R7, 0x3, 0x181f ;  /* 0x00781f0007037f89 */ /* 0x00102800000e0000 */
[----:B------:R-:W-:Y:S01]  /*e320*/  ISETP.GE.AND P0, PT, R0, R9, PT ;  /* 0x000000090000720c */ /* 0x000fe20003f06270 */
[----:B-1-3--:R1:W3:-:S12]  /*e330*/  SHFL.IDX PT, R5, R6, 0x3, 0x181f ;  /* 0x00781f0006057f89 */ /* 0x00a2d800000e0000 */
[----:B-1----:R-:W-:Y:S05]  /*e340*/  @P0 BRA `(.L_x_1225) ;  /* 0x0000000000440947 */ /* 0x002fea0003800000 */
[----:B------:R-:W-:Y:S02]  /*e350*/  ULDC UR5, c[0x0][0xac8] ;  /* 0x0002b20000057ab9 */ /* 0x000fe40000000800 */
[----:B------:R-:W-:Y:S02]  /*e360*/  ISETP.GE.AND P3, PT, R16, UR5, PT ;  /* 0x0000000510007c0c */ /* 0x000fe4000bf66270 */
[----:B------:R-:W-:Y:S02]  /*e370*/  ISETP.GE.AND P2, PT, R19, UR5, PT ;  /* 0x0000000513007c0c */ /* 0x000fe4000bf46270 */
[----:B------:R-:W-:Y:S02]  /*e380*/  ISETP.GE.AND P1, PT, R18, UR5, PT ;  /* 0x0000000512007c0c */ /* 0x000fe4000bf26270 */
[----:B------:R-:W-:-:S07]  /*e390*/  ISETP.GE.AND P0, PT, R22, UR5, PT ;  /* 0x0000000516007c0c */ /* 0x000fce000bf06270 */
[-C--:B--234-:R-:W-:Y:S02]  /*e3a0*/  @!P3 LEA R6, P6, R16, R5.reuse, 0x1 ;  /* 0x000000051006b211 */ /* 0x09cfe400078c08ff */
        /* <DEDUP_REMOVED lines=11> */
.L_x_1225:
[----:B------:R-:W-:Y:S05]  /*e460*/  BSYNC B0 ;  /* 0x0000000000007941 */ /* 0x000fea0003800000 */
.L_x_1217:
[----:B------:R-:W-:Y:S02]  /*e470*/  ULDC UR5, c[0x0][0xc38] ;  /* 0x00030e0000057ab9 */ /* 0x000fe40000000800 */
[----:B------:R-:W-:-:S06]  /*e480*/  UISETP.GE.AND UP0, UPT, UR4, UR5, UPT ;  /* 0x000000050400728c */ /* 0x000fcc000bf06270 */
[----:B------:R-:W-:-:S13]  /*e490*/  PLOP3.LUT P0, PT, PT, PT, UP0, 0x80, 0x0 ;  /* 0x000000000000781c */ /* 0x000fda0003f0f008 */
[----:B------:R-:W-:Y:S05]  /*e4a0*/  @!P0 BRA `(.L_x_1234) ;  /* 0xffffff2800248947 */ /* 0x000fea000383ffff */
[----:B------:R-:W-:Y:S05]  /*e4b0*/  EXIT ;  /* 0x000000000000794d */ /* 0x000fea0003800000 */
.L_x_1128:
[----:B------:R-:W-:-:S08]  /*e4c0*/  NOP ;  /* 0x0000000000007918 */ /* 0x000fd00000000000 */
[----:B------:R-:W0:-:S00]  /*e4d0*/  USETMAXREG.DEALLOC.CTAPOOL 0x28 ;  /* 0x00000028000079c8 */ /* 0x000e0000080e0500 */
[----:B0-----:R-:W-:-:S06]  /*e4e0*/  LOP3.LUT R0, R0, 0x3, RZ, 0xc0, !PT ;  /* 0x0000000300007812 */ /* 0x001fcc00078ec0ff */
[----:B------:R-:W0:Y:S01]  /*e4f0*/  S2UR UR5, SR_CTAID.X ;  /* 0x00000000000579c3 */ /* 0x000e220000002500 */
[----:B------:R-:W-:Y:S01]  /*e500*/  LOP3.LUT R17, R17, 0xfffffdff, RZ, 0xc0, !PT ;  /* 0xfffffdff11117812 */ /* 0x000fe200078ec0ff */
[----:B------:R-:W-:Y:S01]  /*e510*/  STL [R1+0xc], RZ ;  /* 0x00000cff01007387 */ /* 0x000fe20000100800 */
[----:B------:R-:W-:Y:S02]  /*e520*/  IMAD.MOV.U32 R19, RZ, RZ, RZ ;  /* 0x000000ffff137224 */ /* 0x000fe400078e00ff */
[----:B------:R-:W-:Y:S01]  /*e530*/  IMAD.MOV.U32 R25, RZ, RZ, 0x1 ;  /* 0x00000001ff197424 */ /* 0x000fe200078e00ff */
[----:B------:R1:W2:Y:S02]  /*e540*/  SHFL.IDX PT, R2, R0, RZ, 0x1f ;  /* 0x00001fff00027589 */ /* 0x0002a400000e0000 */
[----:B-1----:R-:W0:Y:S01]  /*e550*/  LDC R0, c[0x0][0xc38] ;  /* 0x00030e00ff007b82 */ /* 0x002e220000000800 */
[----:B--2---:R-:W-:-:S13]  /*e560*/  ISETP.NE.AND P0, PT, R2, RZ, PT ;  /* 0x000000ff0200720c */ /* 0x004fda0003f05270 */
[----:B------:R-:W-:Y:S01]  /*e570*/  @P0 LOP3.LUT R17, R17, 0x200, RZ, 0xfc, !PT ;  /* 0x0000020011110812 */ /* 0x000fe200078efcff */
[----:B------:R-:W-:Y:S06]  /*e580*/  @P0 BAR.ARV 0x4, 0x180 ;  /* 0x0106000000000b1d */ /* 0x000fec0000002000 */
[----:B0-----:R-:W-:-:S13]  /*e590*/  ISETP.LE.AND P0, PT, R0, UR5, PT ;  /* 0x0000000500007c0c */ /* 0x001fda000bf03270 */
[----:B------:R-:W-:Y:S05]  /*e5a0*/  @P0 BRA `(.L_x_1235) ;  /* 0x0000004800080947 */ /* 0x000fea0003800000 */
[----:B------:R-:W0:Y:S01]  /*e5b0*/  S2R R10, SR_TID.X ;  /* 0x00000000000a7919 */ /* 0x000e220000002100 */
[----:B------:R-:W-:Y:S01]  /*e5c0*/  ULDC.64 UR42, c[0x0][0x2f0] ;  /* 0x0000bc00002a7ab9 */ /* 0x000fe20000000a00 */
[----:B------:R-:W-:Y:S01]  /*e5d0*/  LOP3.LUT R17, R17, 0xfffffffe, RZ, 0xc0, !PT ;  /* 0xfffffffe11117812 */ /* 0x000fe200078ec0ff */
[----:B------:R-:W-:Y:S01]  /*e5e0*/  ULDC UR6, c[0x0][0x2b8] ;  /* 0x0000ae0000067ab9 */ /* 0x000fe20000000800 */
[----:B------:R-:W-:Y:S01]  /*e5f0*/  MOV R16, 0x400 ;  /* 0x0000040000107802 */ /* 0x000fe20000000f00 */
[----:B------:R-:W-:Y:S01]  /*e600*/  ULDC.64 UR8, c[0x0][0x418] ;  /* 0x0001060000087ab9 */ /* 0x000fe20000000a00 */
[----:B------:R-:W-:Y:S01]  /*e610*/  ULDC UR4, c[0x0][0x424] ;  /* 0x0001090000047ab9 */ /* 0x000fe20000000800 */
[----:B------:R-:W-:Y:S01]  /*e620*/  UISETP.NE.U32.AND UP0, UPT, UR8, URZ, UPT ;  /* 0x0000003f0800728c */ /* 0x000fe2000bf05070 */
[----:B------:R-:W-:Y:S01]  /*e630*/  LEA R16, R31, R16, 0x18 ;  /* 0x000000101f107211 */ /* 0x000fe200078ec0ff */
[----:B------:R-:W-:Y:S01]  /*e640*/  ULDC UR40, c[0x0][0x288] ;  /* 0x0000a20000287ab9 */ /* 0x000fe20000000800 */
[----:B------:R-:W-:Y:S01]  /*e650*/  ULDC UR41, c[0x0][0x448] ;  /* 0x0001120000297ab9 */ /* 0x000fe20000000800 */
[----:B------:R-:W-:Y:S01]  /*e660*/  UISETP.NE.AND.EX UP0, UPT, UR9, URZ, UPT, UP0 ;  /* 0x0000003f0900728c */ /* 0x000fe2000bf05300 */
[----:B------:R-:W-:Y:S01]  /*e670*/  IMAD.MOV.U32 R25, RZ, RZ, 0x1 ;  /* 0x00000001ff197424 */ /* 0x000fe200078e00ff */
[----:B------:R-:W-:Y:S01]  /*e680*/  UIMAD UR41, UR41, UR40, URZ ;  /* 0x00000028292972a4 */ /* 0x000fe2000f8e023f */
[----:B------:R-:W-:Y:S01]  /*e690*/  IMAD.MOV.U32 R19, RZ, RZ, RZ ;  /* 0x000000ffff137224 */ /* 0x000fe200078e00ff */
[----:B------:R-:W-:-:S02]  /*e6a0*/  USEL UR4, UR4, 0x1, UP0 ;  /* 0x0000000104047887 */ /* 0x000fc40008000000 */
[----:B------:R-:W-:Y:S02]  /*e6b0*/  ULOP3.LUT UR49, UR36, 0x2, URZ, 0xfc, !UPT ;  /* 0x0000000224317892 */ /* 0x000fe4000f8efc3f */
[----:B------:R-:W-:Y:S02]  /*e6c0*/  UIMAD UR42, UR4, UR42, URZ ;  /* 0x0000002a042a72a4 */ /* 0x000fe4000f8e023f */
[----:B------:R-:W-:Y:S02]  /*e6d0*/  ULOP3.LUT UR48, UR36, 0x1, URZ, 0xfc, !UPT ;  /* 0x0000000124307892 */ /* 0x000fe4000f8efc3f */
[----:B------:R-:W-:Y:S02]  /*e6e0*/  UIADD3 UR4, UR42, 0x3f, URZ ;  /* 0x0000003f2a047890 */ /* 0x000fe4000fffe03f */
[----:B------:R-:W-:Y:S02]  /*e6f0*/  UIADD3 UR47, UR42, 0x1, -UR40 ;  /* 0x000000012a2f7890 */ /* 0x000fe4000fffe828 */
[----:B------:R-:W-:Y:S01]  /*e700*/  UIADD3 UR40, UR42, -UR40, URZ ;  /* 0x800000282a287290 */ /* 0x000fe2000fffe03f */
[----:B------:R-:W-:Y:S01]  /*e710*/  ULDC UR46, c[0x0][0xc] ;  /* 0x00000300002e7ab9 */ /* 0x000fe20000000800 */
[C---:B0-----:R-:W-:Y:S01]  /*e720*/  IMAD.SHL.U32 R3, R10.reuse, 0x80, RZ ;  /* 0x000000800a037824 */ /* 0x041fe200078e00ff */
[C---:B------:R-:W-:Y:S01]  /*e730*/  LOP3.LUT R11, R10.reuse, 0x7f, RZ, 0xc0, !PT ;  /* 0x0000007f0a0b7812 */ /* 0x040fe200078ec0ff */
[C---:B------:R-:W-:Y:S01]  /*e740*/  IMAD.SHL.U32 R4, R10.reuse, 0x40, RZ ;  /* 0x000000400a047824 */ /* 0x040fe200078e00ff */
[C---:B------:R-:W-:Y:S01]  /*e750*/  LOP3.LUT P0, RZ, R10.reuse, 0x4, RZ, 0xc0, !PT ;  /* 0x000000040aff7812 */ /* 0x040fe2000780c0ff */
[C---:B------:R-:W-:Y:S01]  /*e760*/  IMAD.SHL.U32 R0, R10.reuse, 0x10, RZ ;  /* 0x000000100a007824 */ /* 0x040fe200078e00ff */
[----:B------:R-:W-:Y:S01]  /*e770*/  SHF.R.U32.HI R2, RZ, 0x5, R11 ;  /* 0x00000005ff027819 */ /* 0x000fe2000001160b */
[----:B------:R-:W-:Y:S01]  /*e780*/  IMAD.SHL.U32 R9, R10, 0x2, RZ ;  /* 0x000000020a097824 */ /* 0x000fe200078e00ff */
[----:B------:R-:W-:-:S02]  /*e790*/  LOP3.LUT R5, R3, 0x380, RZ, 0xc0, !PT ;  /* 0x0000038003057812 */ /* 0x000fc400078ec0ff */
[----:B------:R-:W-:Y:S02]  /*e7a0*/  LOP3.LUT R7, R4, 0x40, RZ, 0xc0, !PT ;  /* 0x0000004004077812 */ /* 0x000fe400078ec0ff */
[----:B------:R-:W-:Y:S01]  /*e7b0*/  LOP3.LUT R28, R0, 0x70, RZ, 0xc0, !PT ;  /* 0x00000070001c7812 */ /* 0x000fe200078ec0ff */
[----:B------:R-:W-:Y:S01]  /*e7c0*/  IMAD R5, R2, 0x10, R5 ;  /* 0x0000001002057824 */ /* 0x000fe200078e0205 */
[----:B------:R-:W-:Y:S01]  /*e7d0*/  LOP3.LUT R6, R0, 0x3f0, RZ, 0xc0, !PT ;  /* 0x000003f000067812 */ /* 0x000fe200078ec0ff */
[----:B------:R-:W-:Y:S01]  /*e7e0*/  IMAD R8, R2, 0x400, R7 ;  /* 0x0000040002087824 */ /* 0x000fe200078e0207 */
[----:B------:R-:W-:Y:S01]  /*e7f0*/  LOP3.LUT R2, R4, 0x180, RZ, 0xc0, !PT ;  /* 0x0000018004027812 */ /* 0x000fe200078ec0ff */
[----:B------:R-:W-:Y:S01]  /*e800*/  IMAD.SHL.U32 R7, R10, 0x8, RZ ;  /* 0x000000080a077824 */ /* 0x000fe200078e00ff */
[----:B------:R-:W-:Y:S02]  /*e810*/  LOP3.LUT R9, R6, 0x70, R9, 0x78, !PT ;  /* 0x0000007006097812 */ /* 0x000fe400078e7809 */
[----:B------:R-:W-:-:S02]  /*e820*/  LOP3.LUT R2, R2, 0x10, R10, 0xf8, !PT ;  /* 0x0000001002027812 */ /* 0x000fc400078ef80a */
[----:B------:R-:W-:Y:S02]  /*e830*/  LOP3.LUT R10, R28, 0x80, RZ, 0xfc, !PT ;  /* 0x000000801c0a7812 */ /* 0x000fe400078efcff */
[----:B------:R-:W-:Y:S02]  /*e840*/  LOP3.LUT R6, R2, 0x30, R7, 0x78, !PT ;  /* 0x0000003002067812 */ /* 0x000fe400078e7807 */
[C---:B------:R-:W-:Y:S02]  /*e850*/  ISETP.GE.AND P3, PT, R10.reuse, UR43, PT ;  /* 0x0000002b0a007c0c */ /* 0x040fe4000bf66270 */
[--C-:B------:R-:W-:Y:S02]  /*e860*/  LOP3.LUT R2, R5, 0x70, R0.reuse, 0x78, !PT ;  /* 0x0000007005027812 */ /* 0x100fe400078e7800 */
[----:B------:R-:W-:Y:S02]  /*e870*/  ISETP.GE.AND P2, PT, R10, UR43, PT ;  /* 0x0000002b0a007c0c */ /* 0x000fe4000bf46270 */
[----:B------:R-:W-:Y:S01]  /*e880*/  LOP3.LUT R2, R2, 0xc00, R3, 0xf8, !PT ;  /* 0x00000c0002027812 */ /* 0x000fe200078ef803 */
[----:B------:R-:W-:Y:S01]  /*e890*/  IMAD.MOV.U32 R3, RZ, RZ, 0x20 ;  /* 0x00000020ff037424 */ /* 0x000fe200078e00ff */
[----:B------:R-:W-:Y:S01]  /*e8a0*/  LOP3.LUT R37, R4, 0x200, RZ, 0xc0, !PT ;  /* 0x0000020004257812 */ /* 0x000fe200078ec0ff */
[----:B------:R-:W-:Y:S01]  /*e8b0*/  IMAD.U32 R4, RZ, RZ, UR5 ;  /* 0x00000005ff047e24 */ /* 0x000fe2000f8e00ff */
[----:B------:R-:W-:Y:S01]  /*e8c0*/  ISETP.GE.AND P1, PT, R10, UR6, PT ;  /* 0x000000060a007c0c */ /* 0x000fe2000bf26270 */
[----:B------:R0:W-:Y:S01]  /*e8d0*/  STL [R1], R2 ;  /* 0x0000000201007387 */ /* 0x0001e20000100800 */
[----:B------:R-:W-:Y:S01]  /*e8e0*/  LOP3.LUT R36, R9, 0x400, R0, 0xf8, !PT ;  /* 0x0000040009247812 */ /* 0x000fe200078ef800 */
[----:B------:R-:W-:Y:S01]  /*e8f0*/  USHF.R.S32.HI UR5, URZ, 0x1f, UR4 ;  /* 0x0000001f3f057899 */ /* 0x000fe20008011404 */
[----:B------:R-:W-:Y:S01]  /*e900*/  @P3 LOP3.LUT R17, R17, 0x1, RZ, 0xfc, !PT ;  /* 0x0000000111113812 */ /* 0x000fe200078efcff */
[----:B------:R1:W-:Y:S01]  /*e910*/  STL [R1+0x8], R4 ;  /* 0x0000080401007387 */ /* 0x0003e20000100800 */
[----:B------:R-:W-:Y:S01]  /*e920*/  IADD3 R37, R6, R8, R37 ;  /* 0x0000000806257210 */ /* 0x000fe20007ffe025 */
[----:B------:R-:W-:Y:S01]  /*e930*/  ULEA.HI UR5, UR5, UR4, URZ, 0x6 ;  /* 0x0000000405057291 */ /* 0x000fe2000f8f303f */
[----:B------:R-:W-:Y:S01]  /*e940*/  LOP3.LUT R17, R17, 0xffffff7f, RZ, 0xc0, !PT ;  /* 0xffffff7f11117812 */ /* 0x000fe200078ec0ff */
[----:B------:R2:W-:Y:S01]  /*e950*/  STL [R1+0xc], RZ ;  /* 0x00000cff01007387 */ /* 0x0005e20000100800 */
[----:B0-----:R-:W-:-:S02]  /*e960*/  IMAD.MOV.U32 R2, RZ, RZ, 0x40 ;  /* 0x00000040ff027424 */ /* 0x001fc400078e00ff */
[----:B------:R-:W-:Y:S01]  /*e970*/  @P2 LOP3.LUT R17, R17, 0x80, RZ, 0xfc, !PT ;  /* 0x0000008011112812 */ /* 0x000fe200078efcff */
[----:B------:R-:W-:Y:S01]  /*e980*/  USHF.R.S32.HI UR39, URZ, 0x6, UR5 ;  /* 0x000000063f277899 */ /* 0x000fe20008011405 */
[----:B------:R-:W-:Y:S02]  /*e990*/  ISETP.GE.AND P2, PT, R28, UR43, PT ;  /* 0x0000002b1c007c0c */ /* 0x000fe4000bf46270 */
[----:B-1----:R-:W-:Y:S02]  /*e9a0*/  SEL R4, R2, 0xffffffc0, !P0 ;  /* 0xffffffc002047807 */ /* 0x002fe40004000000 */
[----:B------:R-:W-:Y:S02]  /*e9b0*/  SEL R2, R3, 0xffffffe0, !P0 ;  /* 0xffffffe003027807 */ /* 0x000fe40004000000 */
[----:B------:R-:W-:Y:S02]  /*e9c0*/  SHF.R.U32.HI R2, RZ, 0x3, R11 ;  /* 0x00000003ff027819 */ /* 0x000fe4000001160b */
[----:B------:R-:W-:-:S02]  /*e9d0*/  LOP3.LUT R17, R17, 0xffffffdf, RZ, 0xc0, !PT ;  /* 0xffffffdf11117812 */ /* 0x000fc400078ec0ff */
[----:B------:R-:W-:Y:S01]  /*e9e0*/  LOP3.LUT R2, R2, 0x70, R0, 0xf8, !PT ;  /* 0x0000007002027812 */ /* 0x000fe200078ef800 */
[----:B------:R-:W-:Y:S01]  /*e9f0*/  IMAD.IADD R0, R16, 0x1, R36 ;  /* 0x0000000110007824 */ /* 0x000fe200078e0224 */
[----:B------:R-:W-:Y:S02]  /*ea00*/  @P1 LOP3.LUT R17, R17, 0x20, RZ, 0xfc, !PT ;  /* 0x0000002011111812 */ /* 0x000fe400078efcff */
[C---:B------:R-:W-:Y:S02]  /*ea10*/  ISETP.GE.AND P1, PT, R28.reuse, UR43, PT ;  /* 0x0000002b1c007c0c */ /* 0x040fe4000bf26270 */
[----:B------:R-:W-:Y:S01]  /*ea20*/  LOP3.LUT R17, R17, 0xfffffffd, RZ, 0xc0, !PT ;  /* 0xfffffffd11117812 */ /* 0x000fe200078ec0ff */
[----:B------:R2:W-:Y:S01]  /*ea30*/  STL [R1+0x4], R0 ;  /* 0x0000040001007387 */ /* 0x0005e20000100800 */
[----:B------:R-:W-:Y:S02]  /*ea40*/  ISETP.GE.AND P0, PT, R28, UR6, PT ;  /* 0x000000061c007c0c */ /* 0x000fe4000bf06270 */
[----:B------:R-:W-:-:S04]  /*ea50*/  @P2 LOP3.LUT R17, R17, 0x2, RZ, 0xfc, !PT ;  /* 0x0000000211112812 */ /* 0x000fc800078efcff */
[----:B------:R-:W-:-:S04]  /*ea60*/  LOP3.LUT R17, R17, 0xfffffeff, RZ, 0xc0, !PT ;  /* 0xfffffeff11117812 */ /* 0x000fc800078ec0ff */
[----:B------:R-:W-:-:S04]  /*ea70*/  @P1 LOP3.LUT R17, R17, 0x100, RZ, 0xfc, !PT ;  /* 0x0000010011111812 */ /* 0x000fc800078efcff */
[----:B------:R-:W-:-:S04]  /*ea80*/  LOP3.LUT R17, R17, 0xffffffbf, RZ, 0xc0, !PT ;  /* 0xffffffbf11117812 */ /* 0x000fc800078ec0ff */
[----:B--2---:R-:W-:-:S07]  /*ea90*/  @P0 LOP3.LUT R17, R17, 0x40, RZ, 0xfc, !PT ;  /* 0x0000004011110812 */ /* 0x004fce00078efcff */
.L_x_1306:
[----:B--2---:R-:W2:Y:S01]  /*eaa0*/  LDL R0, [R1+0x8] ;  /* 0x0000080001007983 */ /* 0x004ea20000100800 */
[----:B------:R-:W-:Y:S02]  /*eab0*/  ULDC UR7, c[0x0][0xc60] ;  /* 0x0003180000077ab9 */ /* 0x000fe40000000800 */
[----:B------:R-:W-:-:S11]  /*eac0*/  UISETP.NE.AND UP0, UPT, UR7, 0x1, UPT ;  /* 0x000000010700788c */ /* 0x000fd6000bf05270 */
[----:B------:R-:W-:Y:S01]  /*ead0*/  @UP0 ULDC UR4, c[0x0][0xc64] ;  /* 0x0003190000040ab9 */ /* 0x000fe20000000800 */
[----:B------:R-:W-:Y:S01]  /*eae0*/  @UP0 ULDC UR8, c[0x0][0xc68] ;  /* 0x00031a0000080ab9 */ /* 0x000fe20000000800 */
[C---:B--2---:R-:W-:Y:S02]  /*eaf0*/  R2UR UR38, R0.reuse ;  /* 0x00000000002672ca */ /* 0x044fe400000e0000 */
[----:B------:R-:W-:-:S11]  /*eb00*/  R2UR UR6, R0 ;  /* 0x00000000000672ca */ /* 0x000fd600000e0000 */
[----:B------:R-:W-:-:S04]  /*eb10*/  UIMAD.WIDE.U32 UR4, UR38, UR4, URZ ;  /* 0x00000004260472a5 */ /* 0x000fc8000f8e003f */
[----:B------:R-:W-:-:S03]  /*eb20*/  @UP0 USHF.R.U32.HI UR38, URZ, UR8, UR5 ;  /* 0x000000083f260299 */ /* 0x000fc60008011605 */
[----:B------:R-:W-:Y:S02]  /*eb30*/  ULDC UR4, c[0x0][0xc78] ;  /* 0x00031e0000047ab9 */ /* 0x000fe40000000800 */
[----:B------:R-:W-:Y:S02]  /*eb40*/  UISETP.GE.AND UP0, UPT, UR38, UR4, UPT ;  /* 0x000000042600728c */ /* 0x000fe4000bf06270 */
[----:B------:R-:W-:-:S04]  /*eb50*/  UIADD3 UR4, -UR38, URZ, URZ ;  /* 0x0000003f26047290 */ /* 0x000fc8000fffe13f */
[----:B------:R-:W-:Y:S01]  /*eb60*/  PLOP3.LUT P0, PT, PT, PT, UP0, 0x40, 0x0 ;  /* 0x000000000000781c */ /* 0x000fe20003f0e808 */
[----:B------:R-:W-:-:S12]  /*eb70*/  UIMAD UR7, UR7, UR4, UR6 ;  /* 0x00000004070772a4 */ /* 0x000fd8000f8e0206 */
[----:B-1----:R-:W-:Y:S05]  /*eb80*/  @P0 BRA `(.L_x_1236) ;  /* 0x0000000000200947 */ /* 0x002fea0003800000 */
        /* <DEDUP_REMOVED lines=8> */
.L_x_1236:
[----:B------:R-:W-:Y:S01]  /*ec10*/  ULDC UR8, c[0x0][0xc54] ;  /* 0x0003150000087ab9 */ /* 0x000fe20000000800 */
[----:B------:R-:W-:Y:S01]  /*ec20*/  UMOV UR6, UR7 ;  /* 0x0000000700067c82 */ /* 0x000fe20008000000 */
[----:B------:R-:W-:-:S11]  /*ec30*/  UISETP.NE.AND UP0, UPT, UR8, 0x1, UPT ;  /* 0x000000010800788c */ /* 0x000fd6000bf05270 */
[----:B------:R-:W-:Y:S02]  /*ec40*/  @UP0 ULDC.64 UR10, c[0x0][0xc58] ;  /* 0x00031600000a0ab9 */ /* 0x000fe40000000a00 */
[----:B------:R-:W-:-:S04]  /*ec50*/  UIMAD.WIDE.U32 UR4, UR7, UR10, URZ ;  /* 0x0000000a070472a5 */ /* 0x000fc8000f8e003f */
[----:B------:R-:W-:-:S04]  /*ec60*/  @UP0 USHF.R.U32.HI UR6, URZ, UR11, UR5 ;  /* 0x0000000b3f060299 */ /* 0x000fc80008011605 */
[----:B------:R-:W-:-:S12]  /*ec70*/  UIMAD UR4, UR6, UR8, URZ ;  /* 0x00000008060472a4 */ /* 0x000fd8000f8e023f */
.L_x_1237:
[----:B------:R-:W-:Y:S01]  /*ec80*/  ULDC UR5, c[0x0][0xc48] ;  /* 0x0003120000057ab9 */ /* 0x000fe20000000800 */
[----:B------:R-:W-:Y:S01]  /*ec90*/  ULDC.64 UR8, c[0x0][0xa28] ;  /* 0x00028a0000087ab9 */ /* 0x000fe20000000a00 */
[----:B------:R-:W-:Y:S01]  /*eca0*/  UISETP.NE.AND UP1, UPT, UR5, 0x1, UPT ;  /* 0x000000010500788c */ /* 0x000fe2000bf25270 */
[----:B------:R-:W-:Y:S01]  /*ecb0*/  IMAD.MOV.U32 R30, RZ, RZ, RZ ;  /* 0x000000ffff1e7224 */ /* 0x000fe200078e00ff */
[----:B------:R-:W-:Y:S02]  /*ecc0*/  UIADD3 UR4, UR7, -UR4, URZ ;  /* 0x8000000407047290 */ /* 0x000fe4000fffe03f */
[----:B------:R-:W-:Y:S01]  /*ecd0*/  UISETP.NE.U32.AND UP0, UPT, UR8, URZ, UPT ;  /* 0x0000003f0800728c */ /* 0x000fe2000bf05070 */
[----:B------:R-:W-:Y:S02]  /*ece0*/  ULDC UR5, c[0x0][0xc54] ;  /* 0x0003150000057ab9 */ /* 0x000fe40000000800 */
[----:B------:R-:W-:Y:S02]  /*ecf0*/  UIMAD UR38, UR38, UR5, UR4 ;  /* 0x00000005262672a4 */ /* 0x000fe4000f8e0204 */
[----:B------:R-:W-:-:S02]  /*ed00*/  UISETP.NE.AND.EX UP0, UPT, UR9, URZ, UPT, UP0 ;  /* 0x0000003f0900728c */ /* 0x000fc4000bf05300 */
[----:B------:R-:W-:Y:S01]  /*ed10*/  @UP1 ULDC UR4, c[0x0][0xc4c] ;  /* 0x0003130000041ab9 */ /* 0x000fe20000000800 */
[----:B------:R-:W-:Y:S01]  /*ed20*/  @UP1 ULDC UR7, c[0x0][0xc50] ;  /* 0x0003140000071ab9 */ /* 0x000fe20000000800 */
[----:B------:R-:W-:Y:S02]  /*ed30*/  UIMAD.WIDE.U32 UR4, UR38, UR4, URZ ;  /* 0x00000004260472a5 */ /* 0x000fe4000f8e003f */
[----:B------:R-:W-:Y:S01]  /*ed40*/  UMOV UR37, UR38 ;  /* 0x0000002600257c82 */ /* 0x000fe20008000000 */
[----:B------:R-:W-:Y:S01]  /*ed50*/  ULOP3.LUT UR6, UR6, 0x1ffffff, URZ, 0x3c, !UPT ;  /* 0x01ffffff06067892 */ /* 0x000fe2000f8e3c3f */
[----:B------:R-:W-:Y:S01]  /*ed60*/  PLOP3.LUT P0, PT, PT, PT, UP0, 0x80, 0x0 ;  /* 0x000000000000781c */ /* 0x000fe20003f0f008 */
[----:B------:R-:W-:-:S03]  /*ed70*/  @UP1 USHF.R.U32.HI UR37, URZ, UR7, UR5 ;  /* 0x000000073f251299 */ /* 0x000fc60008011605 */
[----:B------:R-:W-:Y:S02]  /*ed80*/  @UP0 ULDC.64 UR4, c[0x0][0xa28] ;  /* 0x00028a0000040ab9 */ /* 0x000fe40000000a00 */
[----:B------:R-:W-:-:S06]  /*ed90*/  @UP0 UIMAD.WIDE UR4, UR37, 0x4, UR4 ;  /* 0x00000004250408a5 */ /* 0x000fcc000f8e0204 */
[----:B------:R-:W-:Y:S01]  /*eda0*/  IMAD.U32 R3, RZ, RZ, UR5 ;  /* 0x00000005ff037e24 */ /* 0x000fe2000f8e00ff */
[----:B------:R-:W-:Y:S01]  /*edb0*/  ULDC UR5, c[0x0][0x448] ;  /* 0x0001120000057ab9 */ /* 0x000fe20000000800 */
[----:B------:R-:W-:Y:S01]  /*edc0*/  IMAD.U32 R2, RZ, RZ, UR4 ;  /* 0x00000004ff027e24 */ /* 0x000fe2000f8e00ff */
[----:B------:R-:W-:Y:S01]  /*edd0*/  ULDC UR4, c[0x0][0xc3c] ;  /* 0x00030f0000047ab9 */ /* 0x000fe20000000800 */
[----:B------:R-:W-:Y:S02]  /*ede0*/  UISETP.NE.AND UP2, UPT, UR5, 0x1, UPT ;  /* 0x000000010500788c */ /* 0x000fe4000bf45270 */
[----:B------:R-:W-:Y:S01]  /*edf0*/  UIADD3 UR6, UR6, UR4, URZ ;  /* 0x0000000406067290 */ /* 0x000fe2000fffe03f */
[----:B------:R0:W5:Y:S01]  /*ee00*/  @P0 LDG.E R30, desc[UR52][R2.64] ;  /* 0x00000034021e0981 */ /* 0x000162000c1e1900 */
[----:B------:R-:W-:Y:S02]  /*ee10*/  UP2UR UR50, UPR, URZ, 0x4 ;  /* 0x000000043f327883 */ /* 0x000fe40008000000 */
[----:B------:R-:W-:-:S04]  /*ee20*/  USHF.L.U32 UR43, UR6, 0x7, URZ ;  /* 0x00000007062b7899 */ /* 0x000fc8000800063f */
[----:B------:R-:W-:Y:S01]  /*ee30*/  UIADD3 UR6, UR43, 0x7f, URZ ;  /* 0x0000007f2b067890 */ /* 0x000fe2000fffe03f */
[----:B------:R-:W-:Y:S01]  /*ee40*/  @UP2 ULDC UR4, c[0x0][0x44c] ;  /* 0x0001130000042ab9 */ /* 0x000fe20000000800 */
[----:B------:R-:W-:Y:S02]  /*ee50*/  @UP2 ULDC UR7, c[0x0][0x450] ;  /* 0x0001140000072ab9 */ /* 0x000fe40000000800 */
[----:B------:R-:W-:-:S04]  /*ee60*/  UIMAD.WIDE.U32 UR4, UR6, UR4, URZ ;  /* 0x00000004060472a5 */ /* 0x000fc8000f8e003f */
[----:B------:R-:W-:-:S03]  /*ee70*/  @UP2 USHF.R.U32.HI UR6, URZ, UR7, UR5 ;  /* 0x000000073f062299 */ /* 0x000fc60008011605 */
[----:B------:R-:W-:Y:S01]  /*ee80*/  ULDC.64 UR4, c[0x0][0x9e0] ;  /* 0x0002780000047ab9 */ /* 0x000fe20000000a00 */
[----:B------:R-:W-:Y:S02]  /*ee90*/  UIADD3 UR6, UR47, UR6, URZ ;  /* 0x000000062f067290 */ /* 0x000fe4000fffe03f */
[----:B------:R-:W-:Y:S02]  /*eea0*/  UISETP.GE.AND UP0, UPT, UR5, 0x1, UPT ;  /* 0x000000010500788c */ /* 0x000fe4000bf06270 */
[----:B------:R-:W-:-:S04]  /*eeb0*/  UIADD3 UR4, UR6, UR4, URZ ;  /* 0x0000000406047290 */ /* 0x000fc8000fffe03f */
[----:B------:R-:W-:-:S13]  /*eec0*/  PLOP3.LUT P0, PT, PT, PT, UP0, 0x40, 0x0 ;  /* 0x000000000000781c */ /* 0x000fda0003f0e808 */
[----:B0-----:R-:W-:Y:S05]  /*eed0*/  @P0 BRA `(.L_x_1238) ;  /* 0x0000000000440947 */ /* 0x001fea0003800000 */
        /* <DEDUP_REMOVED lines=10> */
.L_x_1239:
[----:B------:R-:W-:-:S11]  /*ef80*/  UISETP.NE.AND UP1, UPT, UR5, 0x1, UPT ;  /* 0x000000010500788c */ /* 0x000fd6000bf25270 */
[----:B------:R-:W-:Y:S02]  /*ef90*/  @UP1 ULDC.64 UR10, c[0x0][0x9e8] ;  /* 0x00027a00000a1ab9 */ /* 0x000fe40000000a00 */
[----:B------:R-:W-:-:S04]  /*efa0*/  UIMAD.WIDE.U32 UR6, UR8, UR10, URZ ;  /* 0x0000000a080672a5 */ /* 0x000fc8000f8e003f */
[----:B------:R-:W-:-:S12]  /*efb0*/  @UP1 USHF.R.U32.HI UR8, URZ, UR11, UR7 ;  /* 0x0000000b3f081299 */ /* 0x000fd80008011607 */
.L_x_1240:
[----:B------:R-:W-:-:S04]  /*efc0*/  UIMAD UR8, UR8, UR5, UR5 ;  /* 0x00000005080872a4 */ /* 0x000fc8000f8e0205 */
[----:B------:R-:W-:-:S04]  /*efd0*/  UISETP.LT.AND UP1, UPT, UR4, UR8, UPT ;  /* 0x000000080400728c */ /* 0x000fc8000bf21270 */
[----:B------:R-:W-:-:S12]  /*efe0*/  USEL UR4, UR4, UR8, UP1 ;  /* 0x0000000804047287 */ /* 0x000fd80008800000 */
.L_x_1238:
[----:B------:R-:W-:Y:S01]  /*eff0*/  UISETP.NE.AND UP1, UPT, UR50, URZ, UPT ;  /* 0x0000003f3200728c */ /* 0x000fe2000bf25270 */
[----:B------:R-:W-:Y:S01]  /*f000*/  PLOP3.LUT P0, PT, PT, PT, UP0, 0x40, 0x0 ;  /* 0x000000000000781c */ /* 0x000fe20003f0e808 */
[----:B------:R-:W-:-:S04]  /*f010*/  UIADD3 UR4, UR4, 0x3f, URZ ;  /* 0x0000003f04047890 */ /* 0x000fc8000fffe03f */
[----:B------:R-:W-:-:S04]  /*f020*/  USHF.R.S32.HI UR8, URZ, 0x1f, UR4 ;  /* 0x0000001f3f087899 */ /* 0x000fc80008011404 */
[----:B------:R-:W-:Y:S01]  /*f030*/  ULEA.HI UR8, UR8, UR4, URZ, 0x6 ;  /* 0x0000000408087291 */ /* 0x000fe2000f8f303f */
[----:B------:R-:W-:Y:S01]  /*f040*/  @UP1 ULDC UR6, c[0x0][0x44c] ;  /* 0x0001130000061ab9 */ /* 0x000fe20000000800 */
[----:B------:R-:W-:Y:S01]  /*f050*/  @UP1 ULDC UR9, c[0x0][0x450] ;  /* 0x0001140000091ab9 */ /* 0x000fe20000000800 */
[----:B------:R-:W-:Y:S02]  /*f060*/  UIMAD.WIDE.U32 UR6, UR43, UR6, URZ ;  /* 0x000000062b0672a5 */ /* 0x000fe4000f8e003f */
[----:B------:R-:W-:Y:S01]  /*f070*/  UMOV UR4, UR43 ;  /* 0x0000002b00047c82 */ /* 0x000fe20008000000 */
[----:B------:R-:W-:Y:S02]  /*f080*/  USHF.R.S32.HI UR8, URZ, 0x6, UR8 ;  /* 0x000000063f087899 */ /* 0x000fe40008011408 */
[----:B------:R-:W-:Y:S02]  /*f090*/  @UP1 USHF.R.U32.HI UR4, URZ, UR9, UR7 ;  /* 0x000000093f041299 */ /* 0x000fe40008011607 */
[----:B------:R-:W-:-:S02]  /*f0a0*/  UISETP.LT.AND UP1, UPT, UR39, UR8, UPT ;  /* 0x000000082700728c */ /* 0x000fc4000bf21270 */
[----:B------:R-:W-:Y:S01]  /*f0b0*/  UIADD3 UR4, UR40, UR4, URZ ;  /* 0x0000000428047290 */ /* 0x000fe2000fffe03f */
[----:B------:R-:W-:Y:S01]  /*f0c0*/  ULDC UR6, c[0x0][0x9dc] ;  /* 0x0002770000067ab9 */ /* 0x000fe20000000800 */
[----:B------:R-:W-:Y:S02]  /*f0d0*/  USEL UR44, UR39, UR8, UP1 ;  /* 0x00000008272c7287 */ /* 0x000fe40008800000 */
[----:B------:R-:W-:Y:S01]  /*f0e0*/  UIADD3 UR8, UR4, -UR6, URZ ;  /* 0x8000000604087290 */ /* 0x000fe2000fffe03f */
[----:B------:R-:W-:Y:S11]  /*f0f0*/  @P0 BRA `(.L_x_1241) ;  /* 0x0000000000440947 */ /* 0x000ff60003800000 */
        /* <DEDUP_REMOVED lines=10> */
.L_x_1242:
[----:B------:R-:W-:-:S11]  /*f1a0*/  UISETP.NE.AND UP0, UPT, UR5, 0x1, UPT ;  /* 0x000000010500788c */ /* 0x000fd6000bf05270 */
[----:B------:R-:W-:Y:S02]  /*f1b0*/  @UP0 ULDC.64 UR10, c[0x0][0x9e8] ;  /* 0x00027a00000a0ab9 */ /* 0x000fe40000000a00 */
[----:B------:R-:W-:-:S04]  /*f1c0*/  UIMAD.WIDE.U32 UR6, UR4, UR10, URZ ;  /* 0x0000000a040672a5 */ /* 0x000fc8000f8e003f */
[----:B------:R-:W-:-:S12]  /*f1d0*/  @UP0 USHF.R.U32.HI UR4, URZ, UR11, UR7 ;  /* 0x0000000b3f040299 */ /* 0x000fd80008011607 */
.L_x_1243:
[----:B------:R-:W-:-:S04]  /*f1e0*/  UIMAD UR4, UR4, UR5, URZ ;  /* 0x00000005040472a4 */ /* 0x000fc8000f8e023f */
[----:B------:R-:W-:-:S04]  /*f1f0*/  UISETP.LT.AND UP0, UPT, UR8, UR4, UPT ;  /* 0x000000040800728c */ /* 0x000fc8000bf01270 */
[----:B------:R-:W-:-:S12]  /*f200*/  USEL UR8, UR8, UR4, !UP0 ;  /* 0x0000000408087287 */ /* 0x000fd8000c000000 */
.L_x_1241:
[----:B------:R-:W-:Y:S01]  /*f210*/  USHF.R.S32.HI UR4, URZ, 0x1f, UR8 ;  /* 0x0000001f3f047899 */ /* 0x000fe20008011408 */
[----:B------:R-:W-:Y:S03]  /*f220*/  BSSY B7, `(.L_x_1244) ;  /* 0x00003a2000077945 */ /* 0x000fe60003800000 */
[----:B------:R-:W-:-:S04]  /*f230*/  ULEA.HI UR4, UR4, UR8, URZ, 0x6 ;  /* 0x0000000804047291 */ /* 0x000fc8000f8f303f */
[----:B------:R-:W-:-:S04]  /*f240*/  USHF.R.S32.HI UR4, URZ, 0x6, UR4 ;  /* 0x000000063f047899 */ /* 0x000fc80008011404 */
[----:B------:R-:W-:-:S04]  /*f250*/  UISETP.LT.AND UP0, UPT, URZ, UR4, UPT ;  /* 0x000000043f00728c */ /* 0x000fc8000bf01270 */
[----:B------:R-:W-:-:S04]  /*f260*/  USEL UR45, URZ, UR4, !UP0 ;  /* 0x000000043f2d7287 */ /* 0x000fc8000c000000 */
[----:B------:R-:W-:-:S06]  /*f270*/  UISETP.GT.AND UP0, UPT, UR44, UR45, UPT ;  /* 0x0000002d2c00728c */ /* 0x000fcc000bf04270 */
[----:B------:R-:W-:-:S13]  /*f280*/  PLOP3.LUT P0, PT, PT, PT, UP0, 0x80, 0x0 ;  /* 0x000000000000781c */ /* 0x000fda0003f0f008 */
[----:B------:R-:W-:Y:S05]  /*f290*/  @P0 BRA `(.L_x_1245) ;  /* 0x0000000000480947 */ /* 0x000fea0003800000 */
[----:B------:R-:W0:Y:S02]  /*f2a0*/  S2R R0, SR_TID.X ;  /* 0x0000000000007919 */ /* 0x000e240000002100 */
[----:B0-----:R-:W-:-:S04]  /*f2b0*/  LOP3.LUT R0, R0, 0x7f, RZ, 0xc0, !PT ;  /* 0x0000007f00007812 */ /* 0x001fc800078ec0ff */
[----:B------:R-:W-:-:S13]  /*f2c0*/  ISETP.NE.AND P0, PT, R0, RZ, PT ;  /* 0x000000ff0000720c */ /* 0x000fda0003f05270 */
[----:B------:R-:W-:Y:S05]  /*f2d0*/  @P0 BRA `(.L_x_1246) ;  /* 0x0000003800580947 */ /* 0x000fea0003800000 */
[----:B------:R-:W0:Y:S01]  /*f2e0*/  S2R R7, SR_LANEID ;  /* 0x0000000000077919 */ /* 0x000e220000000000 */
[----:B------:R-:W-:Y:S01]  /*f2f0*/  VOTEU.ANY UR4, UPT, PT ;  /* 0x0000000000047886 */ /* 0x000fe200038e0100 */
[----:B------:R-:W1:Y:S01]  /*f300*/  LDC.64 R2, c[0x0][0xc80] ;  /* 0x00032000ff027b82 */ /* 0x000e620000000a00 */
[----:B------:R-:W0:Y:S08]  /*f310*/  FLO.U32 R0, UR4 ;  /* 0x0000000400007d00 */ /* 0x000e3000080e0000 */
[----:B------:R-:W1:Y:S01]  /*f320*/  POPC R5, UR4 ;  /* 0x0000000400057d09 */ /* 0x000e620008000000 */
[----:B0-----:R-:W-:-:S13]  /*f330*/  ISETP.EQ.U32.AND P1, PT, R0, R7, PT ;  /* 0x000000070000720c */ /* 0x001fda0003f22070 */
[----:B-1----:R-:W2:Y:S01]  /*f340*/  @P1 ATOMG.E.ADD.STRONG.GPU PT, R3, desc[UR52][R2.64], R5 ;  /* 0x00000005020319a8 */ /* 0x002ea200081ee1f4 */
[----:B------:R-:W0:Y:S02]  /*f350*/  S2R R4, SR_LTMASK ;  /* 0x0000000000047919 */ /* 0x000e240000003900 */
[----:B0-----:R-:W-:-:S04]  /*f360*/  LOP3.LUT R4, R4, UR4, RZ, 0xc0, !PT ;  /* 0x0000000404047c12 */ /* 0x001fc8000f8ec0ff */
[----:B------:R-:W0:Y:S01]  /*f370*/  POPC R7, R4 ;  /* 0x0000000400077309 */ /* 0x000e220000000000 */
[----:B--2---:R-:W0:Y:S02]  /*f380*/  SHFL.IDX PT, R0, R3, R0, 0x1f ;  /* 0x00001f0003007589 */ /* 0x004e2400000e0000 */
[----:B0-----:R-:W-:-:S05]  /*f390*/  IADD3 R0, R0, UR46, R7 ;  /* 0x0000002e00007c10 */ /* 0x001fca000fffe007 */
[----:B------:R0:W-:Y:S01]  /*f3a0*/  STL [R1+0x8], R0 ;  /* 0x0000080001007387 */ /* 0x0001e20000100800 */
[----:B------:R-:W-:Y:S05]  /*f3b0*/  BRA `(.L_x_1246) ;  /* 0x0000003800207947 */ /* 0x000fea0003800000 */
.L_x_1245:
        /* <DEDUP_REMOVED lines=19> */
[----:B0----5:R-:W-:Y:S05]  /*f4f0*/  CALL.ABS.NOINC R2 ;  /* 0x0000000002007343 */ /* 0x021fea0003c00000 */
.L_x_1248:
[----:B------:R-:W-:Y:S05]  /*f500*/  BSYNC B6 ;  /* 0x0000000000067941 */ /* 0x000fea0003800000 */
.L_x_1247:
        /* <DEDUP_REMOVED lines=22> */
.L_x_1250:
[----:B------:R-:W-:Y:S05]  /*f670*/  BSYNC B6 ;  /* 0x0000000000067941 */ /* 0x000fea0003800000 */
.L_x_1249:
        /* <DEDUP_REMOVED lines=20> */
.L_x_1252:
[----:B------:R-:W-:Y:S05]  /*f7c0*/  BSYNC B6 ;  /* 0x0000000000067941 */ /* 0x000fea0003800000 */
.L_x_1251:
        /* <DEDUP_REMOVED lines=19> */
.L_x_1254:
[----:B------:R-:W-:Y:S05]  /*f900*/  BSYNC B6 ;  /* 0x0000000000067941 */ /* 0x000fea0003800000 */
.L_x_1253:
[----:B------:R-:W-:Y:S01]  /*f910*/  ULDC.64 UR4, c[0x0][0x9f8] ;  /* 0x00027e0000047ab9 */ /* 0x000fe20000000a00 */
[----:B------:R-:W-:Y:S01]  /*f920*/  IMAD.U32 R26, RZ, RZ, UR37 ;  /* 0x00000025ff1a7e24 */ /* 0x000fe2000f8e00ff */
[----:B------:R-:W-:Y:S01]  /*f930*/  UISETP.NE.U32.AND UP0, UPT, UR4, URZ, UPT ;  /* 0x0000003f0400728c */ /* 0x000fe2000bf05070 */
[----:B------:R-:W0:Y:S03]  /*f940*/  LDC R32, c[0x0][0x430] ;  /* 0x00010c00ff207b82 */ /* 0x000e260000000800 */
[----:B------:R-:W-:-:S06]  /*f950*/  UISETP.NE.AND.EX UP0, UPT, UR5, URZ, UPT, UP0 ;  /* 0x0000003f0500728c */ /* 0x000fcc000bf05300 */
[----:B------:R-:W-:-:S05]  /*f960*/  PLOP3.LUT P0, PT, PT, PT, UP0, 0x80, 0x0 ;  /* 0x000000000000781c */ /* 0x000fca0003f0f008 */
[----:B------:R-:W-:Y:S02]  /*f970*/  @UP0 ULDC.64 UR4, c[0x0][0x9f8] ;  /* 0x00027e0000040ab9 */ /* 0x000fe40000000a00 */
[----:B------:R-:W-:-:S06]  /*f980*/  @UP0 UIMAD.WIDE UR4, UR37, 0x4, UR4 ;  /* 0x00000004250408a5 */ /* 0x000fcc000f8e0204 */
[----:B------:R-:W-:Y:S01]  /*f990*/  IMAD.U32 R2, RZ, RZ, UR4 ;  /* 0x00000004ff027e24 */ /* 0x000fe2000f8e00ff */
[----:B------:R-:W-:Y:S01]  /*f9a0*/  ULDC UR4, c[0x0][0xc48] ;  /* 0x0003120000047ab9 */ /* 0x000fe20000000800 */
[----:B------:R-:W-:-:S05]  /*f9b0*/  IMAD.U32 R3, RZ, RZ, UR5 ;  /* 0x00000005ff037e24 */ /* 0x000fca000f8e00ff */
[----:B------:R1:W5:Y:S01]  /*f9c0*/  @P0 LDG.E R26, desc[UR52][R2.64] ;  /* 0x00000034021a0981 */ /* 0x000362000c1e1900 */
[----:B------:R-:W-:Y:S01]  /*f9d0*/  IMAD.U32 R8, RZ, RZ, UR44 ;  /* 0x0000002cff087e24 */ /* 0x000fe2000f8e00ff */
[----:B------:R-:W-:Y:S01]  /*f9e0*/  UMOV UR5, 0xffffffff ;  /* 0xffffffff00057882 */ /* 0x000fe20000000000 */
[----:B------:R-:W-:-:S03]  /*f9f0*/  IMAD.U32 R18, RZ, RZ, UR4 ;  /* 0x00000004ff127e24 */ /* 0x000fc6000f8e00ff */
[----:B------:R-:W-:Y:S01]  /*fa00*/  LEA R8, R8, 0xffffffc0, 0x6 ;  /* 0xffffffc008087811 */ /* 0x000fe200078e30ff */
[----:B------:R-:W-:Y:S06]  /*fa10*/  BRA.DIV UR5, `(.L_x_1255) ;  /* 0x0000003a05cc7947 */ /* 0x000fec000b800000 */
.L_x_1326:
[----:B------:R-:W2:Y:S01]  /*fa20*/  S2R R0, SR_TID.X ;  /* 0x0000000000007919 */ /* 0x000ea20000002100 */
[----:B0-----:R-:W-:Y:S02]  /*fa30*/  ISETP.NE.AND P1, PT, R32, 0x1, PT ;  /* 0x000000012000780c */ /* 0x001fe40003f25270 */
[----:B-----5:R-:W-:Y:S01]  /*fa40*/  SHF.R.S32.HI R29, RZ, 0x1f, R26 ;  /* 0x0000001fff1d7819 */ /* 0x020fe2000001141a */
[----:B-1----:R-:W0:Y:S01]  /*fa50*/  S2R R2, SR_TID.X ;  /* 0x0000000000027919 */ /* 0x002e220000002100 */
[----:B------:R-:W-:-:S09]  /*fa60*/  LOP3.LUT R17, R17, 0xffffffef, RZ, 0xc0, !PT ;  /* 0xffffffef11117812 */ /* 0x000fd200078ec0ff */
[----:B------:R-:W1:Y:S01]  /*fa70*/  @P1 LDC R5, c[0x0][0x438] ;  /* 0x00010e00ff051b82 */ /* 0x000e620000000800 */
[----:B------:R-:W-:Y:S02]  /*fa80*/  @P1 LOP3.LUT R17, R17, 0x10, RZ, 0xfc, !PT ;  /* 0x0000001011111812 */ /* 0x000fe400078efcff */
[----:B--2---:R-:W-:Y:S01]  /*fa90*/  LOP3.LUT R0, R0, 0x7f, RZ, 0xc0, !PT ;  /* 0x0000007f00007812 */ /* 0x004fe200078ec0ff */
[----:B0-----:R-:W-:-:S03]  /*faa0*/  IMAD.SHL.U32 R10, R2, 0x10, RZ ;  /* 0x00000010020a7824 */ /* 0x001fc600078e00ff */
[----:B------:R-:W-:-:S04]  /*fab0*/  SHF.R.U32.HI R0, RZ, 0x3, R0 ;  /* 0x00000003ff007819 */ /* 0x000fc80000011600 */
[----:B------:R-:W-:Y:S02]  /*fac0*/  LOP3.LUT R10, R0, 0x70, R10, 0xf8, !PT ;  /* 0x00000070000a7812 */ /* 0x000fe400078ef80a */
[----:B------:R-:W0:Y:S03]  /*fad0*/  @P1 LDC R0, c[0x0][0x434] ;  /* 0x00010d00ff001b82 */ /* 0x000e260000000800 */
[----:B------:R-:W-:-:S05]  /*fae0*/  IMAD.IADD R9, R10, 0x1, R8 ;  /* 0x000000010a097824 */ /* 0x000fca00078e0208 */
[C---:B------:R-:W-:Y:S01]  /*faf0*/  ISETP.GE.AND P0, PT, R9.reuse, UR42, PT ;  /* 0x0000002a09007c0c */ /* 0x040fe2000bf06270 */
[----:B------:R-:W-:-:S03]  /*fb00*/  IMAD.IADD R9, R9, 0x1, R30 ;  /* 0x0000000109097824 */ /* 0x000fc600078e021e */
[----:B------:R-:W-:Y:S01]  /*fb10*/  ISETP.GT.U32.OR P0, PT, R10, 0x3f, P0 ;  /* 0x0000003f0a00780c */ /* 0x000fe20000704470 */
[----:B------:R-:W-:Y:S02]  /*fb20*/  IMAD.MOV.U32 R11, RZ, RZ, R9 ;  /* 0x000000ffff0b7224 */ /* 0x000fe400078e0009 */
[----:B0-----:R-:W-:-:S10]  /*fb30*/  @P1 IMAD.HI.U32 R0, R9, R0, RZ ;  /* 0x0000000009001227 */ /* 0x001fd400078e00ff */
[----:B------:R-:W0:Y:S01]  /*fb40*/  @!P0 LDC.64 R2, c[0x0][0x428] ;  /* 0x00010a00ff028b82 */ /* 0x000e220000000a00 */
[----:B-1----:R-:W-:-:S07]  /*fb50*/  @P1 SHF.R.U32.HI R11, RZ, R5, R0 ;  /* 0x00000005ff0b1219 */ /* 0x002fce0000011600 */
[----:B------:R-:W1:Y:S01]  /*fb60*/  @!P0 LDC.64 R4, c[0x0][0x418] ;  /* 0x00010600ff048b82 */ /* 0x000e620000000a00 */
[--C-:B------:R-:W-:Y:S01]  /*fb70*/  @!P0 SHF.R.S32.HI R7, RZ, 0x1f, R11.reuse ;  /* 0x0000001fff078819 */ /* 0x100fe2000001140b */
[----:B------:R-:W-:Y:S02]  /*fb80*/  @!P0 IMAD.MOV.U32 R6, RZ, RZ, R11 ;  /* 0x000000ffff068224 */ /* 0x000fe400078e000b */
[----:B------:R-:W-:Y:S02]  /*fb90*/  IMAD.U32 R12, RZ, RZ, UR49 ;  /* 0x00000031ff0c7e24 */ /* 0x000fe4000f8e00ff */
[----:B0-----:R-:W-:-:S04]  /*fba0*/  @!P0 IMAD R0, R29, R2, RZ ;  /* 0x000000021d008224 */ /* 0x001fc800078e02ff */
[C---:B------:R-:W-:Y:S02]  /*fbb0*/  @!P0 IMAD R13, R26.reuse, R3, R0 ;  /* 0x000000031a0d8224 */ /* 0x040fe400078e0200 */
[----:B------:R-:W-:-:S04]  /*fbc0*/  @!P0 IMAD.WIDE.U32 R2, R26, R2, R6 ;  /* 0x000000021a028225 */ /* 0x000fc800078e0006 */
[----:B------:R-:W-:Y:S01]  /*fbd0*/  @!P0 IMAD.IADD R0, R3, 0x1, R13 ;  /* 0x0000000103008824 */ /* 0x000fe200078e020d */
[----:B-1----:R-:W-:Y:S02]  /*fbe0*/  @!P0 LEA R6, P1, R2, R4, 0x2 ;  /* 0x0000000402068211 */ /* 0x002fe400078210ff */
[----:B------:R-:W-:Y:S02]  /*fbf0*/  ISETP.NE.AND P2, PT, R12, 0x3, PT ;  /* 0x000000030c00780c */ /* 0x000fe40003f45270 */
[----:B------:R-:W-:Y:S01]  /*fc00*/  @!P0 LEA.HI.X R7, R2, R5, R0, 0x2, P1 ;  /* 0x0000000502078211 */ /* 0x000fe200008f1400 */
[----:B------:R-:W-:Y:S01]  /*fc10*/  IMAD.MOV.U32 R5, RZ, RZ, RZ ;  /* 0x000000ffff057224 */ /* 0x000fe200078e00ff */
[----:B------:R-:W-:-:S05]  /*fc20*/  LOP3.LUT R17, R17, 0xfffffff7, RZ, 0xc0, !PT ;  /* 0xfffffff711117812 */ /* 0x000fca00078ec0ff */
[----:B------:R0:W5:Y:S01]  /*fc30*/  @!P0 LDG.E R5, desc[UR52][R6.64] ;  /* 0x0000003406058981 */ /* 0x000162000c1e1900 */
[----:B------:R-:W-:Y:S01]  /*fc40*/  ISETP.GT.U32.AND P0, PT, R10, 0x3f, PT ;  /* 0x0000003f0a00780c */ /* 0x000fe20003f04070 */
[----:B------:R-:W-:Y:S02]  /*fc50*/  IMAD R3, RZ, RZ, -UR37 ;  /* 0x80000025ff037e24 */ /* 0x000fe4000f8e02ff */
[----:B------:R-:W-:Y:S01]  /*fc60*/  @P2 LOP3.LUT R17, R17, 0x8, RZ, 0xfc, !PT ;  /* 0x0000000811112812 */ /* 0x000fe200078efcff */
[----:B------:R-:W-:Y:S02]  /*fc70*/  IMAD.MOV R0, RZ, RZ, -R11 ;  /* 0x000000ffff007224 */ /* 0x000fe400078e0a0b */
[----:B------:R-:W-:Y:S01]  /*fc80*/  IMAD R18, R18, R3, UR38 ;  /* 0x0000002612127e24 */ /* 0x000fe2000f8e0203 */
[----:B------:R-:W-:Y:S01]  /*fc90*/  LOP3.LUT R17, R17, 0xfffffffb, RZ, 0xc0, !PT ;  /* 0xfffffffb11117812 */ /* 0x000fe200078ec0ff */
[----:B0-----:R-:W-:-:S03]  /*fca0*/  IMAD R6, R32, R0, R9 ;  /* 0x0000000020067224 */ /* 0x001fc600078e0209 */
[----:B------:R-:W-:Y:S02]  /*fcb0*/  SHF.R.S32.HI R27, RZ, 0x1f, R18 ;  /* 0x0000001fff1b7819 */ /* 0x000fe40000011412 */
[----:B------:R-:W-:Y:S01]  /*fcc0*/  @P0 LOP3.LUT R17, R17, 0x4, RZ, 0xfc, !PT ;  /* 0x0000000411110812 */ /* 0x000fe200078efcff */
[----:B------:R-:W-:Y:S06]  /*fcd0*/  @!P2 BRA `(.L_x_1256) ;  /* 0x000000000004a947 */ /* 0x000fec0003800000 */
[----:B------:R-:W-:Y:S01]  /*fce0*/  BPT.TRAP 0x1 ;  /* 0x000000040000795c */ /* 0x000fe20000300000 */
.L_x_1256:
[----:B------:R-:W-:Y:S01]  /*fcf0*/  IMAD R0, R19, 0x8, R16 ;  /* 0x0000000813007824 */ /* 0x000fe200078e0210 */
[----:B------:R-:W-:Y:S01]  /*fd00*/  SHF.L.U32 R21, R25, 0x1f, RZ ;  /* 0x0000001f19157819 */ /* 0x000fe200000006ff */
[----:B------:R-:W-:Y:S01]  /*fd10*/  BSSY B0, `(.L_x_1257) ;  /* 0x0000004000007945 */ /* 0x000fe20003800000 */
[----:B------:R-:W-:Y:S02]  /*fd20*/  SHF.R.S32.HI R10, RZ, 0x1f, R6 ;  /* 0x0000001fff0a7819 */ /* 0x000fe40000011406 */
[----:B------:R-:W0:Y:S02]  /*fd30*/  SYNCS.PHASECHK.TRANS64.TRYWAIT P0, [R0+URZ+0x28480], R21 ;  /* 0x02848015000075a7 */ /* 0x000e24000800017f */
[----:B0-----:R-:W-:Y:S05]  /*fd40*/  @!P0 BRA `(.L_x_1258) ;  /* 0x00000038002c8947 */ /* 0x001fea0003800000 */
.L_x_1327:
[----:B------:R-:W-:Y:S05]  /*fd50*/  BSYNC B0 ;  /* 0x0000000000007941 */ /* 0x000fea0003800000 */
.L_x_1257:
[----:B------:R-:W1:Y:S01]  /*fd60*/  S2R R9, SR_TID.X ;  /* 0x0000000000097919 */ /* 0x000e620000002100 */
[----:B------:R-:W-:Y:S01]  /*fd70*/  ULDC.64 UR4, c[0x0][0x328] ;  /* 0x0000ca0000047ab9 */ /* 0x000fe20000000a00 */
[----:B-----5:R-:W-:Y:S01]  /*fd80*/  SHF.R.S32.HI R20, RZ, 0x1f, R5 ;  /* 0x0000001fff147819 */ /* 0x020fe20000011405 */
[----:B------:R-:W-:Y:S01]  /*fd90*/  IMAD R3, R10, UR4, RZ ;  /* 0x000000040a037c24 */ /* 0x000fe2000f8e02ff */
[----:B------:R-:W-:Y:S01]  /*fda0*/  ULDC.64 UR6, c[0x0][0x318] ;  /* 0x0000c60000067ab9 */ /* 0x000fe20000000a00 */
[----:B------:R-:W-:Y:S02]  /*fdb0*/  LOP3.LUT P2, RZ, R17, 0x80, RZ, 0xc0, !PT ;  /* 0x0000008011ff7812 */ /* 0x000fe4000784c0ff */
[C---:B------:R-:W-:Y:S02]  /*fdc0*/  IMAD R7, R6.reuse, UR5, R3 ;  /* 0x0000000506077c24 */ /* 0x040fe4000f8e0203 */
[----:B------:R-:W-:Y:S01]  /*fdd0*/  IMAD.WIDE.U32 R2, R6, UR4, RZ ;  /* 0x0000000406027c25 */ /* 0x000fe2000f8e00ff */
[----:B------:R-:W-:-:S03]  /*fde0*/  ULDC.64 UR4, c[0x0][0x338] ;  /* 0x0000ce0000047ab9 */ /* 0x000fc60000000a00 */
[----:B------:R-:W-:Y:S02]  /*fdf0*/  IMAD.IADD R3, R3, 0x1, R7 ;  /* 0x0000000103037824 */ /* 0x000fe400078e0207 */
[----:B------:R-:W-:Y:S02]  /*fe00*/  IMAD R4, R20, UR4, RZ ;  /* 0x0000000414047c24 */ /* 0x000fe4000f8e02ff */
[----:B------:R-:W-:-:S04]  /*fe10*/  IMAD.WIDE.U32 R2, R5, UR4, R2 ;  /* 0x0000000405027c25 */ /* 0x000fc8000f8e0002 */
[----:B------:R-:W-:Y:S01]  /*fe20*/  IMAD R7, R5, UR5, R4 ;  /* 0x0000000505077c24 */ /* 0x000fe2000f8e0204 */
[----:B------:R-:W-:Y:S01]  /*fe30*/  ULDC.64 UR4, c[0x0][0x330] ;  /* 0x0000cc0000047ab9 */ /* 0x000fe20000000a00 */
[----:B------:R-:W-:Y:S02]  /*fe40*/  IMAD R4, R19, 0x4000, R36 ;  /* 0x0000400013047824 */ /* 0x000fe400078e0224 */
[----:B------:R-:W-:Y:S02]  /*fe50*/  IMAD.IADD R3, R3, 0x1, R7 ;  /* 0x0000000103037824 */ /* 0x000fe400078e0207 */
[----:B------:R-:W-:Y:S02]  /*fe60*/  IMAD R7, R27, UR4, RZ ;  /* 0x000000041b077c24 */ /* 0x000fe4000f8e02ff */
[----:B------:R-:W-:Y:S01]  /*fe70*/  IMAD.WIDE.U32 R2, R18, UR4, R2 ;  /* 0x0000000412027c25 */ /* 0x000fe2000f8e0002 */
[----:B------:R-:W-:Y:S01]  /*fe80*/  UMOV UR4, 0xffffffff ;  /* 0xffffffff00047882 */ /* 0x000fe20000000000 */
[----:B-1----:R-:W-:-:S04]  /*fe90*/  LOP3.LUT R9, R9, 0x7f, RZ, 0xc0, !PT ;  /* 0x0000007f09097812 */ /* 0x002fc800078ec0ff */
[----:B------:R-:W-:Y:S01]  /*fea0*/  SHF.R.U32.HI R11, RZ, 0x3, R9 ;  /* 0x00000003ff0b7819 */ /* 0x000fe20000011609 */
[----:B------:R-:W-:Y:S01]  /*feb0*/  IMAD R9, R18, UR5, R7 ;  /* 0x0000000512097c24 */ /* 0x000fe2000f8e0207 */
[----:B------:R-:W-:Y:S02]  /*fec0*/  IADD3 R7, P0, R2, UR6, RZ ;  /* 0x0000000602077c10 */ /* 0x000fe4000ff1e0ff */
[----:B------:R-:W-:Y:S02]  /*fed0*/  IADD3 R8, -R11, UR42, -R8 ;  /* 0x0000002a0b087c10 */ /* 0x000fe4000fffe908 */
[----:B------:R-:W-:Y:S02]  /*fee0*/  IADD3.X R9, R3, UR7, R9, P0, !PT ;  /* 0x0000000703097c10 */ /* 0x000fe400087fe409 */
[----:B------:R-:W-:Y:S01]  /*fef0*/  ISETP.GE.AND P4, PT, R8, 0x1, PT ;  /* 0x000000010800780c */ /* 0x000fe20003f86270 */
[----:B------:R-:W-:-:S12]  /*ff00*/  BRA.DIV UR4, `(.L_x_1259) ;  /* 0x0000003604d07947 */ /* 0x000fd8000b800000 */
[----:B------:R-:W1:Y:S01]  /*ff10*/  SHFL.IDX PT, R14, R7, RZ, 0x181f ;  /* 0x00181fff070e7589 */ /* 0x000e6200000e0000 */
[----:B------:R-:W-:Y:S01]  /*ff20*/  LOP3.LUT P6, RZ, R17, 0x100, RZ, 0xc0, !PT ;  /* 0x0000010011ff7812 */ /* 0x000fe200078cc0ff */
[----:B------:R-:W-:Y:S01]  /*ff30*/  IMAD.IADD R4, R16, 0x1, R4 ;  /* 0x0000000110047824 */ /* 0x000fe200078e0204 */
[C---:B------:R-:W-:Y:S01]  /*ff40*/  ISETP.GE.AND P3, PT, R8.reuse, 0x11, PT ;  /* 0x000000110800780c */ /* 0x040fe20003f66270 */
[----:B------:R-:W2:Y:S01]  /*ff50*/  SHFL.IDX PT, R3, R9, RZ, 0x181f ;  /* 0x00181fff09037589 */ /* 0x000ea200000e0000 */
[C---:B------:R-:W-:Y:S02]  /*ff60*/  ISETP.GE.AND P1, PT, R8.reuse, 0x21, PT ;  /* 0x000000210800780c */ /* 0x040fe40003f26270 */
[----:B------:R-:W-:Y:S02]  /*ff70*/  ISETP.GE.AND P5, PT, R8, 0x31, PT ;  /* 0x000000310800780c */ /* 0x000fe40003fa6270 */
[----:B-1----:R-:W-:Y:S02]  /*ff80*/  IADD3 R2, P0, R28, R14, RZ ;  /* 0x0000000e1c027210 */ /* 0x002fe40007f1e0ff */
[----:B------:R-:W1:Y:S03]  /*ff90*/  SHFL.IDX PT, R14, R7, 0x1, 0x181f ;  /* 0x00381f00070e7f89 */ /* 0x000e6600000e0000 */
[----:B--2---:R-:W-:Y:S01]  /*ffa0*/  IMAD.X R3, RZ, RZ, R3, P0 ;  /* 0x000000ffff037224 */ /* 0x004fe200000e0603 */
[----:B------:R-:W-:-:S13]  /*ffb0*/  ISETP.LT.OR P0, PT, R8, 0x1, P6 ;  /* 0x000000010800780c */ /* 0x000fda0003701670 */
[----:B------:R-:W-:Y:S01]  /*ffc0*/  LDGSTS.E.BYPASS.LTC128B.128 [R4+0x10000], desc[UR52][R2.64], !P0 ;  /* 0x1000000002047fae */ /* 0x000fe2000c101d74 */
[----:B------:R-:W-:-:S13]  /*ffd0*/  ISETP.LT.OR P0, PT, R8, 0x1, P2 ;  /* 0x000000010800780c */ /* 0x000fda0001701670 */
[----:B------:R2:W-:Y:S04]  /*ffe0*/  LDGSTS.E.BYPASS.LTC128B.128 [R4+0x12000], desc[UR52][R2.64+0x80], !P0 ;  /* 0x1200008002047fae */ /* 0x0005e8000c101d74 */
[----:B--2---:R-:W2:Y:S01]  /*fff0*/  SHFL.IDX PT, R3, R9, 0x1, 0x181f ;  /* 0x00381f0009037f89 */ /* 0x004ea200000e0000 */
[----:B-1----:R-:W-:-:S03]  /*10000*/  IADD3 R2, P0, R28, R14, RZ ;  /* 0x0000000e1c027210 */ /* 0x002fc60007f1e0ff */
[----:B------:R-:W1:Y:S02]  /*10010*/  SHFL.IDX PT, R14, R7, 0x2, 0x181f ;  /* 0x00581f00070e7f89 */ /* 0x000e6400000e0000 */
[----:B--2---:R-:W-:Y:S01]  /*10020*/  IMAD.X R3, RZ, RZ, R3, P0 ;  /* 0x000000ffff037224 */ /* 0x004fe200000e0603 */
[----:B------:R-:W-:-:S13]  /*10030*/  ISETP.LT.OR P0, PT, R8, 0x11, P6 ;  /* 0x000000110800780c */ /* 0x000fda0003701670 */
[----:B------:R-:W-:Y:S01]  /*10040*/  LDGSTS.E.BYPASS.LTC128B.128 [R4+0x10800], desc[UR52][R2.64], !P0 ;  /* 0x1080000002047fae */ /* 0x000fe2000c101d74 */
[----:B------:R-:W-:-:S13]  /*10050*/  ISETP.LT.OR P0, PT, R8, 0x11, P2 ;  /* 0x000000110800780c */ /* 0x000fda0001701670 */
[----:B------:R2:W-:Y:S04]  /*10060*/  LDGSTS.E.BYPASS.LTC128B.128 [R4+0x12800], desc[UR52][R2.64+0x80], !P0 ;  /* 0x1280008002047fae */ /* 0x0005e8000c101d74 */
[----:B--2---:R-:W2:Y:S01]  /*10070*/  SHFL.IDX PT, R3, R9, 0x2, 0x181f ;  /* 0x00581f0009037f89 */ /* 0x004ea200000e0000 */
[----:B-1----:R-:W-:-:S03]  /*10080*/  IADD3 R2, P0, R28, R14, RZ ;  /* 0x0000000e1c027210 */ /* 0x002fc60007f1e0ff */
[----:B------:R-:W1:Y:S04]  /*10090*/  SHFL.IDX PT, R9, R9, 0x3, 0x181f ;  /* 0x00781f0009097f89 */ /* 0x000e6800000e0000 */
[----:B------:R3:W4:Y:S01]  /*100a0*/  SHFL.IDX PT, R14, R7, 0x3, 0x181f ;  /* 0x00781f00070e7f89 */ /* 0x00072200000e0000 */
[----:B--2---:R-:W-:Y:S01]  /*100b0*/  IMAD.X R3, RZ, RZ, R3, P0 ;  /* 0x000000ffff037224 */ /* 0x004fe200000e0603 */
[----:B------:R-:W-:-:S13]  /*100c0*/  ISETP.LT.OR P0, PT, R8, 0x21, P6 ;  /* 0x000000210800780c */ /* 0x000fda0003701670 */
[----:B------:R3:W-:Y:S01]  /*100d0*/  LDGSTS.E.BYPASS.LTC128B.128 [R4+0x11000], desc[UR52][R2.64], !P0 ;  /* 0x1100000002047fae */ /* 0x0007e2000c101d74 */
[----:B------:R-:W-:-:S13]  /*100e0*/  ISETP.LT.OR P0, PT, R8, 0x21, P2 ;  /* 0x000000210800780c */ /* 0x000fda0001701670 */
[----:B-1--4-:R3:W-:Y:S02]  /*100f0*/  LDGSTS.E.BYPASS.LTC128B.128 [R4+0x13000], desc[UR52][R2.64+0x80], !P0 ;  /* 0x1300008002047fae */ /* 0x0127e4000c101d74 */
.L_x_1337:
[----:B0--3--:R-:W-:Y:S02]  /*10100*/  IADD3 R2, P0, R28, R14, RZ ;  /* 0x0000000e1c027210 */ /* 0x009fe40007f1e0ff */
[----:B------:R-:W-:-:S03]  /*10110*/  LOP3.LUT P6, RZ, R17, 0x100, RZ, 0xc0, !PT ;  /* 0x0000010011ff7812 */ /* 0x000fc600078cc0ff */
[----:B------:R-:W-:Y:S01]  /*10120*/  IMAD.X R3, RZ, RZ, R9, P0 ;  /* 0x000000ffff037224 */ /* 0x000fe200000e0609 */
[----:B------:R-:W-:-:S13]  /*10130*/  ISETP.LT.OR P0, PT, R8, 0x31, P6 ;  /* 0x000000310800780c */ /* 0x000fda0003701670 */
[----:B------:R-:W-:Y:S01]  /*10140*/  @!PT LDS RZ, [RZ] ;  /* 0x00000000fffff984 */ /* 0x000fe20000000800 */
[----:B------:R-:W-:Y:S01]  /*10150*/  @!PT LDS RZ, [RZ] ;  /* 0x00000000fffff984 */ /* 0x000fe20000000800 */
[----:B------:R-:W-:Y:S01]  /*10160*/  @!PT LDS RZ, [RZ] ;  /* 0x00000000fffff984 */ /* 0x000fe20000000800 */
[----:B------:R0:W-:Y:S01]  /*10170*/  LDGSTS.E.BYPASS.LTC128B.128 [R4+0x11800], desc[UR52][R2.64], !P0 ;  /* 0x1180000002047fae */ /* 0x0001e2000c101d74 */
[----:B------:R-:W-:-:S13]  /*10180*/  ISETP.LT.OR P0, PT, R8, 0x31, P2 ;  /* 0x000000310800780c */ /* 0x000fda0001701670 */
[----:B------:R0:W-:Y:S01]  /*10190*/  LDGSTS.E.BYPASS.LTC128B.128 [R4+0x13800], desc[UR52][R2.64+0x80], !P0 ;  /* 0x1380008002047fae */ /* 0x0001e2000c101d74 */
[----:B------:R-:W-:Y:S01]  /*101a0*/  PLOP3.LUT P0, PT, PT, PT, PT, 0x80, 0x0 ;  /* 0x000000000000781c */ /* 0x000fe20003f0f070 */
[----:B------:R-:W-:-:S12]  /*101b0*/  NOP ;  /* 0x0000000000007918 */ /* 0x000fd80000000000 */
.L_x_1260:
        /* <DEDUP_REMOVED lines=11> */
.L_x_1261:
[----:B------:R0:W-:Y:S01]  /*10270*/  SYNCS.ARRIVE.TRANS64.A1T0 RZ, [R0+URZ+0x28470], RZ ;  /* 0x028470ff00ff79a7 */ /* 0x0001e2000810003f */
[----:B------:R-:W-:Y:S05]  /*10280*/  @!P6 BRA `(.L_x_1262) ;  /* 0x000000000004e947 */ /* 0x000fea0003800000 */
[----:B------:R-:W-:Y:S01]  /*10290*/  BPT.TRAP 0x1 ;  /* 0x000000040000795c */ /* 0x000fe20000300000 */
.L_x_1262:
[----:B------:R-:W1:Y:S01]  /*102a0*/  SYNCS.PHASECHK.TRANS64.TRYWAIT P0, [R0+URZ+0x28440], R21 ;  /* 0x02844015000075a7 */ /* 0x000e62000800017f */
[----:B------:R-:W-:Y:S04]  /*102b0*/  BSSY B0, `(.L_x_1263) ;  /* 0x0000002000007945 */ /* 0x000fe80003800000 */
[----:B-1----:R-:W-:Y:S05]  /*102c0*/  @!P0 BRA `(.L_x_1264) ;  /* 0x00000038002c8947 */ /* 0x002fea0003800000 */
.L_x_1338:
[----:B------:R-:W-:Y:S05]  /*102d0*/  BSYNC B0 ;  /* 0x0000000000007941 */ /* 0x000fea0003800000 */
.L_x_1263:
[----:B------:R-:W-:Y:S01]  /*102e0*/  ULDC.64 UR4, c[0x0][0x300] ;  /* 0x0000c00000047ab9 */ /* 0x000fe20000000a00 */
[----:B------:R-:W-:Y:S01]  /*102f0*/  ULDC.64 UR6, c[0x0][0x2e8] ;  /* 0x0000ba0000067ab9 */ /* 0x000fe20000000a00 */
[----:B------:R-:W-:Y:S01]  /*10300*/  IMAD R3, R10, UR4, RZ ;  /* 0x000000040a037c24 */ /* 0x000fe2000f8e02ff */
[----:B------:R-:W-:-:S03]  /*10310*/  LOP3.LUT P2, RZ, R17, 0x1, RZ, 0xc0, !PT ;  /* 0x0000000111ff7812 */ /* 0x000fc6000784c0ff */
        /* <DEDUP_REMOVED lines=15> */
[----:B------:R-:W-:Y:S08]  /*10410*/  BRA.DIV UR4, `(.L_x_1265) ;  /* 0x0000003604ec7947 */ /* 0x000ff0000b800000 */
[----:B------:R-:W2:Y:S01]  /*10420*/  SHFL.IDX PT, R14, R5, RZ, 0x181f ;  /* 0x00181fff050e7589 */ /* 0x000ea200000e0000 */
[----:B------:R-:W-:-:S03]  /*10430*/  LOP3.LUT P6, RZ, R17, 0x2, RZ, 0xc0, !PT ;  /* 0x0000000211ff7812 */ /* 0x000fc600078cc0ff */
[----:B------:R-:W3:Y:S04]  /*10440*/  SHFL.IDX PT, R2, R6, RZ, 0x181f ;  /* 0x00181fff06027589 */ /* 0x000ee800000e0000 */
[----:B------:R-:W-:Y:S01]  /*10450*/  SHFL.IDX PT, R7, R6, 0x1, 0x181f ;  /* 0x00381f0006077f89 */ /* 0x000fe200000e0000 */
[----:B--2---:R-:W-:-:S05]  /*10460*/  @P4 IADD3 R14, P0, R28, R14, RZ ;  /* 0x0000000e1c0e4210 */ /* 0x004fca0007f1e0ff */
[----:B---3--:R-:W-:Y:S02]  /*10470*/  @P4 IMAD.X R3, RZ, RZ, R2, P0 ;  /* 0x000000ffff034224 */ /* 0x008fe400000e0602 */
[----:B------:R-:W-:Y:S02]  /*10480*/  @P4 IMAD.MOV.U32 R2, RZ, RZ, R14 ;  /* 0x000000ffff024224 */ /* 0x000fe400078e000e */
[----:B------:R-:W2:Y:S04]  /*10490*/  SHFL.IDX PT, R14, R5, 0x1, 0x181f ;  /* 0x00381f00050e7f89 */ /* 0x000ea800000e0000 */
[----:B------:R-:W-:Y:S04]  /*104a0*/  @P4 LDGSTS.E.BYPASS.LTC128B.128 [R4+0x20000], desc[UR52][R2.64], !P6 ;  /* 0x2000000002044fae */ /* 0x000fe8000f101d74 */
[----:B------:R3:W-:Y:S01]  /*104b0*/  @P4 LDGSTS.E.BYPASS.LTC128B.128 [R4+0x22000], desc[UR52][R2.64+0x80], !P2 ;  /* 0x2200008002044fae */ /* 0x0007e2000d101d74 */
[----:B--2---:R-:W-:-:S05]  /*104c0*/  @P3 IADD3 R14, P0, R28, R14, RZ ;  /* 0x0000000e1c0e3210 */ /* 0x004fca0007f1e0ff */
[----:B------:R-:W-:Y:S02]  /*104d0*/  @P3 IMAD.X R7, RZ, RZ, R7, P0 ;  /* 0x000000ffff073224 */ /* 0x000fe400000e0607 */
[----:B---3--:R-:W-:Y:S02]  /*104e0*/  @P3 IMAD.MOV.U32 R2, RZ, RZ, R14 ;  /* 0x000000ffff023224 */ /* 0x008fe400078e000e */
[----:B------:R-:W2:Y:S01]  /*104f0*/  SHFL.IDX PT, R14, R5, 0x2, 0x181f ;  /* 0x00581f00050e7f89 */ /* 0x000ea200000e0000 */
[----:B------:R-:W-:-:S03]  /*10500*/  @P3 IMAD.MOV.U32 R3, RZ, RZ, R7 ;  /* 0x000000ffff033224 */ /* 0x000fc600078e0007 */
[----:B------:R-:W3:Y:S04]  /*10510*/  SHFL.IDX PT, R7, R6, 0x2, 0x181f ;  /* 0x00581f0006077f89 */ /* 0x000ee800000e0000 */
[----:B------:R-:W-:Y:S04]  /*10520*/  @P3 LDGSTS.E.BYPASS.LTC128B.128 [R4+0x20800], desc[UR52][R2.64], !P6 ;  /* 0x2080000002043fae */ /* 0x000fe8000f101d74 */
[----:B------:R4:W-:Y:S01]  /*10530*/  @P3 LDGSTS.E.BYPASS.LTC128B.128 [R4+0x22800], desc[UR52][R2.64+0x80], !P2 ;  /* 0x2280008002043fae */ /* 0x0009e2000d101d74 */
[----:B--2---:R-:W-:-:S05]  /*10540*/  @P1 IADD3 R14, P0, R28, R14, RZ ;  /* 0x0000000e1c0e1210 */ /* 0x004fca0007f1e0ff */
[----:B---3--:R-:W-:Y:S02]  /*10550*/  @P1 IMAD.X R7, RZ, RZ, R7, P0 ;  /* 0x000000ffff071224 */ /* 0x008fe400000e0607 */
[----:B----4-:R-:W-:Y:S02]  /*10560*/  @P1 IMAD.MOV.U32 R2, RZ, RZ, R14 ;  /* 0x000000ffff021224 */ /* 0x010fe400078e000e */
[----:B------:R-:W-:Y:S01]  /*10570*/  @P1 IMAD.MOV.U32 R3, RZ, RZ, R7 ;  /* 0x000000ffff031224 */ /* 0x000fe200078e0007 */
[----:B------:R2:W3:Y:S04]  /*10580*/  SHFL.IDX PT, R14, R5, 0x3, 0x181f ;  /* 0x00781f00050e7f89 */ /* 0x0004e800000e0000 */
[----:B------:R2:W-:Y:S04]  /*10590*/  @P1 LDGSTS.E.BYPASS.LTC128B.128 [R4+0x21000], desc[UR52][R2.64], !P6 ;  /* 0x2100000002041fae */ /* 0x0005e8000f101d74 */
[----:B------:R2:W-:Y:S04]  /*105a0*/  @P1 LDGSTS.E.BYPASS.LTC128B.128 [R4+0x23000], desc[UR52][R2.64+0x80], !P2 ;  /* 0x2300008002041fae */ /* 0x0005e8000d101d74 */
[----:B------:R2:W4:Y:S02]  /*105b0*/  SHFL.IDX PT, R7, R6, 0x3, 0x181f ;  /* 0x00781f0006077f89 */ /* 0x00052400000e0000 */
.L_x_1348:
[----:B------:R-:W-:Y:S02]  /*105c0*/  LOP3.LUT P1, RZ, R17, 0x2, RZ, 0xc0, !PT ;  /* 0x0000000211ff7812 */ /* 0x000fe4000782c0ff */
[----:B--23--:R-:W-:-:S05]  /*105d0*/  @P5 IADD3 R2, P0, R28, R14, RZ ;  /* 0x0000000e1c025210 */ /* 0x00cfca0007f1e0ff */
[----:B----4-:R-:W-:Y:S01]  /*105e0*/  @P5 IMAD.X R3, RZ, RZ, R7, P0 ;  /* 0x000000ffff035224 */ /* 0x010fe200000e0607 */
[----:B------:R-:W-:-:S05]  /*105f0*/  PLOP3.LUT P0, PT, PT, PT, PT, 0x80, 0x0 ;  /* 0x000000000000781c */ /* 0x000fca0003f0f070 */
[----:B------:R-:W-:Y:S01]  /*10600*/  @!PT LDS RZ, [RZ] ;  /* 0x00000000fffff984 */ /* 0x000fe20000000800 */
[----:B------:R-:W-:Y:S01]  /*10610*/  @!PT LDS RZ, [RZ] ;  /* 0x00000000fffff984 */ /* 0x000fe20000000800 */
[----:B------:R-:W-:Y:S01]  /*10620*/  @!PT LDS RZ, [RZ] ;  /* 0x00000000fffff984 */ /* 0x000fe20000000800 */
[----:B------:R2:W-:Y:S04]  /*10630*/  @P5 LDGSTS.E.BYPASS.LTC128B.128 [R4+0x21800], desc[UR52][R2.64], !P1 ;  /* 0x2180000002045fae */ /* 0x0005e8000c901d74 */
[----:B------:R2:W-:Y:S01]  /*10640*/  @P5 LDGSTS.E.BYPASS.LTC128B.128 [R4+0x23800], desc[UR52][R2.64+0x80], !P2 ;  /* 0x2380008002045fae */ /* 0x0005e2000d101d74 */
[----:B------:R-:W-:-:S03]  /*10650*/  NOP ;  /* 0x0000000000007918 */ /* 0x000fc60000000000 */
.L_x_1266:
[----:B------:R-:W-:Y:S02]  /*10660*/  PLOP3.LUT P1, PT, P1, P0, PT, 0xa2, 0x0 ;  /* 0x000000000000781c */ /* 0x000fe40000f21472 */
[----:B------:R-:W-:-:S08]  /*10670*/  @P0 R2UR P1, UR4, R0 ;  /* 0x00000000000402ca */ /* 0x000fd00000020000 */
[----:B------:R-:W-:-:S05]  /*10680*/  @P0 PLOP3.LUT P0, PT, P1, PT, PT, 0x80, 0x0 ;  /* 0x000000000000081c */ /* 0x000fca0000f0f070 */
[----:B------:R-:W-:Y:S01]  /*10690*/  @!P1 SYNCS.ARRIVE.TRANS64.RED.A0T1 RZ, [UR4+0x28430], RZ ;  /* 0x028430ffffff99a7 */ /* 0x000fe20008200404 */
[----:B------:R-:W-:Y:S07]  /*106a0*/  @!P1 ARRIVES.LDGSTSBAR.64.TRANSCNT [UR4+0x28430] ;  /* 0x02843000ff0099b0 */ /* 0x000fee0008000a84 */
[----:B------:R-:W-:Y:S05]  /*106b0*/  @P0 BRA.U.ANY `(.L_x_1266) ;  /* 0xfffffffd00e80947 */ /* 0x000fea000393ffff */
[----:B------:R-:W-:Y:S01]  /*106c0*/  NOP ;  /* 0x0000000000007918 */ /* 0x000fe20000000000 */
[----:B--2---:R-:W-:-:S05]  /*106d0*/  IMAD.U32 R2, RZ, RZ, UR49 ;  /* 0x00000031ff027e24 */ /* 0x004fca000f8e00ff */
[----:B------:R-:W-:-:S13]  /*106e0*/  ISETP.NE.AND P2, PT, R2, 0x3, PT ;  /* 0x000000030200780c */ /* 0x000fda0003f45270 */
[----:B------:R-:W-:Y:S05]  /*106f0*/  @!P2 BRA `(.L_x_1267) ;  /* 0x000000000004a947 */ /* 0x000fea0003800000 */
[----:B------:R-:W-:Y:S01]  /*10700*/  BPT.TRAP 0x1 ;  /* 0x000000040000795c */ /* 0x000fe20000300000 */
.L_x_1267:
[----:B------:R2:W-:Y:S02]  /*10710*/  SYNCS.ARRIVE.TRANS64.A1T0 RZ, [R0+URZ+0x28430], RZ ;  /* 0x028430ff00ff79a7 */ /* 0x0005e4000810003f */
[----:B------:R-:W-:Y:S05]  /*10720*/  WARPSYNC.ALL ;  /* 0x0000000000007948 */ /* 0x000fea0003800000 */
[----:B------:R-:W-:Y:S01]  /*10730*/  BSSY B6, `(.L_x_1268) ;  /* 0x0000015000067945 */ /* 0x000fe20003800000 */
[----:B012---:R-:W-:Y:S01]  /*10740*/  VIADD R0, R16, 0x18000 ;  /* 0x0001800010007836 */ /* 0x007fe20000000000 */
[----:B------:R-:W-:Y:S04]  /*10750*/  BAR.SYNC.DEFER_BLOCKING 0x8, 0x180 ;  /* 0x0206000000007b1d */ /* 0x000fe80000010000 */
        /* <DEDUP_REMOVED lines=18> */
.L_x_1269:
[----:B------:R-:W-:Y:S05]  /*10880*/  BSYNC B6 ;  /* 0x0000000000067941 */ /* 0x000fea0003800000 */
.L_x_1268:
[----:B------:R0:W5:Y:S01]  /*10890*/  LDL R8, [R1+0x4] ;  /* 0x0000040001087983 */ /* 0x0001620000100800 */
[----:B------:R-:W-:Y:S01]  /*108a0*/  UISETP.NE.AND UP0, UPT, UR50, URZ, UPT ;  /* 0x0000003f3200728c */ /* 0x000fe2000bf05270 */
[----:B------:R-:W1:Y:S01]  /*108b0*/  S2R R2, SR_TID.X ;  /* 0x0000000000027919 */ /* 0x000e620000002100 */
[----:B------:R-:W-:Y:S01]  /*108c0*/  R2UR UR6, R27 ;  /* 0x000000001b0672ca */ /* 0x000fe200000e0000 */
[----:B------:R-:W-:-:S03]  /*108d0*/  ULDC.64 UR8, c[0x0][0x2d8] ;  /* 0x0000b60000087ab9 */ /* 0x000fc60000000a00 */
[----:B------:R-:W-:Y:S02]  /*108e0*/  PLOP3.LUT P0, PT, PT, PT, UP0, 0x80, 0x0 ;  /* 0x000000000000781c */ /* 0x000fe40003f0f008 */
[C---:B------:R-:W-:Y:S02]  /*108f0*/  LOP3.LUT P4, RZ, R17.reuse, 0x40, RZ, 0xc0, !PT ;  /* 0x0000004011ff7812 */ /* 0x040fe4000788c0ff */
[----:B------:R-:W-:Y:S01]  /*10900*/  LOP3.LUT P5, RZ, R17, 0x20, RZ, 0xc0, !PT ;  /* 0x0000002011ff7812 */ /* 0x000fe200078ac0ff */
[----:B------:R-:W-:Y:S01]  /*10910*/  @UP0 ULDC UR4, c[0x0][0x44c] ;  /* 0x0001130000040ab9 */ /* 0x000fe20000000800 */
[C---:B-1----:R-:W-:Y:S01]  /*10920*/  LOP3.LUT R20, R2.reuse, 0x7f, RZ, 0xc0, !PT ;  /* 0x0000007f02147812 */ /* 0x042fe200078ec0ff */
[----:B------:R-:W-:-:S03]  /*10930*/  IMAD.SHL.U32 R2, R2, 0x10, RZ ;  /* 0x0000001002027824 */ /* 0x000fc600078e00ff */
[----:B------:R-:W-:-:S04]  /*10940*/  SHF.R.U32.HI R20, RZ, 0x3, R20 ;  /* 0x00000003ff147819 */ /* 0x000fc80000011614 */
[----:B------:R-:W-:-:S05]  /*10950*/  LOP3.LUT R2, R20, 0x70, R2, 0xf8, !PT ;  /* 0x0000007014027812 */ /* 0x000fca00078ef802 */
[----:B------:R-:W-:-:S04]  /*10960*/  VIADD R4, R2, UR43 ;  /* 0x0000002b02047c36 */ /* 0x000fc80008000000 */
[----:B------:R-:W-:Y:S01]  /*10970*/  @P0 IMAD.HI.U32 R2, R4, UR4, RZ ;  /* 0x0000000404020c27 */ /* 0x000fe2000f8e00ff */
[----:B------:R-:W-:Y:S01]  /*10980*/  PLOP3.LUT P0, PT, PT, PT, UP0, 0x80, 0x0 ;  /* 0x000000000000781c */ /* 0x000fe20003f0f008 */
[----:B------:R-:W-:Y:S01]  /*10990*/  @UP0 ULDC UR4, c[0x0][0x450] ;  /* 0x0001140000040ab9 */ /* 0x000fe20000000800 */
[----:B------:R-:W-:Y:S01]  /*109a0*/  R2UR UR7, R18 ;  /* 0x00000000120772ca */ /* 0x000fe200000e0000 */
[----:B------:R-:W-:Y:S01]  /*109b0*/  IMAD.MOV.U32 R0, RZ, RZ, R4 ;  /* 0x000000ffff007224 */ /* 0x000fe200078e0004 */
[----:B------:R-:W-:-:S09]  /*109c0*/  UIMAD UR6, UR6, UR8, URZ ;  /* 0x00000008060672a4 */ /* 0x000fd2000f8e023f */
[----:B------:R-:W-:Y:S02]  /*109d0*/  @P0 SHF.R.U32.HI R0, RZ, UR4, R2 ;  /* 0x00000004ff000c19 */ /* 0x000fe40008011602 */
[----:B------:R-:W-:Y:S01]  /*109e0*/  R2UR UR4, R18 ;  /* 0x00000000120472ca */ /* 0x000fe200000e0000 */
[----:B------:R-:W-:Y:S02]  /*109f0*/  UIMAD UR7, UR7, UR9, UR6 ;  /* 0x00000009070772a4 */ /* 0x000fe4000f8e0206 */
[----:B------:R-:W-:Y:S01]  /*10a00*/  USHF.R.S32.HI UR6, URZ, 0x1f, UR37 ;  /* 0x0000001f3f067899 */ /* 0x000fe20008011425 */
[----:B------:R-:W-:-:S09]  /*10a10*/  SHF.R.S32.HI R2, RZ, 0x1f, R0 ;  /* 0x0000001fff027819 */ /* 0x000fd20000011400 */
[----:B------:R-:W-:-:S03]  /*10a20*/  UIMAD.WIDE.U32 UR4, UR4, UR8, URZ ;  /* 0x00000008040472a5 */ /* 0x000fc6000f8e003f */
[----:B------:R-:W-:Y:S01]  /*10a30*/  ULDC.64 UR8, c[0x0][0x2e0] ;  /* 0x0000b80000087ab9 */ /* 0x000fe20000000a00 */
[----:B------:R-:W-:Y:S02]  /*10a40*/  UIADD3 UR5, UR5, UR7, URZ ;  /* 0x0000000705057290 */ /* 0x000fe4000fffe03f */
[----:B------:R-:W-:Y:S01]  /*10a50*/  UIMAD UR6, UR6, UR8, URZ ;  /* 0x00000008060672a4 */ /* 0x000fe2000f8e023f */
[----:B------:R-:W1:Y:S01]  /*10a60*/  S2R R20, SR_TID.X ;  /* 0x0000000000147919 */ /* 0x000e620000002100 */
[----:B------:R-:W-:Y:S02]  /*10a70*/  UIMAD.WIDE.U32 UR4, UR37, UR8, UR4 ;  /* 0x00000008250472a5 */ /* 0x000fe4000f8e0004 */
[----:B------:R-:W-:-:S03]  /*10a80*/  UIMAD UR6, UR37, UR9, UR6 ;  /* 0x00000009250672a4 */ /* 0x000fc6000f8e0206 */
[----:B------:R-:W-:Y:S01]  /*10a90*/  ULDC.64 UR8, c[0x0][0x2d0] ;  /* 0x0000b40000087ab9 */ /* 0x000fe20000000a00 */
[----:B------:R-:W-:Y:S01]  /*10aa0*/  UIADD3 UR5, UR5, UR6, URZ ;  /* 0x0000000605057290 */ /* 0x000fe2000fffe03f */
[----:B------:R-:W-:Y:S02]  /*10ab0*/  IMAD R3, R2, UR8, RZ ;  /* 0x0000000802037c24 */ /* 0x000fe4000f8e02ff */
[----:B------:R-:W-:Y:S02]  /*10ac0*/  IMAD.U32 R9, RZ, RZ, UR8 ;  /* 0x00000008ff097e24 */ /* 0x000fe4000f8e00ff */
[C---:B------:R-:W-:Y:S02]  /*10ad0*/  IMAD R7, R0.reuse, UR9, R3 ;  /* 0x0000000900077c24 */ /* 0x040fe4000f8e0203 */
[----:B------:R-:W-:Y:S02]  /*10ae0*/  IMAD.MOV R5, RZ, RZ, -R0 ;  /* 0x000000ffff057224 */ /* 0x000fe400078e0a00 */
[----:B------:R-:W-:Y:S01]  /*10af0*/  IMAD.WIDE.U32 R2, R0, R9, UR4 ;  /* 0x0000000400027e25 */ /* 0x000fe2000f8e0009 */
[----:B------:R-:W-:-:S03]  /*10b00*/  ULDC UR4, c[0x0][0x448] ;  /* 0x0001120000047ab9 */ /* 0x000fc60000000800 */
[----:B------:R-:W-:Y:S01]  /*10b10*/  IMAD R5, R5, UR4, R4 ;  /* 0x0000000405057c24 */ /* 0x000fe2000f8e0204 */
[----:B------:R-:W-:Y:S01]  /*10b20*/  ULDC.64 UR4, c[0x0][0x2c8] ;  /* 0x0000b20000047ab9 */ /* 0x000fe20000000a00 */
[----:B------:R-:W-:-:S03]  /*10b30*/  IMAD.IADD R3, R3, 0x1, R7 ;  /* 0x0000000103037824 */ /* 0x000fc600078e0207 */
[----:B------:R-:W-:Y:S01]  /*10b40*/  SHF.R.S32.HI R0, RZ, 0x1f, R5 ;  /* 0x0000001fff007819 */ /* 0x000fe20000011405 */
[----:B------:R-:W-:-:S04]  /*10b50*/  IMAD.WIDE.U32 R2, R5, UR4, R2 ;  /* 0x0000000405027c25 */ /* 0x000fc8000f8e0002 */
[----:B------:R-:W-:-:S04]  /*10b60*/  IMAD R0, R0, UR4, RZ ;  /* 0x0000000400007c24 */ /* 0x000fc8000f8e02ff */
[----:B------:R-:W-:Y:S01]  /*10b70*/  IMAD R5, R5, UR5, R0 ;  /* 0x0000000505057c24 */ /* 0x000fe2000f8e0200 */
[----:B------:R-:W-:Y:S02]  /*10b80*/  ULDC.64 UR4, c[0x0][0x280] ;  /* 0x0000a00000047ab9 */ /* 0x000fe40000000a00 */
[----:B------:R-:W-:Y:S01]  /*10b90*/  IADD3 R0, P0, R2, UR4, RZ ;  /* 0x0000000402007c10 */ /* 0x000fe2000ff1e0ff */
[----:B------:R-:W-:Y:S01]  /*10ba0*/  UMOV UR4, 0xffffffff ;  /* 0xffffffff00047882 */ /* 0x000fe20000000000 */
[----:B-1----:R-:W-:Y:S02]  /*10bb0*/  LOP3.LUT R20, R20, 0x7f, RZ, 0xc0, !PT ;  /* 0x0000007f14147812 */ /* 0x002fe400078ec0ff */
[----:B------:R-:W-:Y:S02]  /*10bc0*/  IADD3.X R5, R3, UR5, R5, P0, !PT ;  /* 0x0000000503057c10 */ /* 0x000fe400087fe405 */
[----:B------:R-:W-:Y:S01]  /*10bd0*/  SHF.R.U32.HI R10, RZ, 0x3, R20 ;  /* 0x00000003ff0a7819 */ /* 0x000fe20000011614 */
[----:B0-----:R-:W-:Y:S06]  /*10be0*/  BRA.DIV UR4, `(.L_x_1270) ;  /* 0x0000003604347947 */ /* 0x001fec000b800000 */
[----:B------:R-:W0:Y:S01]  /*10bf0*/  SHFL.IDX PT, R14, R0, RZ, 0x181f ;  /* 0x00181fff000e7589 */ /* 0x000e2200000e0000 */
[----:B------:R-:W-:-:S03]  /*10c00*/  VIADD R4, R10, UR43 ;  /* 0x0000002b0a047c36 */ /* 0x000fc60008000000 */
        /* <DEDUP_REMOVED lines=69> */
.L_x_1365:
[----:B------:R-:W-:-:S05]  /*11060*/  VIADD R4, R4, 0x70 ;  /* 0x0000007004047836 */ /* 0x000fca0000000000 */
[----:B------:R-:W-:-:S13]  /*11070*/  ISETP.GE.AND P0, PT, R4, UR41, PT ;  /* 0x0000002904007c0c */ /* 0x000fda000bf06270 */
[----:B0-2---:R-:W-:-:S05]  /*11080*/  @!P0 IADD3 R2, P1, R28, R14, RZ ;  /* 0x0000000e1c028210 */ /* 0x005fca0007f3e0ff */
[----:B-1----:R-:W-:-:S05]  /*11090*/  @!P0 IMAD.X R3, RZ, RZ, R6, P1 ;  /* 0x000000ffff038224 */ /* 0x002fca00008e0606 */
[----:B------:R-:W-:Y:S01]  /*110a0*/  @!PT LDS RZ, [RZ] ;  /* 0x00000000fffff984 */ /* 0x000fe20000000800 */
[----:B------:R-:W-:Y:S01]  /*110b0*/  @!PT LDS RZ, [RZ] ;  /* 0x00000000fffff984 */ /* 0x000fe20000000800 */
[----:B------:R-:W-:Y:S01]  /*110c0*/  @!PT LDS RZ, [RZ] ;  /* 0x00000000fffff984 */ /* 0x000fe20000000800 */
[----:B------:R0:W-:Y:S04]  /*110d0*/  @!P0 LDGSTS.E.BYPASS.LTC128B.128 [R8+0x1b800], desc[UR52][R2.64], !P4 ;  /* 0x1b80000002088fae */ /* 0x0001e8000e101d74 */
[----:B------:R0:W-:Y:S01]  /*110e0*/  @!P0 LDGSTS.E.BYPASS.LTC128B.128 [R8+0x1f800], desc[UR52][R2.64+0x80], !P5 ;  /* 0x1f80008002088fae */ /* 0x0001e2000e901d74 */
[----:B------:R-:W-:Y:S01]  /*110f0*/  PLOP3.LUT P0, PT, PT, PT, PT, 0x80, 0x0 ;  /* 0x000000000000781c */ /* 0x000fe20003f0f070 */
[----:B------:R-:W-:-:S12]  /*11100*/  NOP ;  /* 0x0000000000007918 */ /* 0x000fd80000000000 */
.L_x_1271:
[----:B------:R-:W-:Y:S02]  /*11110*/  PLOP3.LUT P1, PT, P1, P0, PT, 0xa2, 0x0 ;  /* 0x000000000000781c */ /* 0x000fe40000f21472 */
[----:B------:R-:W-:-:S08]  /*11120*/  @P0 R2UR P1, UR4, R16 ;  /* 0x00000000100402ca */ /* 0x000fd00000020000 */
[----:B------:R-:W-:-:S05]  /*11130*/  @P0 PLOP3.LUT P0, PT, P1, PT, PT, 0x80, 0x0 ;  /* 0x000000000000081c */ /* 0x000fca0000f0f070 */
[----:B------:R-:W-:Y:S01]  /*11140*/  @!P1 SYNCS.ARRIVE.TRANS64.RED.A0T1 RZ, [UR4+0x28400], RZ ;  /* 0x028400ffffff99a7 */ /* 0x000fe20008200404 */
[----:B------:R-:W-:Y:S07]  /*11150*/  @!P1 ARRIVES.LDGSTSBAR.64.TRANSCNT [UR4+0x28400] ;  /* 0x02840000ff0099b0 */ /* 0x000fee0008000a84 */
[----:B------:R-:W-:Y:S05]  /*11160*/  @P0 BRA.U.ANY `(.L_x_1271) ;  /* 0xfffffffd00e80947 */ /* 0x000fea000393ffff */
[----:B0-----:R-:W2:Y:S02]  /*11170*/  LDL.LU R2, [R1+0xc] ;  /* 0x00000c0001027983 */ /* 0x001ea40000300800 */
        /* <DEDUP_REMOVED lines=9> */
[----:B------:R-:W1:Y:S03]  /*11210*/  SYNCS.PHASECHK.TRANS64.TRYWAIT P0, [R16+URZ+0x28420], R3 ;  /* 0x02842003100075a7 */ /* 0x000e66000800017f */
[----:B01----:R-:W-:Y:S05]  /*11220*/  @!P0 BRA `(.L_x_1273) ;  /* 0x0000003800208947 */ /* 0x003fea0003800000 */
.L_x_1366:
[----:B------:R-:W-:Y:S05]  /*11230*/  BSYNC B0 ;  /* 0x0000000000007941 */ /* 0x000fea0003800000 */
.L_x_1272:
[----:B------:R-:W-:-:S04]  /*11240*/  UIADD3 UR4, UR44, -0x2, URZ ;  /* 0xfffffffe2c047890 */ /* 0x000fc8000fffe03f */
[----:B------:R-:W-:-:S06]  /*11250*/  UISETP.GE.AND UP0, UPT, UR4, UR45, UPT ;  /* 0x0000002d0400728c */ /* 0x000fcc000bf06270 */
[----:B------:R-:W-:-:S13]  /*11260*/  PLOP3.LUT P0, PT, PT, PT, UP0, 0x40, 0x0 ;  /* 0x000000000000781c */ /* 0x000fda0003f0e808 */
[----:B------:R-:W-:Y:S05]  /*11270*/  @P0 BRA `(.L_x_1274) ;  /* 0x0000001000840947 */ /* 0x000fea0003800000 */
[----:B------:R-:W-:Y:S02]  /*11280*/  IMAD.MOV.U32 R5, RZ, RZ, R19 ;  /* 0x000000ffff057224 */ /* 0x000fe400078e0013 */
[----:B------:R-:W-:Y:S02]  /*11290*/  IMAD.MOV.U32 R8, RZ, RZ, R25 ;  /* 0x000000ffff087224 */ /* 0x000fe400078e0019 */
[----:B------:R-:W-:-:S07]  /*112a0*/  IMAD.U32 R24, RZ, RZ, UR4 ;  /* 0x00000004ff187e24 */ /* 0x000fce000f8e00ff */
.L_x_1294:
[----:B-1----:R-:W1:Y:S01]  /*112b0*/  S2R R0, SR_TID.X ;  /* 0x0000000000007919 */ /* 0x002e620000002100 */
[----:B------:R-:W-:Y:S01]  /*112c0*/  ISETP.NE.AND P0, PT, R32, 0x1, PT ;  /* 0x000000012000780c */ /* 0x000fe20003f05270 */
[----:B------:R-:W-:Y:S01]  /*112d0*/  VIADD R19, R5, 0x1 ;  /* 0x0000000105137836 */ /* 0x000fe20000000000 */
[----:B------:R-:W2:Y:S11]  /*112e0*/  S2R R2, SR_TID.X ;  /* 0x0000000000027919 */ /* 0x000eb60000002100 */
[----:B0-----:R-:W0:Y:S08]  /*112f0*/  @P0 LDC R3, c[0x0][0x434] ;  /* 0x00010d00ff030b82 */ /* 0x001e300000000800 */
[----:B------:R-:W3:Y:S01]  /*11300*/  @P0 LDC R9, c[0x0][0x438] ;  /* 0x00010e00ff090b82 */ /* 0x000ee20000000800 */
[----:B-1----:R-:W-:Y:S01]  /*11310*/  LOP3.LUT R0, R0, 0x7f, RZ, 0xc0, !PT ;  /* 0x0000007f00007812 */ /* 0x002fe200078ec0ff */
[----:B--2---:R-:W-:-:S03]  /*11320*/  IMAD.SHL.U32 R2, R2, 0x10, RZ ;  /* 0x0000001002027824 */ /* 0x004fc600078e00ff */
[----:B------:R-:W-:-:S04]  /*11330*/  SHF.R.U32.HI R0, RZ, 0x3, R0 ;  /* 0x00000003ff007819 */ /* 0x000fc80000011600 */
[----:B------:R-:W-:Y:S01]  /*11340*/  LOP3.LUT R2, R0, 0x70, R2, 0xf8, !PT ;  /* 0x0000007000027812 */ /* 0x000fe200078ef802 */
[----:B------:R-:W-:-:S03]  /*11350*/  IMAD R0, R24, 0x40, R30 ;  /* 0x0000004018007824 */ /* 0x000fc600078e021e */
[C---:B------:R-:W-:Y:S01]  /*11360*/  ISETP.GT.U32.AND P1, PT, R2.reuse, 0x3f, PT ;  /* 0x0000003f0200780c */ /* 0x040fe20003f24070 */
[----:B------:R-:W-:-:S04]  /*11370*/  IMAD.IADD R0, R2, 0x1, R0 ;  /* 0x0000000102007824 */ /* 0x000fc800078e0200 */
[----:B0-----:R-:W-:-:S04]  /*11380*/  @P0 IMAD.HI.U32 R2, R0, R3, RZ ;  /* 0x0000000300020227 */ /* 0x001fc800078e00ff */
[----:B------:R-:W-:Y:S01]  /*11390*/  IMAD.MOV.U32 R4, RZ, RZ, R0 ;  /* 0x000000ffff047224 */ /* 0x000fe200078e0000 */
[----:B---3--:R-:W-:-:S03]  /*113a0*/  @P0 SHF.R.U32.HI R4, RZ, R9, R2 ;  /* 0x00000009ff040219 */ /* 0x008fc60000011602 */
[----:B------:R-:W0:Y:S01]  /*113b0*/  @!P1 LDC.64 R6, c[0x0][0x428] ;  /* 0x00010a00ff069b82 */ /* 0x000e220000000a00 */
[----:B------:R-:W-:-:S07]  /*113c0*/  @!P1 SHF.R.S32.HI R3, RZ, 0x1f, R4 ;  /* 0x0000001fff039819 */ /* 0x000fce0000011404 */
[----:B------:R-:W1:Y:S01]  /*113d0*/  @!P1 LDC.64 R10, c[0x0][0x418] ;  /* 0x00010600ff0a9b82 */ /* 0x000e620000000a00 */
[----:B------:R-:W-:Y:S02]  /*113e0*/  IMAD.U32 R12, RZ, RZ, UR49 ;  /* 0x00000031ff0c7e24 */ /* 0x000fe4000f8e00ff */
[----:B0-----:R-:W-:-:S04]  /*113f0*/  @!P1 IMAD R2, R29, R6, RZ ;  /* 0x000000061d029224 */ /* 0x001fc800078e02ff */
[----:B------:R-:W-:Y:S02]  /*11400*/  @!P1 IMAD R7, R26, R7, R2 ;  /* 0x000000071a079224 */ /* 0x000fe400078e0202 */
[----:B------:R-:W-:Y:S01]  /*11410*/  @!P1 IMAD.MOV.U32 R2, RZ, RZ, R4 ;  /* 0x000000ffff029224 */ /* 0x000fe200078e0004 */
[----:B------:R-:W-:-:S03]  /*11420*/  ISETP.NE.AND P2, PT, R12, 0x3, PT ;  /* 0x000000030c00780c */ /* 0x000fc60003f45270 */
[----:B------:R-:W-:-:S04]  /*11430*/  @!P1 IMAD.WIDE.U32 R2, R26, R6, R2 ;  /* 0x000000061a029225 */ /* 0x000fc800078e0002 */
[----:B------:R-:W-:Y:S01]  /*11440*/  @!P1 IMAD.IADD R3, R7, 0x1, R3 ;  /* 0x0000000107039824 */ /* 0x000fe200078e0203 */
[C---:B-1----:R-:W-:Y:S01]  /*11450*/  @!P1 LEA R10, P0, R2.reuse, R10, 0x2 ;  /* 0x0000000a020a9211 */ /* 0x042fe200078010ff */
[----:B------:R-:W-:Y:S01]  /*11460*/  IMAD.MOV R7, RZ, RZ, -R4 ;  /* 0x000000ffff077224 */ /* 0x000fe200078e0a04 */
[----:B------:R-:W-:Y:S05]  /*11470*/  YIELD ;  /* 0x0000000000007946 */ /* 0x000fea0003800000 */
[----:B------:R-:W-:Y:S01]  /*11480*/  @!P1 LEA.HI.X R11, R2, R11, R3, 0x2, P0 ;  /* 0x0000000b020b9211 */ /* 0x000fe200000f1403 */
[----:B------:R-:W-:Y:S01]  /*11490*/  ULDC UR4, c[0x0][0x430] ;  /* 0x00010c0000047ab9 */ /* 0x000fe20000000800 */
[----:B------:R-:W-:Y:S01]  /*114a0*/  ISETP.NE.AND P0, PT, R19, 0x2, PT ;  /* 0x000000021300780c */ /* 0x000fe20003f05270 */
[----:B------:R-:W-:-:S02]  /*114b0*/  IMAD.MOV.U32 R6, RZ, RZ, RZ ;  /* 0x000000ffff067224 */ /* 0x000fc400078e00ff */
[----:B------:R-:W-:Y:S01]  /*114c0*/  IMAD R7, R7, UR4, R0 ;  /* 0x0000000407077c24 */ /* 0x000fe2000f8e0200 */
[----:B------:R-:W-:Y:S01]  /*114d0*/  SEL R25, RZ, 0x1, P0 ;  /* 0x00000001ff197807 */ /* 0x000fe20000000000 */
[----:B------:R-:W-:Y:S01]  /*114e0*/  IMAD.MOV.U32 R0, RZ, RZ, R24 ;  /* 0x000000ffff007224 */ /* 0x000fe200078e0018 */
[----:B------:R-:W-:Y:S01]  /*114f0*/  SEL R19, R19, RZ, P0 ;  /* 0x000000ff13137207 */ /* 0x000fe20000000000 */
[----:B------:R0:W5:Y:S01]  /*11500*/  @!P1 LDG.E R6, desc[UR52][R10.64] ;  /* 0x000000340a069981 */ /* 0x000162000c1e1900 */
[----:B------:R-:W-:Y:S01]  /*11510*/  VIADD R24, R24, 0xffffffff ;  /* 0xffffffff18187836 */ /* 0x000fe20000000000 */
[----:B------:R-:W-:Y:S02]  /*11520*/  LOP3.LUT R25, R8, R25, RZ, 0x3c, !PT ;  /* 0x0000001908197212 */ /* 0x000fe400078e3cff */
[----:B------:R-:W-:Y:S01]  /*11530*/  ISETP.GT.AND P1, PT, R0, UR45, PT ;  /* 0x0000002d00007c0c */ /* 0x000fe2000bf24270 */
[----:B------:R-:W-:-:S12]  /*11540*/  @!P2 BRA `(.L_x_1275) ;  /* 0x000000000004a947 */ /* 0x000fd80003800000 */
[----:B------:R-:W-:Y:S01]  /*11550*/  BPT.TRAP 0x1 ;  /* 0x000000040000795c */ /* 0x000fe20000300000 */
.L_x_1275:
[----:B------:R-:W-:Y:S01]  /*11560*/  IMAD R0, R19, 0x8, R16 ;  /* 0x0000000813007824 */ /* 0x000fe200078e0210 */
[----:B------:R-:W-:Y:S01]  /*11570*/  SHF.L.U32 R20, R25, 0x1f, RZ ;  /* 0x0000001f19147819 */ /* 0x000fe200000006ff */
[----:B------:R-:W-:Y:S01]  /*11580*/  BSSY B0, `(.L_x_1276) ;  /* 0x0000004000007945 */ /* 0x000fe20003800000 */
[----:B------:R-:W-:Y:S02]  /*11590*/  SHF.R.S32.HI R9, RZ, 0x1f, R7 ;  /* 0x0000001fff097819 */ /* 0x000fe40000011407 */
[----:B------:R-:W1:Y:S02]  /*115a0*/  SYNCS.PHASECHK.TRANS64.TRYWAIT P0, [R0+URZ+0x28480], R20 ;  /* 0x02848014000075a7 */ /* 0x000e64000800017f */
[----:B-1----:R-:W-:Y:S05]  /*115b0*/  @!P0 BRA `(.L_x_1277) ;  /* 0x0000003400508947 */ /* 0x002fea0003800000 */
.L_x_1367:
[----:B------:R-:W-:Y:S05]  /*115c0*/  BSYNC B0 ;  /* 0x0000000000007941 */ /* 0x000fea0003800000 */
.L_x_1276:
[----:B------:R-:W-:Y:S01]  /*115d0*/  ULDC.64 UR4, c[0x0][0x328] ;  /* 0x0000ca0000047ab9 */ /* 0x000fe20000000a00 */
[----:B0----5:R-:W-:Y:S01]  /*115e0*/  SHF.R.S32.HI R10, RZ, 0x1f, R6 ;  /* 0x0000001fff0a7819 */ /* 0x021fe20000011406 */
[----:B------:R-:W-:Y:S01]  /*115f0*/  IMAD R2, R9, UR4, RZ ;  /* 0x0000000409027c24 */ /* 0x000fe2000f8e02ff */
[----:B------:R-:W-:Y:S01]  /*11600*/  ULDC.64 UR6, c[0x0][0x318] ;  /* 0x0000c60000067ab9 */ /* 0x000fe20000000a00 */
[----:B------:R-:W-:Y:S02]  /*11610*/  LOP3.LUT P3, RZ, R17, 0x2, RZ, 0xc0, !PT ;  /* 0x0000000211ff7812 */ /* 0x000fe4000786c0ff */
[----:B------:R-:W-:Y:S01]  /*11620*/  IMAD R11, R7, UR5, R2 ;  /* 0x00000005070b7c24 */ /* 0x000fe2000f8e0202 */
[----:B------:R-:W-:Y:S01]  /*11630*/  LOP3.LUT P2, RZ, R17, 0x1, RZ, 0xc0, !PT ;  /* 0x0000000111ff7812 */ /* 0x000fe2000784c0ff */
        /* <DEDUP_REMOVED lines=11> */
[----:B------:R-:W-:-:S03]  /*116f0*/  UMOV UR4, 0xffffffff ;  /* 0xffffffff00047882 */ /* 0x000fc60000000000 */
[----:B------:R-:W-:Y:S01]  /*11700*/  IMAD R4, R19, 0x4000, R36 ;  /* 0x0000400013047824 */ /* 0x000fe200078e0224 */
[----:B------:R-:W-:-:S04]  /*11710*/  IADD3 R21, P0, R2, UR6, RZ ;  /* 0x0000000602157c10 */ /* 0x000fc8000ff1e0ff */
[----:B------:R-:W-:Y:S01]  /*11720*/  IADD3.X R22, R22, UR7, R3, P0, !PT ;  /* 0x0000000716167c10 */ /* 0x000fe200087fe403 */
[----:B------:R-:W-:Y:S08]  /*11730*/  BRA.DIV UR4, `(.L_x_1278) ;  /* 0x0000003604047947 */ /* 0x000ff0000b800000 */
[----:B------:R-:W0:Y:S01]  /*11740*/  SHFL.IDX PT, R2, R21, RZ, 0x181f ;  /* 0x00181fff15027589 */ /* 0x000e2200000e0000 */
[----:B------:R-:W-:-:S03]  /*11750*/  IMAD.IADD R4, R16, 0x1, R4 ;  /* 0x0000000110047824 */ /* 0x000fc600078e0204 */
[----:B------:R-:W2:Y:S01]  /*11760*/  SHFL.IDX PT, R3, R22, RZ, 0x181f ;  /* 0x00181fff16037589 */ /* 0x000ea200000e0000 */
[----:B0-----:R-:W-:-:S05]  /*11770*/  IADD3 R2, P0, R28, R2, RZ ;  /* 0x000000021c027210 */ /* 0x001fca0007f1e0ff */
[----:B--2---:R-:W-:-:S05]  /*11780*/  IMAD.X R3, RZ, RZ, R3, P0 ;  /* 0x000000ffff037224 */ /* 0x004fca00000e0603 */
[----:B------:R-:W-:Y:S01]  /*11790*/  @!PT LDS RZ, [RZ] ;  /* 0x00000000fffff984 */ /* 0x000fe20000000800 */
[----:B------:R-:W-:Y:S04]  /*117a0*/  LDGSTS.E.BYPASS.LTC128B.128 [R4+0x10000], desc[UR52][R2.64], !P3 ;  /* 0x1000000002047fae */ /* 0x000fe8000d901d74 */
[----:B------:R0:W-:Y:S04]  /*117b0*/  LDGSTS.E.BYPASS.LTC128B.128 [R4+0x12000], desc[UR52][R2.64+0x80], !P2 ;  /* 0x1200008002047fae */ /* 0x0001e8000d101d74 */
[----:B0-----:R-:W0:Y:S04]  /*117c0*/  SHFL.IDX PT, R2, R21, 0x1, 0x181f ;  /* 0x00381f0015027f89 */ /* 0x001e2800000e0000 */
[----:B------:R-:W2:Y:S01]  /*117d0*/  SHFL.IDX PT, R3, R22, 0x1, 0x181f ;  /* 0x00381f0016037f89 */ /* 0x000ea200000e0000 */
[----:B0-----:R-:W-:-:S05]  /*117e0*/  IADD3 R2, P0, R28, R2, RZ ;  /* 0x000000021c027210 */ /* 0x001fca0007f1e0ff */
[----:B--2---:R-:W-:-:S05]  /*117f0*/  IMAD.X R3, RZ, RZ, R3, P0 ;  /* 0x000000ffff037224 */ /* 0x004fca00000e0603 */
[----:B------:R-:W-:Y:S04]  /*11800*/  LDGSTS.E.BYPASS.LTC128B.128 [R4+0x10800], desc[UR52][R2.64], !P3 ;  /* 0x1080000002047fae */ /* 0x000fe8000d901d74 */
[----:B------:R0:W-:Y:S04]  /*11810*/  LDGSTS.E.BYPASS.LTC128B.128 [R4+0x12800], desc[UR52][R2.64+0x80], !P2 ;  /* 0x1280008002047fae */ /* 0x0001e8000d101d74 */
[----:B0-----:R-:W0:Y:S04]  /*11820*/  SHFL.IDX PT, R2, R21, 0x2, 0x181f ;  /* 0x00581f0015027f89 */ /* 0x001e2800000e0000 */
[----:B------:R-:W2:Y:S04]  /*11830*/  SHFL.IDX PT, R3, R22, 0x2, 0x181f ;  /* 0x00581f0016037f89 */ /* 0x000ea800000e0000 */
[----:B------:R-:W3:Y:S01]  /*11840*/  SHFL.IDX PT, R22, R22, 0x3, 0x181f ;  /* 0x00781f0016167f89 */ /* 0x000ee200000e0000 */
[----:B0-----:R-:W-:-:S05]  /*11850*/  IADD3 R2, P0, R28, R2, RZ ;  /* 0x000000021c027210 */ /* 0x001fca0007f1e0ff */
[----:B--2---:R-:W-:-:S05]  /*11860*/  IMAD.X R3, RZ, RZ, R3, P0 ;  /* 0x000000ffff037224 */ /* 0x004fca00000e0603 */
[----:B------:R-:W-:Y:S04]  /*11870*/  LDGSTS.E.BYPASS.LTC128B.128 [R4+0x11000], desc[UR52][R2.64], !P3 ;  /* 0x1100000002047fae */ /* 0x000fe8000d901d74 */
[----:B------:R0:W-:Y:S04]  /*11880*/  LDGSTS.E.BYPASS.LTC128B.128 [R4+0x13000], desc[UR52][R2.64+0x80], !P2 ;  /* 0x1300008002047fae */ /* 0x0001e8000d101d74 */
[----:B0--3--:R0:W2:Y:S02]  /*11890*/  SHFL.IDX PT, R2, R21, 0x3, 0x181f ;  /* 0x00781f0015027f89 */ /* 0x0090a400000e0000 */
.L_x_1377:
        /* <DEDUP_REMOVED lines=9> */
.L_x_1279:
        /* <DEDUP_REMOVED lines=11> */
.L_x_1280:
[----:B------:R2:W-:Y:S01]  /*119e0*/  SYNCS.ARRIVE.TRANS64.A1T0 RZ, [R0+URZ+0x28470], RZ ;  /* 0x028470ff00ff79a7 */ /* 0x0005e2000810003f */
[----:B------:R-:W-:Y:S05]  /*119f0*/  @!P3 BRA `(.L_x_1281) ;  /* 0x000000000004b947 */ /* 0x000fea0003800000 */
[----:B------:R-:W-:Y:S01]  /*11a00*/  BPT.TRAP 0x1 ;  /* 0x000000040000795c */ /* 0x000fe20000300000 */
.L_x_1281:
[----:B------:R-:W3:Y:S01]  /*11a10*/  SYNCS.PHASECHK.TRANS64.TRYWAIT P0, [R0+URZ+0x28440], R20 ;  /* 0x02844014000075a7 */ /* 0x000ee2000800017f */
[----:B------:R-:W-:Y:S04]  /*11a20*/  BSSY B0, `(.L_x_1282) ;  /* 0x0000002000007945 */ /* 0x000fe80003800000 */
[----:B---3--:R-:W-:Y:S05]  /*11a30*/  @!P0 BRA `(.L_x_1283) ;  /* 0x00000034006c8947 */ /* 0x008fea0003800000 */
.L_x_1378:
[----:B------:R-:W-:Y:S05]  /*11a40*/  BSYNC B0 ;  /* 0x0000000000007941 */ /* 0x000fea0003800000 */
.L_x_1282:
        /* <DEDUP_REMOVED lines=21> */
[----:B------:R-:W4:Y:S04]  /*11ba0*/  SHFL.IDX PT, R14, R9, RZ, 0x181f ;  /* 0x00181fff090e7589 */ /* 0x000f2800000e0000 */
[----:B------:R-:W5:Y:S04]  /*11bb0*/  SHFL.IDX PT, R3, R10, RZ, 0x181f ;  /* 0x00181fff0a037589 */ /* 0x000f6800000e0000 */
[----:B------:R-:W-:Y:S01]  /*11bc0*/  SHFL.IDX PT, R7, R10, 0x1, 0x181f ;  /* 0x00381f000a077f89 */ /* 0x000fe200000e0000 */
[----:B----4-:R-:W-:-:S03]  /*11bd0*/  IADD3 R2, P0, R28, R14, RZ ;  /* 0x0000000e1c027210 */ /* 0x010fc60007f1e0ff */
[----:B------:R-:W4:Y:S02]  /*11be0*/  SHFL.IDX PT, R14, R9, 0x1, 0x181f ;  /* 0x00381f00090e7f89 */ /* 0x000f2400000e0000 */
[----:B-----5:R-:W-:-:S05]  /*11bf0*/  IMAD.X R3, RZ, RZ, R3, P0 ;  /* 0x000000ffff037224 */ /* 0x020fca00000e0603 */
[----:B------:R-:W-:Y:S04]  /*11c00*/  LDGSTS.E.BYPASS.LTC128B.128 [R4+0x20000], desc[UR52][R2.64], !P3 ;  /* 0x2000000002047fae */ /* 0x000fe8000d901d74 */
[----:B------:R5:W-:Y:S01]  /*11c10*/  LDGSTS.E.BYPASS.LTC128B.128 [R4+0x22000], desc[UR52][R2.64+0x80], !P2 ;  /* 0x2200008002047fae */ /* 0x000be2000d101d74 */
[----:B----4-:R-:W-:-:S03]  /*11c20*/  IADD3 R6, P0, R28, R14, RZ ;  /* 0x0000000e1c067210 */ /* 0x010fc60007f1e0ff */
[----:B-----5:R-:W-:Y:S04]  /*11c30*/  SHFL.IDX PT, R3, R10, 0x2, 0x181f ;  /* 0x00581f000a037f89 */ /* 0x020fe800000e0000 */
[----:B------:R-:W4:Y:S01]  /*11c40*/  SHFL.IDX PT, R14, R9, 0x2, 0x181f ;  /* 0x00581f00090e7f89 */ /* 0x000f2200000e0000 */
[----:B------:R-:W-:-:S03]  /*11c50*/  IMAD.X R7, RZ, RZ, R7, P0 ;  /* 0x000000ffff077224 */ /* 0x000fc600000e0607 */
[----:B------:R-:W0:Y:S04]  /*11c60*/  SHFL.IDX PT, R10, R10, 0x3, 0x181f ;  /* 0x00781f000a0a7f89 */ /* 0x000e2800000e0000 */
[----:B------:R0:W-:Y:S04]  /*11c70*/  LDGSTS.E.BYPASS.LTC128B.128 [R4+0x20800], desc[UR52][R6.64], !P3 ;  /* 0x2080000006047fae */ /* 0x0001e8000d901d74 */
[----:B------:R0:W-:Y:S01]  /*11c80*/  LDGSTS.E.BYPASS.LTC128B.128 [R4+0x22800], desc[UR52][R6.64+0x80], !P2 ;  /* 0x2280008006047fae */ /* 0x0001e2000d101d74 */
[----:B----4-:R-:W-:-:S03]  /*11c90*/  IADD3 R2, P0, R28, R14, RZ ;  /* 0x0000000e1c027210 */ /* 0x010fc60007f1e0ff */
[----:B------:R4:W0:Y:S02]  /*11ca0*/  SHFL.IDX PT, R14, R9, 0x3, 0x181f ;  /* 0x00781f00090e7f89 */ /* 0x00082400000e0000 */
[----:B------:R-:W-:-:S05]  /*11cb0*/  IMAD.X R3, RZ, RZ, R3, P0 ;  /* 0x000000ffff037224 */ /* 0x000fca00000e0603 */
[----:B------:R4:W-:Y:S04]  /*11cc0*/  LDGSTS.E.BYPASS.LTC128B.128 [R4+0x21000], desc[UR52][R2.64], !P3 ;  /* 0x2100000002047fae */ /* 0x0009e8000d901d74 */
[----:B------:R4:W-:Y:S02]  /*11cd0*/  LDGSTS.E.BYPASS.LTC128B.128 [R4+0x23000], desc[UR52][R2.64+0x80], !P2 ;  /* 0x2300008002047fae */ /* 0x0009e4000d101d74 */
.L_x_1388:
[----:B0---4-:R-:W-:-:S05]  /*11ce0*/  IADD3 R2, P0, R28, R14, RZ ;  /* 0x0000000e1c027210 */ /* 0x011fca0007f1e0ff */
        /* <DEDUP_REMOVED lines=8> */
.L_x_1285:
        /* <DEDUP_REMOVED lines=11> */
.L_x_1286:
[----:B------:R1:W-:Y:S02]  /*11e20*/  SYNCS.ARRIVE.TRANS64.A1T0 RZ, [R0+URZ+0x28430], RZ ;  /* 0x028430ff00ff79a7 */ /* 0x0003e4000810003f */
[----:B-123--:R-:W-:-:S05]  /*11e30*/  IMAD.U32 R0, RZ, RZ, UR48 ;  /* 0x00000030ff007e24 */ /* 0x00efca000f8e00ff */
[----:B------:R-:W-:-:S13]  /*11e40*/  ISETP.NE.AND P0, PT, R0, 0x3, PT ;  /* 0x000000030000780c */ /* 0x000fda0003f05270 */
[----:B------:R-:W-:Y:S05]  /*11e50*/  @!P0 BRA `(.L_x_1287) ;  /* 0x0000000000048947 */ /* 0x000fea0003800000 */
[----:B------:R-:W-:Y:S01]  /*11e60*/  BPT.TRAP 0x1 ;  /* 0x000000040000795c */ /* 0x000fe20000300000 */
.L_x_1287:
[----:B------:R-:W-:Y:S01]  /*11e70*/  LOP3.LUT R3, R8, 0x1, RZ, 0x3c, !PT ;  /* 0x0000000108037812 */ /* 0x000fe200078e3cff */
[----:B------:R-:W-:Y:S01]  /*11e80*/  IMAD R0, R5, 0x8, R16 ;  /* 0x0000000805007824 */ /* 0x000fe200078e0210 */
[----:B------:R-:W-:Y:S02]  /*11e90*/  BSSY B0, `(.L_x_1288) ;  /* 0x0000004000007945 */ /* 0x000fe40003800000 */
[----:B------:R-:W-:-:S04]  /*11ea0*/  SHF.L.U32 R3, R3, 0x1f, RZ ;  /* 0x0000001f03037819 */ /* 0x000fc800000006ff */
[----:B------:R-:W0:Y:S02]  /*11eb0*/  SYNCS.PHASECHK.TRANS64.TRYWAIT P2, [R0+URZ+0x28470], R3 ;  /* 0x02847003000075a7 */ /* 0x000e24000804017f */
[----:B0-----:R-:W-:Y:S05]  /*11ec0*/  @!P2 BRA `(.L_x_1289) ;  /* 0x000000340070a947 */ /* 0x001fea0003800000 */
.L_x_1389:
[----:B------:R-:W-:Y:S05]  /*11ed0*/  BSYNC B0 ;  /* 0x0000000000007941 */ /* 0x000fea0003800000 */
.L_x_1288:
[----:B------:R-:W-:-:S05]  /*11ee0*/  IMAD.U32 R2, RZ, RZ, UR49 ;  /* 0x00000031ff027e24 */ /* 0x000fca000f8e00ff */
[----:B------:R-:W-:-:S13]  /*11ef0*/  ISETP.NE.AND P2, PT, R2, 0x3, PT ;  /* 0x000000030200780c */ /* 0x000fda0003f45270 */
[----:B------:R-:W-:Y:S05]  /*11f00*/  @!P2 BRA `(.L_x_1290) ;  /* 0x000000000004a947 */ /* 0x000fea0003800000 */
[----:B------:R-:W-:Y:S01]  /*11f10*/  BPT.TRAP 0x1 ;  /* 0x000000040000795c */ /* 0x000fe20000300000 */
.L_x_1290:
[----:B------:R-:W-:Y:S01]  /*11f20*/  SHF.L.U32 R7, R8, 0x1f, RZ ;  /* 0x0000001f08077819 */ /* 0x000fe200000006ff */
[----:B0-----:R-:W-:-:S03]  /*11f30*/  IMAD.SHL.U32 R3, R5, 0x4000, RZ ;  /* 0x0000400005037824 */ /* 0x001fc600078e00ff */
[----:B------:R-:W0:Y:S02]  /*11f40*/  SYNCS.PHASECHK.TRANS64.TRYWAIT P2, [R0+URZ+0x28460], R7 ;  /* 0x02846007000075a7 */ /* 0x000e24000804017f */
[----:B0-----:R-:W-:Y:S05]  /*11f50*/  @!P2 BRA `(.L_x_1291) ;  /* 0x000000340060a947 */ /* 0x001fea0003800000 */
.L_x_1390:
[----:B------:R-:W2:Y:S01]  /*11f60*/  LDL R2, [R1] ;  /* 0x0000000001027983 */ /* 0x000ea20000100800 */
[----:B------:R-:W-:Y:S05]  /*11f70*/  WARPSYNC.ALL ;  /* 0x0000000000007948 */ /* 0x000fea0003800000 */
[----:B------:R-:W1:Y:S01]  /*11f80*/  S2R R6, SR_TID.X ;  /* 0x0000000000067919 */ /* 0x000e620000002100 */
[----:B------:R-:W-:Y:S01]  /*11f90*/  IMAD.U32 R33, RZ, RZ, UR49 ;  /* 0x00000031ff217e24 */ /* 0x000fe2000f8e00ff */
[----:B--2---:R-:W-:Y:S02]  /*11fa0*/  LOP3.LUT R5, R3, R2, RZ, 0xfc, !PT ;  /* 0x0000000203057212 */ /* 0x004fe400078efcff */
[----:B------:R-:W2:Y:S01]  /*11fb0*/  S2R R2, SR_TID.X ;  /* 0x0000000000027919 */ /* 0x000ea20000002100 */
[----:B------:R-:W-:-:S02]  /*11fc0*/  IADD3 R3, R16, R3, R37 ;  /* 0x0000000310037210 */ /* 0x000fc40007ffe025 */
[----:B------:R-:W-:-:S05]  /*11fd0*/  IMAD.IADD R4, R16, 0x1, R5 ;  /* 0x0000000110047824 */ /* 0x000fca00078e0205 */
[----:B------:R-:W3:Y:S01]  /*11fe0*/  LDSM.16.MT88.4 R8, [R4+0x10000] ;  /* 0x010000000408783b */ /* 0x000ee20000004200 */
[----:B--2---:R-:W-:Y:S01]  /*11ff0*/  LOP3.LUT P2, RZ, R2, 0x4, RZ, 0xc0, !PT ;  /* 0x0000000402ff7812 */ /* 0x004fe2000784c0ff */
[----:B------:R-:W-:-:S05]  /*12000*/  IMAD.MOV.U32 R2, RZ, RZ, 0x40 ;  /* 0x00000040ff027424 */ /* 0x000fca00078e00ff */
[----:B------:R-:W-:Y:S02]  /*12010*/  SEL R2, R2, 0xffffffc0, !P2 ;  /* 0xffffffc002027807 */ /* 0x000fe40005000000 */
[----:B-1----:R-:W-:Y:S01]  /*12020*/  LOP3.LUT P2, RZ, R6, 0x4, RZ, 0xc0, !PT ;  /* 0x0000000406ff7812 */ /* 0x002fe2000784c0ff */
[----:B------:R-:W-:Y:S02]  /*12030*/  IMAD.MOV.U32 R6, RZ, RZ, 0x20 ;  /* 0x00000020ff067424 */ /* 0x000fe400078e00ff */
[----:B------:R-:W-:-:S03]  /*12040*/  IMAD.IADD R2, R2, 0x1, R4 ;  /* 0x0000000102027824 */ /* 0x000fc600078e0204 */
[----:B------:R-:W-:Y:S02]  /*12050*/  SEL R6, R6, 0xffffffe0, !P2 ;  /* 0xffffffe006067807 */ /* 0x000fe40005000000 */
[C-C-:B---3--:R-:W-:Y:S02]  /*12060*/  PRMT R12, R8.reuse, 0x6420, R9.reuse ;  /* 0x00006420080c7816 */ /* 0x148fe40000000009 */
[----:B------:R-:W-:Y:S02]  /*12070*/  PRMT R13, R8, 0x7531, R9 ;  /* 0x00007531080d7816 */ /* 0x000fe40000000009 */
[C-C-:B------:R-:W-:Y:S02]  /*12080*/  PRMT R14, R10.reuse, 0x6420, R11.reuse ;  /* 0x000064200a0e7816 */ /* 0x140fe4000000000b */
[----:B------:R-:W-:Y:S02]  /*12090*/  PRMT R15, R10, 0x7531, R11 ;  /* 0x000075310a0f7816 */ /* 0x000fe4000000000b */
[----:B------:R-:W1:Y:S01]  /*120a0*/  LDSM.16.MT88.4 R8, [R2+0x10000] ;  /* 0x010000000208783b */ /* 0x000e620000004200 */
[----:B------:R-:W-:-:S03]  /*120b0*/  ISETP.NE.AND P2, PT, R33, 0x3, PT ;  /* 0x000000032100780c */ /* 0x000fc60003f45270 */
[----:B------:R-:W-:Y:S01]  /*120c0*/  STSM.16.M88.4 [R3+0x8000], R12 ;  /* 0x0080000c03007844 */ /* 0x000fe20000000200 */
[C-C-:B-1----:R-:W-:Y:S02]  /*120d0*/  PRMT R20, R8.reuse, 0x6420, R9.reuse ;  /* 0x0000642008147816 */ /* 0x142fe40000000009 */
[----:B------:R-:W-:Y:S02]  /*120e0*/  PRMT R21, R8, 0x7531, R9 ;  /* 0x0000753108157816 */ /* 0x000fe40000000009 */
[C-C-:B------:R-:W-:Y:S02]  /*120f0*/  PRMT R22, R10.reuse, 0x6420, R11.reuse ;  /* 0x000064200a167816 */ /* 0x140fe4000000000b */
[----:B------:R-:W-:-:S05]  /*12100*/  PRMT R23, R10, 0x7531, R11 ;  /* 0x000075310a177816 */ /* 0x000fca000000000b */
[----:B------:R-:W-:Y:S04]  /*12110*/  STSM.16.M88.4 [R3+0x9000], R20 ;  /* 0x0090001403007844 */ /* 0x000fe80000000200 */
[----:B------:R-:W1:Y:S02]  /*12120*/  LDSM.16.MT88.4 R12, [R4+0x12000] ;  /* 0x01200000040c783b */ /* 0x000e640000004200 */
[C-C-:B-1----:R-:W-:Y:S02]  /*12130*/  PRMT R8, R12.reuse, 0x6420, R13.reuse ;  /* 0x000064200c087816 */ /* 0x142fe4000000000d */
[----:B------:R-:W-:Y:S02]  /*12140*/  PRMT R9, R12, 0x7531, R13 ;  /* 0x000075310c097816 */ /* 0x000fe4000000000d */
[----:B------:R-:W-:-:S02]  /*12150*/  PRMT R10, R14, 0x6420, R15 ;  /* 0x000064200e0a7816 */ /* 0x000fc4000000000f */
[----:B------:R-:W-:Y:S02]  /*12160*/  PRMT R11, R14, 0x7531, R15 ;  /* 0x000075310e0b7816 */ /* 0x000fe4000000000f */
[----:B------:R-:W1:Y:S04]  /*12170*/  LDSM.16.MT88.4 R12, [R2+0x12000] ;  /* 0x01200000020c783b */ /* 0x000e680000004200 */
[----:B------:R1:W-:Y:S02]  /*12180*/  STSM.16.M88.4 [R3+0xa000], R8 ;  /* 0x00a0000803007844 */ /* 0x0003e40000000200 */
[C-C-:B-1----:R-:W-:Y:S02]  /*12190*/  PRMT R8, R12.reuse, 0x6420, R13.reuse ;  /* 0x000064200c087816 */ /* 0x142fe4000000000d */
[----:B------:R-:W-:-:S02]  /*121a0*/  PRMT R9, R12, 0x7531, R13 ;  /* 0x000075310c097816 */ /* 0x000fc4000000000d */
[C-C-:B------:R-:W-:Y:S02]  /*121b0*/  PRMT R10, R14.reuse, 0x6420, R15.reuse ;  /* 0x000064200e0a7816 */ /* 0x140fe4000000000f */
[----:B------:R-:W-:-:S05]  /*121c0*/  PRMT R11, R14, 0x7531, R15 ;  /* 0x000075310e0b7816 */ /* 0x000fca000000000f */
[----:B------:R1:W-:Y:S04]  /*121d0*/  STSM.16.M88.4 [R3+0xb000], R8 ;  /* 0x00b0000803007844 */ /* 0x0003e80000000200 */
[----:B------:R-:W2:Y:S04]  /*121e0*/  LDSM.16.MT88.4 R20, [R4+0x11000] ;  /* 0x011000000414783b */ /* 0x000ea80000004200 */
[----:B------:R-:W3:Y:S01]  /*121f0*/  LDSM.16.MT88.4 R8, [R2+0x11000] ;  /* 0x011000000208783b */ /* 0x000ee20000004200 */
[----:B-1----:R-:W-:Y:S02]  /*12200*/  IADD3 R3, R6, 0x8000, R3 ;  /* 0x0000800006037810 */ /* 0x002fe40007ffe003 */
[----:B--2---:R-:W-:-:S02]  /*12210*/  PRMT R12, R20, 0x6420, R21 ;  /* 0x00006420140c7816 */ /* 0x004fc40000000015 */
[----:B------:R-:W-:Y:S02]  /*12220*/  PRMT R13, R20, 0x7531, R21 ;  /* 0x00007531140d7816 */ /* 0x000fe40000000015 */
[C-C-:B------:R-:W-:Y:S02]  /*12230*/  PRMT R14, R22.reuse, 0x6420, R23.reuse ;  /* 0x00006420160e7816 */ /* 0x140fe40000000017 */
[----:B------:R-:W-:-:S05]  /*12240*/  PRMT R15, R22, 0x7531, R23 ;  /* 0x00007531160f7816 */ /* 0x000fca0000000017 */
[----:B------:R3:W-:Y:S02]  /*12250*/  STSM.16.M88.4 [R3], R12 ;  /* 0x0000000c03007844 */ /* 0x0007e40000000200 */
[C-C-:B---3--:R-:W-:Y:S02]  /*12260*/  PRMT R12, R8.reuse, 0x6420, R9.reuse ;  /* 0x00006420080c7816 */ /* 0x148fe40000000009 */
[----:B------:R-:W-:Y:S02]  /*12270*/  PRMT R13, R8, 0x7531, R9 ;  /* 0x00007531080d7816 */ /* 0x000fe40000000009 */
[C-C-:B------:R-:W-:Y:S02]  /*12280*/  PRMT R14, R10.reuse, 0x6420, R11.reuse ;  /* 0x000064200a0e7816 */ /* 0x140fe4000000000b */
[----:B------:R-:W-:-:S05]  /*12290*/  PRMT R15, R10, 0x7531, R11 ;  /* 0x000075310a0f7816 */ /* 0x000fca000000000b */
[----:B------:R-:W-:Y:S04]  /*122a0*/  STSM.16.M88.4 [R3+0x1000], R12 ;  /* 0x0010000c03007844 */ /* 0x000fe80000000200 */
[----:B0-----:R-:W0:Y:S04]  /*122b0*/  LDSM.16.MT88.4 R4, [R4+0x13000] ;  /* 0x013000000404783b */ /* 0x001e280000004200 */
        /* <DEDUP_REMOVED lines=19> */
.L_x_1292:
[----:B-1----:R1:W-:Y:S01]  /*123f0*/  SYNCS.ARRIVE.TRANS64.A1T0 RZ, [R0+URZ+0x28450], RZ ;  /* 0x028450ff00ff79a7 */ /* 0x0023e2000810003f */
[----:B------:R-:W-:Y:S06]  /*12400*/  BAR.SYNC.DEFER_BLOCKING 0x2, 0x80 ;  /* 0x0082000000007b1d */ /* 0x000fec0000010000 */
[----:B------:R-:W-:Y:S05]  /*12410*/  @!P0 BRA `(.L_x_1293) ;  /* 0x0000000000048947 */ /* 0x000fea0003800000 */
[----:B------:R-:W-:Y:S01]  /*12420*/  BPT.TRAP 0x1 ;  /* 0x000000040000795c */ /* 0x000fe20000300000 */
.L_x_1293:
[----:B-1----:R-:W-:Y:S02]  /*12430*/  VIADD R0, R0, 0x28480 ;  /* 0x0002848000007836 */ /* 0x002fe40000000000 */
[----:B0-----:R-:W-:Y:S02]  /*12440*/  IMAD.MOV.U32 R5, RZ, RZ, R19 ;  /* 0x000000ffff057224 */ /* 0x001fe400078e0013 */
[----:B------:R-:W-:Y:S01]  /*12450*/  IMAD.MOV.U32 R8, RZ, RZ, R25 ;  /* 0x000000ffff087224 */ /* 0x000fe200078e0019 */
[----:B------:R-:W-:-:S04]  /*12460*/  PRMT R0, R31, 0x654, R0 ;  /* 0x000006541f007816 */ /* 0x000fc80000000000 */
[----:B------:R1:W-:Y:S01]  /*12470*/  SYNCS.ARRIVE.TRANS64.RED.A1T0 RZ, [R0+URZ], RZ ;  /* 0x000000ff00ff79a7 */ /* 0x0003e2000810043f */
[----:B------:R-:W-:Y:S05]  /*12480*/  @P1 BRA `(.L_x_1294) ;  /* 0xffffffec00881947 */ /* 0x000fea000383ffff */
.L_x_1274:
[----:B-1----:R-:W1:Y:S01]  /*12490*/  S2R R0, SR_TID.X ;  /* 0x0000000000007919 */ /* 0x002e620000002100 */
[----:B------:R-:W-:Y:S01]  /*124a0*/  BSSY B0, `(.L_x_1295) ;  /* 0x0000012000007945 */ /* 0x000fe20003800000 */
[----:B------:R-:W-:Y:S01]  /*124b0*/  IMAD.U32 R6, RZ, RZ, UR48 ;  /* 0x00000030ff067e24 */ /* 0x000fe2000f8e00ff */
[----:B-1----:R-:W-:-:S04]  /*124c0*/  LOP3.LUT R0, R0, 0x7f, RZ, 0xc0, !PT ;  /* 0x0000007f00007812 */ /* 0x002fc800078ec0ff */
[----:B------:R-:W-:-:S13]  /*124d0*/  ISETP.NE.AND P0, PT, R0, RZ, PT ;  /* 0x000000ff0000720c */ /* 0x000fda0003f05270 */
[----:B------:R-:W-:Y:S05]  /*124e0*/  @P0 BRA `(.L_x_1296) ;  /* 0x0000000000340947 */ /* 0x000fea0003800000 */
[----:B------:R-:W1:Y:S01]  /*124f0*/  S2R R7, SR_LANEID ;  /* 0x0000000000077919 */ /* 0x000e620000000000 */
[----:B------:R-:W-:Y:S01]  /*12500*/  VOTEU.ANY UR4, UPT, PT ;  /* 0x0000000000047886 */ /* 0x000fe200038e0100 */
[----:B0-----:R-:W0:Y:S01]  /*12510*/  LDC.64 R2, c[0x0][0xc80] ;  /* 0x00032000ff027b82 */ /* 0x001e220000000a00 */
[----:B------:R-:W1:Y:S08]  /*12520*/  FLO.U32 R0, UR4 ;  /* 0x0000000400007d00 */ /* 0x000e7000080e0000 */
[----:B------:R-:W0:Y:S01]  /*12530*/  POPC R5, UR4 ;  /* 0x0000000400057d09 */ /* 0x000e220008000000 */
[----:B-1----:R-:W-:-:S13]  /*12540*/  ISETP.EQ.U32.AND P1, PT, R0, R7, PT ;  /* 0x000000070000720c */ /* 0x002fda0003f22070 */
[----:B0-----:R-:W2:Y:S01]  /*12550*/  @P1 ATOMG.E.ADD.STRONG.GPU PT, R3, desc[UR52][R2.64], R5 ;  /* 0x00000005020319a8 */ /* 0x001ea200081ee1f4 */
[----:B------:R-:W0:Y:S02]  /*12560*/  S2R R4, SR_LTMASK ;  /* 0x0000000000047919 */ /* 0x000e240000003900 */
[----:B0-----:R-:W-:-:S04]  /*12570*/  LOP3.LUT R4, R4, UR4, RZ, 0xc0, !PT ;  /* 0x0000000404047c12 */ /* 0x001fc8000f8ec0ff */
[----:B------:R-:W0:Y:S01]  /*12580*/  POPC R7, R4 ;  /* 0x0000000400077309 */ /* 0x000e220000000000 */
[----:B--2---:R-:W0:Y:S02]  /*12590*/  SHFL.IDX PT, R0, R3, R0, 0x1f ;  /* 0x00001f0003007589 */ /* 0x004e2400000e0000 */
[----:B0-----:R-:W-:-:S05]  /*125a0*/  IADD3 R0, R0, UR46, R7 ;  /* 0x0000002e00007c10 */ /* 0x001fca000fffe007 */
[----:B------:R1:W-:Y:S02]  /*125b0*/  STL [R1+0x8], R0 ;  /* 0x0000080001007387 */ /* 0x0003e40000100800 */
.L_x_1296:
[----:B------:R-:W-:Y:S05]  /*125c0*/  BSYNC B0 ;  /* 0x0000000000007941 */ /* 0x000fea0003800000 */
.L_x_1295:
[----:B------:R-:W-:-:S13]  /*125d0*/  ISETP.NE.AND P1, PT, R6, 0x3, PT ;  /* 0x000000030600780c */ /* 0x000fda0003f25270 */
[----:B------:R-:W-:Y:S05]  /*125e0*/  @!P1 BRA `(.L_x_1297) ;  /* 0x0000000000049947 */ /* 0x000fea0003800000 */
[----:B------:R-:W-:Y:S01]  /*125f0*/  BPT.TRAP 0x1 ;  /* 0x000000040000795c */ /* 0x000fe20000300000 */
.L_x_1297:
[----:B0-----:R-:W-:Y:S01]  /*12600*/  LOP3.LUT R3, R25, 0x1, RZ, 0x3c, !PT ;  /* 0x0000000119037812 */ /* 0x001fe200078e3cff */
[----:B------:R-:W-:Y:S01]  /*12610*/  IMAD R18, R19, 0x8, R16 ;  /* 0x0000000813127824 */ /* 0x000fe200078e0210 */
[----:B------:R-:W-:Y:S02]  /*12620*/  BSSY B0, `(.L_x_1298) ;  /* 0x0000004000007945 */ /* 0x000fe40003800000 */
[----:B------:R-:W-:-:S04]  /*12630*/  SHF.L.U32 R3, R3, 0x1f, RZ ;  /* 0x0000001f03037819 */ /* 0x000fc800000006ff */
[----:B------:R-:W0:Y:S02]  /*12640*/  SYNCS.PHASECHK.TRANS64.TRYWAIT P2, [R18+URZ+0x28470], R3 ;  /* 0x02847003120075a7 */ /* 0x000e24000804017f */
[----:B0-----:R-:W-:Y:S05]  /*12650*/  @!P2 BRA `(.L_x_1299) ;  /* 0x0000002c00b4a947 */ /* 0x001fea0003800000 */
.L_x_1391:
[----:B------:R-:W-:Y:S05]  /*12660*/  BSYNC B0 ;  /* 0x0000000000007941 */ /* 0x000fea0003800000 */
.L_x_1298:
[----:B-1----:R-:W-:-:S05]  /*12670*/  IMAD.U32 R0, RZ, RZ, UR49 ;  /* 0x00000031ff007e24 */ /* 0x002fca000f8e00ff */
[----:B------:R-:W-:-:S13]  /*12680*/  ISETP.NE.AND P2, PT, R0, 0x3, PT ;  /* 0x000000030000780c */ /* 0x000fda0003f45270 */
[----:B------:R-:W-:Y:S05]  /*12690*/  @!P2 BRA `(.L_x_1300) ;  /* 0x000000000004a947 */ /* 0x000fea0003800000 */
[----:B------:R-:W-:Y:S01]  /*126a0*/  BPT.TRAP 0x1 ;  /* 0x000000040000795c */ /* 0x000fe20000300000 */
.L_x_1300:
[----:B0-----:R-:W-:Y:S01]  /*126b0*/  SHF.L.U32 R3, R25, 0x1f, RZ ;  /* 0x0000001f19037819 */ /* 0x001fe200000006ff */
[----:B------:R-:W-:-:S03]  /*126c0*/  IMAD.SHL.U32 R0, R19, 0x4000, RZ ;  /* 0x0000400013007824 */ /* 0x000fc600078e00ff */
[----:B------:R-:W0:Y:S02]  /*126d0*/  SYNCS.PHASECHK.TRANS64.TRYWAIT P2, [R18+URZ+0x28460], R3 ;  /* 0x02846003120075a7 */ /* 0x000e24000804017f */
[----:B0-----:R-:W-:Y:S05]  /*126e0*/  @!P2 BRA `(.L_x_1301) ;  /* 0x0000002c00a4a947 */ /* 0x001fea0003800000 */
.L_x_1392:
[----:B------:R-:W0:Y:S01]  /*126f0*/  LDL R2, [R1] ;  /* 0x0000000001027983 */ /* 0x000e220000100800 */
[----:B------:R-:W1:Y:S01]  /*12700*/  S2R R4, SR_TID.X ;  /* 0x0000000000047919 */ /* 0x000e620000002100 */
[----:B------:R-:W-:Y:S05]  /*12710*/  WARPSYNC.ALL ;  /* 0x0000000000007948 */ /* 0x000fea0003800000 */
[----:B-1----:R-:W-:Y:S01]  /*12720*/  LOP3.LUT P2, RZ, R4, 0x4, RZ, 0xc0, !PT ;  /* 0x0000000404ff7812 */ /* 0x002fe2000784c0ff */
[----:B------:R-:W-:-:S05]  /*12730*/  IMAD.MOV.U32 R4, RZ, RZ, 0x40 ;  /* 0x00000040ff047424 */ /* 0x000fca00078e00ff */
[----:B------:R-:W-:Y:S01]  /*12740*/  SEL R4, R4, 0xffffffc0, !P2 ;  /* 0xffffffc004047807 */ /* 0x000fe20005000000 */
[----:B------:R-:W1:Y:S02]  /*12750*/  S2R R24, SR_TID.X ;  /* 0x0000000000187919 */ /* 0x000e640000002100 */
[----:B-1----:R-:W-:Y:S01]  /*12760*/  LOP3.LUT P2, RZ, R24, 0x4, RZ, 0xc0, !PT ;  /* 0x0000000418ff7812 */ /* 0x002fe2000784c0ff */
[----:B------:R-:W-:-:S05]  /*12770*/  IMAD.MOV.U32 R24, RZ, RZ, 0x20 ;  /* 0x00000020ff187424 */ /* 0x000fca00078e00ff */
[----:B------:R-:W-:Y:S02]  /*12780*/  SEL R24, R24, 0xffffffe0, !P2 ;  /* 0xffffffe018187807 */ /* 0x000fe40005000000 */
[----:B0-----:R-:W-:-:S05]  /*12790*/  LOP3.LUT R3, R0, R2, RZ, 0xfc, !PT ;  /* 0x0000000200037212 */ /* 0x001fca00078efcff */
[----:B------:R-:W-:-:S04]  /*127a0*/  IMAD.IADD R2, R16, 0x1, R3 ;  /* 0x0000000110027824 */ /* 0x000fc800078e0203 */
[----:B------:R-:W-:Y:S02]  /*127b0*/  IMAD.IADD R3, R4, 0x1, R2 ;  /* 0x0000000104037824 */ /* 0x000fe400078e0202 */
[----:B------:R-:W0:Y:S04]  /*127c0*/  LDSM.16.MT88.4 R4, [R2+0x10000] ;  /* 0x010000000204783b */ /* 0x000e280000004200 */
[----:B------:R-:W1:Y:S01]  /*127d0*/  LDSM.16.MT88.4 R8, [R3+0x10000] ;  /* 0x010000000308783b */ /* 0x000e620000004200 */
[----:B------:R-:W-:Y:S02]  /*127e0*/  IADD3 R0, R16, R0, R37 ;  /* 0x0000000010007210 */ /* 0x000fe40007ffe025 */
[C-C-:B0-----:R-:W-:Y:S02]  /*127f0*/  PRMT R12, R4.reuse, 0x6420, R5.reuse ;  /* 0x00006420040c7816 */ /* 0x141fe40000000005 */
[----:B------:R-:W-:-:S02]  /*12800*/  PRMT R13, R4, 0x7531, R5 ;  /* 0x00007531040d7816 */ /* 0x000fc40000000005 */
[C-C-:B------:R-:W-:Y:S02]  /*12810*/  PRMT R14, R6.reuse, 0x6420, R7.reuse ;  /* 0x00006420060e7816 */ /* 0x140fe40000000007 */
[----:B------:R-:W-:Y:S02]  /*12820*/  PRMT R15, R6, 0x7531, R7 ;  /* 0x00007531060f7816 */ /* 0x000fe40000000007 */
[C-C-:B-1----:R-:W-:Y:S02]  /*12830*/  PRMT R20, R8.reuse, 0x6420, R9.reuse ;  /* 0x0000642008147816 */ /* 0x142fe40000000009 */
[----:B------:R-:W-:Y:S02]  /*12840*/  PRMT R21, R8, 0x7531, R9 ;  /* 0x0000753108157816 */ /* 0x000fe40000000009 */
[C-C-:B------:R-:W-:Y:S02]  /*12850*/  PRMT R22, R10.reuse, 0x6420, R11.reuse ;  /* 0x000064200a167816 */ /* 0x140fe4000000000b */
[----:B------:R-:W-:Y:S01]  /*12860*/  PRMT R23, R10, 0x7531, R11 ;  /* 0x000075310a177816 */ /* 0x000fe2000000000b */
[----:B------:R-:W-:Y:S04]  /*12870*/  STSM.16.M88.4 [R0+0x8000], R12 ;  /* 0x0080000c00007844 */ /* 0x000fe80000000200 */
[----:B------:R-:W-:Y:S04]  /*12880*/  STSM.16.M88.4 [R0+0x9000], R20 ;  /* 0x0090001400007844 */ /* 0x000fe80000000200 */
[----:B------:R-:W0:Y:S04]  /*12890*/  LDSM.16.MT88.4 R4, [R2+0x12000] ;  /* 0x012000000204783b */ /* 0x000e280000004200 */
[----:B------:R-:W1:Y:S01]  /*128a0*/  LDSM.16.MT88.4 R8, [R3+0x12000] ;  /* 0x012000000308783b */ /* 0x000e620000004200 */
[----:B0-----:R-:W-:-:S02]  /*128b0*/  PRMT R12, R4, 0x6420, R5 ;  /* 0x00006420040c7816 */ /* 0x001fc40000000005 */
[----:B------:R-:W-:Y:S02]  /*128c0*/  PRMT R13, R4, 0x7531, R5 ;  /* 0x00007531040d7816 */ /* 0x000fe40000000005 */
[C-C-:B------:R-:W-:Y:S02]  /*128d0*/  PRMT R14, R6.reuse, 0x6420, R7.reuse ;  /* 0x00006420060e7816 */ /* 0x140fe40000000007 */
[----:B------:R-:W-:Y:S02]  /*128e0*/  PRMT R15, R6, 0x7531, R7 ;  /* 0x00007531060f7816 */ /* 0x000fe40000000007 */
[C-C-:B-1----:R-:W-:Y:S02]  /*128f0*/  PRMT R32, R8.reuse, 0x6420, R9.reuse ;  /* 0x0000642008207816 */ /* 0x142fe40000000009 */
[----:B------:R-:W-:Y:S02]  /*12900*/  PRMT R33, R8, 0x7531, R9 ;  /* 0x0000753108217816 */ /* 0x000fe40000000009 */
[----:B------:R-:W-:-:S02]  /*12910*/  PRMT R34, R10, 0x6420, R11 ;  /* 0x000064200a227816 */ /* 0x000fc4000000000b */
[----:B------:R-:W-:Y:S01]  /*12920*/  PRMT R35, R10, 0x7531, R11 ;  /* 0x000075310a237816 */ /* 0x000fe2000000000b */
[----:B------:R-:W-:Y:S04]  /*12930*/  STSM.16.M88.4 [R0+0xa000], R12 ;  /* 0x00a0000c00007844 */ /* 0x000fe80000000200 */
[----:B------:R0:W-:Y:S04]  /*12940*/  STSM.16.M88.4 [R0+0xb000], R32 ;  /* 0x00b0002000007844 */ /* 0x0001e80000000200 */
[----:B------:R-:W1:Y:S04]  /*12950*/  LDSM.16.MT88.4 R4, [R2+0x11000] ;  /* 0x011000000204783b */ /* 0x000e680000004200 */
[----:B------:R-:W2:Y:S01]  /*12960*/  LDSM.16.MT88.4 R8, [R3+0x11000] ;  /* 0x011000000308783b */ /* 0x000ea20000004200 */
[----:B0-----:R-:W-:-:S02]  /*12970*/  IADD3 R0, R24, 0x8000, R0 ;  /* 0x0000800018007810 */ /* 0x001fc40007ffe000 */
[C-C-:B-1----:R-:W-:Y:S02]  /*12980*/  PRMT R12, R4.reuse, 0x6420, R5.reuse ;  /* 0x00006420040c7816 */ /* 0x142fe40000000005 */
[----:B------:R-:W-:Y:S02]  /*12990*/  PRMT R13, R4, 0x7531, R5 ;  /* 0x00007531040d7816 */ /* 0x000fe40000000005 */
[C-C-:B------:R-:W-:Y:S02]  /*129a0*/  PRMT R14, R6.reuse, 0x6420, R7.reuse ;  /* 0x00006420060e7816 */ /* 0x140fe40000000007 */
[----:B------:R-:W-:Y:S02]  /*129b0*/  PRMT R15, R6, 0x7531, R7 ;  /* 0x00007531060f7816 */ /* 0x000fe40000000007 */
[C-C-:B--2---:R-:W-:Y:S02]  /*129c0*/  PRMT R20, R8.reuse, 0x6420, R9.reuse ;  /* 0x0000642008147816 */ /* 0x144fe40000000009 */
[----:B------:R-:W-:-:S02]  /*129d0*/  PRMT R21, R8, 0x7531, R9 ;  /* 0x0000753108157816 */ /* 0x000fc40000000009 */
[C-C-:B------:R-:W-:Y:S02]  /*129e0*/  PRMT R22, R10.reuse, 0x6420, R11.reuse ;  /* 0x000064200a167816 */ /* 0x140fe4000000000b */
[----:B------:R-:W-:Y:S01]  /*129f0*/  PRMT R23, R10, 0x7531, R11 ;  /* 0x000075310a177816 */ /* 0x000fe2000000000b */
[----:B------:R-:W-:Y:S04]  /*12a00*/  STSM.16.M88.4 [R0], R12 ;  /* 0x0000000c00007844 */ /* 0x000fe80000000200 */
[----:B------:R-:W-:Y:S04]  /*12a10*/  STSM.16.M88.4 [R0+0x1000], R20 ;  /* 0x0010001400007844 */ /* 0x000fe80000000200 */
[----:B------:R-:W0:Y:S04]  /*12a20*/  LDSM.16.MT88.4 R4, [R2+0x13000] ;  /* 0x013000000204783b */ /* 0x000e280000004200 */
[----:B------:R-:W1:Y:S01]  /*12a30*/  LDSM.16.MT88.4 R8, [R3+0x13000] ;  /* 0x013000000308783b */ /* 0x000e620000004200 */
[----:B------:R-:W-:-:S05]  /*12a40*/  IMAD.U32 R24, RZ, RZ, UR49 ;  /* 0x00000031ff187e24 */ /* 0x000fca000f8e00ff */
[----:B------:R-:W-:Y:S02]  /*12a50*/  ISETP.NE.AND P2, PT, R24, 0x3, PT ;  /* 0x000000031800780c */ /* 0x000fe40003f45270 */
[C-C-:B0-----:R-:W-:Y:S02]  /*12a60*/  PRMT R12, R4.reuse, 0x6420, R5.reuse ;  /* 0x00006420040c7816 */ /* 0x141fe40000000005 */
[----:B------:R-:W-:Y:S02]  /*12a70*/  PRMT R13, R4, 0x7531, R5 ;  /* 0x00007531040d7816 */ /* 0x000fe40000000005 */
[C-C-:B------:R-:W-:Y:S02]  /*12a80*/  PRMT R14, R6.reuse, 0x6420, R7.reuse ;  /* 0x00006420060e7816 */ /* 0x140fe40000000007 */
[----:B------:R-:W-:Y:S02]  /*12a90*/  PRMT R15, R6, 0x7531, R7 ;  /* 0x00007531060f7816 */ /* 0x000fe40000000007 */
[----:B-1----:R-:W-:-:S02]  /*12aa0*/  PRMT R4, R8, 0x6420, R9 ;  /* 0x0000642008047816 */ /* 0x002fc40000000009 */
[----:B------:R-:W-:Y:S02]  /*12ab0*/  PRMT R5, R8, 0x7531, R9 ;  /* 0x0000753108057816 */ /* 0x000fe40000000009 */
[C-C-:B------:R-:W-:Y:S02]  /*12ac0*/  PRMT R6, R10.reuse, 0x6420, R11.reuse ;  /* 0x000064200a067816 */ /* 0x140fe4000000000b */
[----:B------:R-:W-:Y:S01]  /*12ad0*/  PRMT R7, R10, 0x7531, R11 ;  /* 0x000075310a077816 */ /* 0x000fe2000000000b */
[----:B------:R0:W-:Y:S04]  /*12ae0*/  STSM.16.M88.4 [R0+0x2000], R12 ;  /* 0x0020000c00007844 */ /* 0x0001e80000000200 */
        /* <DEDUP_REMOVED lines=9> */
.L_x_1302:
[----:B-1----:R1:W-:Y:S01]  /*12b80*/  SYNCS.ARRIVE.TRANS64.A1T0 RZ, [R18+URZ+0x28450], RZ ;  /* 0x028450ff12ff79a7 */ /* 0x0023e2000810003f */
[----:B------:R-:W-:Y:S06]  /*12b90*/  BAR.SYNC.DEFER_BLOCKING 0x2, 0x80 ;  /* 0x0082000000007b1d */ /* 0x000fec0000010000 */
[----:B------:R-:W-:Y:S05]  /*12ba0*/  @!P1 BRA `(.L_x_1303) ;  /* 0x0000000000049947 */ /* 0x000fea0003800000 */
[----:B------:R-:W-:Y:S01]  /*12bb0*/  BPT.TRAP 0x1 ;  /* 0x000000040000795c */ /* 0x000fe20000300000 */
.L_x_1303:
[----:B-1----:R-:W-:Y:S02]  /*12bc0*/  VIADD R18, R18, 0x28480 ;  /* 0x0002848012127836 */ /* 0x002fe40000000000 */
[----:B------:R-:W-:-:S03]  /*12bd0*/  VIADD R19, R19, 0x1 ;  /* 0x0000000113137836 */ /* 0x000fc60000000000 */
[----:B------:R-:W-:Y:S02]  /*12be0*/  PRMT R18, R31, 0x654, R18 ;  /* 0x000006541f127816 */ /* 0x000fe40000000012 */
[C---:B------:R-:W-:Y:S02]  /*12bf0*/  ISETP.NE.AND P1, PT, R19.reuse, 0x2, PT ;  /* 0x000000021300780c */ /* 0x040fe40003f25270 */
[----:B------:R1:W-:Y:S02]  /*12c00*/  SYNCS.ARRIVE.TRANS64.RED.A1T0 RZ, [R18+URZ], RZ ;  /* 0x000000ff12ff79a7 */ /* 0x0003e4000810043f */
[----:B0-----:R-:W-:Y:S02]  /*12c10*/  SEL R0, RZ, 0x1, P1 ;  /* 0x00000001ff007807 */ /* 0x001fe40000800000 */
[----:B------:R-:W-:Y:S02]  /*12c20*/  SEL R19, R19, RZ, P1 ;  /* 0x000000ff13137207 */ /* 0x000fe40000800000 */
[----:B------:R-:W-:-:S07]  /*12c30*/  LOP3.LUT R25, R25, R0, RZ, 0x3c, !PT ;  /* 0x0000000019197212 */ /* 0x000fce00078e3cff */
.L_x_1246:
[----:B------:R-:W-:Y:S05]  /*12c40*/  BSYNC B7 ;  /* 0x0000000000077941 */ /* 0x000fea0003800000 */
.L_x_1244:
[----:B------:R2:W5:Y:S01]  /*12c50*/  LDL R2, [R1+0x8] ;  /* 0x0000080001027983 */ /* 0x0005620000100800 */
[----:B------:R-:W-:-:S13]  /*12c60*/  LOP3.LUT P1, RZ, R17, 0x200, RZ, 0xc0, !PT ;  /* 0x0000020011ff7812 */ /* 0x000fda000782c0ff */
[----:B--2---:R-:W-:Y:S05]  /*12c70*/  @!P1 BRA `(.L_x_1304) ;  /* 0x0000000000249947 */ /* 0x004fea0003800000 */
[----:B------:R-:W2:Y:S08]  /*12c80*/  S2UR UR4, SR_CgaCtaId ;  /* 0x00000000000479c3 */ /* 0x000eb00000008800 */
[----:B------:R-:W-:Y:S01]  /*12c90*/  BAR.SYNC.DEFER_BLOCKING 0x5, 0x180 ;  /* 0x0146000000007b1d */ /* 0x000fe20000010000 */
[----:B------:R-:W-:Y:S01]  /*12ca0*/  MOV R16, 0x400 ;  /* 0x0000040000107802 */ /* 0x000fe20000000f00 */
[----:B--2---:R-:W-:-:S05]  /*12cb0*/  IMAD.U32 R31, RZ, RZ, UR4 ;  /* 0x00000004ff1f7e24 */ /* 0x004fca000f8e00ff */
[----:B------:R-:W-:-:S05]  /*12cc0*/  LEA R16, R31, R16, 0x18 ;  /* 0x000000101f107211 */ /* 0x000fca00078ec0ff */
[----:B-----5:R-:W2:Y:S04]  /*12cd0*/  LDS R2, [R16+0x284d0] ;  /* 0x0284d00010027984 */ /* 0x020ea80000000800 */
[----:B--2---:R2:W-:Y:S01]  /*12ce0*/  STL [R1+0x8], R2 ;  /* 0x0000080201007387 */ /* 0x0045e20000100800 */
[----:B------:R-:W-:Y:S06]  /*12cf0*/  BAR.ARV 0x4, 0x180 ;  /* 0x0106000000007b1d */ /* 0x000fec0000002000 */
[----:B------:R-:W-:Y:S05]  /*12d00*/  BRA `(.L_x_1305) ;  /* 0x0000000000207947 */ /* 0x000fea0003800000 */
.L_x_1304:
[----:B------:R-:W2:Y:S01]  /*12d10*/  @!P0 S2R R31, SR_CgaCtaId ;  /* 0x00000000001f8919 */ /* 0x000ea20000008800 */
[----:B0-----:R-:W-:Y:S01]  /*12d20*/  @!P0 MOV R0, 0x400 ;  /* 0x0000040000008802 */ /* 0x001fe20000000f00 */
[----:B------:R-:W-:Y:S03]  /*12d30*/  BAR.SYNC.DEFER_BLOCKING 0x4, 0x180 ;  /* 0x0106000000007b1d */ /* 0x000fe60000010000 */
[----:B--2---:R-:W-:-:S03]  /*12d40*/  @!P0 LEA R16, R31, R0, 0x18 ;  /* 0x000000001f108211 */ /* 0x004fc600078ec0ff */
[----:B-----5:R-:W0:Y:S04]  /*12d50*/  SHFL.IDX PT, R0, R2, RZ, 0x1f ;  /* 0x00001fff02007589 */ /* 0x020e2800000e0000 */
[----:B------:R3:W-:Y:S04]  /*12d60*/  @!P0 STS [R16+0x284d0], R2 ;  /* 0x0284d00210008388 */ /* 0x0007e80000000800 */
[----:B0-----:R3:W-:Y:S01]  /*12d70*/  STL [R1+0x8], R0 ;  /* 0x0000080001007387 */ /* 0x0017e20000100800 */
[----:B------:R-:W-:Y:S06]  /*12d80*/  BAR.ARV 0x5, 0x180 ;  /* 0x0146000000007b1d */ /* 0x000fec0000002000 */
.L_x_1305:
[----:B0--3--:R-:W3:Y:S01]  /*12d90*/  LDL R0, [R1+0x8] ;  /* 0x0000080001007983 */ /* 0x009ee20000100800 */
[----:B------:R-:W-:Y:S02]  /*12da0*/  ULDC UR4, c[0x0][0xc38] ;  /* 0x00030e0000047ab9 */ /* 0x000fe40000000800 */
[----:B---3--:R-:W-:-:S13]  /*12db0*/  ISETP.GE.AND P0, PT, R0, UR4, PT ;  /* 0x0000000400007c0c */ /* 0x008fda000bf06270 */
[----:B------:R-:W-:Y:S05]  /*12dc0*/  @!P0 BRA `(.L_x_1306) ;  /* 0xffffffbc00348947 */ /* 0x000fea000383ffff */
.L_x_1235:
[----:B------:R-:W3:Y:S01]  /*12dd0*/  LDL.LU R0, [R1+0xc] ;  /* 0x00000c0001007983 */ /* 0x000ee20000300800 */
[----:B------:R-:W-:Y:S01]  /*12de0*/  BSSY B0, `(.L_x_1307) ;  /* 0x000000b000007945 */ /* 0x000fe20003800000 */
[----:B------:R-:W0:Y:S01]  /*12df0*/  S2R R5, SR_CgaCtaId ;  /* 0x0000000000057919 */ /* 0x000e220000008800 */
[----:B---3--:R-:W-:-:S05]  /*12e00*/  VIADD R0, R0, 0x1 ;  /* 0x0000000100007836 */ /* 0x008fca0000000000 */
[----:B--2---:R-:W-:-:S04]  /*12e10*/  LEA.HI R2, R0, R0, RZ, 0x1 ;  /* 0x0000000000027211 */ /* 0x004fc800078f08ff */
[----:B------:R-:W-:Y:S02]  /*12e20*/  LOP3.LUT R3, R2, 0xfffffffe, RZ, 0xc0, !PT ;  /* 0xfffffffe02037812 */ /* 0x000fe400078ec0ff */
[----:B------:R-:W-:-:S03]  /*12e30*/  MOV R2, 0x400 ;  /* 0x0000040000027802 */ /* 0x000fc60000000f00 */
[----:B------:R-:W-:Y:S01]  /*12e40*/  IMAD.IADD R0, R0, 0x1, -R3 ;  /* 0x0000000100007824 */ /* 0x000fe200078e0a03 */
[----:B0-----:R-:W-:-:S04]  /*12e50*/  LEA R5, R5, R2, 0x18 ;  /* 0x0000000205057211 */ /* 0x001fc800078ec0ff */
[----:B------:R-:W-:-:S04]  /*12e60*/  SHF.L.U32 R0, R0, 0x1f, RZ ;  /* 0x0000001f00007819 */ /* 0x000fc800000006ff */
[----:B------:R-:W0:Y:S02]  /*12e70*/  SYNCS.PHASECHK.TRANS64.TRYWAIT P0, [R5+URZ+0x28420], R0 ;  /* 0x02842000050075a7 */ /* 0x000e24000800017f */
[----:B0-----:R-:W-:Y:S05]  /*12e80*/  @!P0 BRA `(.L_x_1308) ;  /* 0x0000002400d08947 */ /* 0x001fea0003800000 */
.L_x_1393:
[----:B------:R-:W-:Y:S05]  /*12e90*/  BSYNC B0 ;  /* 0x0000000000007941 */ /* 0x000fea0003800000 */
.L_x_1307:
[----:B------:R-:W-:-:S03]  /*12ea0*/  UMOV UR4, 0xffffffff ;  /* 0xffffffff00047882 */ /* 0x000fc60000000000 */
[----:B------:R-:W-:Y:S05]  /*12eb0*/  BRA.DIV UR4, `(.L_x_1309) ;  /* 0x0000002604d87947 */ /* 0x000fea000b800000 */
[----:B0-----:R-:W0:Y:S02]  /*12ec0*/  S2R R0, SR_TID.X ;  /* 0x0000000000007919 */ /* 0x001e240000002100 */
[----:B0-----:R-:W-:-:S04]  /*12ed0*/  SHF.R.U32.HI R0, RZ, 0x5, R0 ;  /* 0x00000005ff007819 */ /* 0x001fc80000011600 */
[----:B------:R-:W-:-:S05]  /*12ee0*/  LOP3.LUT R0, R0, 0x3, RZ, 0xc0, !PT ;  /* 0x0000000300007812 */ /* 0x000fca00078ec0ff */
[----:B------:R0:W2:Y:S02]  /*12ef0*/  SHFL.IDX PT, R14, R0, RZ, 0x1f ;  /* 0x00001fff000e7589 */ /* 0x0000a400000e0000 */
.L_x_1396:
[----:B--2---:R-:W-:Y:S01]  /*12f00*/  ISETP.NE.AND P0, PT, R14, RZ, PT ;  /* 0x000000ff0e00720c */ /* 0x004fe20003f05270 */
[----:B------:R-:W-:-:S12]  /*12f10*/  BSSY B0, `(.L_x_1310) ;  /* 0x000002c000007945 */ /* 0x000fd80003800000 */
[----:B------:R-:W-:Y:S05]  /*12f20*/  @P0 BRA `(.L_x_1311) ;  /* 0x0000000000a80947 */ /* 0x000fea0003800000 */
[----:B------:R-:W-:-:S03]  /*12f30*/  UMOV UR4, 0xffffffff ;  /* 0xffffffff00047882 */ /* 0x000fc60000000000 */
[----:B------:R-:W-:Y:S05]  /*12f40*/  BRA.DIV UR4, `(.L_x_1312) ;  /* 0x0000002604e87947 */ /* 0x000fea000b800000 */
[----:B------:R-:W-:-:S13]  /*12f50*/  ELECT P6, URZ, PT ;  /* 0x00000000003f782f */ /* 0x000fda00038c0000 */
.L_x_1399:
[----:B------:R-:W-:Y:S05]  /*12f60*/  @!P6 BRA `(.L_x_1311) ;  /* 0x000000000098e947 */ /* 0x000fea0003800000 */
[----:B------:R-:W-:-:S06]  /*12f70*/  ULOP3.LUT UR4, UR36, 0x2, URZ, 0xfc, !UPT ;  /* 0x0000000224047892 */ /* 0x000fcc000f8efc3f */
[----:B0-----:R-:W-:-:S05]  /*12f80*/  IMAD.U32 R0, RZ, RZ, UR4 ;  /* 0x00000004ff007e24 */ /* 0x001fca000f8e00ff */
[----:B------:R-:W-:-:S13]  /*12f90*/  ISETP.NE.AND P0, PT, R0, 0x3, PT ;  /* 0x000000030000780c */ /* 0x000fda0003f05270 */
[----:B------:R-:W-:Y:S05]  /*12fa0*/  @!P0 BRA `(.L_x_1313) ;  /* 0x0000000000048947 */ /* 0x000fea0003800000 */
[----:B------:R-:W-:Y:S01]  /*12fb0*/  BPT.TRAP 0x1 ;  /* 0x000000040000795c */ /* 0x000fe20000300000 */
.L_x_1313:
[----:B------:R-:W-:Y:S01]  /*12fc0*/  IMAD R3, R19, 0x8, R5 ;  /* 0x0000000813037824 */ /* 0x000fe200078e0205 */
[----:B------:R-:W-:Y:S01]  /*12fd0*/  SHF.L.U32 R2, R25, 0x1f, RZ ;  /* 0x0000001f19027819 */ /* 0x000fe200000006ff */
[----:B------:R-:W-:-:S03]  /*12fe0*/  VIADD R19, R19, 0x1 ;  /* 0x0000000113137836 */ /* 0x000fc60000000000 */
[----:B------:R-:W0:Y:S02]  /*12ff0*/  SYNCS.PHASECHK.TRANS64.TRYWAIT P1, [R3+URZ+0x28440], R2 ;  /* 0x02844002030075a7 */ /* 0x000e24000802017f */
[----:B------:R-:W-:-:S04]  /*13000*/  ISETP.NE.AND P2, PT, R19, 0x2, PT ;  /* 0x000000021300780c */ /* 0x000fc80003f45270 */
[----:B------:R-:W-:Y:S01]  /*13010*/  SEL R0, RZ, 0x1, P2 ;  /* 0x00000001ff007807 */ /* 0x000fe20001000000 */
[----:B0-----:R-:W-:Y:S08]  /*13020*/  @!P1 BRA `(.L_x_1314) ;  /* 0x0000002400d09947 */ /* 0x001ff00003800000 */
.L_x_1400:
[----:B------:R-:W-:Y:S02]  /*13030*/  SEL R19, R19, RZ, P2 ;  /* 0x000000ff13137207 */ /* 0x000fe40001000000 */
[----:B------:R-:W-:Y:S01]  /*13040*/  LOP3.LUT R0, R25, R0, RZ, 0x3c, !PT ;  /* 0x0000000019007212 */ /* 0x000fe200078e3cff */
[----:B------:R-:W-:Y:S06]  /*13050*/  @!P0 BRA `(.L_x_1315) ;  /* 0x0000000000048947 */ /* 0x000fec0003800000 */
[----:B------:R-:W-:Y:S01]  /*13060*/  BPT.TRAP 0x1 ;  /* 0x000000040000795c */ /* 0x000fe20000300000 */
.L_x_1315:
[----:B------:R-:W-:Y:S01]  /*13070*/  IMAD R19, R19, 0x8, R5 ;  /* 0x0000000813137824 */ /* 0x000fe200078e0205 */
[----:B------:R-:W-:-:S04]  /*13080*/  SHF.L.U32 R0, R0, 0x1f, RZ ;  /* 0x0000001f00007819 */ /* 0x000fc800000006ff */
[----:B------:R-:W2:Y:S02]  /*13090*/  SYNCS.PHASECHK.TRANS64.TRYWAIT P1, [R19+URZ+0x28440], R0 ;  /* 0x02844000130075a7 */ /* 0x000ea4000802017f */
[----:B--2---:R-:W-:Y:S05]  /*130a0*/  @!P1 BRA `(.L_x_1316) ;  /* 0x0000002400c49947 */ /* 0x004fea0003800000 */
.L_x_1401:
[----:B------:R-:W-:Y:S05]  /*130b0*/  @!P0 BRA `(.L_x_1317) ;  /* 0x0000000000048947 */ /* 0x000fea0003800000 */
[----:B------:R-:W-:Y:S01]  /*130c0*/  BPT.TRAP 0x1 ;  /* 0x000000040000795c */ /* 0x000fe20000300000 */
.L_x_1317:
[----:B------:R-:W3:Y:S02]  /*130d0*/  SYNCS.PHASECHK.TRANS64.TRYWAIT P1, [R3+URZ+0x28460], R2 ;  /* 0x02846002030075a7 */ /* 0x000ee4000802017f */
[----:B---3--:R-:W-:Y:S05]  /*130e0*/  @!P1 BRA `(.L_x_1318) ;  /* 0x0000002400c89947 */ /* 0x008fea0003800000 */
.L_x_1402:
[----:B------:R-:W-:Y:S05]  /*130f0*/  @!P0 BRA `(.L_x_1319) ;  /* 0x0000000000048947 */ /* 0x000fea0003800000 */
[----:B------:R-:W-:Y:S01]  /*13100*/  BPT.TRAP 0x1 ;  /* 0x000000040000795c */ /* 0x000fe20000300000 */
.L_x_1319:
[----:B------:R-:W4:Y:S02]  /*13110*/  SYNCS.PHASECHK.TRANS64.TRYWAIT P1, [R19+URZ+0x28460], R0 ;  /* 0x02846000130075a7 */ /* 0x000f24000802017f */
[----:B----4-:R-:W-:Y:S05]  /*13120*/  @!P1 BRA `(.L_x_1320) ;  /* 0x0000002400cc9947 */ /* 0x010fea0003800000 */
.L_x_1403:
[----:B------:R-:W-:Y:S05]  /*13130*/  @!P0 BRA `(.L_x_1321) ;  /* 0x0000000000048947 */ /* 0x000fea0003800000 */
[----:B------:R-:W-:Y:S01]  /*13140*/  BPT.TRAP 0x1 ;  /* 0x000000040000795c */ /* 0x000fe20000300000 */
.L_x_1321:
[----:B------:R-:W5:Y:S02]  /*13150*/  SYNCS.PHASECHK.TRANS64.TRYWAIT P1, [R3+URZ+0x28480], R2 ;  /* 0x02848002030075a7 */ /* 0x000f64000802017f */
[----:B-----5:R-:W-:Y:S05]  /*13160*/  @!P1 BRA `(.L_x_1322) ;  /* 0x0000002400d09947 */ /* 0x020fea0003800000 */
.L_x_1404:
[----:B------:R-:W-:Y:S05]  /*13170*/  @!P0 BRA `(.L_x_1323) ;  /* 0x0000000000048947 */ /* 0x000fea0003800000 */
[----:B------:R-:W-:Y:S01]  /*13180*/  BPT.TRAP 0x1 ;  /* 0x000000040000795c */ /* 0x000fe20000300000 */
.L_x_1323:
[----:B------:R0:W0:Y:S02]  /*13190*/  SYNCS.PHASECHK.TRANS64.TRYWAIT P0, [R19+URZ+0x28480], R0 ;  /* 0x02848000130075a7 */ /* 0x000024000800017f */
[----:B0-----:R-:W-:Y:S05]  /*131a0*/  @!P0 NANOSLEEP.SYNCS 0x989680 ;  /* 0x009896800000895d */ /* 0x001fea0003900000 */
[----:B------:R-:W0:Y:S02]  /*131b0*/  @!P0 SYNCS.PHASECHK.TRANS64 P0, [R19+URZ+0x28480], R0 ;  /* 0x02848000130085a7 */ /* 0x000e24000800007f */
[----:B0-----:R-:W-:Y:S05]  /*131c0*/  @!P0 BRA `(.L_x_1323) ;  /* 0xfffffffc00f08947 */ /* 0x001fea000383ffff */
.L_x_1311:
[----:B------:R-:W-:Y:S05]  /*131d0*/  BSYNC B0 ;  /* 0x0000000000007941 */ /* 0x000fea0003800000 */
.L_x_1310:
[----:B------:R-:W-:Y:S05]  /*131e0*/  EXIT ;  /* 0x000000000000794d */ /* 0x000fea0003800000 */
.L_x_1140:
[----:B0-----:R-:W-:-:S04]  /*131f0*/  IMAD.U32 R3, RZ, RZ, UR50 ;  /* 0x00000032ff037e24 */ /* 0x001fc8000f8e00ff */
[----:B------:R0:W1:Y:S03]  /*13200*/  SYNCS.PHASECHK.TRANS64.TRYWAIT P0, [R3+URZ+0x28400], R0 ;  /* 0x02840000030075a7 */ /* 0x000066000800017f */
[----:B-1----:R-:W-:Y:S05]  /*13210*/  @!P0 NANOSLEEP.SYNCS 0x989680 ;  /* 0x009896800000895d */ /* 0x002fea0003900000 */
[----:B------:R-:W1:Y:S02]  /*13220*/  @!P0 SYNCS.PHASECHK.TRANS64 P0, [R3+URZ+0x28400], R0 ;  /* 0x02840000030085a7 */ /* 0x000e64000800007f */
[----:B-1----:R-:W-:Y:S05]  /*13230*/  @!P0 BRA `(.L_x_1140) ;  /* 0xfffffffc00ec8947 */ /* 0x002fea000383ffff */
[----:B------:R-:W-:Y:S05]  /*13240*/  BRA `(.L_x_1324) ;  /* 0xfffffeec003c7947 */ /* 0x000fea000383ffff */
.L_x_1144:
[----:B-1----:R-:W-:-:S04]  /*13250*/  IMAD.U32 R3, RZ, RZ, UR55 ;  /* 0x00000037ff037e24 */ /* 0x002fc8000f8e00ff */
[----:B------:R1:W2:Y:S03]  /*13260*/  SYNCS.PHASECHK.TRANS64.TRYWAIT P1, [R3+URZ+0x28430], R10 ;  /* 0x0284300a030075a7 */ /* 0x0002a6000802017f */
[----:B--2---:R-:W-:Y:S05]  /*13270*/  @!P1 NANOSLEEP.SYNCS 0x989680 ;  /* 0x009896800000995d */ /* 0x004fea0003900000 */
[----:B------:R-:W2:Y:S02]  /*13280*/  @!P1 SYNCS.PHASECHK.TRANS64 P1, [R3+URZ+0x28430], R10 ;  /* 0x0284300a030095a7 */ /* 0x000ea4000802007f */
[----:B--2---:R-:W-:Y:S05]  /*13290*/  @!P1 BRA `(.L_x_1144) ;  /* 0xfffffffc00ec9947 */ /* 0x004fea000383ffff */
[----:B------:R-:W-:Y:S05]  /*132a0*/  BRA `(.L_x_1143) ;  /* 0xfffffeec00607947 */ /* 0x000fea000383ffff */
.L_x_1157:
[----:B---3--:R-:W-:-:S04]  /*132b0*/  IMAD.U32 R11, RZ, RZ, UR55 ;  /* 0x00000037ff0b7e24 */ /* 0x008fc8000f8e00ff */
[----:B------:R3:W4:Y:S03]  /*132c0*/  SYNCS.PHASECHK.TRANS64.TRYWAIT P1, [R11+URZ+0x28450], R10 ;  /* 0x0284500a0b0075a7 */ /* 0x000726000802017f */
[----:B----4-:R-:W-:Y:S05]  /*132d0*/  @!P1 NANOSLEEP.SYNCS 0x989680 ;  /* 0x009896800000995d */ /* 0x010fea0003900000 */
[----:B------:R-:W4:Y:S02]  /*132e0*/  @!P1 SYNCS.PHASECHK.TRANS64 P1, [R11+URZ+0x28450], R10 ;  /* 0x0284500a0b0095a7 */ /* 0x000f24000802007f */
[----:B----4-:R-:W-:Y:S05]  /*132f0*/  @!P1 BRA `(.L_x_1157) ;  /* 0xfffffffc00ec9947 */ /* 0x010fea000383ffff */
[----:B------:R-:W-:Y:S05]  /*13300*/  BRA `(.L_x_1156) ;  /* 0xffffff08005c7947 */ /* 0x000fea000383ffff */
.L_x_1166:
[----:B-1----:R-:W-:-:S04]  /*13310*/  IMAD.U32 R5, RZ, RZ, UR56 ;  /* 0x00000038ff057e24 */ /* 0x002fc8000f8e00ff */
[----:B------:R1:W3:Y:S03]  /*13320*/  SYNCS.PHASECHK.TRANS64.TRYWAIT P1, [R5+URZ+0x28430], R10 ;  /* 0x0284300a050075a7 */ /* 0x0002e6000802017f */
[----:B---3--:R-:W-:Y:S05]  /*13330*/  @!P1 NANOSLEEP.SYNCS 0x989680 ;  /* 0x009896800000995d */ /* 0x008fea0003900000 */
[----:B------:R-:W3:Y:S02]  /*13340*/  @!P1 SYNCS.PHASECHK.TRANS64 P1, [R5+URZ+0x28430], R10 ;  /* 0x0284300a050095a7 */ /* 0x000ee4000802007f */
[----:B---3--:R-:W-:Y:S05]  /*13350*/  @!P1 BRA `(.L_x_1166) ;  /* 0xfffffffc00ec9947 */ /* 0x008fea000383ffff */
[----:B------:R-:W-:Y:S05]  /*13360*/  BRA `(.L_x_1165) ;  /* 0xffffff0c00907947 */ /* 0x000fea000383ffff */
.L_x_1179:
[----:B-1----:R-:W-:-:S04]  /*13370*/  IMAD.U32 R13, RZ, RZ, UR56 ;  /* 0x00000038ff0d7e24 */ /* 0x002fc8000f8e00ff */
[----:B------:R1:W2:Y:S03]  /*13380*/  SYNCS.PHASECHK.TRANS64.TRYWAIT P1, [R13+URZ+0x28450], R10 ;  /* 0x0284500a0d0075a7 */ /* 0x0002a6000802017f */
[----:B--2---:R-:W-:Y:S05]  /*13390*/  @!P1 NANOSLEEP.SYNCS 0x989680 ;  /* 0x009896800000995d */ /* 0x004fea0003900000 */
[----:B------:R-:W2:Y:S02]  /*133a0*/  @!P1 SYNCS.PHASECHK.TRANS64 P1, [R13+URZ+0x28450], R10 ;  /* 0x0284500a0d0095a7 */ /* 0x000ea4000802007f */
[----:B--2---:R-:W-:Y:S05]  /*133b0*/  @!P1 BRA `(.L_x_1179) ;  /* 0xfffffffc00ec9947 */ /* 0x004fea000383ffff */
[----:B------:R-:W-:Y:S05]  /*133c0*/  BRA `(.L_x_1178) ;  /* 0xffffff2c00b87947 */ /* 0x000fea000383ffff */
.L_x_1189:
[----:B-12---:R-:W-:-:S04]  /*133d0*/  IMAD.U32 R0, RZ, RZ, UR51 ;  /* 0x00000033ff007e24 */ /* 0x006fc8000f8e00ff */
[----:B------:R1:W2:Y:S03]  /*133e0*/  SYNCS.PHASECHK.TRANS64.TRYWAIT P2, [R0+URZ+0x28430], R7 ;  /* 0x02843007000075a7 */ /* 0x0002a6000804017f */
[----:B--2---:R-:W-:Y:S05]  /*133f0*/  @!P2 NANOSLEEP.SYNCS 0x989680 ;  /* 0x009896800000a95d */ /* 0x004fea0003900000 */
[----:B------:R-:W2:Y:S02]  /*13400*/  @!P2 SYNCS.PHASECHK.TRANS64 P2, [R0+URZ+0x28430], R7 ;  /* 0x028430070000a5a7 */ /* 0x000ea4000804007f */
[----:B--2---:R-:W-:Y:S05]  /*13410*/  @!P2 BRA `(.L_x_1189) ;  /* 0xfffffffc00eca947 */ /* 0x004fea000383ffff */
[----:B------:R-:W-:Y:S05]  /*13420*/  BRA `(.L_x_1188) ;  /* 0xffffff3000e87947 */ /* 0x000fea000383ffff */
.L_x_1194:
[----:B--2---:R-:W-:-:S04]  /*13430*/  IMAD.U32 R10, RZ, RZ, UR51 ;  /* 0x00000033ff0a7e24 */ /* 0x004fc8000f8e00ff */
[----:B------:R2:W3:Y:S03]  /*13440*/  SYNCS.PHASECHK.TRANS64.TRYWAIT P2, [R10+URZ+0x28450], R7 ;  /* 0x028450070a0075a7 */ /* 0x0004e6000804017f */
[----:B---3--:R-:W-:Y:S05]  /*13450*/  @!P2 NANOSLEEP.SYNCS 0x989680 ;  /* 0x009896800000a95d */ /* 0x008fea0003900000 */
[----:B------:R-:W3:Y:S02]  /*13460*/  @!P2 SYNCS.PHASECHK.TRANS64 P2, [R10+URZ+0x28450], R7 ;  /* 0x028450070a00a5a7 */ /* 0x000ee4000804007f */
[----:B---3--:R-:W-:Y:S05]  /*13470*/  @!P2 BRA `(.L_x_1194) ;  /* 0xfffffffc00eca947 */ /* 0x008fea000383ffff */
[----:B------:R-:W-:Y:S05]  /*13480*/  BRA `(.L_x_1193) ;  /* 0xffffff4800407947 */ /* 0x000fea000383ffff */
.L_x_1201:
[----:B-12---:R-:W-:-:S04]  /*13490*/  IMAD.U32 R0, RZ, RZ, UR57 ;  /* 0x00000039ff007e24 */ /* 0x006fc8000f8e00ff */
[----:B------:R1:W2:Y:S03]  /*134a0*/  SYNCS.PHASECHK.TRANS64.TRYWAIT P1, [R0+URZ+0x28430], R9 ;  /* 0x02843009000075a7 */ /* 0x0002a6000802017f */
[----:B--2---:R-:W-:Y:S05]  /*134b0*/  @!P1 NANOSLEEP.SYNCS 0x989680 ;  /* 0x009896800000995d */ /* 0x004fea0003900000 */
[----:B------:R-:W2:Y:S02]  /*134c0*/  @!P1 SYNCS.PHASECHK.TRANS64 P1, [R0+URZ+0x28430], R9 ;  /* 0x02843009000095a7 */ /* 0x000ea4000802007f */
[----:B--2---:R-:W-:Y:S05]  /*134d0*/  @!P1 BRA `(.L_x_1201) ;  /* 0xfffffffc00ec9947 */ /* 0x004fea000383ffff */
[----:B------:R-:W-:Y:S05]  /*134e0*/  BRA `(.L_x_1200) ;  /* 0xffffff4800e47947 */ /* 0x000fea000383ffff */
.L_x_1214:
[----:B-1----:R-:W-:-:S04]  /*134f0*/  IMAD.U32 R10, RZ, RZ, UR57 ;  /* 0x00000039ff0a7e24 */ /* 0x002fc8000f8e00ff */
[----:B------:R1:W2:Y:S03]  /*13500*/  SYNCS.PHASECHK.TRANS64.TRYWAIT P1, [R10+URZ+0x28450], R9 ;  /* 0x028450090a0075a7 */ /* 0x0002a6000802017f */
[----:B--2---:R-:W-:Y:S05]  /*13510*/  @!P1 NANOSLEEP.SYNCS 0x989680 ;  /* 0x009896800000995d */ /* 0x004fea0003900000 */
[----:B------:R-:W2:Y:S02]  /*13520*/  @!P1 SYNCS.PHASECHK.TRANS64 P1, [R10+URZ+0x28450], R9 ;  /* 0x028450090a0095a7 */ /* 0x000ea4000802007f */
[----:B--2---:R-:W-:Y:S05]  /*13530*/  @!P1 BRA `(.L_x_1214) ;  /* 0xfffffffc00ec9947 */ /* 0x004fea000383ffff */
[----:B------:R-:W-:Y:S05]  /*13540*/  BRA `(.L_x_1213) ;  /* 0xffffff6c00047947 */ /* 0x000fea000383ffff */
.L_x_1255:
[----:B------:R-:W2:Y:S01]  /*13550*/  S2R R20, SR_TID.X ;  /* 0x0000000000147919 */ /* 0x000ea20000002100 */
[----:B------:R-:W-:Y:S02]  /*13560*/  IMAD.MOV.U32 R12, RZ, RZ, RZ ;  /* 0x000000ffff0c7224 */ /* 0x000fe400078e00ff */
[----:B------:R-:W-:Y:S02]  /*13570*/  IMAD.MOV.U32 R11, RZ, RZ, 0x1f ;  /* 0x0000001fff0b7424 */ /* 0x000fe400078e00ff */
[----:B------:R-:W-:Y:S01]  /*13580*/  IMAD.MOV.U32 R15, RZ, RZ, -0x1 ;  /* 0xffffffffff0f7424 */ /* 0x000fe200078e00ff */
[----:B--2---:R-:W-:-:S04]  /*13590*/  SHF.R.U32.HI R20, RZ, 0x5, R20 ;  /* 0x00000005ff147819 */ /* 0x004fc80000011614 */
[----:B------:R-:W-:-:S05]  /*135a0*/  LOP3.LUT R20, R20, 0x3, RZ, 0xc0, !PT ;  /* 0x0000000314147812 */ /* 0x000fca00078ec0ff */
[----:B------:R-:W-:-:S07]  /*135b0*/  IMAD.MOV.U32 R13, RZ, RZ, R20 ;  /* 0x000000ffff0d7224 */ /* 0x000fce00078e0014 */
[----:B01---5:R-:W-:Y:S05]  /*135c0*/  WARPSYNC.COLLECTIVE R15, `(.L_x_1325) ;  /* 0x000000000f087348 */ /* 0x023fea0003c00000 */
[----:B------:R2:W3:Y:S02]  /*135d0*/  SHFL.IDX P6, R14, R13, R12, R11 ;  /* 0x0000000c0d0e7389 */ /* 0x0004e400000c000b */
[----:B0123-5:R-:W-:Y:S01]  /*135e0*/  ENDCOLLECTIVE ;  /* 0x000000000000791b */ /* 0x02ffe20003800000 */
.L_x_1325:
[----:B------:R-:W-:Y:S05]  /*135f0*/  BRA `(.L_x_1326) ;  /* 0xffffffc400087947 */ /* 0x000fea000383ffff */
.L_x_1258:
[----:B0-----:R0:W1:Y:S02]  /*13600*/  SYNCS.PHASECHK.TRANS64.TRYWAIT P0, [R0+URZ+0x28480], R21 ;  /* 0x02848015000075a7 */ /* 0x001064000800017f */
[----:B-1----:R-:W-:Y:S05]  /*13610*/  @!P0 NANOSLEEP.SYNCS 0x989680 ;  /* 0x009896800000895d */ /* 0x002fea0003900000 */
[----:B------:R-:W1:Y:S02]  /*13620*/  @!P0 SYNCS.PHASECHK.TRANS64 P0, [R0+URZ+0x28480], R21 ;  /* 0x02848015000085a7 */ /* 0x000e64000800007f */
[----:B-1----:R-:W-:Y:S05]  /*13630*/  @!P0 BRA `(.L_x_1258) ;  /* 0xfffffffc00f08947 */ /* 0x002fea000383ffff */
[----:B------:R-:W-:Y:S05]  /*13640*/  BRA `(.L_x_1327) ;  /* 0xffffffc400c07947 */ /* 0x000fea000383ffff */
.L_x_1259:
        /* <DEDUP_REMOVED lines=8> */
.L_x_1329:
[----:B------:R-:W-:Y:S05]  /*136d0*/  BSYNC B0 ;  /* 0x0000000000007941 */ /* 0x000fea0003800000 */
.L_x_1328:
[----:B------:R-:W-:Y:S01]  /*136e0*/  IMAD.MOV.U32 R13, RZ, RZ, R7 ;  /* 0x000000ffff0d7224 */ /* 0x000fe200078e0007 */
[----:B------:R-:W-:Y:S01]  /*136f0*/  LOP3.LUT P1, RZ, R17, 0x100, RZ, 0xc0, !PT ;  /* 0x0000010011ff7812 */ /* 0x000fe2000782c0ff */
[----:B------:R-:W-:Y:S01]  /*13700*/  IMAD.MOV.U32 R12, RZ, RZ, RZ ;  /* 0x000000ffff0c7224 */ /* 0x000fe200078e00ff */
[C---:B------:R-:W-:Y:S01]  /*13710*/  ISETP.GE.AND P3, PT, R8.reuse, 0x11, PT ;  /* 0x000000110800780c */ /* 0x040fe20003f66270 */
[----:B------:R-:W-:Y:S01]  /*13720*/  IMAD.MOV.U32 R11, RZ, RZ, 0x181f ;  /* 0x0000181fff0b7424 */ /* 0x000fe200078e00ff */
[----:B------:R-:W-:Y:S01]  /*13730*/  ISETP.GE.AND P5, PT, R8, 0x31, PT ;  /* 0x000000310800780c */ /* 0x000fe20003fa6270 */
[----:B------:R-:W-:Y:S02]  /*13740*/  IMAD.MOV.U32 R15, RZ, RZ, -0x1 ;  /* 0xffffffffff0f7424 */ /* 0x000fe400078e00ff */
[----:B------:R-:W-:Y:S02]  /*13750*/  IMAD.MOV.U32 R3, RZ, RZ, R14 ;  /* 0x000000ffff037224 */ /* 0x000fe400078e000e */
[----:B------:R-:W-:-:S08]  /*13760*/  IMAD.IADD R4, R16, 0x1, R4 ;  /* 0x0000000110047824 */ /* 0x000fd000078e0204 */
[----:B------:R-:W-:Y:S05]  /*13770*/  WARPSYNC.COLLECTIVE R15, `(.L_x_1330) ;  /* 0x000000000f087348 */ /* 0x000fea0003c00000 */
[----:B------:R0:W1:Y:S02]  /*13780*/  SHFL.IDX P6, R14, R13, R12, R11 ;  /* 0x0000000c0d0e7389 */ /* 0x00006400000c000b */
[----:B01----:R-:W-:Y:S01]  /*13790*/  ENDCOLLECTIVE ;  /* 0x000000000000791b */ /* 0x003fe20003800000 */
.L_x_1330:
[----:B------:R-:W-:Y:S02]  /*137a0*/  IMAD.MOV.U32 R13, RZ, RZ, R9 ;  /* 0x000000ffff0d7224 */ /* 0x000fe400078e0009 */
[----:B------:R-:W-:Y:S01]  /*137b0*/  IMAD.MOV.U32 R12, RZ, RZ, 0x1 ;  /* 0x00000001ff0c7424 */ /* 0x000fe200078e00ff */
[----:B------:R-:W-:-:S13]  /*137c0*/  IADD3 R2, P0, R28, R14, RZ ;  /* 0x0000000e1c027210 */ /* 0x000fda0007f1e0ff */
[----:B------:R-:W-:Y:S05]  /*137d0*/  WARPSYNC.COLLECTIVE R15, `(.L_x_1331) ;  /* 0x000000000f087348 */ /* 0x000fea0003c00000 */
[----:B------:R0:W1:Y:S02]  /*137e0*/  SHFL.IDX P6, R14, R13, R12, R11 ;  /* 0x0000000c0d0e7389 */ /* 0x00006400000c000b */
[----:B01----:R-:W-:Y:S01]  /*137f0*/  ENDCOLLECTIVE ;  /* 0x000000000000791b */ /* 0x003fe20003800000 */
.L_x_1331:
        /* <DEDUP_REMOVED lines=13> */
.L_x_1332:
[----:B------:R-:W-:Y:S02]  /*138d0*/  IMAD.MOV.U32 R13, RZ, RZ, R9 ;  /* 0x000000ffff0d7224 */ /* 0x000fe400078e0009 */
[----:B------:R-:W-:Y:S01]  /*138e0*/  IMAD.MOV.U32 R12, RZ, RZ, 0x2 ;  /* 0x00000002ff0c7424 */ /* 0x000fe200078e00ff */
[----:B------:R-:W-:-:S13]  /*138f0*/  IADD3 R2, P0, R28, R14, RZ ;  /* 0x0000000e1c027210 */ /* 0x000fda0007f1e0ff */
[----:B------:R-:W-:Y:S05]  /*13900*/  WARPSYNC.COLLECTIVE R15, `(.L_x_1333) ;  /* 0x000000000f087348 */ /* 0x000fea0003c00000 */
[----:B------:R0:W1:Y:S02]  /*13910*/  SHFL.IDX P6, R14, R13, R12, R11 ;  /* 0x0000000c0d0e7389 */ /* 0x00006400000c000b */
[----:B01----:R-:W-:Y:S01]  /*13920*/  ENDCOLLECTIVE ;  /* 0x000000000000791b */ /* 0x003fe20003800000 */
.L_x_1333:
        /* <DEDUP_REMOVED lines=13> */
.L_x_1334:
[----:B------:R-:W-:Y:S02]  /*13a00*/  IMAD.MOV.U32 R13, RZ, RZ, R9 ;  /* 0x000000ffff0d7224 */ /* 0x000fe400078e0009 */
[----:B------:R-:W-:Y:S01]  /*13a10*/  IMAD.MOV.U32 R12, RZ, RZ, 0x3 ;  /* 0x00000003ff0c7424 */ /* 0x000fe200078e00ff */
[----:B------:R-:W-:-:S13]  /*13a20*/  IADD3 R2, P0, R28, R14, RZ ;  /* 0x0000000e1c027210 */ /* 0x000fda0007f1e0ff */
[----:B------:R-:W-:Y:S05]  /*13a30*/  WARPSYNC.COLLECTIVE R15, `(.L_x_1335) ;  /* 0x000000000f087348 */ /* 0x000fea0003c00000 */
[----:B------:R0:W1:Y:S02]  /*13a40*/  SHFL.IDX P6, R14, R13, R12, R11 ;  /* 0x0000000c0d0e7389 */ /* 0x00006400000c000b */
[----:B01----:R-:W-:Y:S01]  /*13a50*/  ENDCOLLECTIVE ;  /* 0x000000000000791b */ /* 0x003fe20003800000 */
.L_x_1335:
[----:B------:R-:W-:Y:S01]  /*13a60*/  IMAD.X R3, RZ, RZ, R3, P0 ;  /* 0x000000ffff037224 */ /* 0x000fe200000e0603 */
[C---:B------:R-:W-:Y:S02]  /*13a70*/  ISETP.LT.OR P0, PT, R8.reuse, 0x21, P1 ;  /* 0x000000210800780c */ /* 0x040fe40000f01670 */
[----:B------:R-:W-:Y:S01]  /*13a80*/  ISETP.GE.AND P1, PT, R8, 0x21, PT ;  /* 0x000000210800780c */ /* 0x000fe20003f26270 */
[----:B------:R-:W-:-:S10]  /*13a90*/  IMAD.MOV.U32 R13, RZ, RZ, R7 ;  /* 0x000000ffff0d7224 */ /* 0x000fd400078e0007 */
        /* <DEDUP_REMOVED lines=9> */
.L_x_1336:
[----:B------:R-:W-:Y:S01]  /*13b30*/  @!PT LDS RZ, [RZ] ;  /* 0x00000000fffff984 */ /* 0x000fe20000000800 */
[----:B------:R-:W-:Y:S01]  /*13b40*/  @!PT LDS RZ, [RZ] ;  /* 0x00000000fffff984 */ /* 0x000fe20000000800 */
[----:B------:R-:W-:Y:S01]  /*13b50*/  @!PT LDS RZ, [RZ] ;  /* 0x00000000fffff984 */ /* 0x000fe20000000800 */
[----:B------:R0:W-:Y:S01]  /*13b60*/  LDGSTS.E.BYPASS.LTC128B.128 [R4+0x13000], desc[UR52][R2.64+0x80], !P0 ;  /* 0x1300008002047fae */ /* 0x0001e2000c101d74 */
[----:B------:R-:W-:Y:S05]  /*13b70*/  BRA `(.L_x_1337) ;  /* 0xffffffc400607947 */ /* 0x000fea000383ffff */
.L_x_1264:
[----:B-1----:R1:W2:Y:S02]  /*13b80*/  SYNCS.PHASECHK.TRANS64.TRYWAIT P0, [R0+URZ+0x28440], R21 ;  /* 0x02844015000075a7 */ /* 0x0022a4000800017f */
[----:B--2---:R-:W-:Y:S05]  /*13b90*/  @!P0 NANOSLEEP.SYNCS 0x989680 ;  /* 0x009896800000895d */ /* 0x004fea0003900000 */
[----:B------:R-:W2:Y:S02]  /*13ba0*/  @!P0 SYNCS.PHASECHK.TRANS64 P0, [R0+URZ+0x28440], R21 ;  /* 0x02844015000085a7 */ /* 0x000ea4000800007f */
[----:B--2---:R-:W-:Y:S05]  /*13bb0*/  @!P0 BRA `(.L_x_1264) ;  /* 0xfffffffc00f08947 */ /* 0x004fea000383ffff */
[----:B------:R-:W-:Y:S05]  /*13bc0*/  BRA `(.L_x_1338) ;  /* 0xffffffc400c07947 */ /* 0x000fea000383ffff */
.L_x_1265:
[----:B------:R-:W-:Y:S01]  /*13bd0*/  BSSY B0, `(.L_x_1339) ;  /* 0x0000008000007945 */ /* 0x000fe20003800000 */
[----:B------:R-:W-:Y:S02]  /*13be0*/  IMAD.MOV.U32 R13, RZ, RZ, R6 ;  /* 0x000000ffff0d7224 */ /* 0x000fe400078e0006 */
[----:B------:R-:W-:Y:S02]  /*13bf0*/  IMAD.MOV.U32 R12, RZ, RZ, RZ ;  /* 0x000000ffff0c7224 */ /* 0x000fe400078e00ff */
[----:B------:R-:W-:Y:S02]  /*13c00*/  IMAD.MOV.U32 R11, RZ, RZ, 0x181f ;  /* 0x0000181fff0b7424 */ /* 0x000fe400078e00ff */
[----:B------:R-:W-:-:S07]  /*13c10*/  IMAD.MOV.U32 R15, RZ, RZ, -0x1 ;  /* 0xffffffffff0f7424 */ /* 0x000fce00078e00ff */
[----:B01----:R-:W-:Y:S05]  /*13c20*/  WARPSYNC.COLLECTIVE R15, `(.L_x_1340) ;  /* 0x000000000f087348 */ /* 0x003fea0003c00000 */
[----:B------:R2:W3:Y:S02]  /*13c30*/  SHFL.IDX P6, R14, R13, R12, R11 ;  /* 0x0000000c0d0e7389 */ /* 0x0004e400000c000b */
[----:B0123--:R-:W-:Y:S01]  /*13c40*/  ENDCOLLECTIVE ;  /* 0x000000000000791b */ /* 0x00ffe20003800000 */
.L_x_1340:
[----:B------:R-:W-:Y:S05]  /*13c50*/  BSYNC B0 ;  /* 0x0000000000007941 */ /* 0x000fea0003800000 */
.L_x_1339:
        /* <DEDUP_REMOVED lines=8> */
.L_x_1341:
[----:B------:R-:W-:Y:S02]  /*13ce0*/  IMAD.MOV.U32 R13, RZ, RZ, R6 ;  /* 0x000000ffff0d7224 */ /* 0x000fe400078e0006 */
[----:B------:R-:W-:Y:S01]  /*13cf0*/  IMAD.MOV.U32 R12, RZ, RZ, 0x1 ;  /* 0x00000001ff0c7424 */ /* 0x000fe200078e00ff */
[----:B------:R-:W-:Y:S02]  /*13d00*/  LOP3.LUT P6, RZ, R17, 0x2, RZ, 0xc0, !PT ;  /* 0x0000000211ff7812 */ /* 0x000fe400078cc0ff */
[----:B------:R-:W-:-:S05]  /*13d10*/  @P4 IADD3 R14, P0, R28, R14, RZ ;  /* 0x0000000e1c0e4210 */ /* 0x000fca0007f1e0ff */
[----:B------:R-:W-:Y:S02]  /*13d20*/  @P4 IMAD.X R3, RZ, RZ, R2, P0 ;  /* 0x000000ffff034224 */ /* 0x000fe400000e0602 */
[----:B------:R-:W-:-:S05]  /*13d30*/  @P4 IMAD.MOV.U32 R2, RZ, RZ, R14 ;  /* 0x000000ffff024224 */ /* 0x000fca00078e000e */
[----:B------:R-:W-:Y:S01]  /*13d40*/  @!PT LDS RZ, [RZ] ;  /* 0x00000000fffff984 */ /* 0x000fe20000000800 */
[----:B------:R-:W-:Y:S01]  /*13d50*/  @!PT LDS RZ, [RZ] ;  /* 0x00000000fffff984 */ /* 0x000fe20000000800 */
[----:B------:R-:W-:Y:S01]  /*13d60*/  @!PT LDS RZ, [RZ] ;  /* 0x00000000fffff984 */ /* 0x000fe20000000800 */
[----:B------:R0:W-:Y:S02]  /*13d70*/  @P4 LDGSTS.E.BYPASS.LTC128B.128 [R4+0x20000], desc[UR52][R2.64], !P6 ;  /* 0x2000000002044fae */ /* 0x0001e4000f101d74 */
[----:B0-----:R-:W-:Y:S05]  /*13d80*/  WARPSYNC.COLLECTIVE R15, `(.L_x_1342) ;  /* 0x000000000f087348 */ /* 0x001fea0003c00000 */
[----:B------:R1:W2:Y:S02]  /*13d90*/  SHFL.IDX P6, R14, R13, R12, R11 ;  /* 0x0000000c0d0e7389 */ /* 0x0002a400000c000b */
[----:B012---:R-:W-:Y:S01]  /*13da0*/  ENDCOLLECTIVE ;  /* 0x000000000000791b */ /* 0x007fe20003800000 */
.L_x_1342:
[----:B------:R-:W-:Y:S01]  /*13db0*/  @!PT LDS RZ, [RZ] ;  /* 0x00000000fffff984 */ /* 0x000fe20000000800 */
[----:B------:R-:W-:Y:S01]  /*13dc0*/  @!PT LDS RZ, [RZ] ;  /* 0x00000000fffff984 */ /* 0x000fe20000000800 */
[----:B------:R-:W-:Y:S01]  /*13dd0*/  @!PT LDS RZ, [RZ] ;  /* 0x00000000fffff984 */ /* 0x000fe20000000800 */
[----:B------:R0:W-:Y:S01]  /*13de0*/  @P4 LDGSTS.E.BYPASS.LTC128B.128 [R4+0x22000], desc[UR52][R2.64+0x80], !P2 ;  /* 0x2200008002044fae */ /* 0x0001e2000d101d74 */
[----:B------:R-:W-:Y:S01]  /*13df0*/  LOP3.LUT P4, RZ, R17, 0x2, RZ, 0xc0, !PT ;  /* 0x0000000211ff7812 */ /* 0x000fe2000788c0ff */
[----:B------:R-:W-:Y:S02]  /*13e00*/  IMAD.MOV.U32 R13, RZ, RZ, R5 ;  /* 0x000000ffff0d7224 */ /* 0x000fe400078e0005 */
[----:B------:R-:W-:-:S10]  /*13e10*/  IMAD.MOV.U32 R7, RZ, RZ, R14 ;  /* 0x000000ffff077224 */ /* 0x000fd400078e000e */
[----:B0-----:R-:W-:Y:S05]  /*13e20*/  WARPSYNC.COLLECTIVE R15, `(.L_x_1343) ;  /* 0x000000000f087348 */ /* 0x001fea0003c00000 */
[----:B------:R1:W2:Y:S02]  /*13e30*/  SHFL.IDX P6, R14, R13, R12, R11 ;  /* 0x0000000c0d0e7389 */ /* 0x0002a400000c000b */
[----:B012---:R-:W-:Y:S01]  /*13e40*/  ENDCOLLECTIVE ;  /* 0x000000000000791b */ /* 0x007fe20003800000 */
.L_x_1343:
[----:B------:R-:W-:Y:S02]  /*13e50*/  IMAD.MOV.U32 R13, RZ, RZ, R6 ;  /* 0x000000ffff0d7224 */ /* 0x000fe400078e0006 */
[----:B------:R-:W-:Y:S01]  /*13e60*/  IMAD.MOV.U32 R12, RZ, RZ, 0x2 ;  /* 0x00000002ff0c7424 */ /* 0x000fe200078e00ff */
[----:B------:R-:W-:-:S05]  /*13e70*/  @P3 IADD3 R14, P0, R28, R14, RZ ;  /* 0x0000000e1c0e3210 */ /* 0x000fca0007f1e0ff */
[----:B------:R-:W-:-:S08]  /*13e80*/  @P3 IMAD.MOV.U32 R2, RZ, RZ, R14 ;  /* 0x000000ffff023224 */ /* 0x000fd000078e000e */
[----:B------:R-:W-:Y:S05]  /*13e90*/  WARPSYNC.COLLECTIVE R15, `(.L_x_1344) ;  /* 0x000000000f087348 */ /* 0x000fea0003c00000 */
[----:B------:R0:W1:Y:S02]  /*13ea0*/  SHFL.IDX P6, R14, R13, R12, R11 ;  /* 0x0000000c0d0e7389 */ /* 0x00006400000c000b */
[----:B01----:R-:W-:Y:S01]  /*13eb0*/  ENDCOLLECTIVE ;  /* 0x000000000000791b */ /* 0x003fe20003800000 */
.L_x_1344:
[----:B------:R-:W-:-:S04]  /*13ec0*/  @P3 IMAD.X R7, RZ, RZ, R7, P0 ;  /* 0x000000ffff073224 */ /* 0x000fc800000e0607 */
[----:B------:R-:W-:-:S05]  /*13ed0*/  @P3 IMAD.MOV.U32 R3, RZ, RZ, R7 ;  /* 0x000000ffff033224 */ /* 0x000fca00078e0007 */
[----:B------:R-:W-:Y:S01]  /*13ee0*/  @!PT LDS RZ, [RZ] ;  /* 0x00000000fffff984 */ /* 0x000fe20000000800 */
[----:B------:R-:W-:Y:S01]  /*13ef0*/  @!PT LDS RZ, [RZ] ;  /* 0x00000000fffff984 */ /* 0x000fe20000000800 */
[----:B------:R-:W-:Y:S01]  /*13f00*/  @!PT LDS RZ, [RZ] ;  /* 0x00000000fffff984 */ /* 0x000fe20000000800 */
[----:B------:R0:W-:Y:S01]  /*13f10*/  @P3 LDGSTS.E.BYPASS.LTC128B.128 [R4+0x20800], desc[UR52][R2.64], !P4 ;  /* 0x2080000002043fae */ /* 0x0001e2000e101d74 */
[----:B------:R-:W-:-:S03]  /*13f20*/  IMAD.MOV.U32 R13, RZ, RZ, R5 ;  /* 0x000000ffff0d7224 */ /* 0x000fc600078e0005 */
[----:B------:R0:W-:Y:S01]  /*13f30*/  @P3 LDGSTS.E.BYPASS.LTC128B.128 [R4+0x22800], desc[UR52][R2.64+0x80], !P2 ;  /* 0x2280008002043fae */ /* 0x0001e2000d101d74 */
[----:B------:R-:W-:-:S07]  /*13f40*/  IMAD.MOV.U32 R7, RZ, RZ, R14 ;  /* 0x000000ffff077224 */ /* 0x000fce00078e000e */
[----:B0-----:R-:W-:Y:S05]  /*13f50*/  WARPSYNC.COLLECTIVE R15, `(.L_x_1345) ;  /* 0x000000000f087348 */ /* 0x001fea0003c00000 */
[----:B------:R1:W2:Y:S02]  /*13f60*/  SHFL.IDX P6, R14, R13, R12, R11 ;  /* 0x0000000c0d0e7389 */ /* 0x0002a400000c000b */
[----:B012---:R-:W-:Y:S01]  /*13f70*/  ENDCOLLECTIVE ;  /* 0x000000000000791b */ /* 0x007fe20003800000 */
.L_x_1345:
[----:B------:R-:W-:Y:S02]  /*13f80*/  IMAD.MOV.U32 R13, RZ, RZ, R6 ;  /* 0x000000ffff0d7224 */ /* 0x000fe400078e0006 */
[----:B------:R-:W-:Y:S01]  /*13f90*/  IMAD.MOV.U32 R12, RZ, RZ, 0x3 ;  /* 0x00000003ff0c7424 */ /* 0x000fe200078e00ff */
[----:B------:R-:W-:-:S05]  /*13fa0*/  @P1 IADD3 R14, P0, R28, R14, RZ ;  /* 0x0000000e1c0e1210 */ /* 0x000fca0007f1e0ff */
[----:B------:R-:W-:-:S08]  /*13fb0*/  @P1 IMAD.MOV.U32 R2, RZ, RZ, R14 ;  /* 0x000000ffff021224 */ /* 0x000fd000078e000e */
[----:B------:R-:W-:Y:S05]  /*13fc0*/  WARPSYNC.COLLECTIVE R15, `(.L_x_1346) ;  /* 0x000000000f087348 */ /* 0x000fea0003c00000 */
[----:B------:R0:W1:Y:S02]  /*13fd0*/  SHFL.IDX P6, R14, R13, R12, R11 ;  /* 0x0000000c0d0e7389 */ /* 0x00006400000c000b */
[----:B01----:R-:W-:Y:S01]  /*13fe0*/  ENDCOLLECTIVE ;  /* 0x000000000000791b */ /* 0x003fe20003800000 */
.L_x_1346:
        /* <DEDUP_REMOVED lines=12> */
.L_x_1347:
[----:B------:R-:W-:Y:S05]  /*140b0*/  BRA `(.L_x_1348) ;  /* 0xffffffc400407947 */ /* 0x000fea000383ffff */
.L_x_1270:
[----:B------:R-:W-:Y:S02]  /*140c0*/  IMAD.MOV.U32 R13, RZ, RZ, R5 ;  /* 0x000000ffff0d7224 */ /* 0x000fe400078e0005 */
[----:B------:R-:W-:Y:S02]  /*140d0*/  IMAD.MOV.U32 R12, RZ, RZ, RZ ;  /* 0x000000ffff0c7224 */ /* 0x000fe400078e00ff */
[----:B------:R-:W-:Y:S02]  /*140e0*/  IMAD.MOV.U32 R11, RZ, RZ, 0x181f ;  /* 0x0000181fff0b7424 */ /* 0x000fe400078e00ff */
[----:B------:R-:W-:Y:S02]  /*140f0*/  IMAD.MOV.U32 R15, RZ, RZ, -0x1 ;  /* 0xffffffffff0f7424 */ /* 0x000fe400078e00ff */
[----:B------:R-:W-:-:S07]  /*14100*/  VIADD R4, R10, UR43 ;  /* 0x0000002b0a047c36 */ /* 0x000fce0008000000 */
[----:B-----5:R-:W-:Y:S05]  /*14110*/  WARPSYNC.COLLECTIVE R15, `(.L_x_1349) ;  /* 0x000000000f087348 */ /* 0x020fea0003c00000 */
[----:B------:R0:W1:Y:S02]  /*14120*/  SHFL.IDX P6, R14, R13, R12, R11 ;  /* 0x0000000c0d0e7389 */ /* 0x00006400000c000b */
[----:B01---5:R-:W-:Y:S01]  /*14130*/  ENDCOLLECTIVE ;  /* 0x000000000000791b */ /* 0x023fe20003800000 */
.L_x_1349:
[C---:B------:R-:W-:Y:S01]  /*14140*/  VIADD R6, R4.reuse, 0x10 ;  /* 0x0000001004067836 */ /* 0x040fe20000000000 */
[----:B------:R-:W-:Y:S01]  /*14150*/  ISETP.GE.AND P1, PT, R4, UR41, PT ;  /* 0x0000002904007c0c */ /* 0x000fe2000bf26270 */
[----:B------:R-:W-:Y:S02]  /*14160*/  IMAD.MOV.U32 R13, RZ, RZ, R0 ;  /* 0x000000ffff0d7224 */ /* 0x000fe400078e0000 */
[----:B------:R-:W-:-:S10]  /*14170*/  IMAD.MOV.U32 R2, RZ, RZ, R14 ;  /* 0x000000ffff027224 */ /* 0x000fd400078e000e */
[----:B------:R-:W-:Y:S05]  /*14180*/  WARPSYNC.COLLECTIVE R15, `(.L_x_1350) ;  /* 0x000000000f087348 */ /* 0x000fea0003c00000 */
[----:B------:R0:W1:Y:S02]  /*14190*/  SHFL.IDX P6, R14, R13, R12, R11 ;  /* 0x0000000c0d0e7389 */ /* 0x00006400000c000b */
[----:B01----:R-:W-:Y:S01]  /*141a0*/  ENDCOLLECTIVE ;  /* 0x000000000000791b */ /* 0x003fe20003800000 */
.L_x_1350:
        /* <DEDUP_REMOVED lines=8> */
.L_x_1351:
        /* <DEDUP_REMOVED lines=11> */
.L_x_1352:
[----:B------:R-:W-:Y:S02]  /*142e0*/  IMAD.MOV.U32 R13, RZ, RZ, R5 ;  /* 0x000000ffff0d7224 */ /* 0x000fe400078e0005 */
[----:B------:R-:W-:Y:S01]  /*142f0*/  IMAD.MOV.U32 R12, RZ, RZ, 0x2 ;  /* 0x00000002ff0c7424 */ /* 0x000fe200078e00ff */
[----:B------:R-:W-:-:S05]  /*14300*/  @!P1 IADD3 R14, P0, R28, R14, RZ ;  /* 0x0000000e1c0e9210 */ /* 0x000fca0007f1e0ff */
[----:B------:R-:W-:-:S08]  /*14310*/  @!P1 IMAD.MOV.U32 R2, RZ, RZ, R14 ;  /* 0x000000ffff029224 */ /* 0x000fd000078e000e */
[----:B------:R-:W-:Y:S05]  /*14320*/  WARPSYNC.COLLECTIVE R15, `(.L_x_1353) ;  /* 0x000000000f087348 */ /* 0x000fea0003c00000 */
[----:B------:R0:W1:Y:S02]  /*14330*/  SHFL.IDX P6, R14, R13, R12, R11 ;  /* 0x0000000c0d0e7389 */ /* 0x00006400000c000b */
[----:B01----:R-:W-:Y:S01]  /*14340*/  ENDCOLLECTIVE ;  /* 0x000000000000791b */ /* 0x003fe20003800000 */
.L_x_1353:
        /* <DEDUP_REMOVED lines=14> */
.L_x_1354:
[----:B------:R-:W-:Y:S02]  /*14430*/  IMAD.MOV.U32 R13, RZ, RZ, R5 ;  /* 0x000000ffff0d7224 */ /* 0x000fe400078e0005 */
[----:B------:R-:W-:Y:S01]  /*14440*/  IMAD.MOV.U32 R12, RZ, RZ, 0x3 ;  /* 0x00000003ff0c7424 */ /* 0x000fe200078e00ff */
[----:B------:R-:W-:-:S05]  /*14450*/  @!P1 IADD3 R14, P0, R28, R14, RZ ;  /* 0x0000000e1c0e9210 */ /* 0x000fca0007f1e0ff */
[----:B------:R-:W-:-:S08]  /*14460*/  @!P1 IMAD.MOV.U32 R2, RZ, RZ, R14 ;  /* 0x000000ffff029224 */ /* 0x000fd000078e000e */
[----:B------:R-:W-:Y:S05]  /*14470*/  WARPSYNC.COLLECTIVE R15, `(.L_x_1355) ;  /* 0x000000000f087348 */ /* 0x000fea0003c00000 */
[----:B------:R0:W1:Y:S02]  /*14480*/  SHFL.IDX P6, R14, R13, R12, R11 ;  /* 0x0000000c0d0e7389 */ /* 0x00006400000c000b */
[----:B01----:R-:W-:Y:S01]  /*14490*/  ENDCOLLECTIVE ;  /* 0x000000000000791b */ /* 0x003fe20003800000 */
.L_x_1355:
        /* <DEDUP_REMOVED lines=14> */
.L_x_1356:
[----:B------:R-:W-:Y:S02]  /*14580*/  IMAD.MOV.U32 R13, RZ, RZ, R5 ;  /* 0x000000ffff0d7224 */ /* 0x000fe400078e0005 */
[----:B------:R-:W-:Y:S01]  /*14590*/  IMAD.MOV.U32 R12, RZ, RZ, 0x4 ;  /* 0x00000004ff0c7424 */ /* 0x000fe200078e00ff */
[----:B------:R-:W-:-:S05]  /*145a0*/  @!P1 IADD3 R14, P0, R28, R14, RZ ;  /* 0x0000000e1c0e9210 */ /* 0x000fca0007f1e0ff */
[----:B------:R-:W-:-:S08]  /*145b0*/  @!P1 IMAD.MOV.U32 R2, RZ, RZ, R14 ;  /* 0x000000ffff029224 */ /* 0x000fd000078e000e */
[----:B------:R-:W-:Y:S05]  /*145c0*/  WARPSYNC.COLLECTIVE R15, `(.L_x_1357) ;  /* 0x000000000f087348 */ /* 0x000fea0003c00000 */
[----:B------:R0:W1:Y:S02]  /*145d0*/  SHFL.IDX P6, R14, R13, R12, R11 ;  /* 0x0000000c0d0e7389 */ /* 0x00006400000c000b */
[----:B01----:R-:W-:Y:S01]  /*145e0*/  ENDCOLLECTIVE ;  /* 0x000000000000791b */ /* 0x003fe20003800000 */
.L_x_1357:
        /* <DEDUP_REMOVED lines=14> */
.L_x_1358:
[----:B------:R-:W-:Y:S02]  /*146d0*/  IMAD.MOV.U32 R13, RZ, RZ, R5 ;  /* 0x000000ffff0d7224 */ /* 0x000fe400078e0005 */
[----:B------:R-:W-:Y:S01]  /*146e0*/  IMAD.MOV.U32 R12, RZ, RZ, 0x5 ;  /* 0x00000005ff0c7424 */ /* 0x000fe200078e00ff */
[----:B------:R-:W-:-:S05]  /*146f0*/  @!P1 IADD3 R14, P0, R28, R14, RZ ;  /* 0x0000000e1c0e9210 */ /* 0x000fca0007f1e0ff */
[----:B------:R-:W-:-:S08]  /*14700*/  @!P1 IMAD.MOV.U32 R2, RZ, RZ, R14 ;  /* 0x000000ffff029224 */ /* 0x000fd000078e000e */
[----:B------:R-:W-:Y:S05]  /*14710*/  WARPSYNC.COLLECTIVE R15, `(.L_x_1359) ;  /* 0x000000000f087348 */ /* 0x000fea0003c00000 */
[----:B------:R0:W1:Y:S02]  /*14720*/  SHFL.IDX P6, R14, R13, R12, R11 ;  /* 0x0000000c0d0e7389 */ /* 0x00006400000c000b */
[----:B01----:R-:W-:Y:S01]  /*14730*/  ENDCOLLECTIVE ;  /* 0x000000000000791b */ /* 0x003fe20003800000 */
.L_x_1359:
        /* <DEDUP_REMOVED lines=14> */
.L_x_1360:
[----:B------:R-:W-:Y:S02]  /*14820*/  IMAD.MOV.U32 R13, RZ, RZ, R5 ;  /* 0x000000ffff0d7224 */ /* 0x000fe400078e0005 */
[----:B------:R-:W-:Y:S01]  /*14830*/  IMAD.MOV.U32 R12, RZ, RZ, 0x6 ;  /* 0x00000006ff0c7424 */ /* 0x000fe200078e00ff */
[----:B------:R-:W-:-:S05]  /*14840*/  @!P1 IADD3 R14, P0, R28, R14, RZ ;  /* 0x0000000e1c0e9210 */ /* 0x000fca0007f1e0ff */
[----:B------:R-:W-:-:S08]  /*14850*/  @!P1 IMAD.MOV.U32 R2, RZ, RZ, R14 ;  /* 0x000000ffff029224 */ /* 0x000fd000078e000e */
[----:B------:R-:W-:Y:S05]  /*14860*/  WARPSYNC.COLLECTIVE R15, `(.L_x_1361) ;  /* 0x000000000f087348 */ /* 0x000fea0003c00000 */
[----:B------:R0:W1:Y:S02]  /*14870*/  SHFL.IDX P6, R14, R13, R12, R11 ;  /* 0x0000000c0d0e7389 */ /* 0x00006400000c000b */
[----:B01----:R-:W-:Y:S01]  /*14880*/  ENDCOLLECTIVE ;  /* 0x000000000000791b */ /* 0x003fe20003800000 */
.L_x_1361:
        /* <DEDUP_REMOVED lines=14> */
.L_x_1362:
[----:B------:R-:W-:Y:S02]  /*14970*/  IMAD.MOV.U32 R13, RZ, RZ, R5 ;  /* 0x000000ffff0d7224 */ /* 0x000fe400078e0005 */
[----:B------:R-:W-:Y:S01]  /*14980*/  IMAD.MOV.U32 R12, RZ, RZ, 0x7 ;  /* 0x00000007ff0c7424 */ /* 0x000fe200078e00ff */
[----:B------:R-:W-:-:S05]  /*14990*/  @!P1 IADD3 R14, P0, R28, R14, RZ ;  /* 0x0000000e1c0e9210 */ /* 0x000fca0007f1e0ff */
[----:B------:R-:W-:-:S08]  /*149a0*/  @!P1 IMAD.MOV.U32 R2, RZ, RZ, R14 ;  /* 0x000000ffff029224 */ /* 0x000fd000078e000e */
[----:B------:R-:W-:Y:S05]  /*149b0*/  WARPSYNC.COLLECTIVE R15, `(.L_x_1363) ;  /* 0x000000000f087348 */ /* 0x000fea0003c00000 */
[----:B------:R0:W1:Y:S02]  /*149c0*/  SHFL.IDX P6, R14, R13, R12, R11 ;  /* 0x0000000c0d0e7389 */ /* 0x00006400000c000b */
[----:B01----:R-:W-:Y:S01]  /*149d0*/  ENDCOLLECTIVE ;  /* 0x000000000000791b */ /* 0x003fe20003800000 */
.L_x_1363:
        /* <DEDUP_REMOVED lines=12> */
.L_x_1364:
[----:B------:R-:W-:Y:S05]  /*14aa0*/  BRA `(.L_x_1365) ;  /* 0xffffffc4006c7947 */ /* 0x000fea000383ffff */
.L_x_1273:
[----:B0-----:R0:W1:Y:S02]  /*14ab0*/  SYNCS.PHASECHK.TRANS64.TRYWAIT P0, [R16+URZ+0x28420], R3 ;  /* 0x02842003100075a7 */ /* 0x001064000800017f */
[----:B-1----:R-:W-:Y:S05]  /*14ac0*/  @!P0 NANOSLEEP.SYNCS 0x989680 ;  /* 0x009896800000895d */ /* 0x002fea0003900000 */
[----:B------:R-:W1:Y:S02]  /*14ad0*/  @!P0 SYNCS.PHASECHK.TRANS64 P0, [R16+URZ+0x28420], R3 ;  /* 0x02842003100085a7 */ /* 0x000e64000800007f */
[----:B-1----:R-:W-:Y:S05]  /*14ae0*/  @!P0 BRA `(.L_x_1273) ;  /* 0xfffffffc00f08947 */ /* 0x002fea000383ffff */
[----:B------:R-:W-:Y:S05]  /*14af0*/  BRA `(.L_x_1366) ;  /* 0xffffffc400cc7947 */ /* 0x000fea000383ffff */
.L_x_1277:
[----:B-1----:R1:W2:Y:S02]  /*14b00*/  SYNCS.PHASECHK.TRANS64.TRYWAIT P0, [R0+URZ+0x28480], R20 ;  /* 0x02848014000075a7 */ /* 0x0022a4000800017f */
[----:B--2---:R-:W-:Y:S05]  /*14b10*/  @!P0 NANOSLEEP.SYNCS 0x989680 ;  /* 0x009896800000895d */ /* 0x004fea0003900000 */
[----:B------:R-:W2:Y:S02]  /*14b20*/  @!P0 SYNCS.PHASECHK.TRANS64 P0, [R0+URZ+0x28480], R20 ;  /* 0x02848014000085a7 */ /* 0x000ea4000800007f */
[----:B--2---:R-:W-:Y:S05]  /*14b30*/  @!P0 BRA `(.L_x_1277) ;  /* 0xfffffffc00f08947 */ /* 0x004fea000383ffff */
[----:B------:R-:W-:Y:S05]  /*14b40*/  BRA `(.L_x_1367) ;  /* 0xffffffc8009c7947 */ /* 0x000fea000383ffff */
.L_x_1278:
[----:B------:R-:W-:Y:S01]  /*14b50*/  BSSY B0, `(.L_x_1368) ;  /* 0x0000008000007945 */ /* 0x000fe20003800000 */
[----:B------:R-:W-:Y:S02]  /*14b60*/  IMAD.MOV.U32 R13, RZ, RZ, R22 ;  /* 0x000000ffff0d7224 */ /* 0x000fe400078e0016 */
[----:B------:R-:W-:Y:S02]  /*14b70*/  IMAD.MOV.U32 R12, RZ, RZ, RZ ;  /* 0x000000ffff0c7224 */ /* 0x000fe400078e00ff */
[----:B------:R-:W-:Y:S02]  /*14b80*/  IMAD.MOV.U32 R11, RZ, RZ, 0x181f ;  /* 0x0000181fff0b7424 */ /* 0x000fe400078e00ff */
[----:B------:R-:W-:-:S07]  /*14b90*/  IMAD.MOV.U32 R15, RZ, RZ, -0x1 ;  /* 0xffffffffff0f7424 */ /* 0x000fce00078e00ff */
[----:B-1----:R-:W-:Y:S05]  /*14ba0*/  WARPSYNC.COLLECTIVE R15, `(.L_x_1369) ;  /* 0x000000000f087348 */ /* 0x002fea0003c00000 */
[----:B------:R0:W2:Y:S02]  /*14bb0*/  SHFL.IDX P6, R14, R13, R12, R11 ;  /* 0x0000000c0d0e7389 */ /* 0x0000a400000c000b */
[----:B012---:R-:W-:Y:S01]  /*14bc0*/  ENDCOLLECTIVE ;  /* 0x000000000000791b */ /* 0x007fe20003800000 */
.L_x_1369:
[----:B------:R-:W-:Y:S05]  /*14bd0*/  BSYNC B0 ;  /* 0x0000000000007941 */ /* 0x000fea0003800000 */
.L_x_1368:
        /* <DEDUP_REMOVED lines=9> */
.L_x_1370:
[----:B------:R-:W-:Y:S02]  /*14c70*/  IMAD.MOV.U32 R13, RZ, RZ, R22 ;  /* 0x000000ffff0d7224 */ /* 0x000fe400078e0016 */
[----:B------:R-:W-:Y:S02]  /*14c80*/  IMAD.MOV.U32 R12, RZ, RZ, 0x1 ;  /* 0x00000001ff0c7424 */ /* 0x000fe400078e00ff */
[----:B------:R-:W-:-:S07]  /*14c90*/  IMAD.MOV.U32 R2, RZ, RZ, R14 ;  /* 0x000000ffff027224 */ /* 0x000fce00078e000e */
[----:B------:R-:W-:Y:S05]  /*14ca0*/  WARPSYNC.COLLECTIVE R15, `(.L_x_1371) ;  /* 0x000000000f087348 */ /* 0x000fea0003c00000 */
[----:B------:R0:W1:Y:S02]  /*14cb0*/  SHFL.IDX P6, R14, R13, R12, R11 ;  /* 0x0000000c0d0e7389 */ /* 0x00006400000c000b */
[----:B01----:R-:W-:Y:S01]  /*14cc0*/  ENDCOLLECTIVE ;  /* 0x000000000000791b */ /* 0x003fe20003800000 */
.L_x_1371:
        /* <DEDUP_REMOVED lines=12> */
.L_x_1372:
[----:B------:R-:W-:Y:S02]  /*14d90*/  IMAD.MOV.U32 R13, RZ, RZ, R22 ;  /* 0x000000ffff0d7224 */ /* 0x000fe400078e0016 */
[----:B------:R-:W-:Y:S02]  /*14da0*/  IMAD.MOV.U32 R12, RZ, RZ, 0x2 ;  /* 0x00000002ff0c7424 */ /* 0x000fe400078e00ff */
[----:B------:R-:W-:-:S07]  /*14db0*/  IMAD.MOV.U32 R2, RZ, RZ, R14 ;  /* 0x000000ffff027224 */ /* 0x000fce00078e000e */
[----:B------:R-:W-:Y:S05]  /*14dc0*/  WARPSYNC.COLLECTIVE R15, `(.L_x_1373) ;  /* 0x000000000f087348 */ /* 0x000fea0003c00000 */
[----:B------:R0:W1:Y:S02]  /*14dd0*/  SHFL.IDX P6, R14, R13, R12, R11 ;  /* 0x0000000c0d0e7389 */ /* 0x00006400000c000b */
[----:B01----:R-:W-:Y:S01]  /*14de0*/  ENDCOLLECTIVE ;  /* 0x000000000000791b */ /* 0x003fe20003800000 */
.L_x_1373:
        /* <DEDUP_REMOVED lines=12> */
.L_x_1374:
[----:B------:R-:W-:Y:S02]  /*14eb0*/  IMAD.MOV.U32 R13, RZ, RZ, R22 ;  /* 0x000000ffff0d7224 */ /* 0x000fe400078e0016 */
[----:B------:R-:W-:Y:S02]  /*14ec0*/  IMAD.MOV.U32 R12, RZ, RZ, 0x3 ;  /* 0x00000003ff0c7424 */ /* 0x000fe400078e00ff */
[----:B------:R-:W-:-:S07]  /*14ed0*/  IMAD.MOV.U32 R2, RZ, RZ, R14 ;  /* 0x000000ffff027224 */ /* 0x000fce00078e000e */
[----:B------:R-:W-:Y:S05]  /*14ee0*/  WARPSYNC.COLLECTIVE R15, `(.L_x_1375) ;  /* 0x000000000f087348 */ /* 0x000fea0003c00000 */
[----:B------:R0:W1:Y:S02]  /*14ef0*/  SHFL.IDX P6, R14, R13, R12, R11 ;  /* 0x0000000c0d0e7389 */ /* 0x00006400000c000b */
[----:B01----:R-:W-:Y:S01]  /*14f00*/  ENDCOLLECTIVE ;  /* 0x000000000000791b */ /* 0x003fe20003800000 */
.L_x_1375:
        /* <DEDUP_REMOVED lines=12> */
.L_x_1376:
[----:B------:R-:W-:Y:S01]  /*14fd0*/  IMAD.MOV.U32 R2, RZ, RZ, R14 ;  /* 0x000000ffff027224 */ /* 0x000fe200078e000e */
[----:B------:R-:W-:Y:S06]  /*14fe0*/  BRA `(.L_x_1377) ;  /* 0xffffffc8002c7947 */ /* 0x000fec000383ffff */
.L_x_1283:
[----:B---3--:R3:W4:Y:S02]  /*14ff0*/  SYNCS.PHASECHK.TRANS64.TRYWAIT P0, [R0+URZ+0x28440], R20 ;  /* 0x02844014000075a7 */ /* 0x008724000800017f */
[----:B----4-:R-:W-:Y:S05]  /*15000*/  @!P0 NANOSLEEP.SYNCS 0x989680 ;  /* 0x009896800000895d */ /* 0x010fea0003900000 */
[----:B------:R-:W4:Y:S02]  /*15010*/  @!P0 SYNCS.PHASECHK.TRANS64 P0, [R0+URZ+0x28440], R20 ;  /* 0x02844014000085a7 */ /* 0x000f24000800007f */
[----:B----4-:R-:W-:Y:S05]  /*15020*/  @!P0 BRA `(.L_x_1283) ;  /* 0xfffffffc00f08947 */ /* 0x010fea000383ffff */
[----:B------:R-:W-:Y:S05]  /*15030*/  BRA `(.L_x_1378) ;  /* 0xffffffc800807947 */ /* 0x000fea000383ffff */
.L_x_1284:
[----:B------:R-:W-:Y:S01]  /*15040*/  BSSY B0, `(.L_x_1379) ;  /* 0x0000008000007945 */ /* 0x000fe20003800000 */
[----:B------:R-:W-:Y:S02]  /*15050*/  IMAD.MOV.U32 R13, RZ, RZ, R10 ;  /* 0x000000ffff0d7224 */ /* 0x000fe400078e000a */
[----:B------:R-:W-:Y:S02]  /*15060*/  IMAD.MOV.U32 R12, RZ, RZ, RZ ;  /* 0x000000ffff0c7224 */ /* 0x000fe400078e00ff */
[----:B------:R-:W-:Y:S02]  /*15070*/  IMAD.MOV.U32 R11, RZ, RZ, 0x181f ;  /* 0x0000181fff0b7424 */ /* 0x000fe400078e00ff */
[----:B------:R-:W-:-:S07]  /*15080*/  IMAD.MOV.U32 R15, RZ, RZ, -0x1 ;  /* 0xffffffffff0f7424 */ /* 0x000fce00078e00ff */
[----:B0123--:R-:W-:Y:S05]  /*15090*/  WARPSYNC.COLLECTIVE R15, `(.L_x_1380) ;  /* 0x000000000f087348 */ /* 0x00ffea0003c00000 */
[----:B------:R4:W0:Y:S02]  /*150a0*/  SHFL.IDX P6, R14, R13, R12, R11 ;  /* 0x0000000c0d0e7389 */ /* 0x00082400000c000b */
[----:B01234-:R-:W-:Y:S01]  /*150b0*/  ENDCOLLECTIVE ;  /* 0x000000000000791b */ /* 0x01ffe20003800000 */
.L_x_1380:
[----:B------:R-:W-:Y:S05]  /*150c0*/  BSYNC B0 ;  /* 0x0000000000007941 */ /* 0x000fea0003800000 */
.L_x_1379:
        /* <DEDUP_REMOVED lines=8> */
.L_x_1381:
[----:B------:R-:W-:Y:S02]  /*15150*/  IMAD.MOV.U32 R13, RZ, RZ, R10 ;  /* 0x000000ffff0d7224 */ /* 0x000fe400078e000a */
[----:B------:R-:W-:Y:S01]  /*15160*/  IMAD.MOV.U32 R12, RZ, RZ, 0x1 ;  /* 0x00000001ff0c7424 */ /* 0x000fe200078e00ff */
[----:B------:R-:W-:-:S13]  /*15170*/  IADD3 R2, P0, R28, R14, RZ ;  /* 0x0000000e1c027210 */ /* 0x000fda0007f1e0ff */
[----:B------:R-:W-:Y:S05]  /*15180*/  WARPSYNC.COLLECTIVE R15, `(.L_x_1382) ;  /* 0x000000000f087348 */ /* 0x000fea0003c00000 */
[----:B------:R0:W1:Y:S02]  /*15190*/  SHFL.IDX P6, R14, R13, R12, R11 ;  /* 0x0000000c0d0e7389 */ /* 0x00006400000c000b */
[----:B01----:R-:W-:Y:S01]  /*151a0*/  ENDCOLLECTIVE ;  /* 0x000000000000791b */ /* 0x003fe20003800000 */
.L_x_1382:
        /* <DEDUP_REMOVED lines=11> */
.L_x_1383:
[----:B------:R-:W-:Y:S02]  /*15260*/  IMAD.MOV.U32 R13, RZ, RZ, R10 ;  /* 0x000000ffff0d7224 */ /* 0x000fe400078e000a */
[----:B------:R-:W-:Y:S01]  /*15270*/  IMAD.MOV.U32 R12, RZ, RZ, 0x2 ;  /* 0x00000002ff0c7424 */ /* 0x000fe200078e00ff */
[----:B------:R-:W-:-:S13]  /*15280*/  IADD3 R2, P0, R28, R14, RZ ;  /* 0x0000000e1c027210 */ /* 0x000fda0007f1e0ff */
[----:B------:R-:W-:Y:S05]  /*15290*/  WARPSYNC.COLLECTIVE R15, `(.L_x_1384) ;  /* 0x000000000f087348 */ /* 0x000fea0003c00000 */
[----:B------:R0:W1:Y:S02]  /*152a0*/  SHFL.IDX P6, R14, R13, R12, R11 ;  /* 0x0000000c0d0e7389 */ /* 0x00006400000c000b */
[----:B01----:R-:W-:Y:S01]  /*152b0*/  ENDCOLLECTIVE ;  /* 0x000000000000791b */ /* 0x003fe20003800000 */
.L_x_1384:
        /* <DEDUP_REMOVED lines=11> */
.L_x_1385:
[----:B------:R-:W-:Y:S02]  /*15370*/  IMAD.MOV.U32 R13, RZ, RZ, R10 ;  /* 0x000000ffff0d7224 */ /* 0x000fe400078e000a */
[----:B------:R-:W-:Y:S01]  /*15380*/  IMAD.MOV.U32 R12, RZ, RZ, 0x3 ;  /* 0x00000003ff0c7424 */ /* 0x000fe200078e00ff */
[----:B------:R-:W-:-:S13]  /*15390*/  IADD3 R2, P0, R28, R14, RZ ;  /* 0x0000000e1c027210 */ /* 0x000fda0007f1e0ff */
[----:B------:R-:W-:Y:S05]  /*153a0*/  WARPSYNC.COLLECTIVE R15, `(.L_x_1386) ;  /* 0x000000000f087348 */ /* 0x000fea0003c00000 */
[----:B------:R0:W1:Y:S02]  /*153b0*/  SHFL.IDX P6, R14, R13, R12, R11 ;  /* 0x0000000c0d0e7389 */ /* 0x00006400000c000b */
[----:B01----:R-:W-:Y:S01]  /*153c0*/  ENDCOLLECTIVE ;  /* 0x000000000000791b */ /* 0x003fe20003800000 */
.L_x_1386:
        /* <DEDUP_REMOVED lines=11> */
.L_x_1387:
[----:B------:R-:W-:Y:S05]  /*15480*/  BRA `(.L_x_1388) ;  /* 0xffffffc800147947 */ /* 0x000fea000383ffff */
.L_x_1289:
[----:B0-----:R0:W1:Y:S02]  /*15490*/  SYNCS.PHASECHK.TRANS64.TRYWAIT P2, [R0+URZ+0x28470], R3 ;  /* 0x02847003000075a7 */ /* 0x001064000804017f */
[----:B-1----:R-:W-:Y:S05]  /*154a0*/  @!P2 NANOSLEEP.SYNCS 0x989680 ;  /* 0x009896800000a95d */ /* 0x002fea0003900000 */
[----:B------:R-:W1:Y:S02]  /*154b0*/  @!P2 SYNCS.PHASECHK.TRANS64 P2, [R0+URZ+0x28470], R3 ;  /* 0x028470030000a5a7 */ /* 0x000e64000804007f */
[----:B-1----:R-:W-:Y:S05]  /*154c0*/  @!P2 BRA `(.L_x_1289) ;  /* 0xfffffffc00f0a947 */ /* 0x002fea000383ffff */
[----:B------:R-:W-:Y:S05]  /*154d0*/  BRA `(.L_x_1389) ;  /* 0xffffffc8007c7947 */ /* 0x000fea000383ffff */
.L_x_1291:
[----:B0-----:R0:W1:Y:S02]  /*154e0*/  SYNCS.PHASECHK.TRANS64.TRYWAIT P2, [R0+URZ+0x28460], R7 ;  /* 0x02846007000075a7 */ /* 0x001064000804017f */
[----:B-1----:R-:W-:Y:S05]  /*154f0*/  @!P2 NANOSLEEP.SYNCS 0x989680 ;  /* 0x009896800000a95d */ /* 0x002fea0003900000 */
[----:B------:R-:W1:Y:S02]  /*15500*/  @!P2 SYNCS.PHASECHK.TRANS64 P2, [R0+URZ+0x28460], R7 ;  /* 0x028460070000a5a7 */ /* 0x000e64000804007f */
[----:B-1----:R-:W-:Y:S05]  /*15510*/  @!P2 BRA `(.L_x_1291) ;  /* 0xfffffffc00f0a947 */ /* 0x002fea000383ffff */
[----:B------:R-:W-:Y:S05]  /*15520*/  BRA `(.L_x_1390) ;  /* 0xffffffc8008c7947 */ /* 0x000fea000383ffff */
.L_x_1299:
[----:B0-----:R0:W2:Y:S02]  /*15530*/  SYNCS.PHASECHK.TRANS64.TRYWAIT P2, [R18+URZ+0x28470], R3 ;  /* 0x02847003120075a7 */ /* 0x0010a4000804017f */
[----:B--2---:R-:W-:Y:S05]  /*15540*/  @!P2 NANOSLEEP.SYNCS 0x989680 ;  /* 0x009896800000a95d */ /* 0x004fea0003900000 */
[----:B------:R-:W2:Y:S02]  /*15550*/  @!P2 SYNCS.PHASECHK.TRANS64 P2, [R18+URZ+0x28470], R3 ;  /* 0x028470031200a5a7 */ /* 0x000ea4000804007f */
[----:B--2---:R-:W-:Y:S05]  /*15560*/  @!P2 BRA `(.L_x_1299) ;  /* 0xfffffffc00f0a947 */ /* 0x004fea000383ffff */
[----:B------:R-:W-:Y:S05]  /*15570*/  BRA `(.L_x_1391) ;  /* 0xffffffd000387947 */ /* 0x000fea000383ffff */
.L_x_1301:
[----:B0-----:R0:W1:Y:S02]  /*15580*/  SYNCS.PHASECHK.TRANS64.TRYWAIT P2, [R18+URZ+0x28460], R3 ;  /* 0x02846003120075a7 */ /* 0x001064000804017f */
[----:B-1----:R-:W-:Y:S05]  /*15590*/  @!P2 NANOSLEEP.SYNCS 0x989680 ;  /* 0x009896800000a95d */ /* 0x002fea0003900000 */
[----:B------:R-:W1:Y:S02]  /*155a0*/  @!P2 SYNCS.PHASECHK.TRANS64 P2, [R18+URZ+0x28460], R3 ;  /* 0x028460031200a5a7 */ /* 0x000e64000804007f */
[----:B-1----:R-:W-:Y:S05]  /*155b0*/  @!P2 BRA `(.L_x_1301) ;  /* 0xfffffffc00f0a947 */ /* 0x002fea000383ffff */
[----:B------:R-:W-:Y:S05]  /*155c0*/  BRA `(.L_x_1392) ;  /* 0xffffffd000487947 */ /* 0x000fea000383ffff */
.L_x_1308:
[----:B0-----:R0:W2:Y:S02]  /*155d0*/  SYNCS.PHASECHK.TRANS64.TRYWAIT P0, [R5+URZ+0x28420], R0 ;  /* 0x02842000050075a7 */ /* 0x0010a4000800017f */
[----:B--2---:R-:W-:Y:S05]  /*155e0*/  @!P0 NANOSLEEP.SYNCS 0x989680 ;  /* 0x009896800000895d */ /* 0x004fea0003900000 */
[----:B------:R-:W2:Y:S02]  /*155f0*/  @!P0 SYNCS.PHASECHK.TRANS64 P0, [R5+URZ+0x28420], R0 ;  /* 0x02842000050085a7 */ /* 0x000ea4000800007f */
[----:B--2---:R-:W-:Y:S05]  /*15600*/  @!P0 BRA `(.L_x_1308) ;  /* 0xfffffffc00f08947 */ /* 0x004fea000383ffff */
[----:B------:R-:W-:Y:S05]  /*15610*/  BRA `(.L_x_1393) ;  /* 0xffffffd8001c7947 */ /* 0x000fea000383ffff */
.L_x_1309:
[----:B------:R-:W2:Y:S01]  /*15620*/  S2R R2, SR_TID.X ;  /* 0x0000000000027919 */ /* 0x000ea20000002100 */
[----:B------:R-:W-:Y:S01]  /*15630*/  BSSY B0, `(.L_x_1394) ;  /* 0x000000a000007945 */ /* 0x000fe20003800000 */
[----:B------:R-:W-:Y:S02]  /*15640*/  IMAD.MOV.U32 R12, RZ, RZ, RZ ;  /* 0x000000ffff0c7224 */ /* 0x000fe400078e00ff */
[----:B------:R-:W-:Y:S02]  /*15650*/  IMAD.MOV.U32 R11, RZ, RZ, 0x1f ;  /* 0x0000001fff0b7424 */ /* 0x000fe400078e00ff */
[----:B------:R-:W-:Y:S01]  /*15660*/  IMAD.MOV.U32 R15, RZ, RZ, -0x1 ;  /* 0xffffffffff0f7424 */ /* 0x000fe200078e00ff */
[----:B--2---:R-:W-:-:S04]  /*15670*/  SHF.R.U32.HI R2, RZ, 0x5, R2 ;  /* 0x00000005ff027819 */ /* 0x004fc80000011602 */
[----:B------:R-:W-:-:S05]  /*15680*/  LOP3.LUT R2, R2, 0x3, RZ, 0xc0, !PT ;  /* 0x0000000302027812 */ /* 0x000fca00078ec0ff */
[----:B------:R-:W-:-:S07]  /*15690*/  IMAD.MOV.U32 R13, RZ, RZ, R2 ;  /* 0x000000ffff0d7224 */ /* 0x000fce00078e0002 */
[----:B01----:R-:W-:Y:S05]  /*156a0*/  WARPSYNC.COLLECTIVE R15, `(.L_x_1395) ;  /* 0x000000000f087348 */ /* 0x003fea0003c00000 */
[----:B------:R2:W3:Y:S02]  /*156b0*/  SHFL.IDX P6, R14, R13, R12, R11 ;  /* 0x0000000c0d0e7389 */ /* 0x0004e400000c000b */
[----:B0123--:R-:W-:Y:S01]  /*156c0*/  ENDCOLLECTIVE ;  /* 0x000000000000791b */ /* 0x00ffe20003800000 */
.L_x_1395:
[----:B------:R-:W-:Y:S05]  /*156d0*/  BSYNC B0 ;  /* 0x0000000000007941 */ /* 0x000fea0003800000 */
.L_x_1394:
[----:B------:R-:W-:Y:S05]  /*156e0*/  BRA `(.L_x_1396) ;  /* 0xffffffd800047947 */ /* 0x000fea000383ffff */
.L_x_1312:
[----:B------:R-:W-:Y:S01]  /*156f0*/  BSSY B1, `(.L_x_1397) ;  /* 0x0000006000017945 */ /* 0x000fe20003800000 */
[----:B------:R-:W-:-:S07]  /*15700*/  IMAD.MOV.U32 R15, RZ, RZ, -0x1 ;  /* 0xffffffffff0f7424 */ /* 0x000fce00078e00ff */
[----:B01----:R-:W-:Y:S05]  /*15710*/  WARPSYNC.COLLECTIVE R15, `(.L_x_1398) ;  /* 0x000000000f0c7348 */ /* 0x003fea0003c00000 */
[----:B------:R-:W-:Y:S02]  /*15720*/  ELECT P6, UR62, PT ;  /* 0x00000000003e782f */ /* 0x000fe400038c0000 */
[----:B------:R-:W-:Y:S01]  /*15730*/  MOV R14, UR62 ;  /* 0x0000003e000e7c02 */ /* 0x000fe20008000f00 */
[----:B01----:R-:W-:Y:S10]  /*15740*/  ENDCOLLECTIVE ;  /* 0x000000000000791b */ /* 0x003ff40003800000 */
.L_x_1398:
[----:B------:R-:W-:Y:S05]  /*15750*/  BSYNC B1 ;  /* 0x0000000000017941 */ /* 0x000fea0003800000 */
.L_x_1397:
[----:B------:R-:W-:Y:S05]  /*15760*/  BRA `(.L_x_1399) ;  /* 0xffffffd400fc7947 */ /* 0x000fea000383ffff */
.L_x_1314:
[----:B0-----:R0:W2:Y:S02]  /*15770*/  SYNCS.PHASECHK.TRANS64.TRYWAIT P1, [R3+URZ+0x28440], R2 ;  /* 0x02844002030075a7 */ /* 0x0010a4000802017f */
[----:B--2---:R-:W-:Y:S05]  /*15780*/  @!P1 NANOSLEEP.SYNCS 0x989680 ;  /* 0x009896800000995d */ /* 0x004fea0003900000 */
[----:B------:R-:W2:Y:S02]  /*15790*/  @!P1 SYNCS.PHASECHK.TRANS64 P1, [R3+URZ+0x28440], R2 ;  /* 0x02844002030095a7 */ /* 0x000ea4000802007f */
[----:B--2---:R-:W-:Y:S05]  /*157a0*/  @!P1 BRA `(.L_x_1314) ;  /* 0xfffffffc00f09947 */ /* 0x004fea000383ffff */
[----:B------:R-:W-:Y:S05]  /*157b0*/  BRA `(.L_x_1400) ;  /* 0xffffffd8001c7947 */ /* 0x000fea000383ffff */
.L_x_1316:
[----:B--2---:R2:W3:Y:S02]  /*157c0*/  SYNCS.PHASECHK.TRANS64.TRYWAIT P1, [R19+URZ+0x28440], R0 ;  /* 0x02844000130075a7 */ /* 0x0044e4000802017f */
[----:B---3--:R-:W-:Y:S05]  /*157d0*/  @!P1 NANOSLEEP.SYNCS 0x989680 ;  /* 0x009896800000995d */ /* 0x008fea0003900000 */
[----:B------:R-:W3:Y:S02]  /*157e0*/  @!P1 SYNCS.PHASECHK.TRANS64 P1, [R19+URZ+0x28440], R0 ;  /* 0x02844000130095a7 */ /* 0x000ee4000802007f */
[----:B---3--:R-:W-:Y:S05]  /*157f0*/  @!P1 BRA `(.L_x_1316) ;  /* 0xfffffffc00f09947 */ /* 0x008fea000383ffff */
[----:B------:R-:W-:Y:S05]  /*15800*/  BRA `(.L_x_1401) ;  /* 0xffffffd800287947 */ /* 0x000fea000383ffff */
.L_x_1318:
[----:B---3--:R3:W4:Y:S02]  /*15810*/  SYNCS.PHASECHK.TRANS64.TRYWAIT P1, [R3+URZ+0x28460], R2 ;  /* 0x02846002030075a7 */ /* 0x008724000802017f */
[----:B----4-:R-:W-:Y:S05]  /*15820*/  @!P1 NANOSLEEP.SYNCS 0x989680 ;  /* 0x009896800000995d */ /* 0x010fea0003900000 */
[----:B------:R-:W4:Y:S02]  /*15830*/  @!P1 SYNCS.PHASECHK.TRANS64 P1, [R3+URZ+0x28460], R2 ;  /* 0x02846002030095a7 */ /* 0x000f24000802007f */
[----:B----4-:R-:W-:Y:S05]  /*15840*/  @!P1 BRA `(.L_x_1318) ;  /* 0xfffffffc00f09947 */ /* 0x010fea000383ffff */
[----:B------:R-:W-:Y:S05]  /*15850*/  BRA `(.L_x_1402) ;  /* 0xffffffd800247947 */ /* 0x000fea000383ffff */
.L_x_1320:
[----:B----4-:R4:W0:Y:S02]  /*15860*/  SYNCS.PHASECHK.TRANS64.TRYWAIT P1, [R19+URZ+0x28460], R0 ;  /* 0x02846000130075a7 */ /* 0x010824000802017f */
[----:B0-----:R-:W-:Y:S05]  /*15870*/  @!P1 NANOSLEEP.SYNCS 0x989680 ;  /* 0x009896800000995d */ /* 0x001fea0003900000 */
[----:B------:R-:W0:Y:S02]  /*15880*/  @!P1 SYNCS.PHASECHK.TRANS64 P1, [R19+URZ+0x28460], R0 ;  /* 0x02846000130095a7 */ /* 0x000e24000802007f */
[----:B0-----:R-:W-:Y:S05]  /*15890*/  @!P1 BRA `(.L_x_1320) ;  /* 0xfffffffc00f09947 */ /* 0x001fea000383ffff */
[----:B------:R-:W-:Y:S05]  /*158a0*/  BRA `(.L_x_1403) ;  /* 0xffffffd800207947 */ /* 0x000fea000383ffff */
.L_x_1322:
[----:B------:R0:W0:Y:S02]  /*158b0*/  SYNCS.PHASECHK.TRANS64.TRYWAIT P1, [R3+URZ+0x28480], R2 ;  /* 0x02848002030075a7 */ /* 0x000024000802017f */
[----:B0-----:R-:W-:Y:S05]  /*158c0*/  @!P1 NANOSLEEP.SYNCS 0x989680 ;  /* 0x009896800000995d */ /* 0x001fea0003900000 */
[----:B------:R-:W0:Y:S02]  /*158d0*/  @!P1 SYNCS.PHASECHK.TRANS64 P1, [R3+URZ+0x28480], R2 ;  /* 0x02848002030095a7 */ /* 0x000e24000802007f */
[----:B0-----:R-:W-:Y:S05]  /*158e0*/  @!P1 BRA `(.L_x_1322) ;  /* 0xfffffffc00f09947 */ /* 0x001fea000383ffff */
[----:B------:R-:W-:Y:S05]  /*158f0*/  BRA `(.L_x_1404) ;  /* 0xffffffd8001c7947 */ /* 0x000fea000383ffff */
.L_x_1405:
        /* <DEDUP_REMOVED lines=16> */
.L_x_3633:


//--------------------- .text._ZN7cutlass13device_kernelIN5flash11enable_sm90INS1_16FlashAttnFwdSm90INS1_25CollectiveMainloopFwdSm90ILi2EN4cute5tupleIJNS5_1CILi1EEES8_S8_EEENS6_IJNS7_ILi128EEENS7_ILi64EEENS7_ILi256EEEEEELi256ENS_12float_e4m3_tEfNS_4arch4Sm90ELb0ELb1ELb0ELb1ELb1ELb0ELb0ELb1ELb0ELb1ELb0ELb0EEENS1_21CollectiveEpilogueFwdINS6_IJSA_SC_SB_EEES9_NS_10bfloat16_tESG_Li256ELb1ELb1ELb0ELb1EEENS1_36VarlenDynamicPersistentTileSchedulerILi128ELi64ELi256ELi128ELb0ELb1ELb1ELb1ELb0ELb1EEEEEEEEEvNT_6ParamsE --------------------------
	.section	.text._ZN7cutlass13device_kernelIN5flash11enable_sm90INS1_16FlashAttnFwdSm90INS1_25CollectiveMainloopFwdSm90ILi2EN4cute5tupleIJNS5_1CILi1EEES8_S8_EEENS6_IJNS7_ILi128EEENS7_ILi64EEENS7_ILi256EEEEEELi256ENS_12float_e4m3_tEfNS_4arch4Sm90ELb0ELb1ELb0ELb1ELb1ELb0ELb0ELb1ELb0ELb1ELb0ELb0EEENS1_21CollectiveEpilogueFwdINS6_IJSA_SC_SB_EEES9_NS_10bfloat16_tESG_Li256ELb1ELb1ELb0ELb1EEENS1_36VarlenDynamicPersistentTileSchedulerILi128ELi64ELi256ELi128ELb0ELb1ELb1ELb1ELb0ELb1EEEEEEEEEvNT_6ParamsE,"ax",@progbits
	.align	128
.text._ZN7cutlass13device_kernelIN5flash11enable_sm90INS1_16FlashAttnFwdSm90INS1_25CollectiveMainloopFwdSm90ILi2EN4cute5tupleIJNS5_1CILi1EEES8_S8_EEENS6_IJNS7_ILi128EEENS7_ILi64EEENS7_ILi256EEEEEELi256ENS_12float_e4m3_tEfNS_4arch4Sm90ELb0ELb1ELb0ELb1ELb1ELb0ELb0ELb1ELb0ELb1ELb0ELb0EEENS1_21CollectiveEpilogueFwdINS6_IJSA_SC_SB_EEES9_NS_10bfloat16_tESG_Li256ELb1ELb1ELb0ELb1EEENS1_36VarlenDynamicPersistentTileSchedulerILi128ELi64ELi256ELi128ELb0ELb1ELb1ELb1ELb0ELb1EEEEEEEEEvNT_6ParamsE:
        .type           _ZN7cutlass13device_kernelIN5flash11enable_sm90INS1_16FlashAttnFwdSm90INS1_25CollectiveMainloopFwdSm90ILi2EN4cute5tupleIJNS5_1CILi1EEES8_S8_EEENS6_IJNS7_ILi128EEENS7_ILi64EEENS7_ILi256EEEEEELi256ENS_12float_e4m3_tEfNS_4arch4Sm90ELb0ELb1ELb0ELb1ELb1ELb0ELb0ELb1ELb0ELb1ELb0ELb0EEENS1_21CollectiveEpilogueFwdINS6_IJSA_SC_SB_EEES9_NS_10bfloat16_tESG_Li256ELb1ELb1ELb0ELb1EEENS1_36VarlenDynamicPersistentTileSchedulerILi128ELi64ELi256ELi128ELb0ELb1ELb1ELb1ELb0ELb1EEEEEEEEEvNT_6ParamsE,@function
        .size           _ZN7cutlass13device_kernelIN5flash11enable_sm90INS1_16FlashAttnFwdSm90INS1_25CollectiveMainloopFwdSm90ILi2EN4cute5tupleIJNS5_1CILi1EEES8_S8_EEENS6_IJNS7_ILi128EEENS7_ILi64EEENS7_ILi256EEEEEELi256ENS_12float_e4m3_tEfNS_4arch4Sm90ELb0ELb1ELb0ELb1ELb1ELb0ELb0ELb1ELb0ELb1ELb0ELb0EEENS1_21CollectiveEpilogueFwdINS6_IJSA_SC_SB_EEES9_NS_10bfloat16_tESG_Li256ELb1ELb1ELb0ELb1EEENS1_36VarlenDynamicPersistentTileSchedulerILi128ELi64ELi256ELi128ELb0ELb1ELb1ELb1ELb0ELb1EEEEEEEEEvNT_6ParamsE,(.L_x_3634 - _ZN7cutlass13device_kernelIN5flash11enable_sm90INS1_16FlashAttnFwdSm90INS1_25CollectiveMainloopFwdSm90ILi2EN4cute5tupleIJNS5_1CILi1EEES8_S8_EEENS6_IJNS7_ILi128EEENS7_ILi64EEENS7_ILi256EEEEEELi256ENS_12float_e4m3_tEfNS_4arch4Sm90ELb0ELb1ELb0ELb1ELb1ELb0ELb0ELb1ELb0ELb1ELb0ELb0EEENS1_21CollectiveEpilogueFwdINS6_IJSA_SC_SB_EEES9_NS_10bfloat16_tESG_Li256ELb1ELb1ELb0ELb1EEENS1_36VarlenDynamicPersistentTileSchedulerILi128ELi64ELi256ELi128ELb0ELb1ELb1ELb1ELb0ELb1EEEEEEEEEvNT_6ParamsE)
        .other          _ZN7cutlass13device_kernelIN5flash11enable_sm90INS1_16FlashAttnFwdSm90INS1_25CollectiveMainloopFwdSm90ILi2EN4cute5tupleIJNS5_1CILi1EEES8_S8_EEENS6_IJNS7_ILi128EEENS7_ILi64EEENS7_ILi256EEEEEELi256ENS_12float_e4m3_tEfNS_4arch4Sm90ELb0ELb1ELb0ELb1ELb1ELb0ELb0ELb1ELb0ELb1ELb0ELb0EEENS1_21CollectiveEpilogueFwdINS6_IJSA_SC_SB_EEES9_NS_10bfloat16_tESG_Li256ELb1ELb1ELb0ELb1EEENS1_36VarlenDynamicPersistentTileSchedulerILi128ELi64ELi256ELi128ELb0ELb1ELb1ELb1ELb0ELb1EEEEEEEEEvNT_6ParamsE,@"STO_CUDA_ENTRY STV_DEFAULT"
_ZN7cutlass13device_kernelIN5flash11enable_sm90INS1_16FlashAttnFwdSm90INS1_25CollectiveMainloopFwdSm90ILi2EN4cute5tupleIJNS5_1CILi1EEES8_S8_EEENS6_IJNS7_ILi128EEENS7_ILi64EEENS7_ILi256EEEEEELi256ENS_12float_e4m3_tEfNS_4arch4Sm90ELb0ELb1ELb0ELb1ELb1ELb0ELb0ELb1ELb0ELb1ELb0ELb0EEENS1_21CollectiveEpilogueFwdINS6_IJSA_SC_SB_EEES9_NS_10bfloat16_tESG_Li256ELb1ELb1ELb0ELb1EEENS1_36VarlenDynamicPersistentTileSchedulerILi128ELi64ELi256ELi128ELb0ELb1ELb1ELb1ELb0ELb1EEEEEEEEEvNT_6ParamsE:
        /* <DEDUP_REMOVED lines=45> */
.L_x_1406:
        /* <DEDUP_REMOVED lines=22> */
.L_x_1407:
        /* <DEDUP_REMOVED lines=18> */
.L_x_1408:
        /* <DEDUP_REMOVED lines=22> */
.L_x_1409:
        /* <DEDUP_REMOVED lines=24> */
.L_x_1410:
        /* <DEDUP_REMOVED lines=8> */
.L_x_1412:
        /* <DEDUP_REMOVED lines=79> */
.L_x_1520:
[----:B------:R-:W-:Y:S01]  /*0da0*/  ULDC.64 UR6, c[0x0][0xa28] ;  /* 0x00028a0000067ab9 */ /* 0x000fe20000000a00 */
[----:B------:R-:W-:Y:S01]  /*0db0*/  ULDC UR4, c[0x0][0x424] ;  /* 0x0001090000047ab9 */ /* 0x000fe20000000800 */
[----:B------:R-:W-:-:S04]  /*0dc0*/  UISETP.NE.U32.AND UP0, UPT, UR6, URZ, UPT ;  /* 0x0000003f0600728c */ /* 0x000fc8000bf05070 */
[----:B------:R-:W-:-:S03]  /*0dd0*/  UISETP.NE.AND.EX UP0, UPT, UR7, URZ, UPT, UP0 ;  /* 0x0000003f0700728c */ /* 0x000fc6000bf05300 */
[----:B------:R-:W-:Y:S02]  /*0de0*/  ULDC.64 UR6, c[0x0][0xa18] ;  /* 0x0002860000067ab9 */ /* 0x000fe40000000a00 */
[----:B------:R-:W-:Y:S01]  /*0df0*/  UISETP.NE.U32.AND UP1, UPT, UR6, URZ, UPT ;  /* 0x0000003f0600728c */ /* 0x000fe2000bf25070 */
[----:B------:R-:W-:-:S03]  /*0e00*/  PLOP3.LUT P0, PT, PT, PT, UP0, 0x80, 0x0 ;  /* 0x000000000000781c */ /* 0x000fc60003f0f008 */
[----:B------:R-:W-:-:S03]  /*0e10*/  UISETP.NE.AND.EX UP1, UPT, UR7, URZ, UPT, UP1 ;  /* 0x0000003f0700728c */ /* 0x000fc6000bf25310 */
[----:B------:R-:W-:Y:S02]  /*0e20*/  @UP0 ULDC.64 UR6, c[0x0][0xa28] ;  /* 0x00028a0000060ab9 */ /* 0x000fe40000000a00 */
[----:B------:R-:W-:Y:S01]  /*0e30*/  @UP0 UIMAD.WIDE UR6, UR48, 0x4, UR6 ;  /* 0x00000004300608a5 */ /* 0x000fe2000f8e0206 */
[----:B------:R-:W-:-:S05]  /*0e40*/  PLOP3.LUT P2, PT, PT, PT, UP1, 0x80, 0x0 ;  /* 0x000000000000781c */ /* 0x000fca0003f4f018 */
[----:B------:R-:W-:Y:S01]  /*0e50*/  @UP1 ULDC.64 UR8, c[0x0][0xa18] ;  /* 0x0002860000081ab9 */ /* 0x000fe20000000a00 */
[----:B0--3--:R-:W-:Y:S02]  /*0e60*/  IMAD.U32 R4, RZ, RZ, UR6 ;  /* 0x00000006ff047e24 */ /* 0x009fe4000f8e00ff */
[----:B--2---:R-:W-:Y:S01]  /*0e70*/  IMAD.U32 R5, RZ, RZ, UR7 ;  /* 0x00000007ff057e24 */ /* 0x004fe2000f8e00ff */
[----:B------:R-:W-:-:S04]  /*0e80*/  @UP1 UIMAD.WIDE UR6, UR48, 0x4, UR8 ;  /* 0x00000004300618a5 */ /* 0x000fc8000f8e0208 */
[----:B------:R-:W2:Y:S02]  /*0e90*/  @P0 LDG.E R4, desc[UR54][R4.64] ;  /* 0x0000003604040981 */ /* 0x000ea4000c1e1900 */
[----:B------:R-:W-:Y:S02]  /*0ea0*/  IMAD.U32 R6, RZ, RZ, UR6 ;  /* 0x00000006ff067e24 */ /* 0x000fe4000f8e00ff */
[----:B------:R-:W-:Y:S01]  /*0eb0*/  IMAD.U32 R7, RZ, RZ, UR7 ;  /* 0x00000007ff077e24 */ /* 0x000fe2000f8e00ff */
[----:B------:R-:W-:-:S04]  /*0ec0*/  ULDC.64 UR6, c[0x0][0x418] ;  /* 0x0001060000067ab9 */ /* 0x000fc80000000a00 */
[----:B------:R-:W3:Y:S01]  /*0ed0*/  @P2 LDG.E R6, desc[UR54][R6.64] ;  /* 0x0000003606062981 */ /* 0x000ee2000c1e1900 */
[----:B------:R-:W-:Y:S01]  /*0ee0*/  UISETP.NE.U32.AND UP0, UPT, UR6, URZ, UPT ;  /* 0x0000003f0600728c */ /* 0x000fe2000bf05070 */
[----:B------:R-:W-:-:S03]  /*0ef0*/  UMOV UR39, URZ ;  /* 0x0000003f00277c82 */ /* 0x000fc60008000000 */
[----:B------:R-:W-:-:S03]  /*0f00*/  UISETP.NE.AND.EX UP0, UPT, UR7, URZ, UPT, UP0 ;  /* 0x0000003f0700728c */ /* 0x000fc6000bf05300 */
[----:B------:R-:W-:Y:S01]  /*0f10*/  ULDC.64 UR6, c[0x0][0xa20] ;  /* 0x0002880000067ab9 */ /* 0x000fe20000000a00 */
[----:B------:R-:W-:Y:S01]  /*0f20*/  USEL UR4, UR4, 0x1, UP0 ;  /* 0x0000000104047887 */ /* 0x000fe20008000000 */
[----:B------:R-:W-:Y:S01]  /*0f30*/  ISETP.NE.U32.AND P1, PT, RZ, UR6, PT ;  /* 0x00000006ff007c0c */ /* 0x000fe2000bf25070 */
[----:B------:R-:W-:Y:S02]  /*0f40*/  ULDC UR6, c[0x0][0x2f0] ;  /* 0x0000bc0000067ab9 */ /* 0x000fe40000000800 */
[----:B------:R-:W-:Y:S01]  /*0f50*/  UIMAD UR4, UR4, UR6, URZ ;  /* 0x00000006040472a4 */ /* 0x000fe2000f8e023f */
[----:B------:R-:W-:Y:S02]  /*0f60*/  ISETP.NE.AND.EX P1, PT, RZ, UR7, PT, P1 ;  /* 0x00000007ff007c0c */ /* 0x000fe4000bf25310 */
[----:B--2---:R-:W-:Y:S02]  /*0f70*/  @P0 R2UR UR39, R4 ;  /* 0x00000000042702ca */ /* 0x004fe400000e0000 */
[----:B---3--:R-:W-:Y:S01]  /*0f80*/  @P2 R2UR UR43, R6 ;  /* 0x00000000062b22ca */ /* 0x008fe200000e0000 */
[----:B-1--4-:R-:W-:-:S14]  /*0f90*/  @P2 BRA `(.L_x_1413) ;  /* 0x0000000000382947 */ /* 0x012fdc0003800000 */
[----:B------:R-:W-:Y:S01]  /*0fa0*/  ULDC.64 UR6, c[0x0][0xa00] ;  /* 0x0002800000067ab9 */ /* 0x000fe20000000a00 */
[----:B------:R-:W-:Y:S01]  /*0fb0*/  ULDC UR43, c[0x0][0x288] ;  /* 0x0000a200002b7ab9 */ /* 0x000fe20000000800 */
        /* <DEDUP_REMOVED lines=12> */
.L_x_1413:
[----:B------:R-:W-:Y:S01]  /*1080*/  UMOV UR36, UR49 ;  /* 0x0000003100247c82 */ /* 0x000fe20008000000 */
[----:B------:R-:W-:Y:S01]  /*1090*/  UMOV UR37, UR48 ;  /* 0x0000003000257c82 */ /* 0x000fe20008000000 */
[----:B------:R-:W-:Y:S05]  /*10a0*/  @!P1 BRA `(.L_x_1414) ;  /* 0x00000000001c9947 */ /* 0x000fea0003800000 */
[----:B------:R-:W-:Y:S02]  /*10b0*/  ULDC.64 UR6, c[0x0][0xa20] ;  /* 0x0002880000067ab9 */ /* 0x000fe40000000a00 */
[----:B------:R-:W-:-:S06]  /*10c0*/  UIMAD.WIDE UR6, UR48, 0x4, UR6 ;  /* 0x00000004300678a5 */ /* 0x000fcc000f8e0206 */
[----:B------:R-:W-:Y:S02]  /*10d0*/  IMAD.U32 R4, RZ, RZ, UR6 ;  /* 0x00000006ff047e24 */ /* 0x000fe4000f8e00ff */
[----:B------:R-:W-:-:S05]  /*10e0*/  IMAD.U32 R5, RZ, RZ, UR7 ;  /* 0x00000007ff057e24 */ /* 0x000fca000f8e00ff */
[----:B------:R-:W2:Y:S02]  /*10f0*/  LDG.E R4, desc[UR54][R4.64] ;  /* 0x0000003604047981 */ /* 0x000ea4000c1e1900 */
[----:B--2---:R-:W-:Y:S01]  /*1100*/  R2UR UR4, R4 ;  /* 0x00000000040472ca */ /* 0x004fe200000e0000 */
[----:B------:R-:W-:-:S14]  /*1110*/  BRA `(.L_x_1415) ;  /* 0x0000000000347947 */ /* 0x000fdc0003800000 */
.L_x_1414:
        /* <DEDUP_REMOVED lines=13> */
.L_x_1415:
[----:B------:R-:W-:Y:S01]  /*11f0*/  ULDC.64 UR8, c[0x0][0x990] ;  /* 0x0002640000087ab9 */ /* 0x000fe20000000a00 */
[----:B------:R-:W-:Y:S01]  /*1200*/  ULDC.64 UR6, c[0x0][0x998] ;  /* 0x0002660000067ab9 */ /* 0x000fe20000000a00 */
[----:B------:R-:W-:Y:S01]  /*1210*/  UISETP.NE.U32.AND UP0, UPT, UR8, URZ, UPT ;  /* 0x0000003f0800728c */ /* 0x000fe2000bf05070 */
[----:B------:R-:W-:Y:S01]  /*1220*/  IMAD.MOV.U32 R3, RZ, RZ, 0x3f800000 ;  /* 0x3f800000ff037424 */ /* 0x000fe200078e00ff */
[----:B------:R-:W-:Y:S01]  /*1230*/  UISETP.NE.U32.AND UP1, UPT, UR6, URZ, UPT ;  /* 0x0000003f0600728c */ /* 0x000fe2000bf25070 */
[----:B------:R-:W-:Y:S01]  /*1240*/  IMAD.MOV.U32 R0, RZ, RZ, 0x3f800000 ;  /* 0x3f800000ff007424 */ /* 0x000fe200078e00ff */
[----:B------:R-:W-:Y:S02]  /*1250*/  UISETP.NE.AND.EX UP0, UPT, UR9, URZ, UPT, UP0 ;  /* 0x0000003f0900728c */ /* 0x000fe4000bf05300 */
[----:B------:R-:W-:-:S04]  /*1260*/  UISETP.NE.AND.EX UP1, UPT, UR7, URZ, UPT, UP1 ;  /* 0x0000003f0700728c */ /* 0x000fc8000bf25310 */
[----:B------:R-:W-:Y:S02]  /*1270*/  PLOP3.LUT P0, PT, PT, PT, UP0, 0x80, 0x0 ;  /* 0x000000000000781c */ /* 0x000fe40003f0f008 */
[----:B------:R-:W-:-:S03]  /*1280*/  PLOP3.LUT P1, PT, PT, PT, UP1, 0x80, 0x0 ;  /* 0x000000000000781c */ /* 0x000fc60003f2f018 */
[----:B------:R-:W-:Y:S02]  /*1290*/  @UP0 USHF.R.S32.HI UR10, URZ, 0x1f, UR48 ;  /* 0x0000001f3f0a0899 */ /* 0x000fe40008011430 */
[----:B------:R-:W-:Y:S01]  /*12a0*/  @UP1 USHF.R.S32.HI UR14, URZ, 0x1f, UR48 ;  /* 0x0000001f3f0e1899 */ /* 0x000fe20008011430 */
[----:B------:R-:W-:Y:S01]  /*12b0*/  @UP0 ULDC.64 UR16, c[0x0][0x9a8] ;  /* 0x00026a0000100ab9 */ /* 0x000fe20000000a00 */
[----:B------:R-:W-:Y:S01]  /*12c0*/  @UP1 ULDC.64 UR18, c[0x0][0x9b8] ;  /* 0x00026e0000121ab9 */ /* 0x000fe20000000a00 */
[----:B------:R-:W-:Y:S02]  /*12d0*/  @UP0 UIMAD UR10, UR10, UR16, URZ ;  /* 0x000000100a0a02a4 */ /* 0x000fe4000f8e023f */
[----:B------:R-:W-:Y:S02]  /*12e0*/  @UP1 UIMAD UR14, UR14, UR18, URZ ;  /* 0x000000120e0e12a4 */ /* 0x000fe4000f8e023f */
[----:B------:R-:W-:Y:S02]  /*12f0*/  @UP0 UIMAD UR17, UR48, UR17, UR10 ;  /* 0x00000011301102a4 */ /* 0x000fe4000f8e020a */
[----:B------:R-:W-:-:S02]  /*1300*/  @UP1 UIMAD.WIDE.U32 UR10, UR48, UR18, URZ ;  /* 0x00000012300a12a5 */ /* 0x000fc4000f8e003f */
[----:B------:R-:W-:Y:S02]  /*1310*/  @UP0 UIMAD.WIDE.U32 UR12, UR48, UR16, URZ ;  /* 0x00000010300c02a5 */ /* 0x000fe4000f8e003f */
[----:B------:R-:W-:Y:S02]  /*1320*/  @UP1 UIMAD UR18, UR48, UR19, UR14 ;  /* 0x00000013301212a4 */ /* 0x000fe4000f8e020e */
[----:B------:R-:W-:Y:S02]  /*1330*/  @UP1 USHF.R.S32.HI UR19, URZ, 0x1f, UR49 ;  /* 0x0000001f3f131899 */ /* 0x000fe40008011431 */
[----:B------:R-:W-:Y:S01]  /*1340*/  @UP0 USHF.R.S32.HI UR16, URZ, 0x1f, UR49 ;  /* 0x0000001f3f100899 */ /* 0x000fe20008011431 */
[----:B------:R-:W-:Y:S01]  /*1350*/  @UP1 ULDC.64 UR14, c[0x0][0x9c0] ;  /* 0x00027000000e1ab9 */ /* 0x000fe20000000a00 */
[----:B------:R-:W-:Y:S01]  /*1360*/  @UP0 ULDC.64 UR20, c[0x0][0x9b0] ;  /* 0x00026c0000140ab9 */ /* 0x000fe20000000a00 */
[----:B------:R-:W-:Y:S02]  /*1370*/  @UP0 UIADD3 UR13, UR13, UR17, URZ ;  /* 0x000000110d0d0290 */ /* 0x000fe4000fffe03f */
[----:B------:R-:W-:-:S02]  /*1380*/  @UP1 UIMAD UR17, UR19, UR14, URZ ;  /* 0x0000000e131112a4 */ /* 0x000fc4000f8e023f */
[----:B------:R-:W-:Y:S02]  /*1390*/  @UP0 UIMAD UR16, UR16, UR20, URZ ;  /* 0x00000014101002a4 */ /* 0x000fe4000f8e023f */
[----:B------:R-:W-:Y:S02]  /*13a0*/  @UP1 UIADD3 UR11, UR11, UR18, URZ ;  /* 0x000000120b0b1290 */ /* 0x000fe4000fffe03f */
[----:B------:R-:W-:Y:S02]  /*13b0*/  @UP1 UIMAD UR17, UR49, UR15, UR17 ;  /* 0x0000000f311112a4 */ /* 0x000fe4000f8e0211 */
[----:B------:R-:W-:Y:S02]  /*13c0*/  @UP0 UIMAD UR16, UR49, UR21, UR16 ;  /* 0x00000015311002a4 */ /* 0x000fe4000f8e0210 */
[----:B------:R-:W-:Y:S02]  /*13d0*/  @UP0 UIMAD.WIDE.U32 UR12, UR49, UR20, UR12 ;  /* 0x00000014310c02a5 */ /* 0x000fe4000f8e000c */
        /* <DEDUP_REMOVED lines=11> */
[----:B------:R-:W-:Y:S01]  /*1490*/  USHF.L.U32 UR38, UR5, 0x7, URZ ;  /* 0x0000000705267899 */ /* 0x000fe2000800063f */
[----:B------:R-:W-:Y:S01]  /*14a0*/  IMAD.U32 R7, RZ, RZ, UR7 ;  /* 0x00000007ff077e24 */ /* 0x000fe2000f8e00ff */
[----:B------:R-:W-:Y:S02]  /*14b0*/  UIADD3 UR39, -UR39, UR4, URZ ;  /* 0x0000000427277290 */ /* 0x000fe4000fffe13f */
[----:B------:R-:W2:Y:S01]  /*14c0*/  @P0 LDG.E R3, desc[UR54][R4.64] ;  /* 0x0000003604030981 */ /* 0x000ea2000c1e1900 */
[----:B------:R-:W-:Y:S02]  /*14d0*/  UISETP.NE.AND UP5, UPT, UR6, 0x1, UPT ;  /* 0x000000010600788c */ /* 0x000fe4000bfa5270 */
[----:B------:R-:W-:Y:S01]  /*14e0*/  UIADD3 UR8, UR38, 0x7f, URZ ;  /* 0x0000007f26087890 */ /* 0x000fe2000fffe03f */
[----:B------:R-:W2:Y:S01]  /*14f0*/  @P1 LDG.E R0, desc[UR54][R6.64] ;  /* 0x0000003606001981 */ /* 0x000ea2000c1e1900 */
[----:B------:R-:W-:Y:S01]  /*1500*/  ULDC.64 UR4, c[0x0][0x9e0] ;  /* 0x0002780000047ab9 */ /* 0x000fe20000000a00 */
[----:B------:R-:W-:-:S02]  /*1510*/  UIADD3 UR9, UR39, 0x1, -UR43 ;  /* 0x0000000127097890 */ /* 0x000fc4000fffe82b */
[----:B------:R-:W-:Y:S01]  /*1520*/  UISETP.GE.AND UP4, UPT, UR5, 0x1, UPT ;  /* 0x000000010500788c */ /* 0x000fe2000bf86270 */
[----:B------:R-:W-:Y:S01]  /*1530*/  ULDC UR10, c[0x0][0x988] ;  /* 0x00026200000a7ab9 */ /* 0x000fe20000000800 */
[----:B------:R-:W-:Y:S02]  /*1540*/  UP2UR UR51, UPR, URZ, 0x20 ;  /* 0x000000203f337883 */ /* 0x000fe40008000000 */
[----:B------:R-:W-:Y:S01]  /*1550*/  @UP5 ULDC UR6, c[0x0][0x44c] ;  /* 0x0001130000065ab9 */ /* 0x000fe20000000800 */
[----:B------:R-:W-:Y:S01]  /*1560*/  @UP5 ULDC UR11, c[0x0][0x450] ;  /* 0x00011400000b5ab9 */ /* 0x000fe20000000800 */
[----:B------:R-:W-:Y:S01]  /*1570*/  UIMAD.WIDE.U32 UR6, UR8, UR6, URZ ;  /* 0x00000006080672a5 */ /* 0x000fe2000f8e003f */
[----:B------:R-:W-:Y:S01]  /*1580*/  PLOP3.LUT P0, PT, PT, PT, UP4, 0x40, 0x0 ;  /* 0x000000000000781c */ /* 0x000fe20003f0e848 */
[----:B------:R-:W-:Y:S02]  /*1590*/  UP2UR UR50, UPR, URZ, 0x10 ;  /* 0x000000103f327883 */ /* 0x000fe40008000000 */
[----:B------:R-:W-:-:S04]  /*15a0*/  @UP5 USHF.R.U32.HI UR8, URZ, UR11, UR7 ;  /* 0x0000000b3f085299 */ /* 0x000fc80008011607 */
        /* <DEDUP_REMOVED lines=17> */
.L_x_1417:
[----:B------:R-:W-:-:S11]  /*16c0*/  UISETP.NE.AND UP0, UPT, UR5, 0x1, UPT ;  /* 0x000000010500788c */ /* 0x000fd6000bf05270 */
[----:B------:R-:W-:Y:S02]  /*16d0*/  @UP0 ULDC.64 UR8, c[0x0][0x9e8] ;  /* 0x00027a0000080ab9 */ /* 0x000fe40000000a00 */
[----:B------:R-:W-:-:S04]  /*16e0*/  UIMAD.WIDE.U32 UR6, UR4, UR8, URZ ;  /* 0x00000008040672a5 */ /* 0x000fc8000f8e003f */
[----:B------:R-:W-:-:S12]  /*16f0*/  @UP0 USHF.R.U32.HI UR4, URZ, UR9, UR7 ;  /* 0x000000093f040299 */ /* 0x000fd80008011607 */
.L_x_1418:
[----:B------:R-:W-:-:S06]  /*1700*/  UIMAD UR4, UR4, UR5, UR5 ;  /* 0x00000005040472a4 */ /* 0x000fcc000f8e0205 */
[----:B------:R-:W-:-:S07]  /*1710*/  VIMNMX R0, R0, UR4, PT ;  /* 0x0000000400007c48 */ /* 0x000fce000bfe0100 */
.L_x_1416:
[----:B------:R-:W-:Y:S01]  /*1720*/  UISETP.NE.AND UP0, UPT, UR51, URZ, UPT ;  /* 0x0000003f3300728c */ /* 0x000fe2000bf05270 */
[----:B------:R-:W-:Y:S01]  /*1730*/  VIADD R0, R0, 0x3f ;  /* 0x0000003f00007836 */ /* 0x000fe20000000000 */
[----:B------:R-:W-:Y:S01]  /*1740*/  UMOV UR9, UR38 ;  /* 0x0000002600097c82 */ /* 0x000fe20008000000 */
[----:B------:R-:W-:Y:S02]  /*1750*/  UIADD3 UR4, UR39, 0x3f, URZ ;  /* 0x0000003f27047890 */ /* 0x000fe4000fffe03f */
[----:B------:R-:W-:Y:S01]  /*1760*/  UIADD3 UR57, UR39, -UR43, URZ ;  /* 0x8000002b27397290 */ /* 0x000fe2000fffe03f */
        /* <DEDUP_REMOVED lines=27> */
.L_x_1420:
[----:B------:R-:W-:-:S11]  /*1920*/  UISETP.NE.AND UP0, UPT, UR5, 0x1, UPT ;  /* 0x000000010500788c */ /* 0x000fd6000bf05270 */
[----:B------:R-:W-:Y:S02]  /*1930*/  @UP0 ULDC.64 UR10, c[0x0][0x9e8] ;  /* 0x00027a00000a0ab9 */ /* 0x000fe40000000a00 */
[----:B------:R-:W-:-:S04]  /*1940*/  UIMAD.WIDE.U32 UR6, UR4, UR10, URZ ;  /* 0x0000000a040672a5 */ /* 0x000fc8000f8e003f */
[----:B------:R-:W-:-:S12]  /*1950*/  @UP0 USHF.R.U32.HI UR4, URZ, UR11, UR7 ;  /* 0x0000000b3f040299 */ /* 0x000fd80008011607 */
.L_x_1421:
[----:B------:R-:W-:-:S04]  /*1960*/  UIMAD UR4, UR4, UR5, URZ ;  /* 0x00000005040472a4 */ /* 0x000fc8000f8e023f */
[----:B------:R-:W-:-:S04]  /*1970*/  UISETP.LT.AND UP0, UPT, UR9, UR4, UPT ;  /* 0x000000040900728c */ /* 0x000fc8000bf01270 */
[----:B------:R-:W-:-:S12]  /*1980*/  USEL UR9, UR9, UR4, !UP0 ;  /* 0x0000000409097287 */ /* 0x000fd8000c000000 */
.L_x_1419:
[----:B------:R-:W-:Y:S01]  /*1990*/  USHF.R.S32.HI UR4, URZ, 0x1f, UR9 ;  /* 0x0000001f3f047899 */ /* 0x000fe20008011409 */
[----:B------:R-:W-:Y:S01]  /*19a0*/  PLOP3.LUT P0, PT, PT, PT, PT, 0x80, 0x0 ;  /* 0x000000000000781c */ /* 0x000fe20003f0f070 */
[----:B------:R-:W-:Y:S01]  /*19b0*/  IMAD.MOV.U32 R0, RZ, RZ, RZ ;  /* 0x000000ffff007224 */ /* 0x000fe200078e00ff */
[----:B------:R-:W-:Y:S01]  /*19c0*/  CS2R R10, SRZ ;  /* 0x00000000000a7805 */ /* 0x000fe2000001ff00 */
[----:B------:R-:W-:Y:S01]  /*19d0*/  ULEA.HI UR4, UR4, UR9, URZ, 0x6 ;  /* 0x0000000904047291 */ /* 0x000fe2000f8f303f */
[----:B------:R-:W-:Y:S01]  /*19e0*/  IMAD.MOV.U32 R3, RZ, RZ, RZ ;  /* 0x000000ffff037224 */ /* 0x000fe200078e00ff */
[----:B------:R-:W-:Y:S01]  /*19f0*/  CS2R R108, SRZ ;  /* 0x00000000006c7805 */ /* 0x000fe2000001ff00 */
[----:B------:R-:W-:Y:S01]  /*1a00*/  IMAD.MOV.U32 R147, RZ, RZ, RZ ;  /* 0x000000ffff937224 */ /* 0x000fe200078e00ff */
[----:B------:R-:W-:Y:S01]  /*1a10*/  USHF.R.S32.HI UR4, URZ, 0x6, UR4 ;  /* 0x000000063f047899 */ /* 0x000fe20008011404 */
[----:B------:R-:W-:Y:S01]  /*1a20*/  CS2R R144, SRZ ;  /* 0x0000000000907805 */ /* 0x000fe2000001ff00 */
[----:B------:R-:W-:Y:S01]  /*1a30*/  IMAD.MOV.U32 R150, RZ, RZ, RZ ;  /* 0x000000ffff967224 */ /* 0x000fe200078e00ff */
[----:B------:R-:W-:Y:S01]  /*1a40*/  CS2R R30, SRZ ;  /* 0x00000000001e7805 */ /* 0x000fe2000001ff00 */
[----:B------:R-:W-:Y:S01]  /*1a50*/  UISETP.LT.AND UP0, UPT, URZ, UR4, UPT ;  /* 0x000000043f00728c */ /* 0x000fe2000bf01270 */
[----:B------:R-:W-:-:S02]  /*1a60*/  CS2R R100, SRZ ;  /* 0x0000000000647805 */ /* 0x000fc4000001ff00 */
[----:B------:R-:W-:Y:S02]  /*1a70*/  CS2R R142, SRZ ;  /* 0x00000000008e7805 */ /* 0x000fe4000001ff00 */
[----:B------:R-:W-:Y:S01]  /*1a80*/  CS2R R136, SRZ ;  /* 0x0000000000887805 */ /* 0x000fe2000001ff00 */
[----:B------:R-:W-:Y:S01]  /*1a90*/  USEL UR41, URZ, UR4, !UP0 ;  /* 0x000000043f297287 */ /* 0x000fe2000c000000 */
[----:B------:R-:W-:Y:S02]  /*1aa0*/  CS2R R34, SRZ ;  /* 0x0000000000227805 */ /* 0x000fe4000001ff00 */
[----:B------:R-:W-:Y:S02]  /*1ab0*/  CS2R R92, SRZ ;  /* 0x00000000005c7805 */ /* 0x000fe4000001ff00 */
[----:B------:R-:W-:Y:S02]  /*1ac0*/  CS2R R134, SRZ ;  /* 0x0000000000867805 */ /* 0x000fe4000001ff00 */
[----:B------:R-:W-:-:S02]  /*1ad0*/  CS2R R128, SRZ ;  /* 0x0000000000807805 */ /* 0x000fc4000001ff00 */
[----:B------:R-:W-:Y:S02]  /*1ae0*/  CS2R R38, SRZ ;  /* 0x0000000000267805 */ /* 0x000fe4000001ff00 */
[----:B------:R-:W-:Y:S02]  /*1af0*/  ISETP.GT.AND P1, PT, R160, UR41, PT ;  /* 0x00000029a0007c0c */ /* 0x000fe4000bf24270 */
        /* <DEDUP_REMOVED lines=84> */
.L_x_1423:
        /* <DEDUP_REMOVED lines=10> */
.L_x_1628:
[----:B0-----:R-:W-:Y:S01]  /*20e0*/  IMAD.U32 R0, RZ, RZ, UR47 ;  /* 0x0000002fff007e24 */ /* 0x001fe2000f8e00ff */
[----:B------:R-:W-:Y:S05]  /*20f0*/  WARPSYNC.ALL ;  /* 0x0000000000007948 */ /* 0x000fea0003800000 */
[----:B------:R0:W-:Y:S01]  /*2100*/  BAR.SYNC.DEFER_BLOCKING R7, 0x100 ;  /* 0x000400070000751d */ /* 0x0001e20000010000 */
[----:B------:R-:W-:-:S13]  /*2110*/  ISETP.NE.AND P0, PT, R0, 0x3, PT ;  /* 0x000000030000780c */ /* 0x000fda0003f05270 */
[----:B0-----:R-:W-:Y:S05]  /*2120*/  @!P0 BRA `(.L_x_1425) ;  /* 0x0000000000048947 */ /* 0x001fea0003800000 */
[----:B------:R-:W-:Y:S01]  /*2130*/  BPT.TRAP 0x1 ;  /* 0x000000040000795c */ /* 0x000fe20000300000 */
.L_x_1425:
[----:B------:R-:W-:Y:S01]  /*2140*/  ULEA UR58, UR44, UR53, 0x3 ;  /* 0x000000352c3a7291 */ /* 0x000fe2000f8e183f */
[----:B------:R-:W-:-:S05]  /*2150*/  IMAD.U32 R8, RZ, RZ, UR45 ;  /* 0x0000002dff087e24 */ /* 0x000fca000f8e00ff */
[----:B------:R-:W-:-:S04]  /*2160*/  SHF.L.U32 R8, R8, 0x1f, RZ ;  /* 0x0000001f08087819 */ /* 0x000fc800000006ff */
[----:B------:R0:W1:Y:S01]  /*2170*/  SYNCS.PHASECHK.TRANS64.TRYWAIT P1, [UR58+0x28430], R8 ;  /* 0x02843008ff0075a7 */ /* 0x000062000802017a */
[----:B------:R-:W-:Y:S05]  /*2180*/  @!P0 BRA `(.L_x_1426) ;  /* 0x0000000000048947 */ /* 0x000fea0003800000 */
[----:B------:R-:W-:Y:S01]  /*2190*/  BPT.TRAP 0x1 ;  /* 0x000000040000795c */ /* 0x000fe20000300000 */
.L_x_1426:
[----:B-1----:R-:W-:Y:S05]  /*21a0*/  @P1 BRA `(.L_x_1427) ;  /* 0x0000000000081947 */ /* 0x002fea0003800000 */
[----:B------:R-:W1:Y:S02]  /*21b0*/  SYNCS.PHASECHK.TRANS64.TRYWAIT P1, [UR58+0x28430], R8 ;  /* 0x02843008ff0075a7 */ /* 0x000e64000802017a */
[----:B-1----:R-:W-:Y:S05]  /*21c0*/  @!P1 BRA `(.L_x_1428) ;  /* 0x0000012800a89947 */ /* 0x002fea0003800000 */
.L_x_1427:
        /* <DEDUP_REMOVED lines=66> */
.L_x_1429:
[----:B------:R-:W-:Y:S01]  /*25f0*/  UISETP.NE.AND UP1, UPT, UR51, URZ, UPT ;  /* 0x0000003f3300728c */ /* 0x000fe2000bf25270 */
        /* <DEDUP_REMOVED lines=8> */
[----:B------:R-:W-:Y:S02]  /*2680*/  ULDC UR11, c[0x0][0x9e0] ;  /* 0x00027800000b7ab9 */ /* 0x000fe40000000800 */
[----:B------:R-:W-:Y:S01]  /*2690*/  @UP1 ULDC UR6, c[0x0][0x44c] ;  /* 0x0001130000061ab9 */ /* 0x000fe20000000800 */
[----:B------:R-:W-:Y:S01]  /*26a0*/  @UP1 ULDC UR7, c[0x0][0x450] ;  /* 0x0001140000071ab9 */ /* 0x000fe20000000800 */
[----:B------:R-:W-:-:S06]  /*26b0*/  VIADD R14, R5, 0xffffffff ;  /* 0xffffffff050e7836 */ /* 0x000fcc0000000000 */
[----:B-1----:R-:W-:Y:S01]  /*26c0*/  @P1 IMAD.HI.U32 R3, R4, UR6, RZ ;  /* 0x0000000604031c27 */ /* 0x002fe2000f8e00ff */
[----:B------:R-:W-:Y:S01]  /*26d0*/  UIADD3 UR6, UR58, 0x28440, URZ ;  /* 0x000284403a067890 */ /* 0x000fe2000fffe03f */
[----:B------:R-:W-:-:S03]  /*26e0*/  PLOP3.LUT P1, PT, PT, PT, UP0, 0x40, 0x0 ;  /* 0x000000000000781c */ /* 0x000fc60003f2e808 */
[----:B------:R-:W-:Y:S01]  /*26f0*/  @P2 SHF.R.U32.HI R4, RZ, UR7, R3 ;  /* 0x00000007ff042c19 */ /* 0x000fe20008011603 */
[----:B------:R-:W-:Y:S01]  /*2700*/  UPRMT UR6, UR56, 0x654, UR6 ;  /* 0x0000065438067896 */ /* 0x000fe20008000006 */
[----:B------:R-:W-:-:S03]  /*2710*/  VIADD R3, R5, UR39 ;  /* 0x0000002705037c36 */ /* 0x000fc60008000000 */
[----:B------:R-:W1:Y:S01]  /*2720*/  SHFL.IDX PT, R20, R4, RZ, 0x1c1f ;  /* 0x001c1fff04147589 */ /* 0x000e6200000e0000 */
[----:B------:R-:W-:Y:S01]  /*2730*/  IMAD R6, R2, -0x2, R3 ;  /* 0xfffffffe02067824 */ /* 0x000fe200078e0203 */
[----:B------:R-:W-:-:S03]  /*2740*/  IADD3 R3, -R10, UR39, RZ ;  /* 0x000000270a037c10 */ /* 0x000fc6000fffe1ff */
[----:B------:R-:W-:Y:S01]  /*2750*/  SYNCS.ARRIVE.TRANS64.RED.A1T0 RZ, [UR6], RZ ;  /* 0x000000ffffff79a7 */ /* 0x000fe20008100406 */
[----:B------:R-:W-:Y:S01]  /*2760*/  ULOP3.LUT UR6, URZ, UR10, URZ, 0x33, !UPT ;  /* 0x0000000a3f067292 */ /* 0x000fe2000f8e333f */
[----:B------:R-:W-:Y:S02]  /*2770*/  VIADD R6, R6, -UR43 ;  /* 0x8000002b06067c36 */ /* 0x000fe40008000000 */
[----:B------:R-:W-:Y:S02]  /*2780*/  IMAD R11, R2, -0x2, R3 ;  /* 0xfffffffe020b7824 */ /* 0x000fe400078e0203 */
[C---:B------:R-:W-:Y:S02]  /*2790*/  VIADD R12, R6.reuse, UR11 ;  /* 0x0000000b060c7c36 */ /* 0x040fe40008000000 */
[----:B------:R-:W-:-:S03]  /*27a0*/  VIADD R13, R6, UR6 ;  /* 0x00000006060d7c36 */ /* 0x000fc60008000000 */
[----:B-1----:R-:W-:Y:S01]  /*27b0*/  VIADDMNMX R3, R20, R12, R11, PT ;  /* 0x0000000c14037246 */ /* 0x002fe2000380010b */
[----:B------:R-:W-:Y:S01]  /*27c0*/  IMAD.IADD R5, R13, 0x1, R20 ;  /* 0x000000010d057824 */ /* 0x000fe200078e0214 */
[----:B------:R-:W-:Y:S06]  /*27d0*/  @P1 BRA `(.L_x_1430) ;  /* 0x0000000000641947 */ /* 0x000fec0003800000 */
[----:B------:R-:W-:Y:S01]  /*27e0*/  IMAD.U32 R9, RZ, RZ, UR43 ;  /* 0x0000002bff097e24 */ /* 0x000fe2000f8e00ff */
[----:B------:R-:W-:Y:S04]  /*27f0*/  BSSY B0, `(.L_x_1431) ;  /* 0x0000013000007945 */ /* 0x000fe80003800000 */
[----:B------:R-:W-:-:S04]  /*2800*/  IADD3 R9, -R9, UR39, R20 ;  /* 0x0000002709097c10 */ /* 0x000fc8000fffe114 */
        /* <DEDUP_REMOVED lines=11> */
.L_x_1432:
[----:B------:R-:W-:Y:S02]  /*28c0*/  ULDC UR6, c[0x0][0x9e4] ;  /* 0x0002790000067ab9 */ /* 0x000fe40000000800 */
[----:B------:R-:W-:-:S05]  /*28d0*/  IMAD.U32 R15, RZ, RZ, UR6 ;  /* 0x00000006ff0f7e24 */ /* 0x000fca000f8e00ff */
[----:B------:R-:W-:-:S13]  /*28e0*/  ISETP.NE.AND P1, PT, R15, 0x1, PT ;  /* 0x000000010f00780c */ /* 0x000fda0003f25270 */
[----:B------:R-:W1:Y:S02]  /*28f0*/  @P1 LDC.64 R20, c[0x0][0x9e8] ;  /* 0x00027a00ff141b82 */ /* 0x000e640000000a00 */
[----:B-1----:R-:W-:-:S05]  /*2900*/  @P1 IMAD.HI.U32 R6, R9, R20, RZ ;  /* 0x0000001409061227 */ /* 0x002fca00078e00ff */
[----:B------:R-:W-:-:S07]  /*2910*/  @P1 SHF.R.U32.HI R9, RZ, R21, R6 ;  /* 0x00000015ff091219 */ /* 0x000fce0000011606 */
.L_x_1433:
[----:B------:R-:W-:Y:S05]  /*2920*/  BSYNC B0 ;  /* 0x0000000000007941 */ /* 0x000fea0003800000 */
.L_x_1431:
[----:B------:R-:W-:-:S04]  /*2930*/  IMAD R9, R9, R15, -R10 ;  /* 0x0000000f09097224 */ /* 0x000fc800078e0a0a */
[----:B------:R-:W-:-:S05]  /*2940*/  IMAD R6, R2, -0x2, R9 ;  /* 0xfffffffe02067824 */ /* 0x000fca00078e0209 */
[----:B------:R-:W-:Y:S02]  /*2950*/  VIADDMNMX R3, R6, R15, R3, PT ;  /* 0x0000000f06037246 */ /* 0x000fe40003800103 */
[----:B------:R-:W-:-:S07]  /*2960*/  VIMNMX R5, R5, R6, !PT ;  /* 0x0000000605057248 */ /* 0x000fce0007fe0100 */
.L_x_1430:
        /* <DEDUP_REMOVED lines=95> */
.L_x_1436:
[----:B------:R-:W-:Y:S02]  /*2f60*/  ULDC UR6, c[0x0][0x9e4] ;  /* 0x0002790000067ab9 */ /* 0x000fe40000000800 */
[----:B------:R-:W-:-:S05]  /*2f70*/  IMAD.U32 R12, RZ, RZ, UR6 ;  /* 0x00000006ff0c7e24 */ /* 0x000fca000f8e00ff */
[----:B------:R-:W-:-:S13]  /*2f80*/  ISETP.NE.AND P6, PT, R12, 0x1, PT ;  /* 0x000000010c00780c */ /* 0x000fda0003fc5270 */
[----:B------:R-:W1:Y:S02]  /*2f90*/  @P6 LDC.64 R68, c[0x0][0x9e8] ;  /* 0x00027a00ff446b82 */ /* 0x000e640000000a00 */
[----:B-1----:R-:W-:-:S05]  /*2fa0*/  @P6 IMAD.HI.U32 R4, R5, R68, RZ ;  /* 0x0000004405046227 */ /* 0x002fca00078e00ff */
[----:B------:R-:W-:-:S07]  /*2fb0*/  @P6 SHF.R.U32.HI R5, RZ, R69, R4 ;  /* 0x00000045ff056219 */ /* 0x000fce0000011604 */
.L_x_1437:
[----:B------:R-:W-:Y:S05]  /*2fc0*/  BSYNC B0 ;  /* 0x0000000000007941 */ /* 0x000fea0003800000 */
.L_x_1435:
[----:B------:R-:W-:-:S04]  /*2fd0*/  IMAD R5, R5, R12, -R10 ;  /* 0x0000000c05057224 */ /* 0x000fc800078e0a0a */
[----:B------:R-:W-:-:S05]  /*2fe0*/  IMAD R5, R2, -0x2, R5 ;  /* 0xfffffffe02057824 */ /* 0x000fca00078e0205 */
[----:B------:R-:W-:Y:S02]  /*2ff0*/  VIADDMNMX R3, R5, R12, R3, PT ;  /* 0x0000000c05037246 */ /* 0x000fe40003800103 */
[----:B------:R-:W-:-:S07]  /*3000*/  VIMNMX R6, R6, R5, !PT ;  /* 0x0000000506067248 */ /* 0x000fce0007fe0100 */
.L_x_1434:
        /* <DEDUP_REMOVED lines=118> */
[----:B----4-:R-:W-:-:S01]  /*3770*/  FADD.FTZ R37, R9, R32 ;  /* 0x0000002009257221 */ /* 0x010fc20000010000 */
[----:B---3--:R-:W-:Y:S01]  /*3780*/  FMNMX.FTZ R3, R4, R3, !PT ;  /* 0x0000000304037209 */ /* 0x008fe20007810000 */
[----:B------:R-:W-:-:S05]  /*3790*/  FFMA.FTZ R4, R41, UR40, -R10 ;  /* 0x0000002829047c23 */ /* 0x000fca000801080a */
[----:B------:R-:W3:Y:S01]  /*37a0*/  MUFU.EX2 R14, R14 ;  /* 0x0000000e000e7308 */ /* 0x000ee20000000800 */
[----:B-----5:R-:W-:-:S01]  /*37b0*/  FADD.FTZ R36, R12, R37 ;  /* 0x000000250c247221 */ /* 0x020fc20000010000 */
[----:B------:R-:W4:Y:S06]  /*37c0*/  SHFL.BFLY PT, R6, R3, 0x1, 0x1f ;  /* 0x0c201f0003067f89 */ /* 0x000f2c00000e0000 */
        /* <DEDUP_REMOVED lines=93> */
.L_x_1438:
[----:B------:R1:W3:Y:S01]  /*3da0*/  SYNCS.PHASECHK.TRANS64.TRYWAIT P1, [UR58+0x28450], R8 ;  /* 0x02845008ff0075a7 */ /* 0x0002e2000802017a */
[----:B------:R-:W-:Y:S05]  /*3db0*/  @!P0 BRA `(.L_x_1439) ;  /* 0x0000000000048947 */ /* 0x000fea0003800000 */
[----:B------:R-:W-:Y:S01]  /*3dc0*/  BPT.TRAP 0x1 ;  /* 0x000000040000795c */ /* 0x000fe20000300000 */
.L_x_1439:
[----:B---3--:R-:W-:Y:S05]  /*3dd0*/  @P1 BRA `(.L_x_1440) ;  /* 0x0000000000081947 */ /* 0x008fea0003800000 */
[----:B------:R-:W3:Y:S02]  /*3de0*/  SYNCS.PHASECHK.TRANS64.TRYWAIT P1, [UR58+0x28450], R8 ;  /* 0x02845008ff0075a7 */ /* 0x000ee4000802017a */
[----:B---3--:R-:W-:Y:S05]  /*3df0*/  @!P1 BRA `(.L_x_1441) ;  /* 0x0000010c00b49947 */ /* 0x008fea0003800000 */
.L_x_1440:
        /* <DEDUP_REMOVED lines=18> */
.L_x_1442:
[----:B------:R-:W-:Y:S01]  /*3f20*/  UISETP.NE.AND UP1, UPT, UR51, URZ, UPT ;  /* 0x0000003f3300728c */ /* 0x000fe2000bf25270 */
[----:B01-3--:R-:W-:Y:S01]  /*3f30*/  VIADD R8, R160, 0xfffffffe ;  /* 0xfffffffea0087836 */ /* 0x00bfe20000000000 */
        /* <DEDUP_REMOVED lines=24> */
.L_x_1444:
[----:B------:R-:W-:Y:S02]  /*40c0*/  ULDC UR19, c[0x0][0x9e4] ;  /* 0x0002790000137ab9 */ /* 0x000fe40000000800 */
[----:B------:R-:W-:-:S11]  /*40d0*/  UISETP.NE.AND UP0, UPT, UR19, 0x1, UPT ;  /* 0x000000011300788c */ /* 0x000fd6000bf05270 */
[----:B------:R-:W-:Y:S02]  /*40e0*/  @UP0 ULDC.64 UR6, c[0x0][0x9e8] ;  /* 0x00027a0000060ab9 */ /* 0x000fe40000000a00 */
[----:B------:R-:W-:-:S04]  /*40f0*/  UIMAD.WIDE.U32 UR14, UR18, UR6, URZ ;  /* 0x00000006120e72a5 */ /* 0x000fc8000f8e003f */
[----:B------:R-:W-:-:S12]  /*4100*/  @UP0 USHF.R.U32.HI UR18, URZ, UR7, UR15 ;  /* 0x000000073f120299 */ /* 0x000fd8000801160f */
.L_x_1445:
[----:B------:R-:W-:-:S04]  /*4110*/  UIMAD UR18, UR18, UR19, UR19 ;  /* 0x00000013121272a4 */ /* 0x000fc8000f8e0213 */
[----:B------:R-:W-:-:S04]  /*4120*/  UISETP.LT.AND UP0, UPT, UR11, UR18, UPT ;  /* 0x000000120b00728c */ /* 0x000fc8000bf01270 */
[----:B------:R-:W-:-:S12]  /*4130*/  USEL UR11, UR11, UR18, UP0 ;  /* 0x000000120b0b7287 */ /* 0x000fd80008000000 */
.L_x_1443:
        /* <DEDUP_REMOVED lines=12> */
.L_x_1465:
[----:B------:R-:W-:-:S04]  /*4200*/  UIADD3 UR44, UR44, 0x1, URZ ;  /* 0x000000012c2c7890 */ /* 0x000fc8000fffe03f */
[----:B------:R-:W-:-:S04]  /*4210*/  UISETP.NE.AND UP0, UPT, UR44, 0x2, UPT ;  /* 0x000000022c00788c */ /* 0x000fc8000bf05270 */
[----:B------:R-:W-:Y:S02]  /*4220*/  USEL UR6, URZ, 0x1, UP0 ;  /* 0x000000013f067887 */ /* 0x000fe40008000000 */
[----:B------:R-:W-:Y:S02]  /*4230*/  USEL UR44, UR44, URZ, UP0 ;  /* 0x0000003f2c2c7287 */ /* 0x000fe40008000000 */
[----:B------:R-:W-:Y:S01]  /*4240*/  ULOP3.LUT UR45, UR45, UR6, URZ, 0x3c, !UPT ;  /* 0x000000062d2d7292 */ /* 0x000fe2000f8e3c3f */
[----:B012---:R-:W-:Y:S11]  /*4250*/  @!P0 BRA `(.L_x_1447) ;  /* 0x0000000000048947 */ /* 0x007ff60003800000 */
[----:B------:R-:W-:Y:S01]  /*4260*/  BPT.TRAP 0x1 ;  /* 0x000000040000795c */ /* 0x000fe20000300000 */
.L_x_1447:
        /* <DEDUP_REMOVED lines=9> */
.L_x_1448:
[----:B-1----:R-:W-:Y:S05]  /*4300*/  @P1 BRA `(.L_x_1449) ;  /* 0x0000000000081947 */ /* 0x002fea0003800000 */
[----:B------:R-:W1:Y:S02]  /*4310*/  SYNCS.PHASECHK.TRANS64.TRYWAIT P1, [UR59+0x28430], R9 ;  /* 0x02843009ff0075a7 */ /* 0x000e64000802017b */
[----:B-1----:R-:W-:Y:S05]  /*4320*/  @!P1 BRA `(.L_x_1450) ;  /* 0x0000010800809947 */ /* 0x002fea0003800000 */
.L_x_1449:
        /* <DEDUP_REMOVED lines=46> */
.L_x_1451:
[----:B------:R-:W-:Y:S01]  /*4610*/  UISETP.NE.AND UP1, UPT, UR51, URZ, UPT ;  /* 0x0000003f3300728c */ /* 0x000fe2000bf25270 */
[----:B------:R-:W-:Y:S01]  /*4620*/  VIADD R12, R17, UR38 ;  /* 0x00000026110c7c36 */ /* 0x000fe20008000000 */
[----:B------:R-:W-:Y:S01]  /*4630*/  UISETP.NE.AND UP0, UPT, UR50, URZ, UPT ;  /* 0x0000003f3200728c */ /* 0x000fe2000bf05270 */
[----:B------:R-:W-:Y:S01]  /*4640*/  IMAD.U32 R6, RZ, RZ, UR43 ;  /* 0x0000002bff067e24 */ /* 0x000fe2000f8e00ff */
[----:B------:R-:W-:Y:S02]  /*4650*/  UMOV UR10, UR57 ;  /* 0x00000039000a7c82 */ /* 0x000fe40008000000 */
        /* <DEDUP_REMOVED lines=10> */
[----:B------:R-:W2:Y:S01]  /*4700*/  SHFL.IDX PT, R13, R12, RZ, 0x1c1f ;  /* 0x001c1fff0c0d7589 */ /* 0x000ea200000e0000 */
[----:B------:R-:W-:-:S05]  /*4710*/  IADD3 R7, -R5, 0x1, RZ ;  /* 0x0000000105077810 */ /* 0x000fca0007ffe1ff */
[----:B------:R-:W-:Y:S01]  /*4720*/  IMAD R7, R2, -0x2, R7 ;  /* 0xfffffffe02077824 */ /* 0x000fe200078e0207 */
[----:B------:R-:W-:Y:S01]  /*4730*/  SYNCS.ARRIVE.TRANS64.RED.A1T0 RZ, [UR6], RZ ;  /* 0x000000ffffff79a7 */ /* 0x000fe20008100406 */
[----:B------:R-:W-:-:S03]  /*4740*/  ULOP3.LUT UR6, URZ, UR10, URZ, 0x33, !UPT ;  /* 0x0000000a3f067292 */ /* 0x000fc6000f8e333f */
[----:B------:R-:W-:-:S05]  /*4750*/  IADD3 R7, -R6, UR39, R7 ;  /* 0x0000002706077c10 */ /* 0x000fca000fffe107 */
[C---:B------:R-:W-:Y:S02]  /*4760*/  VIADD R20, R7.reuse, UR58 ;  /* 0x0000003a07147c36 */ /* 0x040fe40008000000 */
[----:B------:R-:W-:Y:S02]  /*4770*/  VIADD R194, R7, UR6 ;  /* 0x0000000607c27c36 */ /* 0x000fe40008000000 */
[----:B--2---:R-:W-:Y:S02]  /*4780*/  IMAD.IADD R14, R20, 0x1, R13 ;  /* 0x00000001140e7824 */ /* 0x004fe400078e020d */
[----:B------:R-:W-:Y:S01]  /*4790*/  IMAD.IADD R15, R13, 0x1, R194 ;  /* 0x000000010d0f7824 */ /* 0x000fe200078e02c2 */
[----:B------:R-:W-:Y:S06]  /*47a0*/  @P1 BRA `(.L_x_1452) ;  /* 0x00000000005c1947 */ /* 0x000fec0003800000 */
[----:B------:R-:W-:Y:S01]  /*47b0*/  IMAD.U32 R6, RZ, RZ, UR43 ;  /* 0x0000002bff067e24 */ /* 0x000fe2000f8e00ff */
[----:B------:R-:W-:Y:S04]  /*47c0*/  BSSY B0, `(.L_x_1453) ;  /* 0x0000011000007945 */ /* 0x000fe80003800000 */
[----:B------:R-:W-:-:S04]  /*47d0*/  IADD3 R13, -R6, UR39, R13 ;  /* 0x00000027060d7c10 */ /* 0x000fc8000fffe10d */
        /* <DEDUP_REMOVED lines=10> */
.L_x_1454:
[----:B------:R-:W-:-:S05]  /*4880*/  IMAD.U32 R196, RZ, RZ, UR56 ;  /* 0x00000038ffc47e24 */ /* 0x000fca000f8e00ff */
[----:B------:R-:W-:-:S13]  /*4890*/  ISETP.NE.AND P1, PT, R196, 0x1, PT ;  /* 0x00000001c400780c */ /* 0x000fda0003f25270 */
[----:B------:R-:W2:Y:S02]  /*48a0*/  @P1 LDC.64 R6, c[0x0][0x9e8] ;  /* 0x00027a00ff061b82 */ /* 0x000ea40000000a00 */
[----:B--2---:R-:W-:-:S05]  /*48b0*/  @P1 IMAD.HI.U32 R6, R13, R6, RZ ;  /* 0x000000060d061227 */ /* 0x004fca00078e00ff */
[----:B------:R-:W-:-:S07]  /*48c0*/  @P1 SHF.R.U32.HI R13, RZ, R7, R6 ;  /* 0x00000007ff0d1219 */ /* 0x000fce0000011606 */
.L_x_1455:
[----:B------:R-:W-:Y:S05]  /*48d0*/  BSYNC B0 ;  /* 0x0000000000007941 */ /* 0x000fea0003800000 */
.L_x_1453:
[----:B------:R-:W-:-:S04]  /*48e0*/  IMAD R13, R13, R196, -R5 ;  /* 0x000000c40d0d7224 */ /* 0x000fc800078e0a05 */
[----:B------:R-:W-:-:S05]  /*48f0*/  IMAD R13, R2, -0x2, R13 ;  /* 0xfffffffe020d7824 */ /* 0x000fca00078e020d */
[----:B------:R-:W-:Y:S02]  /*4900*/  VIADDMNMX R14, R13, R196, R14, PT ;  /* 0x000000c40d0e7246 */ /* 0x000fe4000380010e */
[----:B------:R-:W-:-:S07]  /*4910*/  VIMNMX R15, R15, R13, !PT ;  /* 0x0000000d0f0f7248 */ /* 0x000fce0007fe0100 */
.L_x_1452:
        /* <DEDUP_REMOVED lines=14> */
[----:B--2---:R-:W-:Y:S01]  /*4a00*/  IMAD.IADD R12, R20, 0x1, R7 ;  /* 0x00000001140c7824 */ /* 0x004fe200078e0207 */
        /* <DEDUP_REMOVED lines=53> */
.L_x_1458:
[----:B------:R-:W-:-:S05]  /*4d60*/  IMAD.U32 R20, RZ, RZ, UR56 ;  /* 0x00000038ff147e24 */ /* 0x000fca000f8e00ff */
[----:B------:R-:W-:-:S13]  /*4d70*/  ISETP.NE.AND P2, PT, R20, 0x1, PT ;  /* 0x000000011400780c */ /* 0x000fda0003f45270 */
[----:B------:R-:W2:Y:S02]  /*4d80*/  @P2 LDC.64 R6, c[0x0][0x9e8] ;  /* 0x00027a00ff062b82 */ /* 0x000ea40000000a00 */
[----:B--2---:R-:W-:-:S05]  /*4d90*/  @P2 IMAD.HI.U32 R6, R15, R6, RZ ;  /* 0x000000060f062227 */ /* 0x004fca00078e00ff */
[----:B------:R-:W-:-:S07]  /*4da0*/  @P2 SHF.R.U32.HI R15, RZ, R7, R6 ;  /* 0x00000007ff0f2219 */ /* 0x000fce0000011606 */
.L_x_1459:
[----:B------:R-:W-:Y:S05]  /*4db0*/  BSYNC B0 ;  /* 0x0000000000007941 */ /* 0x000fea0003800000 */
.L_x_1457:
[----:B------:R-:W-:-:S04]  /*4dc0*/  IMAD R5, R15, R20, -R5 ;  /* 0x000000140f057224 */ /* 0x000fc800078e0a05 */
[----:B------:R-:W-:-:S05]  /*4dd0*/  IMAD R5, R2, -0x2, R5 ;  /* 0xfffffffe02057824 */ /* 0x000fca00078e0205 */
[----:B------:R-:W-:Y:S02]  /*4de0*/  VIADDMNMX R12, R5, R20, R12, PT ;  /* 0x00000014050c7246 */ /* 0x000fe4000380010c */
[----:B------:R-:W-:-:S07]  /*4df0*/  VIMNMX R14, R14, R5, !PT ;  /* 0x000000050e0e7248 */ /* 0x000fce0007fe0100 */
.L_x_1456:
        /* <DEDUP_REMOVED lines=33> */
[----:B------:R-:W2:Y:S01]  /*5010*/  SHFL.BFLY PT, R5, R6, 0x2, 0x1f ;  /* 0x0c401f0006057f89 */ /* 0x000ea200000e0000 */
        /* <DEDUP_REMOVED lines=12> */
[----:B--2---:R-:W-:Y:S02]  /*50e0*/  FMNMX.FTZ R7, R6, R5, !PT ;  /* 0x0000000506077209 */ /* 0x004fe40007810000 */
[----:B------:R-:W-:Y:S02]  /*50f0*/  FMNMX.FTZ R6, R154, R11, !PT ;  /* 0x0000000b9a067209 */ /* 0x000fe40007810000 */
[----:B------:R-:W-:Y:S01]  /*5100*/  ISETP.LT.OR P4, PT, R12, 0x22, P4 ;  /* 0x000000220c00780c */ /* 0x000fe20002781670 */
[----:B------:R-:W2:Y:S01]  /*5110*/  SHFL.BFLY PT, R20, R7, 0x1, 0x1f ;  /* 0x0c201f0007147f89 */ /* 0x000ea200000e0000 */
        /* <DEDUP_REMOVED lines=12> */
[----:B--2---:R-:W-:Y:S01]  /*51e0*/  FMNMX.FTZ R5, R7, R20, !PT ;  /* 0x0000001407057209 */ /* 0x004fe20007810000 */
        /* <DEDUP_REMOVED lines=18> */
[--C-:B------:R-:W-:Y:S01]  /*5310*/  FFMA.FTZ R21, R165, UR40, -R6.reuse ;  /* 0x00000028a5157c23 */ /* 0x100fe20008010806 */
        /* <DEDUP_REMOVED lines=23> */
[----:B------:R-:W-:Y:S04]  /*5490*/  MUFU.EX2 R13, R13 ;  /* 0x0000000d000d7308 */ /* 0x000fe80000000800 */
[----:B------:R-:W2:Y:S04]  /*54a0*/  SHFL.BFLY PT, R160, R157, 0x2, 0x1f ;  /* 0x0c401f009da07f89 */ /* 0x000ea800000e0000 */
[----:B------:R-:W-:Y:S08]  /*54b0*/  MUFU.EX2 R14, R153 ;  /* 0x00000099000e7308 */ /* 0x000ff00000000800 */
[----:B------:R3:W-:Y:S08]  /*54c0*/  MUFU.EX2 R153, R165 ;  /* 0x000000a500997308 */ /* 0x0007f00000000800 */
[----:B------:R-:W-:Y:S01]  /*54d0*/  MUFU.EX2 R12, R12 ;  /* 0x0000000c000c7308 */ /* 0x000fe20000000800 */
[----:B---3--:R-:W-:-:S01]  /*54e0*/  FFMA.FTZ R165, R180, UR40, -R6 ;  /* 0x00000028b4a57c23 */ /* 0x008fc20008010806 */
[----:B--2---:R-:W-:Y:S01]  /*54f0*/  FMNMX.FTZ R168, R157, R160, !PT ;  /* 0x000000a09da87209 */ /* 0x004fe20007810000 */
[----:B------:R-:W-:-:S01]  /*5500*/  FFMA.FTZ R157, R172, UR40, -R6 ;  /* 0x00000028ac9d7c23 */ /* 0x000fc20008010806 */
[----:B------:R-:W-:-:S04]  /*5510*/  FFMA.FTZ R160, R176, UR40, -R6 ;  /* 0x00000028b0a07c23 */ /* 0x000fc80008010806 */
        /* <DEDUP_REMOVED lines=10> */
[----:B------:R-:W-:Y:S03]  /*55c0*/  MUFU.EX2 R157, R157 ;  /* 0x0000009d009d7308 */ /* 0x000fe60000000800 */
[----:B------:R-:W-:-:S05]  /*55d0*/  FSEL R172, R172, RZ, P1 ;  /* 0x000000ffacac7208 */ /* 0x000fca0000800000 */
[--C-:B------:R-:W-:Y:S01]  /*55e0*/  FFMA.FTZ R173, R154, UR40, -R172.reuse ;  /* 0x000000289aad7c23 */ /* 0x100fe200080108ac */
[----:B------:R-:W-:-:S01]  /*55f0*/  FFMA.FTZ R154, R158, UR40, -R172 ;  /* 0x000000289e9a7c23 */ /* 0x000fc200080108ac */
[--C-:B------:R-:W-:Y:S01]  /*5600*/  FFMA.FTZ R158, R166, UR40, -R172.reuse ;  /* 0x00000028a69e7c23 */ /* 0x100fe200080108ac */
[----:B------:R-:W-:Y:S01]  /*5610*/  FSEL R166, R6, RZ, P1 ;  /* 0x000000ff06a67208 */ /* 0x000fe20000800000 */
[----:B------:R-:W2:Y:S01]  /*5620*/  MUFU.EX2 R169, R169 ;  /* 0x000000a900a97308 */ /* 0x000ea20000000800 */
[----:B------:R-:W-:-:S01]  /*5630*/  FFMA.FTZ R168, R155, UR40, -R172 ;  /* 0x000000289ba87c23 */ /* 0x000fc200080108ac */
[--C-:B------:R-:W-:Y:S01]  /*5640*/  FFMA.FTZ R159, R159, UR40, -R172.reuse ;  /* 0x000000289f9f7c23 */ /* 0x100fe200080108ac */
[----:B------:R-:W-:-:S01]  /*5650*/  FFMA.FTZ R155, R162, UR40, -R172 ;  /* 0x00000028a29b7c23 */ /* 0x000fc200080108ac */
[----:B------:R-:W-:Y:S01]  /*5660*/  FADD.FTZ R166, -R166, R11 ;  /* 0x0000000ba6a67221 */ /* 0x000fe20000010100 */
[----:B------:R-:W-:-:S01]  /*5670*/  FFMA.FTZ R162, R163, UR40, -R172 ;  /* 0x00000028a3a27c23 */ /* 0x000fc200080108ac */
[--C-:B------:R-:W-:Y:S01]  /*5680*/  FFMA.FTZ R163, R167, UR40, -R172.reuse ;  /* 0x00000028a7a37c23 */ /* 0x100fe200080108ac */
[----:B------:R-:W-:-:S01]  /*5690*/  FFMA.FTZ R11, R170, UR40, -R172 ;  /* 0x00000028aa0b7c23 */ /* 0x000fc200080108ac */
[----:B------:R-:W-:Y:S01]  /*56a0*/  FMUL.FTZ R166, R166, UR40 ;  /* 0x00000028a6a67c20 */ /* 0x000fe20008410000 */
[----:B------:R-:W-:Y:S01]  /*56b0*/  MUFU.EX2 R173, R173 ;  /* 0x000000ad00ad7308 */ /* 0x000fe20000000800 */
[----:B------:R-:W-:-:S01]  /*56c0*/  FFMA.FTZ R170, R171, UR40, -R172 ;  /* 0x00000028abaa7c23 */ /* 0x000fc200080108ac */
[--C-:B------:R-:W-:Y:S01]  /*56d0*/  FFMA.FTZ R174, R174, UR40, -R172.reuse ;  /* 0x00000028aeae7c23 */ /* 0x100fe200080108ac */
[----:B------:R-:W-:-:S01]  /*56e0*/  FFMA.FTZ R175, R175, UR40, -R172 ;  /* 0x00000028afaf7c23 */ /* 0x000fc200080108ac */
[--C-:B------:R-:W-:Y:S01]  /*56f0*/  FFMA.FTZ R179, R179, UR40, -R172.reuse ;  /* 0x00000028b3b37c23 */ /* 0x100fe200080108ac */
[----:B------:R-:W-:-:S03]  /*5700*/  FFMA.FTZ R182, R182, UR40, -R172 ;  /* 0x00000028b6b67c23 */ /* 0x000fc600080108ac */
        /* <DEDUP_REMOVED lines=12> */
[----:B------:R-:W-:Y:S01]  /*57d0*/  FMUL.FTZ R37, R37, R169 ;  /* 0x000000a925257220 */ /* 0x000fe20000410000 */
[----:B------:R-:W-:-:S01]  /*57e0*/  FADD.FTZ R171, R12, R171 ;  /* 0x000000ab0cab7221 */ /* 0x000fc20000010000 */
        /* <DEDUP_REMOVED lines=20> */
[----:B------:R-:W-:Y:S01]  /*5930*/  FFMA.FTZ R167, R178, UR40, -R172 ;  /* 0x00000028b2a77c23 */ /* 0x000fe200080108ac */
[----:B------:R-:W-:-:S01]  /*5940*/  FADD.FTZ R178, R14, R171 ;  /* 0x000000ab0eb27221 */ /* 0x000fc20000010000 */
[----:B------:R-:W-:Y:S01]  /*5950*/  FFMA.FTZ R172, R183, UR40, -R172 ;  /* 0x00000028b7ac7c23 */ /* 0x000fe200080108ac */
[-C--:B------:R-:W-:Y:S01]  /*5960*/  FMUL.FTZ R68, R68, R169.reuse ;  /* 0x000000a944447220 */ /* 0x080fe20000410000 */
[----:B------:R-:W-:Y:S01]  /*5970*/  FMUL.FTZ R69, R69, R169 ;  /* 0x000000a945457220 */ /* 0x000fe20000410000 */
[----:B------:R-:W-:-:S01]  /*5980*/  FADD.FTZ R177, R15, R178 ;  /* 0x000000b20fb17221 */ /* 0x000fc20000010000 */
[----:B------:R-:W4:Y:S01]  /*5990*/  MUFU.EX2 R162, R162 ;  /* 0x000000a200a27308 */ /* 0x000f220000000800 */
        /* <DEDUP_REMOVED lines=13> */
[----:B------:R-:W-:Y:S01]  /*5a70*/  FMUL.FTZ R85, R85, R169 ;  /* 0x000000a955557220 */ /* 0x000fe20000410000 */
[----:B------:R-:W-:Y:S01]  /*5a80*/  F2FP.SATFINITE.E4M3.F32.PACK_AB_MERGE_C R154, R15, R14, R20 ;  /* 0x0000000e0f9a723e */ /* 0x000fe20004807014 */
[----:B------:R-:W2:Y:S01]  /*5a90*/  MUFU.EX2 R163, R163 ;  /* 0x000000a300a37308 */ /* 0x000ea20000000800 */
        /* <DEDUP_REMOVED lines=22> */
[----:B------:R-:W-:Y:S01]  /*5c00*/  FMUL.FTZ R113, R113, R169 ;  /* 0x000000a971717220 */ /* 0x000fe20000410000 */
        /* <DEDUP_REMOVED lines=10> */
[-C--:B------:R-:W-:Y:S01]  /*5cb0*/  FMUL.FTZ R128, R128, R169.reuse ;  /* 0x000000a980807220 */ /* 0x080fe20000410000 */
[-C--:B------:R-:W-:Y:S01]  /*5cc0*/  FMUL.FTZ R129, R129, R169.reuse ;  /* 0x000000a981817220 */ /* 0x080fe20000410000 */
[-C--:B------:R-:W-:Y:S01]  /*5cd0*/  FMUL.FTZ R132, R132, R169.reuse ;  /* 0x000000a984847220 */ /* 0x080fe20000410000 */
[-C--:B------:R-:W-:Y:S01]  /*5ce0*/  FMUL.FTZ R133, R133, R169.reuse ;  /* 0x000000a985857220 */ /* 0x080fe20000410000 */
[-C--:B------:R-:W-:Y:S01]  /*5cf0*/  FMUL.FTZ R136, R136, R169.reuse ;  /* 0x000000a988887220 */ /* 0x080fe20000410000 */
[----:B------:R-:W-:Y:S01]  /*5d00*/  FMUL.FTZ R137, R137, R169 ;  /* 0x000000a989897220 */ /* 0x000fe20000410000 */
[----:B------:R3:W5:Y:S01]  /*5d10*/  MUFU.EX2 R4, R175 ;  /* 0x000000af00047308 */ /* 0x0007620000000800 */
        /* <DEDUP_REMOVED lines=9> */
[----:B----4-:R-:W-:Y:S01]  /*5db0*/  F2FP.SATFINITE.E4M3.F32.PACK_AB_MERGE_C R157, R164, R157, RZ ;  /* 0x0000009da49d723e */ /* 0x010fe200048070ff */
[----:B------:R-:W-:Y:S01]  /*5dc0*/  FMUL.FTZ R26, R26, R166 ;  /* 0x000000a61a1a7220 */ /* 0x000fe20000410000 */
[----:B------:R-:W-:Y:S01]  /*5dd0*/  F2FP.SATFINITE.E4M3.F32.PACK_AB_MERGE_C R155, R162, R155, R163 ;  /* 0x0000009ba29b723e */ /* 0x000fe200048070a3 */
[----:B------:R-:W-:-:S01]  /*5de0*/  FADD.FTZ R175, R164, R175 ;  /* 0x000000afa4af7221 */ /* 0x000fc20000010000 */
[----:B------:R-:W-:Y:S01]  /*5df0*/  F2FP.SATFINITE.E4M3.F32.PACK_AB_MERGE_C R156, R153, R156, R157 ;  /* 0x0000009c999c723e */ /* 0x000fe2000480709d */
[----:B------:R-:W-:Y:S01]  /*5e00*/  FMUL.FTZ R27, R27, R166 ;  /* 0x000000a61b1b7220 */ /* 0x000fe20000410000 */
[----:B------:R-:W3:Y:S01]  /*5e10*/  MUFU.EX2 R167, R167 ;  /* 0x000000a700a77308 */ /* 0x000ee20000000800 */
[----:B-----5:R-:W-:-:S01]  /*5e20*/  FADD.FTZ R176, R4, R177 ;  /* 0x000000b104b07221 */ /* 0x020fc20000010000 */
[----:B------:R-:W-:Y:S01]  /*5e30*/  F2FP.SATFINITE.E4M3.F32.PACK_AB_MERGE_C R177, R12, R13, RZ ;  /* 0x0000000d0cb1723e */ /* 0x000fe200048070ff */
[-C--:B------:R-:W-:Y:S01]  /*5e40*/  FMUL.FTZ R30, R30, R166.reuse ;  /* 0x000000a61e1e7220 */ /* 0x080fe20000410000 */
[----:B------:R-:W-:Y:S01]  /*5e50*/  F2FP.SATFINITE.E4M3.F32.PACK_AB_MERGE_C R153, R168, R173, R159 ;  /* 0x000000ada899723e */ /* 0x000fe2000480709f */
[----:B------:R-:W-:Y:S01]  /*5e60*/  FMUL.FTZ R31, R31, R166 ;  /* 0x000000a61f1f7220 */ /* 0x000fe20000410000 */
[----:B------:R-:W-:Y:S01]  /*5e70*/  F2FP.SATFINITE.E4M3.F32.PACK_AB_MERGE_C R152, R7, R152, R177 ;  /* 0x000000980798723e */ /* 0x000fe200048070b1 */
[----:B------:R-:W-:Y:S01]  /*5e80*/  FMUL.FTZ R34, R34, R166 ;  /* 0x000000a622227220 */ /* 0x000fe20000410000 */
[----:B------:R-:W4:Y:S01]  /*5e90*/  MUFU.EX2 R161, R161 ;  /* 0x000000a100a17308 */ /* 0x000f220000000800 */
        /* <DEDUP_REMOVED lines=37> */
[----:B------:R-:W-:Y:S01]  /*60f0*/  F2FP.SATFINITE.E4M3.F32.PACK_AB_MERGE_C R157, R170, R11, R12 ;  /* 0x0000000baa9d723e */ /* 0x000fe2000480700c */
        /* <DEDUP_REMOVED lines=8> */
[-C--:B------:R-:W-:Y:S01]  /*6180*/  FMUL.FTZ R102, R102, R166.reuse ;  /* 0x000000a666667220 */ /* 0x080fe20000410000 */
[-C--:B------:R-:W-:Y:S01]  /*6190*/  FMUL.FTZ R103, R103, R166.reuse ;  /* 0x000000a667677220 */ /* 0x080fe20000410000 */
[C---:B--2---:R-:W-:Y:S01]  /*61a0*/  F2FP.SATFINITE.E4M3.F32.PACK_AB_MERGE_C R158, R10.reuse, R165, RZ ;  /* 0x000000a50a9e723e */ /* 0x044fe200048070ff */
[----:B------:R-:W-:Y:S01]  /*61b0*/  FADD.FTZ R3, R10, R21 ;  /* 0x000000150a037221 */ /* 0x000fe20000010000 */
[-C--:B------:R-:W-:Y:S01]  /*61c0*/  FMUL.FTZ R106, R106, R166.reuse ;  /* 0x000000a66a6a7220 */ /* 0x080fe20000410000 */
[----:B------:R-:W-:Y:S01]  /*61d0*/  FMUL.FTZ R107, R107, R166 ;  /* 0x000000a66b6b7220 */ /* 0x000fe20000410000 */
[----:B------:R-:W-:Y:S01]  /*61e0*/  F2FP.SATFINITE.E4M3.F32.PACK_AB_MERGE_C R158, R161, R160, R158 ;  /* 0x000000a0a19e723e */ /* 0x000fe2000480709e */
[-C--:B------:R-:W-:Y:S01]  /*61f0*/  FMUL.FTZ R110, R110, R166.reuse ;  /* 0x000000a66e6e7220 */ /* 0x080fe20000410000 */
[-C--:B------:R-:W-:Y:S01]  /*6200*/  FMUL.FTZ R111, R111, R166.reuse ;  /* 0x000000a66f6f7220 */ /* 0x080fe20000410000 */
[----:B------:R-:W-:Y:S01]  /*6210*/  FMUL.FTZ R114, R114, R166 ;  /* 0x000000a672727220 */ /* 0x000fe20000410000 */
[C---:B---3--:R-:W-:Y:S01]  /*6220*/  F2FP.SATFINITE.E4M3.F32.PACK_AB_MERGE_C R182, R171.reuse, R182, RZ ;  /* 0x000000b6abb6723e */ /* 0x048fe200048070ff */
[----:B------:R-:W-:Y:S01]  /*6230*/  FADD.FTZ R4, R171, R4 ;  /* 0x00000004ab047221 */ /* 0x000fe20000010000 */
[-C--:B------:R-:W-:Y:S01]  /*6240*/  FMUL.FTZ R115, R115, R166.reuse ;  /* 0x000000a673737220 */ /* 0x080fe20000410000 */
[-C--:B------:R-:W-:Y:S01]  /*6250*/  FMUL.FTZ R118, R118, R166.reuse ;  /* 0x000000a676767220 */ /* 0x080fe20000410000 */
        /* <DEDUP_REMOVED lines=20> */
.L_x_1460:
[----:B------:R2:W3:Y:S01]  /*63a0*/  SYNCS.PHASECHK.TRANS64.TRYWAIT P1, [UR59+0x28450], R9 ;  /* 0x02845009ff0075a7 */ /* 0x0004e2000802017b */
[----:B------:R-:W-:Y:S05]  /*63b0*/  @!P0 BRA `(.L_x_1461) ;  /* 0x0000000000048947 */ /* 0x000fea0003800000 */
[----:B------:R-:W-:Y:S01]  /*63c0*/  BPT.TRAP 0x1 ;  /* 0x000000040000795c */ /* 0x000fe20000300000 */
.L_x_1461:
[----:B------:R-:W-:Y:S01]  /*63d0*/  VIADD R7, R195, 0x8 ;  /* 0x00000008c3077836 */ /* 0x000fe20000000000 */
[----:B---3--:R-:W-:Y:S06]  /*63e0*/  @P1 BRA `(.L_x_1462) ;  /* 0x0000000000081947 */ /* 0x008fec0003800000 */
[----:B------:R-:W3:Y:S02]  /*63f0*/  SYNCS.PHASECHK.TRANS64.TRYWAIT P1, [UR59+0x28450], R9 ;  /* 0x02845009ff0075a7 */ /* 0x000ee4000802017b */
[----:B---3--:R-:W-:Y:S05]  /*6400*/  @!P1 BRA `(.L_x_1463) ;  /* 0x000000e800609947 */ /* 0x008fea0003800000 */
.L_x_1462:
        /* <DEDUP_REMOVED lines=14> */
.L_x_1464:
[----:B------:R-:W-:Y:S01]  /*64f0*/  UIADD3 UR59, UR59, 0x28460, URZ ;  /* 0x000284603b3b7890 */ /* 0x000fe2000fffe03f */
[C---:B------:R-:W-:Y:S01]  /*6500*/  ISETP.GT.AND P1, PT, R8.reuse, UR61, PT ;  /* 0x0000003d08007c0c */ /* 0x040fe2000bf24270 */
[----:B------:R-:W-:Y:S02]  /*6510*/  VIADD R8, R8, 0xffffffff ;  /* 0xffffffff08087836 */ /* 0x000fe40000000000 */
[----:B------:R-:W-:Y:S01]  /*6520*/  UPRMT UR59, UR60, 0x654, UR59 ;  /* 0x000006543c3b7896 */ /* 0x000fe2000800003b */
[----:B------:R-:W-:Y:S02]  /*6530*/  IMAD.MOV.U32 R11, RZ, RZ, R6 ;  /* 0x000000ffff0b7224 */ /* 0x000fe400078e0006 */
[----:B---3--:R-:W-:-:S06]  /*6540*/  IMAD.MOV.U32 R10, RZ, RZ, R5 ;  /* 0x000000ffff0a7224 */ /* 0x008fcc00078e0005 */
[----:B------:R-:W-:Y:S01]  /*6550*/  SYNCS.ARRIVE.TRANS64.RED.A1T0 RZ, [UR59], RZ ;  /* 0x000000ffffff79a7 */ /* 0x000fe2000810043b */
[----:B------:R-:W-:Y:S05]  /*6560*/  @P1 BRA `(.L_x_1465) ;  /* 0xffffffdc00241947 */ /* 0x000fea000383ffff */
.L_x_1446:
[----:B------:R-:W-:Y:S02]  /*6570*/  UISETP.NE.AND UP1, UPT, UR51, URZ, UPT ;  /* 0x0000003f3300728c */ /* 0x000fe4000bf25270 */
[----:B------:R-:W-:Y:S02]  /*6580*/  UISETP.NE.AND UP0, UPT, UR50, URZ, UPT ;  /* 0x0000003f3200728c */ /* 0x000fe4000bf05270 */
[----:B------:R-:W-:Y:S02]  /*6590*/  UIADD3 UR11, UR38, 0x7f, URZ ;  /* 0x0000007f260b7890 */ /* 0x000fe4000fffe03f */
[----:B------:R-:W-:Y:S02]  /*65a0*/  UIADD3 UR14, UR39, 0x1, -UR43 ;  /* 0x00000001270e7890 */ /* 0x000fe4000fffe82b */
[----:B------:R-:W-:-:S03]  /*65b0*/  PLOP3.LUT P1, PT, PT, PT, UP0, 0x40, 0x0 ;  /* 0x000000000000781c */ /* 0x000fc60003f2e808 */
[----:B------:R-:W-:Y:S01]  /*65c0*/  @UP1 ULDC UR6, c[0x0][0x44c] ;  /* 0x0001130000061ab9 */ /* 0x000fe20000000800 */
[----:B------:R-:W-:Y:S01]  /*65d0*/  @UP1 ULDC UR15, c[0x0][0x450] ;  /* 0x00011400000f1ab9 */ /* 0x000fe20000000800 */
[----:B------:R-:W-:-:S04]  /*65e0*/  UIMAD.WIDE.U32 UR6, UR11, UR6, URZ ;  /* 0x000000060b0672a5 */ /* 0x000fc8000f8e003f */
[----:B------:R-:W-:-:S04]  /*65f0*/  @UP1 USHF.R.U32.HI UR11, URZ, UR15, UR7 ;  /* 0x0000000f3f0b1299 */ /* 0x000fc80008011607 */
[----:B------:R-:W-:-:S04]  /*6600*/  UIADD3 UR11, UR14, UR11, URZ ;  /* 0x0000000b0e0b7290 */ /* 0x000fc8000fffe03f */
[----:B------:R-:W-:Y:S01]  /*6610*/  UIADD3 UR15, UR11, -UR10, URZ ;  /* 0x8000000a0b0f7290 */ /* 0x000fe2000fffe03f */
[----:B------:R-:W-:Y:S11]  /*6620*/  @P1 BRA `(.L_x_1466) ;  /* 0x0000000000501947 */ /* 0x000ff60003800000 */
[----:B------:R-:W-:Y:S02]  /*6630*/  UMOV UR14, UR11 ;  /* 0x0000000b000e7c82 */ /* 0x000fe40008000000 */
[----:B------:R-:W-:-:S06]  /*6640*/  UISETP.GT.AND UP0, UPT, UR14, -0x1, UPT ;  /* 0xffffffff0e00788c */ /* 0x000fcc000bf04270 */
[----:B------:R-:W-:-:S13]  /*6650*/  PLOP3.LUT P1, PT, PT, PT, UP0, 0x80, 0x0 ;  /* 0x000000000000781c */ /* 0x000fda0003f2f008 */
[----:B------:R-:W-:Y:S05]  /*6660*/  @P1 BRA `(.L_x_1467) ;  /* 0x0000000000201947 */ /* 0x000fea0003800000 */
[----:B------:R-:W-:Y:S01]  /*6670*/  ULDC UR18, c[0x0][0x9e4] ;  /* 0x0002790000127ab9 */ /* 0x000fe20000000800 */
[----:B------:R-:W-:Y:S02]  /*6680*/  ULOP3.LUT UR14, URZ, UR14, URZ, 0x33, !UPT ;  /* 0x0000000e3f0e7292 */ /* 0x000fe4000f8e333f */
[----:B------:R-:W-:-:S11]  /*6690*/  UISETP.NE.AND UP0, UPT, UR18, 0x1, UPT ;  /* 0x000000011200788c */ /* 0x000fd6000bf05270 */
[----:B------:R-:W-:Y:S02]  /*66a0*/  @UP0 ULDC.64 UR6, c[0x0][0x9e8] ;  /* 0x00027a0000060ab9 */ /* 0x000fe40000000a00 */
[----:B------:R-:W-:-:S04]  /*66b0*/  UIMAD.WIDE.U32 UR10, UR14, UR6, URZ ;  /* 0x000000060e0a72a5 */ /* 0x000fc8000f8e003f */
[----:B------:R-:W-:-:S04]  /*66c0*/  @UP0 USHF.R.U32.HI UR14, URZ, UR7, UR11 ;  /* 0x000000073f0e0299 */ /* 0x000fc8000801160b */
[----:B------:R-:W-:Y:S01]  /*66d0*/  ULOP3.LUT UR14, URZ, UR14, URZ, 0x33, !UPT ;  /* 0x0000000e3f0e7292 */ /* 0x000fe2000f8e333f */
[----:B------:R-:W-:Y:S11]  /*66e0*/  BRA `(.L_x_1468) ;  /* 0x0000000000147947 */ /* 0x000ff60003800000 */
.L_x_1467:
[----:B------:R-:W-:Y:S02]  /*66f0*/  ULDC UR18, c[0x0][0x9e4] ;  /* 0x0002790000127ab9 */ /* 0x000fe40000000800 */
[----:B------:R-:W-:-:S11]  /*6700*/  UISETP.NE.AND UP0, UPT, UR18, 0x1, UPT ;  /* 0x000000011200788c */ /* 0x000fd6000bf05270 */
[----:B------:R-:W-:Y:S02]  /*6710*/  @UP0 ULDC.64 UR6, c[0x0][0x9e8] ;  /* 0x00027a0000060ab9 */ /* 0x000fe40000000a00 */
[----:B------:R-:W-:-:S04]  /*6720*/  UIMAD.WIDE.U32 UR10, UR14, UR6, URZ ;  /* 0x000000060e0a72a5 */ /* 0x000fc8000f8e003f */
[----:B------:R-:W-:-:S12]  /*6730*/  @UP0 USHF.R.U32.HI UR14, URZ, UR7, UR11 ;  /* 0x000000073f0e0299 */ /* 0x000fd8000801160b */
.L_x_1468:
[----:B------:R-:W-:-:S04]  /*6740*/  UIMAD UR14, UR14, UR18, URZ ;  /* 0x000000120e0e72a4 */ /* 0x000fc8000f8e023f */
[----:B------:R-:W-:-:S04]  /*6750*/  UISETP.LT.AND UP0, UPT, UR15, UR14, UPT ;  /* 0x0000000e0f00728c */ /* 0x000fc8000bf01270 */
[----:B------:R-:W-:-:S12]  /*6760*/  USEL UR15, UR15, UR14, !UP0 ;  /* 0x0000000e0f0f7287 */ /* 0x000fd8000c000000 */
.L_x_1466:
[----:B------:R-:W-:-:S04]  /*6770*/  UIADD3 UR15, UR15, 0x3f, URZ ;  /* 0x0000003f0f0f7890 */ /* 0x000fc8000fffe03f */
[----:B------:R-:W-:-:S04]  /*6780*/  USHF.R.S32.HI UR6, URZ, 0x1f, UR15 ;  /* 0x0000001f3f067899 */ /* 0x000fc8000801140f */
[----:B------:R-:W-:-:S04]  /*6790*/  ULEA.HI UR6, UR6, UR15, URZ, 0x6 ;  /* 0x0000000f06067291 */ /* 0x000fc8000f8f303f */
[----:B------:R-:W-:-:S04]  /*67a0*/  USHF.R.S32.HI UR6, URZ, 0x6, UR6 ;  /* 0x000000063f067899 */ /* 0x000fc80008011406 */
[----:B------:R-:W-:-:S04]  /*67b0*/  UISETP.LT.AND UP0, UPT, UR41, UR6, UPT ;  /* 0x000000062900728c */ /* 0x000fc8000bf01270 */
[----:B------:R-:W-:-:S06]  /*67c0*/  USEL UR58, UR41, UR6, !UP0 ;  /* 0x00000006293a7287 */ /* 0x000fcc000c000000 */
[----:B------:R-:W-:-:S13]  /*67d0*/  ISETP.GE.AND P1, PT, R8, UR58, PT ;  /* 0x0000003a08007c0c */ /* 0x000fda000bf26270 */
[----:B------:R-:W-:Y:S05]  /*67e0*/  @!P1 BRA `(.L_x_1469) ;  /* 0x00000018001c9947 */ /* 0x000fea0003800000 */
[----:B0-2---:R-:W-:Y:S02]  /*67f0*/  IMAD.MOV.U32 R9, RZ, RZ, R6 ;  /* 0x000000ffff097224 */ /* 0x005fe400078e0006 */
[----:B------:R-:W-:-:S07]  /*6800*/  IMAD.MOV.U32 R10, RZ, RZ, R5 ;  /* 0x000000ffff0a7224 */ /* 0x000fce00078e0005 */
.L_x_1480:
[----:B------:R-:W-:Y:S01]  /*6810*/  UIADD3 UR44, UR44, 0x1, URZ ;  /* 0x000000012c2c7890 */ /* 0x000fe2000fffe03f */
[C---:B------:R-:W-:Y:S01]  /*6820*/  ISETP.GT.AND P1, PT, R8.reuse, UR58, PT ;  /* 0x0000003a08007c0c */ /* 0x040fe2000bf24270 */
[----:B------:R-:W-:Y:S02]  /*6830*/  VIADD R8, R8, 0xffffffff ;  /* 0xffffffff08087836 */ /* 0x000fe40000000000 */
[----:B------:R-:W-:-:S04]  /*6840*/  UISETP.NE.AND UP0, UPT, UR44, 0x2, UPT ;  /* 0x000000022c00788c */ /* 0x000fc8000bf05270 */
[----:B------:R-:W-:Y:S02]  /*6850*/  USEL UR6, URZ, 0x1, UP0 ;  /* 0x000000013f067887 */ /* 0x000fe40008000000 */
[----:B------:R-:W-:Y:S02]  /*6860*/  USEL UR44, UR44, URZ, UP0 ;  /* 0x0000003f2c2c7287 */ /* 0x000fe40008000000 */
[----:B------:R-:W-:Y:S01]  /*6870*/  ULOP3.LUT UR45, UR45, UR6, URZ, 0x3c, !UPT ;  /* 0x000000062d2d7292 */ /* 0x000fe2000f8e3c3f */
[----:B0-----:R-:W-:Y:S11]  /*6880*/  @!P0 BRA `(.L_x_1470) ;  /* 0x0000000000048947 */ /* 0x001ff60003800000 */
[----:B------:R-:W-:Y:S01]  /*6890*/  BPT.TRAP 0x1 ;  /* 0x000000040000795c */ /* 0x000fe20000300000 */
.L_x_1470:
[----:B------:R-:W0:Y:S01]  /*68a0*/  S2UR UR57, SR_CgaCtaId ;  /* 0x00000000003979c3 */ /* 0x000e220000008800 */
[----:B------:R-:W-:Y:S01]  /*68b0*/  UMOV UR6, 0x400 ;  /* 0x0000040000067882 */ /* 0x000fe20000000000 */
[----:B------:R-:W-:-:S05]  /*68c0*/  IMAD.U32 R7, RZ, RZ, UR45 ;  /* 0x0000002dff077e24 */ /* 0x000fca000f8e00ff */
[----:B------:R-:W-:Y:S01]  /*68d0*/  SHF.L.U32 R7, R7, 0x1f, RZ ;  /* 0x0000001f07077819 */ /* 0x000fe200000006ff */
[----:B0-----:R-:W-:-:S04]  /*68e0*/  ULEA UR6, UR57, UR6, 0x18 ;  /* 0x0000000639067291 */ /* 0x001fc8000f8ec03f */
[----:B------:R-:W-:-:S09]  /*68f0*/  ULEA UR56, UR44, UR6, 0x3 ;  /* 0x000000062c387291 */ /* 0x000fd2000f8e183f */
[----:B------:R0:W2:Y:S01]  /*6900*/  SYNCS.PHASECHK.TRANS64.TRYWAIT P2, [UR56+0x28430], R7 ;  /* 0x02843007ff0075a7 */ /* 0x0000a20008040178 */
[----:B------:R-:W-:Y:S05]  /*6910*/  @!P0 BRA `(.L_x_1471) ;  /* 0x0000000000048947 */ /* 0x000fea0003800000 */
[----:B------:R-:W-:Y:S01]  /*6920*/  BPT.TRAP 0x1 ;  /* 0x000000040000795c */ /* 0x000fe20000300000 */
.L_x_1471:
[----:B--2---:R-:W-:Y:S05]  /*6930*/  @P2 BRA `(.L_x_1472) ;  /* 0x0000000000082947 */ /* 0x004fea0003800000 */
[----:B------:R-:W2:Y:S02]  /*6940*/  SYNCS.PHASECHK.TRANS64.TRYWAIT P2, [UR56+0x28430], R7 ;  /* 0x02843007ff0075a7 */ /* 0x000ea40008040178 */
[----:B--2---:R-:W-:Y:S05]  /*6950*/  @!P2 BRA `(.L_x_1473) ;  /* 0x000000e40024a947 */ /* 0x004fea0003800000 */
.L_x_1472:
[----:B------:R-:W-:Y:S01]  /*6960*/  ULEA UR34, UR44, UR52, 0xa ;  /* 0x000000342c227291 */ /* 0x000fe2000f8e503f */
[----:B------:R-:W-:Y:S01]  /*6970*/  WARPGROUP.ARRIVE ;  /* 0x00000000000079c5 */ /* 0x000fe20000000000 */
[----:B------:R-:W-:Y:S01]  /*6980*/  UMOV UR35, 0x40000040 ;  /* 0x4000004000237882 */ /* 0x000fe20000000000 */
[----:B------:R-:W-:Y:S01]  /*6990*/  UMOV UR7, 0x40000040 ;  /* 0x4000004000077882 */ /* 0x000fe20000000000 */
[----:B------:R-:W-:-:S03]  /*69a0*/  UIADD3 UR6, UR34, 0x2, URZ ;  /* 0x0000000222067890 */ /* 0x000fc6000fffe03f */
[----:B-1----:R-:W1:Y:S01]  /*69b0*/  S2R R0, SR_TID.X ;  /* 0x0000000000007919 */ /* 0x002e620000002100 */
        /* <DEDUP_REMOVED lines=40> */
.L_x_1474:
        /* <DEDUP_REMOVED lines=27> */
[----:B------:R-:W-:-:S04]  /*6df0*/  FMNMX.FTZ R6, R162, R5, !PT ;  /* 0x00000005a2067209 */ /* 0x000fc80007810000 */
[----:B------:R-:W-:-:S04]  /*6e00*/  FMNMX.FTZ R11, R163, R6, !PT ;  /* 0x00000006a30b7209 */ /* 0x000fc80007810000 */
[----:B------:R-:W-:-:S04]  /*6e10*/  FMNMX.FTZ R6, R166, R11, !PT ;  /* 0x0000000ba6067209 */ /* 0x000fc80007810000 */
[----:B------:R-:W-:Y:S02]  /*6e20*/  FMNMX.FTZ R11, R167, R6, !PT ;  /* 0x00000006a70b7209 */ /* 0x000fe40007810000 */
[----:B--2---:R-:W-:Y:S02]  /*6e30*/  FMNMX.FTZ R5, R13, R14, !PT ;  /* 0x0000000e0d057209 */ /* 0x004fe40007810000 */
[----:B------:R-:W-:-:S03]  /*6e40*/  FMNMX.FTZ R6, R170, R11, !PT ;  /* 0x0000000baa067209 */ /* 0x000fc60007810000 */
[----:B------:R-:W-:Y:S01]  /*6e50*/  FFMA.FTZ R13, R5, R12, -8 ;  /* 0xc1000000050d7423 */ /* 0x000fe2000001000c */
[----:B------:R-:W-:Y:S01]  /*6e60*/  FMNMX.FTZ R15, R171, R6, !PT ;  /* 0x00000006ab0f7209 */ /* 0x000fe20007810000 */
[----:B------:R-:W-:Y:S02]  /*6e70*/  FADD.FTZ R10, -R5, R10 ;  /* 0x0000000a050a7221 */ /* 0x000fe40000010100 */
[----:B------:R-:W-:-:S01]  /*6e80*/  FFMA.FTZ R12, R156, UR40, -R13 ;  /* 0x000000289c0c7c23 */ /* 0x000fc2000801080d */
[----:B------:R-:W-:Y:S01]  /*6e90*/  FMNMX.FTZ R6, R174, R15, !PT ;  /* 0x0000000fae067209 */ /* 0x000fe20007810000 */
[----:B------:R-:W-:-:S01]  /*6ea0*/  FFMA.FTZ R156, R168, UR40, -R13 ;  /* 0x00000028a89c7c23 */ /* 0x000fc2000801080d */
        /* <DEDUP_REMOVED lines=17> */
[----:B------:R-:W-:Y:S01]  /*6fc0*/  FMUL.FTZ R10, R10, UR40 ;  /* 0x000000280a0a7c20 */ /* 0x000fe20008410000 */
[----:B------:R-:W-:Y:S01]  /*6fd0*/  FMNMX.FTZ R6, R183, R6, !PT ;  /* 0x00000006b7067209 */ /* 0x000fe20007810000 */
[----:B------:R-:W-:Y:S04]  /*6fe0*/  MUFU.EX2 R11, R11 ;  /* 0x0000000b000b7308 */ /* 0x000fe80000000800 */
[----:B------:R-:W2:Y:S04]  /*6ff0*/  SHFL.BFLY PT, R157, R6, 0x2, 0x1f ;  /* 0x0c401f00069d7f89 */ /* 0x000ea800000e0000 */
[----:B------:R-:W3:Y:S08]  /*7000*/  MUFU.EX2 R10, R10 ;  /* 0x0000000a000a7308 */ /* 0x000ef00000000800 */
[----:B------:R-:W4:Y:S08]  /*7010*/  MUFU.EX2 R152, R152 ;  /* 0x0000009800987308 */ /* 0x000f300000000800 */
[----:B------:R-:W5:Y:S01]  /*7020*/  MUFU.EX2 R12, R12 ;  /* 0x0000000c000c7308 */ /* 0x000f620000000800 */
[-C--:B---3--:R-:W-:Y:S01]  /*7030*/  FMUL.FTZ R24, R24, R10.reuse ;  /* 0x0000000a18187220 */ /* 0x088fe20000410000 */
[-C--:B------:R-:W-:Y:S01]  /*7040*/  FMUL.FTZ R25, R25, R10.reuse ;  /* 0x0000000a19197220 */ /* 0x080fe20000410000 */
[----:B------:R-:W-:Y:S01]  /*7050*/  FMUL.FTZ R28, R28, R10 ;  /* 0x0000000a1c1c7220 */ /* 0x000fe20000410000 */
[----:B--2---:R-:W-:Y:S01]  /*7060*/  FMNMX.FTZ R168, R6, R157, !PT ;  /* 0x0000009d06a87209 */ /* 0x004fe20007810000 */
[----:B------:R-:W-:-:S01]  /*7070*/  FFMA.FTZ R157, R169, UR40, -R13 ;  /* 0x00000028a99d7c23 */ /* 0x000fc2000801080d */
[-C--:B------:R-:W-:Y:S01]  /*7080*/  FMUL.FTZ R29, R29, R10.reuse ;  /* 0x0000000a1d1d7220 */ /* 0x080fe20000410000 */
[-C--:B------:R-:W-:Y:S01]  /*7090*/  FMUL.FTZ R32, R32, R10.reuse ;  /* 0x0000000a20207220 */ /* 0x080fe20000410000 */
[----:B------:R-:W-:Y:S01]  /*70a0*/  MUFU.EX2 R15, R15 ;  /* 0x0000000f000f7308 */ /* 0x000fe20000000800 */
[----:B------:R-:W2:Y:S01]  /*70b0*/  SHFL.BFLY PT, R169, R168, 0x1, 0x1f ;  /* 0x0c201f00a8a97f89 */ /* 0x000ea200000e0000 */
        /* <DEDUP_REMOVED lines=23> */
[----:B--2---:R-:W-:Y:S01]  /*7230*/  FMNMX.FTZ R6, R168, R169, !PT ;  /* 0x000000a9a8067209 */ /* 0x004fe20007810000 */
[----:B------:R-:W-:-:S02]  /*7240*/  IMAD.U32 R169, RZ, RZ, UR40 ;  /* 0x00000028ffa97e24 */ /* 0x000fc4000f8e00ff */
[-C--:B------:R-:W-:Y:S01]  /*7250*/  FMUL.FTZ R73, R73, R10.reuse ;  /* 0x0000000a49497220 */ /* 0x080fe20000410000 */
[-C--:B------:R-:W-:Y:S01]  /*7260*/  FMUL.FTZ R76, R76, R10.reuse ;  /* 0x0000000a4c4c7220 */ /* 0x080fe20000410000 */
[----:B------:R-:W-:Y:S01]  /*7270*/  FMUL.FTZ R77, R77, R10 ;  /* 0x0000000a4d4d7220 */ /* 0x000fe20000410000 */
[C---:B------:R-:W-:Y:S01]  /*7280*/  FADD.FTZ R13, -R6.reuse, R9 ;  /* 0x00000009060d7221 */ /* 0x040fe20000010100 */
[----:B------:R-:W-:-:S01]  /*7290*/  FFMA.FTZ R169, R6, R169, -8 ;  /* 0xc100000006a97423 */ /* 0x000fc200000100a9 */
[----:B------:R-:W-:Y:S01]  /*72a0*/  MUFU.EX2 R153, R153 ;  /* 0x0000009900997308 */ /* 0x000fe20000000800 */
        /* <DEDUP_REMOVED lines=11> */
[----:B------:R-:W-:Y:S01]  /*7360*/  FFMA.FTZ R171, R10, R3, R11 ;  /* 0x000000030aab7223 */ /* 0x000fe2000001000b */
[----:B------:R-:W-:-:S01]  /*7370*/  FFMA.FTZ R166, R166, UR40, -R169 ;  /* 0x00000028a6a67c23 */ /* 0x000fc200080108a9 */
[--C-:B------:R-:W-:Y:S01]  /*7380*/  FFMA.FTZ R167, R167, UR40, -R169.reuse ;  /* 0x00000028a7a77c23 */ /* 0x100fe200080108a9 */
[----:B------:R-:W-:-:S01]  /*7390*/  FFMA.FTZ R174, R174, UR40, -R169 ;  /* 0x00000028aeae7c23 */ /* 0x000fc200080108a9 */
[----:B------:R-:W2:Y:S01]  /*73a0*/  MUFU.EX2 R154, R154 ;  /* 0x0000009a009a7308 */ /* 0x000ea20000000800 */
[----:B----4-:R-:W-:-:S01]  /*73b0*/  FADD.FTZ R171, R152, R171 ;  /* 0x000000ab98ab7221 */ /* 0x010fc20000010000 */
[--C-:B------:R-:W-:Y:S01]  /*73c0*/  FFMA.FTZ R175, R175, UR40, -R169.reuse ;  /* 0x00000028afaf7c23 */ /* 0x100fe200080108a9 */
[----:B------:R-:W-:-:S01]  /*73d0*/  FFMA.FTZ R179, R179, UR40, -R169 ;  /* 0x00000028b3b37c23 */ /* 0x000fc200080108a9 */
[----:B------:R-:W-:Y:S01]  /*73e0*/  FFMA.FTZ R182, R182, UR40, -R169 ;  /* 0x00000028b6b67c23 */ /* 0x000fe200080108a9 */
[----:B-----5:R-:W-:-:S01]  /*73f0*/  FADD.FTZ R172, R12, R171 ;  /* 0x000000ab0cac7221 */ /* 0x020fc20000010000 */
[--C-:B------:R-:W-:Y:S01]  /*7400*/  FFMA.FTZ R171, R178, UR40, -R169.reuse ;  /* 0x00000028b2ab7c23 */ /* 0x100fe200080108a9 */
[----:B------:R-:W-:-:S01]  /*7410*/  FFMA.FTZ R169, R183, UR40, -R169 ;  /* 0x00000028b7a97c23 */ /* 0x000fc200080108a9 */
        /* <DEDUP_REMOVED lines=9> */
[----:B--2---:R-:W-:-:S01]  /*74b0*/  FFMA.FTZ R4, R13, R4, R154 ;  /* 0x000000040d047223 */ /* 0x004fc2000001009a */
        /* <DEDUP_REMOVED lines=16> */
[----:B------:R-:W-:Y:S01]  /*75c0*/  FADD.FTZ R177, R15, R172 ;  /* 0x000000ac0fb17221 */ /* 0x000fe20000010000 */
[-C--:B------:R-:W-:Y:S01]  /*75d0*/  FMUL.FTZ R120, R120, R10.reuse ;  /* 0x0000000a78787220 */ /* 0x080fe20000410000 */
[-C--:B------:R-:W-:Y:S01]  /*75e0*/  FMUL.FTZ R121, R121, R10.reuse ;  /* 0x0000000a79797220 */ /* 0x080fe20000410000 */
[-C--:B------:R-:W-:Y:S01]  /*75f0*/  FMUL.FTZ R124, R124, R10.reuse ;  /* 0x0000000a7c7c7220 */ /* 0x080fe20000410000 */
[----:B------:R-:W-:Y:S01]  /*7600*/  FADD.FTZ R172, R14, R177 ;  /* 0x000000b10eac7221 */ /* 0x000fe20000010000 */
[----:B------:R-:W-:Y:S01]  /*7610*/  FMUL.FTZ R125, R125, R10 ;  /* 0x0000000a7d7d7220 */ /* 0x000fe20000410000 */
[----:B------:R-:W4:Y:S01]  /*7620*/  MUFU.EX2 R162, R162 ;  /* 0x000000a200a27308 */ /* 0x000f220000000800 */
[----:B--2---:R-:W-:-:S01]  /*7630*/  FADD.FTZ R176, R173, R176 ;  /* 0x000000b0adb07221 */ /* 0x004fc20000010000 */
[----:B------:R-:W-:Y:S01]  /*7640*/  F2FP.SATFINITE.E4M3.F32.PACK_AB_MERGE_C R173, R173, R158, RZ ;  /* 0x0000009eadad723e */ /* 0x000fe200048070ff */
        /* <DEDUP_REMOVED lines=15> */
[----:B------:R-:W-:Y:S01]  /*7740*/  FMUL.FTZ R149, R149, R10 ;  /* 0x0000000a95957220 */ /* 0x000fe20000410000 */
        /* <DEDUP_REMOVED lines=53> */
[----:B------:R-:W1:Y:S01]  /*7aa0*/  MUFU.EX2 R161, R161 ;  /* 0x000000a100a17308 */ /* 0x000e620000000800 */
[----:B0-----:R-:W-:-:S01]  /*7ab0*/  FADD.FTZ R174, R20, R181 ;  /* 0x000000b514ae7221 */ /* 0x001fc20000010000 */
        /* <DEDUP_REMOVED lines=16> */
[-C--:B------:R-:W-:Y:S01]  /*7bc0*/  FMUL.FTZ R135, R135, R13.reuse ;  /* 0x0000000d87877220 */ /* 0x080fe20000410000 */
[-C--:B------:R-:W-:Y:S01]  /*7bd0*/  FMUL.FTZ R138, R138, R13.reuse ;  /* 0x0000000d8a8a7220 */ /* 0x080fe20000410000 */
[----:B------:R-:W-:Y:S01]  /*7be0*/  FMUL.FTZ R139, R139, R13 ;  /* 0x0000000d8b8b7220 */ /* 0x000fe20000410000 */
[----:B----4-:R-:W-:-:S01]  /*7bf0*/  FADD.FTZ R174, R156, R175 ;  /* 0x000000af9cae7221 */ /* 0x010fc20000010000 */
[----:B--2---:R-:W-:Y:S01]  /*7c00*/  FADD.FTZ R175, R163, R176 ;  /* 0x000000b0a3af7221 */ /* 0x004fe20000010000 */
[----:B------:R-:W-:Y:S01]  /*7c10*/  FMUL.FTZ R142, R142, R13 ;  /* 0x0000000d8e8e7220 */ /* 0x000fe20000410000 */
[----:B------:R-:W0:Y:S01]  /*7c20*/  MUFU.EX2 R160, R160 ;  /* 0x000000a000a07308 */ /* 0x000e220000000800 */
[----:B-----5:R-:W-:-:S01]  /*7c30*/  FADD.FTZ R174, R157, R174 ;  /* 0x000000ae9dae7221 */ /* 0x020fc20000010000 */
[----:B---3--:R-:W-:Y:S01]  /*7c40*/  FADD.FTZ R176, R170, R175 ;  /* 0x000000afaab07221 */ /* 0x008fe20000010000 */
[-C--:B------:R-:W-:Y:S01]  /*7c50*/  FMUL.FTZ R143, R143, R13.reuse ;  /* 0x0000000d8f8f7220 */ /* 0x080fe20000410000 */
[----:B------:R-:W-:Y:S01]  /*7c60*/  FMUL.FTZ R146, R146, R13 ;  /* 0x0000000d92927220 */ /* 0x000fe20000410000 */
[----:B-1----:R-:W-:-:S01]  /*7c70*/  FADD.FTZ R175, R161, R174 ;  /* 0x000000aea1af7221 */ /* 0x002fc20000010000 */
[----:B------:R-:W-:Y:S01]  /*7c80*/  FADD.FTZ R177, R3, R176 ;  /* 0x000000b003b17221 */ /* 0x000fe20000010000 */
[----:B------:R-:W-:Y:S01]  /*7c90*/  F2FP.SATFINITE.E4M3.F32.PACK_AB_MERGE_C R174, R15, R12, RZ ;  /* 0x0000000c0fae723e */ /* 0x000fe200048070ff */
[----:B------:R-:W1:Y:S01]  /*7ca0*/  MUFU.EX2 R171, R171 ;  /* 0x000000ab00ab7308 */ /* 0x000e620000000800 */
[----:B------:R-:W-:-:S01]  /*7cb0*/  FADD.FTZ R175, R164, R175 ;  /* 0x000000afa4af7221 */ /* 0x000fc20000010000 */
[----:B------:R-:W-:Y:S01]  /*7cc0*/  FADD.FTZ R12, R4, R177 ;  /* 0x000000b1040c7221 */ /* 0x000fe20000010000 */
[----:B------:R-:W-:Y:S01]  /*7cd0*/  F2FP.SATFINITE.E4M3.F32.PACK_AB_MERGE_C R161, R164, R161, RZ ;  /* 0x000000a1a4a1723e */ /* 0x000fe200048070ff */
[-C--:B------:R-:W-:Y:S01]  /*7ce0*/  FMUL.FTZ R147, R147, R13.reuse ;  /* 0x0000000d93937220 */ /* 0x080fe20000410000 */
[-C--:B------:R-:W-:Y:S01]  /*7cf0*/  FMUL.FTZ R150, R150, R13.reuse ;  /* 0x0000000d96967220 */ /* 0x080fe20000410000 */
[----:B------:R-:W-:Y:S01]  /*7d00*/  FMUL.FTZ R151, R151, R13 ;  /* 0x0000000d97977220 */ /* 0x000fe20000410000 */
[----:B------:R-:W-:Y:S01]  /*7d10*/  F2FP.SATFINITE.E4M3.F32.PACK_AB_MERGE_C R156, R157, R156, R161 ;  /* 0x0000009c9d9c723e */ /* 0x000fe200048070a1 */
[----:B------:R-:W2:Y:S01]  /*7d20*/  MUFU.EX2 R165, R165 ;  /* 0x000000a500a57308 */ /* 0x000ea20000000800 */
[----:B0-----:R-:W-:-:S01]  /*7d30*/  FADD.FTZ R158, R160, R175 ;  /* 0x000000afa09e7221 */ /* 0x001fc20000010000 */
[----:B------:R-:W-:-:S06]  /*7d40*/  F2FP.SATFINITE.E4M3.F32.PACK_AB_MERGE_C R152, R152, R11, R174 ;  /* 0x0000000b9898723e */ /* 0x000fcc00048070ae */
        /* <DEDUP_REMOVED lines=9> */
[----:B-1----:R-:W-:-:S01]  /*7de0*/  FADD.FTZ R4, R168, R153 ;  /* 0x00000099a8047221 */ /* 0x002fc20000010000 */
[----:B------:R-:W-:Y:S02]  /*7df0*/  F2FP.SATFINITE.E4M3.F32.PACK_AB_MERGE_C R168, R9, R168, RZ ;  /* 0x000000a809a8723e */ /* 0x000fe400048070ff */
[----:B------:R-:W-:Y:S01]  /*7e00*/  F2FP.SATFINITE.E4M3.F32.PACK_AB_MERGE_C R153, R155, R154, R173 ;  /* 0x0000009a9b99723e */ /* 0x000fe200048070ad */
[----:B------:R-:W-:Y:S01]  /*7e10*/  FADD.FTZ R3, R9, R4 ;  /* 0x0000000409037221 */ /* 0x000fe20000010000 */
[----:B------:R-:W-:Y:S02]  /*7e20*/  F2FP.SATFINITE.E4M3.F32.PACK_AB_MERGE_C R155, R162, R159, R166 ;  /* 0x0000009fa29b723e */ /* 0x000fe400048070a6 */
[----:B------:R-:W-:Y:S01]  /*7e30*/  F2FP.SATFINITE.E4M3.F32.PACK_AB_MERGE_C R154, R21, R14, R20 ;  /* 0x0000000e159a723e */ /* 0x000fe20004807014 */
[----:B--2---:R-:W-:-:S01]  /*7e40*/  FADD.FTZ R12, R182, R15 ;  /* 0x0000000fb60c7221 */ /* 0x004fc20000010000 */
[----:B------:R-:W-:-:S02]  /*7e50*/  F2FP.SATFINITE.E4M3.F32.PACK_AB_MERGE_C R158, R165, R160, R168 ;  /* 0x000000a0a59e723e */ /* 0x000fc400048070a8 */
[C---:B0-----:R-:W-:Y:S01]  /*7e60*/  F2FP.SATFINITE.E4M3.F32.PACK_AB_MERGE_C R182, R169.reuse, R182, RZ ;  /* 0x000000b6a9b6723e */ /* 0x041fe200048070ff */
[----:B------:R-:W-:-:S03]  /*7e70*/  FADD.FTZ R4, R169, R12 ;  /* 0x0000000ca9047221 */ /* 0x000fc60000010000 */
[----:B------:R-:W-:Y:S01]  /*7e80*/  F2FP.SATFINITE.E4M3.F32.PACK_AB_MERGE_C R159, R172, R171, R182 ;  /* 0x000000abac9f723e */ /* 0x000fe200048070b6 */
[----:B------:R-:W-:Y:S06]  /*7e90*/  @!P0 BRA `(.L_x_1475) ;  /* 0x0000000000048947 */ /* 0x000fec0003800000 */
[----:B------:R-:W-:Y:S01]  /*7ea0*/  BPT.TRAP 0x1 ;  /* 0x000000040000795c */ /* 0x000fe20000300000 */
.L_x_1475:
[----:B------:R0:W1:Y:S01]  /*7eb0*/  SYNCS.PHASECHK.TRANS64.TRYWAIT P2, [UR56+0x28450], R7 ;  /* 0x02845007ff0075a7 */ /* 0x0000620008040178 */
[----:B------:R-:W-:Y:S05]  /*7ec0*/  @!P0 BRA `(.L_x_1476) ;  /* 0x0000000000048947 */ /* 0x000fea0003800000 */
[----:B------:R-:W-:Y:S01]  /*7ed0*/  BPT.TRAP 0x1 ;  /* 0x000000040000795c */ /* 0x000fe20000300000 */
.L_x_1476:
[----:B------:R-:W-:Y:S01]  /*7ee0*/  VIADD R9, R194, 0x8 ;  /* 0x00000008c2097836 */ /* 0x000fe20000000000 */
[----:B-1----:R-:W-:Y:S06]  /*7ef0*/  @P2 BRA `(.L_x_1477) ;  /* 0x0000000000082947 */ /* 0x002fec0003800000 */
[----:B------:R-:W1:Y:S02]  /*7f00*/  SYNCS.PHASECHK.TRANS64.TRYWAIT P2, [UR56+0x28450], R7 ;  /* 0x02845007ff0075a7 */ /* 0x000e640008040178 */
[----:B-1----:R-:W-:Y:S05]  /*7f10*/  @!P2 BRA `(.L_x_1478) ;  /* 0x000000cc00cca947 */ /* 0x002fea0003800000 */
.L_x_1477:
        /* <DEDUP_REMOVED lines=14> */
.L_x_1479:
[----:B------:R-:W-:Y:S01]  /*8000*/  UIADD3 UR56, UR56, 0x28460, URZ ;  /* 0x0002846038387890 */ /* 0x000fe2000fffe03f */
[----:B------:R-:W-:Y:S02]  /*8010*/  IMAD.MOV.U32 R9, RZ, RZ, R6 ;  /* 0x000000ffff097224 */ /* 0x000fe400078e0006 */
[----:B-1----:R-:W-:Y:S01]  /*8020*/  IMAD.MOV.U32 R10, RZ, RZ, R5 ;  /* 0x000000ffff0a7224 */ /* 0x002fe200078e0005 */
[----:B------:R-:W-:-:S09]  /*8030*/  UPRMT UR56, UR57, 0x654, UR56 ;  /* 0x0000065439387896 */ /* 0x000fd20008000038 */
[----:B------:R-:W-:Y:S01]  /*8040*/  SYNCS.ARRIVE.TRANS64.RED.A1T0 RZ, [UR56], RZ ;  /* 0x000000ffffff79a7 */ /* 0x000fe20008100438 */
[----:B------:R-:W-:Y:S05]  /*8050*/  @P1 BRA `(.L_x_1480) ;  /* 0xffffffe400ec1947 */ /* 0x000fea000383ffff */
.L_x_1469:
[----:B------:R-:W-:-:S13]  /*8060*/  ISETP.GE.AND P1, PT, R8, UR41, PT ;  /* 0x0000002908007c0c */ /* 0x000fda000bf26270 */
[----:B------:R-:W-:Y:S05]  /*8070*/  @!P1 BRA `(.L_x_1481) ;  /* 0x0000002000ec9947 */ /* 0x000fea0003800000 */
[----:B------:R-:W-:Y:S01]  /*8080*/  IMAD.MOV.U32 R11, RZ, RZ, R6 ;  /* 0x000000ffff0b7224 */ /* 0x000fe200078e0006 */
[----:B------:R-:W-:Y:S01]  /*8090*/  ULDC UR56, c[0x0][0x9e4] ;  /* 0x0002790000387ab9 */ /* 0x000fe20000000800 */
[----:B------:R-:W-:Y:S01]  /*80a0*/  IMAD.MOV.U32 R10, RZ, RZ, R5 ;  /* 0x000000ffff0a7224 */ /* 0x000fe200078e0005 */
[----:B------:R-:W-:Y:S01]  /*80b0*/  ULDC UR58, c[0x0][0x9dc] ;  /* 0x00027700003a7ab9 */ /* 0x000fe20000000800 */
[----:B------:R-:W-:-:S05]  /*80c0*/  ULDC UR57, c[0x0][0x9e0] ;  /* 0x0002780000397ab9 */ /* 0x000fca0000000800 */
.L_x_1500:
[----:B------:R-:W-:-:S04]  /*80d0*/  UIADD3 UR44, UR44, 0x1, URZ ;  /* 0x000000012c2c7890 */ /* 0x000fc8000fffe03f */
[----:B------:R-:W-:-:S04]  /*80e0*/  UISETP.NE.AND UP0, UPT, UR44, 0x2, UPT ;  /* 0x000000022c00788c */ /* 0x000fc8000bf05270 */
[----:B------:R-:W-:Y:S02]  /*80f0*/  USEL UR6, URZ, 0x1, UP0 ;  /* 0x000000013f067887 */ /* 0x000fe40008000000 */
[----:B------:R-:W-:Y:S02]  /*8100*/  USEL UR44, UR44, URZ, UP0 ;  /* 0x0000003f2c2c7287 */ /* 0x000fe40008000000 */
[----:B------:R-:W-:Y:S01]  /*8110*/  ULOP3.LUT UR45, UR45, UR6, URZ, 0x3c, !UPT ;  /* 0x000000062d2d7292 */ /* 0x000fe2000f8e3c3f */
[----:B------:R-:W-:Y:S11]  /*8120*/  @!P0 BRA `(.L_x_1482) ;  /* 0x0000000000048947 */ /* 0x000ff60003800000 */
[----:B------:R-:W-:Y:S01]  /*8130*/  BPT.TRAP 0x1 ;  /* 0x000000040000795c */ /* 0x000fe20000300000 */
.L_x_1482:
[----:B------:R-:W3:Y:S01]  /*8140*/  S2UR UR60, SR_CgaCtaId ;  /* 0x00000000003c79c3 */ /* 0x000ee20000008800 */
[----:B------:R-:W-:Y:S01]  /*8150*/  UMOV UR6, 0x400 ;  /* 0x0000040000067882 */ /* 0x000fe20000000000 */
[----:B0-2---:R-:W-:-:S05]  /*8160*/  IMAD.U32 R9, RZ, RZ, UR45 ;  /* 0x0000002dff097e24 */ /* 0x005fca000f8e00ff */
[----:B------:R-:W-:Y:S01]  /*8170*/  SHF.L.U32 R9, R9, 0x1f, RZ ;  /* 0x0000001f09097819 */ /* 0x000fe200000006ff */
[----:B---3--:R-:W-:-:S04]  /*8180*/  ULEA UR6, UR60, UR6, 0x18 ;  /* 0x000000063c067291 */ /* 0x008fc8000f8ec03f */
[----:B------:R-:W-:-:S09]  /*8190*/  ULEA UR59, UR44, UR6, 0x3 ;  /* 0x000000062c3b7291 */ /* 0x000fd2000f8e183f */
[----:B------:R0:W2:Y:S01]  /*81a0*/  SYNCS.PHASECHK.TRANS64.TRYWAIT P1, [UR59+0x28430], R9 ;  /* 0x02843009ff0075a7 */ /* 0x0000a2000802017b */
[----:B------:R-:W-:Y:S05]  /*81b0*/  @!P0 BRA `(.L_x_1483) ;  /* 0x0000000000048947 */ /* 0x000fea0003800000 */
[----:B------:R-:W-:Y:S01]  /*81c0*/  BPT.TRAP 0x1 ;  /* 0x000000040000795c */ /* 0x000fe20000300000 */
.L_x_1483:
[----:B--2---:R-:W-:Y:S05]  /*81d0*/  @P1 BRA `(.L_x_1484) ;  /* 0x0000000000081947 */ /* 0x004fea0003800000 */
[----:B------:R-:W2:Y:S02]  /*81e0*/  SYNCS.PHASECHK.TRANS64.TRYWAIT P1, [UR59+0x28430], R9 ;  /* 0x02843009ff0075a7 */ /* 0x000ea4000802017b */
[----:B--2---:R-:W-:Y:S05]  /*81f0*/  @!P1 BRA `(.L_x_1485) ;  /* 0x000000cc002c9947 */ /* 0x004fea0003800000 */
.L_x_1484:
        /* <DEDUP_REMOVED lines=46> */
.L_x_1486:
[----:B------:R-:W-:Y:S01]  /*84e0*/  UISETP.NE.AND UP1, UPT, UR51, URZ, UPT ;  /* 0x0000003f3300728c */ /* 0x000fe2000bf25270 */
[----:B------:R-:W-:Y:S01]  /*84f0*/  VIADD R12, R17, UR38 ;  /* 0x00000026110c7c36 */ /* 0x000fe20008000000 */
[----:B------:R-:W-:Y:S01]  /*8500*/  UISETP.NE.AND UP0, UPT, UR50, URZ, UPT ;  /* 0x0000003f3200728c */ /* 0x000fe2000bf05270 */
[----:B------:R-:W-:-:S03]  /*8510*/  IMAD.U32 R6, RZ, RZ, UR43 ;  /* 0x0000002bff067e24 */ /* 0x000fc6000f8e00ff */
        /* <DEDUP_REMOVED lines=34> */
.L_x_1489:
[----:B------:R-:W-:-:S05]  /*8740*/  IMAD.U32 R196, RZ, RZ, UR56 ;  /* 0x00000038ffc47e24 */ /* 0x000fca000f8e00ff */
[----:B------:R-:W-:-:S13]  /*8750*/  ISETP.NE.AND P1, PT, R196, 0x1, PT ;  /* 0x00000001c400780c */ /* 0x000fda0003f25270 */
[----:B------:R-:W2:Y:S02]  /*8760*/  @P1 LDC.64 R6, c[0x0][0x9e8] ;  /* 0x00027a00ff061b82 */ /* 0x000ea40000000a00 */
[----:B--2---:R-:W-:-:S05]  /*8770*/  @P1 IMAD.HI.U32 R6, R13, R6, RZ ;  /* 0x000000060d061227 */ /* 0x004fca00078e00ff */
[----:B------:R-:W-:-:S07]  /*8780*/  @P1 SHF.R.U32.HI R13, RZ, R7, R6 ;  /* 0x00000007ff0d1219 */ /* 0x000fce0000011606 */
.L_x_1490:
[----:B------:R-:W-:Y:S05]  /*8790*/  BSYNC B0 ;  /* 0x0000000000007941 */ /* 0x000fea0003800000 */
.L_x_1488:
[----:B------:R-:W-:-:S04]  /*87a0*/  IMAD R13, R13, R196, -R5 ;  /* 0x000000c40d0d7224 */ /* 0x000fc800078e0a05 */
[----:B------:R-:W-:-:S05]  /*87b0*/  IMAD R13, R2, -0x2, R13 ;  /* 0xfffffffe020d7824 */ /* 0x000fca00078e020d */
[----:B------:R-:W-:Y:S02]  /*87c0*/  VIADDMNMX R14, R13, R196, R14, PT ;  /* 0x000000c40d0e7246 */ /* 0x000fe4000380010e */
[----:B------:R-:W-:-:S07]  /*87d0*/  VIMNMX R15, R15, R13, !PT ;  /* 0x0000000d0f0f7248 */ /* 0x000fce0007fe0100 */
.L_x_1487:
        /* <DEDUP_REMOVED lines=68> */
.L_x_1493:
[----:B------:R-:W-:-:S05]  /*8c20*/  IMAD.U32 R20, RZ, RZ, UR56 ;  /* 0x00000038ff147e24 */ /* 0x000fca000f8e00ff */
[----:B------:R-:W-:-:S13]  /*8c30*/  ISETP.NE.AND P2, PT, R20, 0x1, PT ;  /* 0x000000011400780c */ /* 0x000fda0003f45270 */
[----:B------:R-:W2:Y:S02]  /*8c40*/  @P2 LDC.64 R6, c[0x0][0x9e8] ;  /* 0x00027a00ff062b82 */ /* 0x000ea40000000a00 */
[----:B--2---:R-:W-:-:S05]  /*8c50*/  @P2 IMAD.HI.U32 R6, R15, R6, RZ ;  /* 0x000000060f062227 */ /* 0x004fca00078e00ff */
[----:B------:R-:W-:-:S07]  /*8c60*/  @P2 SHF.R.U32.HI R15, RZ, R7, R6 ;  /* 0x00000007ff0f2219 */ /* 0x000fce0000011606 */
.L_x_1494:
[----:B------:R-:W-:Y:S05]  /*8c70*/  BSYNC B0 ;  /* 0x0000000000007941 */ /* 0x000fea0003800000 */
.L_x_1492:
[----:B------:R-:W-:-:S04]  /*8c80*/  IMAD R5, R15, R20, -R5 ;  /* 0x000000140f057224 */ /* 0x000fc800078e0a05 */
[----:B------:R-:W-:-:S05]  /*8c90*/  IMAD R5, R2, -0x2, R5 ;  /* 0xfffffffe02057824 */ /* 0x000fca00078e0205 */
[----:B------:R-:W-:Y:S02]  /*8ca0*/  VIADDMNMX R12, R5, R20, R12, PT ;  /* 0x00000014050c7246 */ /* 0x000fe4000380010c */
[----:B------:R-:W-:-:S07]  /*8cb0*/  VIMNMX R14, R14, R5, !PT ;  /* 0x000000050e0e7248 */ /* 0x000fce0007fe0100 */
.L_x_1491:
        /* <DEDUP_REMOVED lines=346> */
.L_x_1495:
[----:B------:R2:W3:Y:S01]  /*a260*/  SYNCS.PHASECHK.TRANS64.TRYWAIT P1, [UR59+0x28450], R9 ;  /* 0x02845009ff0075a7 */ /* 0x0004e2000802017b */
[----:B------:R-:W-:Y:S05]  /*a270*/  @!P0 BRA `(.L_x_1496) ;  /* 0x0000000000048947 */ /* 0x000fea0003800000 */
[----:B------:R-:W-:Y:S01]  /*a280*/  BPT.TRAP 0x1 ;  /* 0x000000040000795c */ /* 0x000fe20000300000 */
.L_x_1496:
[----:B------:R-:W-:Y:S01]  /*a290*/  VIADD R7, R195, 0x8 ;  /* 0x00000008c3077836 */ /* 0x000fe20000000000 */
[----:B---3--:R-:W-:Y:S06]  /*a2a0*/  @P1 BRA `(.L_x_1497) ;  /* 0x0000000000081947 */ /* 0x008fec0003800000 */
[----:B------:R-:W3:Y:S02]  /*a2b0*/  SYNCS.PHASECHK.TRANS64.TRYWAIT P1, [UR59+0x28450], R9 ;  /* 0x02845009ff0075a7 */ /* 0x000ee4000802017b */
[----:B---3--:R-:W-:Y:S05]  /*a2c0*/  @!P1 BRA `(.L_x_1498) ;  /* 0x000000ac00109947 */ /* 0x008fea0003800000 */
.L_x_1497:
        /* <DEDUP_REMOVED lines=14> */
.L_x_1499:
        /* <DEDUP_REMOVED lines=8> */
.L_x_1481:
[----:B------:R-:W-:Y:S01]  /*a430*/  ULDC.64 UR8, c[0x0][0x9a0] ;  /* 0x0002680000087ab9 */ /* 0x000fe20000000a00 */
[----:B------:R-:W-:Y:S01]  /*a440*/  IMAD.MOV.U32 R10, RZ, RZ, 0x3f800000 ;  /* 0x3f800000ff0a7424 */ /* 0x000fe200078e00ff */
        /* <DEDUP_REMOVED lines=20> */
[----:B0-2---:R-:W-:-:S05]  /*a590*/  IMAD.U32 R9, RZ, RZ, UR7 ;  /* 0x00000007ff097e24 */ /* 0x005fca000f8e00ff */
[----:B------:R0:W2:Y:S01]  /*a5a0*/  @P0 LDG.E R10, desc[UR54][R8.64] ;  /* 0x00000036080a0981 */ /* 0x0000a2000c1e1900 */
[----:B------:R-:W-:Y:S01]  /*a5b0*/  IMAD.U32 R152, RZ, RZ, UR40 ;  /* 0x00000028ff987e24 */ /* 0x000fe2000f8e00ff */
[----:B------:R-:W-:Y:S01]  /*a5c0*/  UIADD3 UR44, UR44, 0x1, URZ ;  /* 0x000000012c2c7890 */ /* 0x000fe2000fffe03f */
[----:B-1----:R-:W-:Y:S01]  /*a5d0*/  IMAD.MOV.U32 R0, RZ, RZ, -0x800000 ;  /* 0xff800000ff007424 */ /* 0x002fe200078e00ff */
[----:B------:R-:W1:Y:S01]  /*a5e0*/  SHFL.BFLY PT, R12, R3, 0x2, 0x1f ;  /* 0x0c401f00030c7f89 */ /* 0x000e6200000e0000 */
[----:B------:R-:W-:Y:S02]  /*a5f0*/  UIADD3 UR46, UR46, 0x1, URZ ;  /* 0x000000012e2e7890 */ /* 0x000fe4000fffe03f */
[----:B------:R-:W-:Y:S01]  /*a600*/  UISETP.NE.AND UP0, UPT, UR44, 0x2, UPT ;  /* 0x000000022c00788c */ /* 0x000fe2000bf05270 */
[----:B------:R-:W3:Y:S03]  /*a610*/  SHFL.BFLY PT, R11, R4, 0x2, 0x1f ;  /* 0x0c401f00040b7f89 */ /* 0x000ee600000e0000 */
[----:B------:R-:W-:-:S02]  /*a620*/  USEL UR4, URZ, 0x1, UP0 ;  /* 0x000000013f047887 */ /* 0x000fc40008000000 */
[----:B------:R-:W-:Y:S02]  /*a630*/  USEL UR44, UR44, URZ, UP0 ;  /* 0x0000003f2c2c7287 */ /* 0x000fe40008000000 */
[----:B------:R-:W-:Y:S01]  /*a640*/  ULOP3.LUT UR45, UR45, UR4, URZ, 0x3c, !UPT ;  /* 0x000000042d2d7292 */ /* 0x000fe2000f8e3c3f */
[----:B-1----:R-:W-:Y:S01]  /*a650*/  FADD.FTZ R12, R12, R3 ;  /* 0x000000030c0c7221 */ /* 0x002fe20000010000 */
[----:B------:R-:W-:Y:S02]  /*a660*/  IMAD.MOV.U32 R3, RZ, RZ, -0x800000 ;  /* 0xff800000ff037424 */ /* 0x000fe400078e00ff */
[----:B---3--:R-:W-:Y:S02]  /*a670*/  FADD.FTZ R11, R11, R4 ;  /* 0x000000040b0b7221 */ /* 0x008fe40000010000 */
[----:B------:R-:W1:Y:S01]  /*a680*/  SHFL.BFLY PT, R7, R12, 0x1, 0x1f ;  /* 0x0c201f000c077f89 */ /* 0x000e6200000e0000 */
[----:B------:R-:W-:-:S03]  /*a690*/  IMAD.U32 R4, RZ, RZ, UR40 ;  /* 0x00000028ff047e24 */ /* 0x000fc6000f8e00ff */
[----:B------:R-:W3:Y:S01]  /*a6a0*/  SHFL.BFLY PT, R14, R11, 0x1, 0x1f ;  /* 0x0c201f000b0e7f89 */ /* 0x000ee200000e0000 */
[----:B-1----:R-:W-:Y:S01]  /*a6b0*/  FADD.FTZ R13, R12, R7 ;  /* 0x000000070c0d7221 */ /* 0x002fe20000010000 */
[----:B------:R-:W-:Y:S02]  /*a6c0*/  IMAD.MOV.U32 R7, RZ, RZ, RZ ;  /* 0x000000ffff077224 */ /* 0x000fe400078e00ff */
[----:B---3--:R-:W-:Y:S02]  /*a6d0*/  FADD.FTZ R14, R11, R14 ;  /* 0x0000000e0b0e7221 */ /* 0x008fe40000010000 */
[C---:B------:R-:W-:Y:S01]  /*a6e0*/  FSETP.NE.FTZ.AND P0, PT, R13.reuse, RZ, PT ;  /* 0x000000ff0d00720b */ /* 0x040fe20003f15000 */
[----:B------:R-:W-:Y:S01]  /*a6f0*/  FMUL.FTZ R15, R13, 0.00390625 ;  /* 0x3b8000000d0f7820 */ /* 0x000fe20000410000 */
[----:B------:R-:W-:Y:S02]  /*a700*/  IMAD.MOV.U32 R11, RZ, RZ, RZ ;  /* 0x000000ffff0b7224 */ /* 0x000fe400078e00ff */
[----:B------:R-:W-:-:S02]  /*a710*/  FMUL.FTZ R20, R14, 0.00390625 ;  /* 0x3b8000000e147820 */ /* 0x000fc40000410000 */
[----:B------:R-:W-:-:S03]  /*a720*/  FSETP.NE.FTZ.AND P1, PT, R15, RZ, PT ;  /* 0x000000ff0f00720b */ /* 0x000fc60003f35000 */
[----:B------:R-:W-:-:S04]  /*a730*/  FSETP.NE.FTZ.AND P2, PT, R20, RZ, PT ;  /* 0x000000ff1400720b */ /* 0x000fc80003f55000 */
[----:B------:R-:W-:Y:S01]  /*a740*/  @P0 MUFU.RCP R7, R13 ;  /* 0x0000000d00070308 */ /* 0x000fe20000001000 */
[----:B------:R-:W-:-:S05]  /*a750*/  FSETP.NE.FTZ.AND P0, PT, R14, RZ, PT ;  /* 0x000000ff0e00720b */ /* 0x000fca0003f15000 */
[----:B------:R-:W-:-:S03]  /*a760*/  @P1 FMUL.FTZ R4, R4, 0.69314718246459960938 ;  /* 0x3f31721804041820 */ /* 0x000fc60000410000 */
[----:B------:R-:W1:Y:S01]  /*a770*/  @P2 MUFU.LG2 R12, R20 ;  /* 0x00000014000c2308 */ /* 0x000e620000000c00 */
[----:B------:R-:W-:-:S07]  /*a780*/  @P2 FMUL.FTZ R152, R152, 0.69314718246459960938 ;  /* 0x3f31721898982820 */ /* 0x000fce0000410000 */
[----:B0-----:R-:W0:Y:S08]  /*a790*/  @P1 MUFU.LG2 R8, R15 ;  /* 0x0000000f00081308 */ /* 0x001e300000000c00 */
[----:B------:R-:W3:Y:S01]  /*a7a0*/  @P0 MUFU.RCP R11, R14 ;  /* 0x0000000e000b0308 */ /* 0x000ee20000001000 */
[----:B-1----:R-:W-:Y:S01]  /*a7b0*/  @P2 FMUL.FTZ R13, R12, 0.69314718246459960938 ;  /* 0x3f3172180c0d2820 */ /* 0x002fe20000410000 */
[----:B------:R-:W-:-:S03]  /*a7c0*/  PLOP3.LUT P0, PT, PT, PT, PT, 0x8, 0x0 ;  /* 0x000000000000781c */ /* 0x000fc60003f0e170 */
[----:B------:R-:W-:Y:S01]  /*a7d0*/  @P2 FFMA.FTZ R0, R152, R6, R13 ;  /* 0x0000000698002223 */ /* 0x000fe2000001000d */
[----:B0-----:R-:W-:-:S04]  /*a7e0*/  @P1 FMUL.FTZ R9, R8, 0.69314718246459960938 ;  /* 0x3f31721808091820 */ /* 0x001fc80000410000 */
[----:B------:R-:W-:Y:S01]  /*a7f0*/  @P1 FFMA.FTZ R3, R4, R5, R9 ;  /* 0x0000000504031223 */ /* 0x000fe20000010009 */
[-C--:B--2---:R-:W-:Y:S01]  /*a800*/  FMUL.FTZ R152, R7, R10.reuse ;  /* 0x0000000a07987220 */ /* 0x084fe20000410000 */
[----:B---3--:R-:W-:-:S03]  /*a810*/  FMUL.FTZ R10, R11, R10 ;  /* 0x0000000a0b0a7220 */ /* 0x008fc60000410000 */
        /* <DEDUP_REMOVED lines=128> */
.L_x_1422:
        /* <DEDUP_REMOVED lines=14> */
[----:B------:R-:W-:Y:S01]  /*b100*/  F2FP.BF16.F32.PACK_AB R41, R8, R41 ;  /* 0x000000290829723e */ /* 0x000fe200000010ff */
[----:B------:R-:W-:Y:S01]  /*b110*/  ULDC.64 UR10, c[0x0][0xc00] ;  /* 0x00030000000a7ab9 */ /* 0x000fe20000000a00 */
[----:B0-----:R-:W-:-:S05]  /*b120*/  IMAD.SHL.U32 R26, R74, 0x4, RZ ;  /* 0x000000044a1a7824 */ /* 0x001fca00078e00ff */
[----:B------:R-:W-:-:S04]  /*b130*/  LOP3.LUT R26, R26, 0xc, RZ, 0xc0, !PT ;  /* 0x0000000c1a1a7812 */ /* 0x000fc800078ec0ff */
[----:B------:R-:W-:-:S05]  /*b140*/  IADD3 R26, P0, R26, UR8, RZ ;  /* 0x000000081a1a7c10 */ /* 0x000fca000ff1e0ff */
[----:B------:R-:W-:-:S05]  /*b150*/  IMAD.X R27, RZ, RZ, UR9, P0 ;  /* 0x00000009ff1b7e24 */ /* 0x000fca00080e06ff */
[----:B------:R0:W2:Y:S01]  /*b160*/  LDG.E.CONSTANT R26, desc[UR54][R26.64] ;  /* 0x000000361a1a7981 */ /* 0x0000a2000c1e9900 */
[----:B------:R-:W-:Y:S01]  /*b170*/  F2FP.BF16.F32.PACK_AB R8, R20, R65 ;  /* 0x000000411408723e */ /* 0x000fe200000010ff */
[----:B------:R-:W-:Y:S01]  /*b180*/  UMOV UR8, UR6 ;  /* 0x0000000600087c82 */ /* 0x000fe20008000000 */
[----:B-1----:R-:W-:Y:S01]  /*b190*/  UMOV UR9, UR4 ;  /* 0x0000000400097c82 */ /* 0x002fe20008000000 */
[----:B------:R-:W-:Y:S01]  /*b1a0*/  LOP3.LUT P0, R20, R74, 0x3, RZ, 0xc0, !PT ;  /* 0x000000034a147812 */ /* 0x000fe2000780c0ff */
[----:B------:R-:W-:Y:S01]  /*b1b0*/  UISETP.NE.U32.AND UP0, UPT, UR10, URZ, UPT ;  /* 0x0000003f0a00728c */ /* 0x000fe2000bf05070 */
[----:B------:R-:W-:Y:S02]  /*b1c0*/  F2FP.BF16.F32.PACK_AB R132, R132, R133 ;  /* 0x000000858484723e */ /* 0x000fe400000010ff */
[----:B------:R-:W-:Y:S01]  /*b1d0*/  F2FP.BF16.F32.PACK_AB R125, R124, R125 ;  /* 0x0000007d7c7d723e */ /* 0x000fe200000010ff */
[----:B------:R-:W-:Y:S01]  /*b1e0*/  UISETP.NE.AND.EX UP0, UPT, UR11, URZ, UPT, UP0 ;  /* 0x0000003f0b00728c */ /* 0x000fe2000bf05300 */
[----:B------:R-:W-:-:S02]  /*b1f0*/  F2FP.BF16.F32.PACK_AB R15, R15, R64 ;  /* 0x000000400f0f723e */ /* 0x000fc400000010ff */
[----:B------:R-:W-:Y:S01]  /*b200*/  ISETP.EQ.OR P0, PT, R20, 0x3, !P0 ;  /* 0x000000031400780c */ /* 0x000fe20004702670 */
[----:B------:R-:W-:Y:S01]  /*b210*/  ULDC.64 UR10, c[0x0][0xc00] ;  /* 0x00030000000a7ab9 */ /* 0x000fe20000000a00 */
[----:B------:R-:W-:Y:S01]  /*b220*/  F2FP.BF16.F32.PACK_AB R55, R110, R55 ;  /* 0x000000376e37723e */ /* 0x000fe200000010ff */
[----:B------:R-:W-:Y:S01]  /*b230*/  UIMAD.WIDE UR10, UR37, 0x4, UR10 ;  /* 0x00000004250a78a5 */ /* 0x000fe2000f8e020a */
[----:B------:R-:W-:Y:S02]  /*b240*/  F2FP.BF16.F32.PACK_AB R64, R111, R50 ;  /* 0x000000326f40723e */ /* 0x000fe400000010ff */
[----:B------:R-:W-:Y:S02]  /*b250*/  F2FP.BF16.F32.PACK_AB R45, R70, R109 ;  /* 0x0000006d462d723e */ /* 0x000fe400000010ff */
[----:B------:R-:W-:Y:S02]  /*b260*/  SEL R109, R132, R125, P0 ;  /* 0x0000007d846d7207 */ /* 0x000fe40000000000 */
[----:B------:R-:W-:-:S02]  /*b270*/  SEL R47, R125, R132, P0 ;  /* 0x000000847d2f7207 */ /* 0x000fc40000000000 */
[----:B------:R-:W-:Y:S02]  /*b280*/  SEL R125, R55, R64, P0 ;  /* 0x00000040377d7207 */ /* 0x000fe40000000000 */
[----:B------:R-:W-:Y:S01]  /*b290*/  SEL R64, R64, R55, P0 ;  /* 0x0000003740407207 */ /* 0x000fe20000000000 */
[----:B------:R-:W-:Y:S01]  /*b2a0*/  IMAD.MOV.U32 R55, RZ, RZ, 0x2 ;  /* 0x00000002ff377424 */ /* 0x000fe200078e00ff */
[----:B------:R-:W-:Y:S02]  /*b2b0*/  F2FP.BF16.F32.PACK_AB R14, R14, R57 ;  /* 0x000000390e0e723e */ /* 0x000fe400000010ff */
[----:B------:R-:W-:Y:S01]  /*b2c0*/  F2FP.BF16.F32.PACK_AB R57, R103, R54 ;  /* 0x000000366739723e */ /* 0x000fe200000010ff */
[----:B------:R-:W-:Y:S01]  /*b2d0*/  IMAD.WIDE R54, R188, R55, UR8 ;  /* 0x00000008bc367e25 */ /* 0x000fe2000f8e0237 */
        /* <DEDUP_REMOVED lines=14> */
[----:B------:R-:W-:Y:S02]  /*b3c0*/  SEL R99, R136, R137, P0 ;  /* 0x0000008988637207 */ /* 0x000fe40000000000 */
[----:B------:R-:W-:Y:S02]  /*b3d0*/  SEL R34, R137, R136, P0 ;  /* 0x0000008889227207 */ /* 0x000fe40000000000 */
[C---:B------:R-:W-:Y:S02]  /*b3e0*/  IADD3 R137, P2, R54.reuse, 0x20, RZ ;  /* 0x0000002036897810 */ /* 0x040fe40007f5e0ff */
[----:B------:R-:W-:Y:S02]  /*b3f0*/  IADD3 R139, P3, R54, 0x40, RZ ;  /* 0x00000040368b7810 */ /* 0x000fe40007f7e0ff */
[----:B------:R-:W-:Y:S02]  /*b400*/  F2FP.BF16.F32.PACK_AB R60, R60, R97 ;  /* 0x000000613c3c723e */ /* 0x000fe400000010ff */
[----:B------:R-:W-:-:S02]  /*b410*/  F2FP.BF16.F32.PACK_AB R150, R150, R31 ;  /* 0x0000001f9696723e */ /* 0x000fc400000010ff */
[----:B------:R-:W-:Y:S02]  /*b420*/  F2FP.BF16.F32.PACK_AB R148, R148, R149 ;  /* 0x000000959494723e */ /* 0x000fe400000010ff */
[----:B------:R-:W-:Y:S02]  /*b430*/  F2FP.BF16.F32.PACK_AB R141, R140, R141 ;  /* 0x0000008d8c8d723e */ /* 0x000fe400000010ff */
[----:B------:R-:W-:Y:S02]  /*b440*/  F2FP.BF16.F32.PACK_AB R116, R116, R117 ;  /* 0x000000757474723e */ /* 0x000fe400000010ff */
[----:B------:R-:W-:Y:S02]  /*b450*/  SEL R97, R112, R113, P0 ;  /* 0x0000007170617207 */ /* 0x000fe40000000000 */
[----:B------:R-:W-:Y:S02]  /*b460*/  SEL R31, R113, R112, P0 ;  /* 0x00000070711f7207 */ /* 0x000fe40000000000 */
[----:B------:R-:W-:-:S02]  /*b470*/  SEL R117, R5, R4, P0 ;  /* 0x0000000405757207 */ /* 0x000fc40000000000 */
[----:B------:R-:W-:Y:S02]  /*b480*/  SEL R76, R4, R5, P0 ;  /* 0x00000005044c7207 */ /* 0x000fe40000000000 */
[----:B------:R-:W-:Y:S02]  /*b490*/  SEL R113, R7, R6, P0 ;  /* 0x0000000607717207 */ /* 0x000fe40000000000 */
[----:B------:R-:W-:Y:S02]  /*b4a0*/  SEL R74, R6, R7, P0 ;  /* 0x00000007064a7207 */ /* 0x000fe40000000000 */
[----:B------:R-:W-:Y:S02]  /*b4b0*/  F2FP.BF16.F32.PACK_AB R12, R12, R49 ;  /* 0x000000310c0c723e */ /* 0x000fe400000010ff */
[----:B------:R-:W-:Y:S02]  /*b4c0*/  F2FP.BF16.F32.PACK_AB R142, R142, R35 ;  /* 0x000000238e8e723e */ /* 0x000fe400000010ff */
[----:B------:R-:W-:-:S02]  /*b4d0*/  F2FP.BF16.F32.PACK_AB R143, R143, R30 ;  /* 0x0000001e8f8f723e */ /* 0x000fc400000010ff */
[----:B------:R-:W-:Y:S02]  /*b4e0*/  F2FP.BF16.F32.PACK_AB R144, R101, R144 ;  /* 0x000000906590723e */ /* 0x000fe400000010ff */
[----:B------:R-:W-:Y:S02]  /*b4f0*/  F2FP.BF16.F32.PACK_AB R145, R108, R145 ;  /* 0x000000916c91723e */ /* 0x000fe400000010ff */
[----:B------:R-:W-:Y:S02]  /*b500*/  LOP3.LUT R4, R137, 0x380, RZ, 0xc0, !PT ;  /* 0x0000038089047812 */ /* 0x000fe400078ec0ff */
[----:B------:R-:W-:Y:S02]  /*b510*/  LOP3.LUT R6, R139, 0x380, RZ, 0xc0, !PT ;  /* 0x000003808b067812 */ /* 0x000fe400078ec0ff */
[----:B------:R-:W-:Y:S02]  /*b520*/  F2FP.BF16.F32.PACK_AB R72, R21, R72 ;  /* 0x000000481548723e */ /* 0x000fe400000010ff */
[----:B0-----:R-:W-:-:S02]  /*b530*/  F2FP.BF16.F32.PACK_AB R27, R28, R73 ;  /* 0x000000491c1b723e */ /* 0x001fc400000010ff */
[----:B------:R-:W-:Y:S02]  /*b540*/  F2FP.BF16.F32.PACK_AB R49, R95, R58 ;  /* 0x0000003a5f31723e */ /* 0x000fe400000010ff */
[----:B------:R-:W-:Y:S02]  /*b550*/  F2FP.BF16.F32.PACK_AB R68, R68, R105 ;  /* 0x000000694444723e */ /* 0x000fe400000010ff */
[----:B------:R-:W-:Y:S02]  /*b560*/  F2FP.BF16.F32.PACK_AB R29, R29, R80 ;  /* 0x000000501d1d723e */ /* 0x000fe400000010ff */
[----:B------:R-:W-:Y:S02]  /*b570*/  F2FP.BF16.F32.PACK_AB R36, R36, R81 ;  /* 0x000000512424723e */ /* 0x000fe400000010ff */
[----:B------:R-:W-:Y:S02]  /*b580*/  F2FP.BF16.F32.PACK_AB R61, R61, R104 ;  /* 0x000000683d3d723e */ /* 0x000fe400000010ff */
[----:B------:R-:W-:-:S02]  /*b590*/  SEL R105, R148, R141, P0 ;  /* 0x0000008d94697207 */ /* 0x000fc40000000000 */
[----:B------:R-:W-:Y:S02]  /*b5a0*/  SEL R58, R141, R148, P0 ;  /* 0x000000948d3a7207 */ /* 0x000fe40000000000 */
[----:B------:R-:W-:Y:S02]  /*b5b0*/  F2FP.BF16.F32.PACK_AB R53, R53, R96 ;  /* 0x000000603535723e */ /* 0x000fe400000010ff */
[----:B------:R-:W-:Y:S02]  /*b5c0*/  IADD3 R141, P4, R54, 0x60, RZ ;  /* 0x00000060368d7810 */ /* 0x000fe40007f9e0ff */
[----:B------:R-:W-:Y:S02]  /*b5d0*/  F2FP.BF16.F32.PACK_AB R128, R85, R128 ;  /* 0x000000805580723e */ /* 0x000fe400000010ff */
[----:B------:R-:W-:Y:S02]  /*b5e0*/  SEL R73, R24, R25, P0 ;  /* 0x0000001918497207 */ /* 0x000fe40000000000 */
[----:B------:R-:W-:-:S02]  /*b5f0*/  SEL R69, R25, R24, P0 ;  /* 0x0000001819457207 */ /* 0x000fc40000000000 */
[----:B------:R-:W-:Y:S02]  /*b600*/  SEL R91, R144, R145, P0 ;  /* 0x00000091905b7207 */ /* 0x000fe40000000000 */
[----:B------:R-:W-:Y:S02]  /*b610*/  SEL R35, R145, R144, P0 ;  /* 0x0000009091237207 */ /* 0x000fe40000000000 */
[----:B------:R-:W-:Y:S02]  /*b620*/  SEL R133, R142, R143, P0 ;  /* 0x0000008f8e857207 */ /* 0x000fe40000000000 */
[----:B------:R-:W-:Y:S02]  /*b630*/  SEL R70, R143, R142, P0 ;  /* 0x0000008e8f467207 */ /* 0x000fe40000000000 */
[----:B------:R-:W-:Y:S02]  /*b640*/  SHF.R.U64 R4, R4, 0x3, RZ ;  /* 0x0000000304047819 */ /* 0x000fe400000012ff */
[----:B------:R-:W-:-:S02]  /*b650*/  SHF.R.U64 R6, R6, 0x3, RZ ;  /* 0x0000000306067819 */ /* 0x000fc400000012ff */
[----:B------:R-:W-:Y:S02]  /*b660*/  F2FP.BF16.F32.PACK_AB R62, R87, R62 ;  /* 0x0000003e573e723e */ /* 0x000fe400000010ff */
[----:B------:R-:W-:Y:S02]  /*b670*/  SEL R85, R72, R27, P0 ;  /* 0x0000001b48557207 */ /* 0x000fe40000000000 */
[----:B------:R-:W-:Y:S02]  /*b680*/  SEL R25, R27, R72, P0 ;  /* 0x000000481b197207 */ /* 0x000fe40000000000 */
[C---:B------:R-:W-:Y:S02]  /*b690*/  IADD3 R143, P5, R54.reuse, 0x4000, RZ ;  /* 0x00004000368f7810 */ /* 0x040fe40007fbe0ff */
[----:B------:R-:W-:Y:S02]  /*b6a0*/  IADD3 R145, P6, R54, 0x4020, RZ ;  /* 0x0000402036917810 */ /* 0x000fe40007fde0ff */
[----:B------:R-:W-:-:S02]  /*b6b0*/  F2FP.BF16.F32.PACK_AB R71, R78, R71 ;  /* 0x000000474e47723e */ /* 0x000fc400000010ff */
[----:B------:R-:W-:Y:S02]  /*b6c0*/  F2FP.BF16.F32.PACK_AB R44, R79, R66 ;  /* 0x000000424f2c723e */ /* 0x000fe400000010ff */
[----:B------:R-:W-:Y:S02]  /*b6d0*/  SEL R83, R15, R8, P0 ;  /* 0x000000080f537207 */ /* 0x000fe40000000000 */
[----:B------:R-:W-:Y:S02]  /*b6e0*/  SEL R24, R8, R15, P0 ;  /* 0x0000000f08187207 */ /* 0x000fe40000000000 */
[----:B------:R-:W-:Y:S02]  /*b6f0*/  SEL R87, R29, R36, P0 ;  /* 0x000000241d577207 */ /* 0x000fe40000000000 */
[----:B------:R-:W-:Y:S02]  /*b700*/  SEL R27, R36, R29, P0 ;  /* 0x0000001d241b7207 */ /* 0x000fe40000000000 */
[----:B------:R-:W-:-:S02]  /*b710*/  SEL R93, R61, R68, P0 ;  /* 0x000000443d5d7207 */ /* 0x000fc40000000000 */
[----:B------:R-:W-:Y:S01]  /*b720*/  SEL R30, R68, R61, P0 ;  /* 0x0000003d441e7207 */ /* 0x000fe20000000000 */
[--C-:B------:R-:W-:Y:S01]  /*b730*/  IMAD.X R61, RZ, RZ, R55.reuse, P2 ;  /* 0x000000ffff3d7224 */ /* 0x100fe200010e0637 */
[----:B------:R-:W-:Y:S02]  /*b740*/  F2FP.BF16.F32.PACK_AB R13, R13, R56 ;  /* 0x000000380d0d723e */ /* 0x000fe400000010ff */
[----:B------:R-:W-:Y:S02]  /*b750*/  F2FP.BF16.F32.PACK_AB R67, R86, R67 ;  /* 0x000000435643723e */ /* 0x000fe400000010ff */
[----:B------:R-:W-:Y:S02]  /*b760*/  F2FP.BF16.F32.PACK_AB R147, R10, R147 ;  /* 0x000000930a93723e */ /* 0x000fe400000010ff */
[----:B------:R-:W-:Y:S02]  /*b770*/  SEL R95, R53, R60, P0 ;  /* 0x0000003c355f7207 */ /* 0x000fe40000000000 */
[----:B------:R-:W-:Y:S01]  /*b780*/  SEL R29, R60, R53, P0 ;  /* 0x000000353c1d7207 */ /* 0x000fe20000000000 */
[----:B------:R-:W-:Y:S01]  /*b790*/  IMAD.X R53, RZ, RZ, R55, P4 ;  /* 0x000000ffff357224 */ /* 0x000fe200020e0637 */
[----:B------:R-:W-:-:S02]  /*b7a0*/  LOP3.LUT R8, R141, 0x380, RZ, 0xc0, !PT ;  /* 0x000003808d087812 */ /* 0x000fc400078ec0ff */
[----:B------:R-:W-:Y:S02]  /*b7b0*/  F2FP.BF16.F32.PACK_AB R102, R102, R59 ;  /* 0x0000003b6666723e */ /* 0x000fe400000010ff */
[----:B------:R-:W-:Y:S02]  /*b7c0*/  IADD3 R149, P2, R54, 0x4060, RZ ;  /* 0x0000406036957810 */ /* 0x000fe40007f5e0ff */
[----:B------:R-:W-:Y:S02]  /*b7d0*/  LOP3.LUT R60, R4, R137, RZ, 0x3c, !PT ;  /* 0x00000089043c7212 */ /* 0x000fe400078e3cff */
[----:B------:R-:W-:Y:S02]  /*b7e0*/  LOP3.LUT R56, R6, R139, RZ, 0x3c, !PT ;  /* 0x0000008b06387212 */ /* 0x000fe400078e3cff */
[----:B------:R-:W-:Y:S02]  /*b7f0*/  LOP3.LUT R4, R143, 0x380, RZ, 0xc0, !PT ;  /* 0x000003808f047812 */ /* 0x000fe400078ec0ff */
[----:B------:R-:W-:-:S02]  /*b800*/  LOP3.LUT R6, R145, 0x380, RZ, 0xc0, !PT ;  /* 0x0000038091067812 */ /* 0x000fc400078ec0ff */
        /* <DEDUP_REMOVED lines=9> */
[----:B------:R-:W-:Y:S02]  /*b8a0*/  SHF.R.U64 R8, R8, 0x3, RZ ;  /* 0x0000000308087819 */ /* 0x000fe400000012ff */
[----:B------:R-:W-:Y:S02]  /*b8b0*/  SEL R123, R102, R57, P0 ;  /* 0x00000039667b7207 */ /* 0x000fe40000000000 */
[----:B------:R-:W-:Y:S01]  /*b8c0*/  SEL R62, R57, R102, P0 ;  /* 0x00000066393e7207 */ /* 0x000fe20000000000 */
[----:B------:R-:W-:Y:S01]  /*b8d0*/  IMAD.X R57, RZ, RZ, R55, P3 ;  /* 0x000000ffff397224 */ /* 0x000fe200018e0637 */
[----:B------:R-:W-:-:S02]  /*b8e0*/  IADD3 R147, P1, R54, 0x4040, RZ ;  /* 0x0000404036937810 */ /* 0x000fc40007f3e0ff */
[----:B------:R-:W-:Y:S02]  /*b8f0*/  LOP3.LUT R10, R149, 0x380, RZ, 0xc0, !PT ;  /* 0x00000380950a7812 */ /* 0x000fe400078ec0ff */
[----:B------:R-:W-:Y:S02]  /*b900*/  F2FP.BF16.F32.PACK_AB R152, R152, R153 ;  /* 0x000000999898723e */ /* 0x000fe400000010ff */
[----:B------:R-:W-:Y:S02]  /*b910*/  SHF.R.U64 R4, R4, 0x3, RZ ;  /* 0x0000000304047819 */ /* 0x000fe400000012ff */
[----:B------:R-:W-:Y:S02]  /*b920*/  SHF.R.U64 R6, R6, 0x3, RZ ;  /* 0x0000000306067819 */ /* 0x000fe400000012ff */
[----:B------:R-:W-:Y:S02]  /*b930*/  F2FP.BF16.F32.PACK_AB R120, R77, R120 ;  /* 0x000000784d78723e */ /* 0x000fe400000010ff */
[----:B------:R-:W-:-:S02]  /*b940*/  F2FP.BF16.F32.PACK_AB R121, R84, R121 ;  /* 0x000000795479723e */ /* 0x000fc400000010ff */
[----:B------:R-:W-:Y:S02]  /*b950*/  SEL R89, R37, R52, P0 ;  /* 0x0000003425597207 */ /* 0x000fe40000000000 */
[----:B------:R-:W-:Y:S01]  /*b960*/  SEL R28, R52, R37, P0 ;  /* 0x00000025341c7207 */ /* 0x000fe20000000000 */
[--C-:B------:R-:W-:Y:S01]  /*b970*/  IMAD.X R37, RZ, RZ, R55.reuse, P2 ;  /* 0x000000ffff257224 */ /* 0x100fe200010e0637 */
[C---:B------:R-:W-:Y:S02]  /*b980*/  IADD3 R151, P3, R54.reuse, 0x8000, RZ ;  /* 0x0000800036977810 */ /* 0x040fe40007f7e0ff */
[----:B------:R-:W-:Y:S02]  /*b990*/  IADD3 R153, P4, R54, 0x8020, RZ ;  /* 0x0000802036997810 */ /* 0x000fe40007f9e0ff */
[----:B------:R-:W-:Y:S01]  /*b9a0*/  F2FP.BF16.F32.PACK_AB R94, R94, R63 ;  /* 0x0000003f5e5e723e */ /* 0x000fe200000010ff */
[----:B------:R-:W-:Y:S01]  /*b9b0*/  IMAD.X R15, RZ, RZ, R55, P3 ;  /* 0x000000ffff0f7224 */ /* 0x000fe200018e0637 */
[----:B------:R-:W-:-:S02]  /*b9c0*/  LOP3.LUT R52, R8, R141, RZ, 0x3c, !PT ;  /* 0x0000008d08347212 */ /* 0x000fc400078e3cff */
[----:B------:R-:W-:Y:S02]  /*b9d0*/  F2FP.BF16.F32.PACK_AB R11, R11, R48 ;  /* 0x000000300b0b723e */ /* 0x000fe400000010ff */
[----:B------:R-:W-:Y:S02]  /*b9e0*/  LOP3.LUT R8, R147, 0x380, RZ, 0xc0, !PT ;  /* 0x0000038093087812 */ /* 0x000fe400078ec0ff */
[----:B------:R-:W-:Y:S02]  /*b9f0*/  SHF.R.U64 R10, R10, 0x3, RZ ;  /* 0x000000030a0a7819 */ /* 0x000fe400000012ff */
[----:B------:R-:W-:Y:S02]  /*ba00*/  F2FP.BF16.F32.PACK_AB R39, R134, R39 ;  /* 0x000000278627723e */ /* 0x000fe400000010ff */
[----:B------:R-:W-:Y:S02]  /*ba10*/  SEL R75, R32, R33, P0 ;  /* 0x00000021204b7207 */ /* 0x000fe40000000000 */
[----:B------:R-:W-:-:S02]  /*ba20*/  SEL R66, R33, R32, P0 ;  /* 0x0000002021427207 */ /* 0x000fc40000000000 */
[----:B------:R-:W-:Y:S02]  /*ba30*/  LOP3.LUT R48, R4, R143, RZ, 0x3c, !PT ;  /* 0x0000008f04307212 */ /* 0x000fe400078e3cff */
[----:B------:R-:W-:Y:S02]  /*ba40*/  LOP3.LUT R44, R6, R145, RZ, 0x3c, !PT ;  /* 0x00000091062c7212 */ /* 0x000fe400078e3cff */
[----:B------:R-:W-:Y:S02]  /*ba50*/  F2FP.BF16.F32.PACK_AB R129, R92, R129 ;  /* 0x000000815c81723e */ /* 0x000fe400000010ff */
[----:B------:R-:W-:Y:S02]  /*ba60*/  SEL R101, R120, R121, P0 ;  /* 0x0000007978657207 */ /* 0x000fe40000000000 */
[----:B------:R-:W-:Y:S02]  /*ba70*/  SEL R32, R121, R120, P0 ;  /* 0x0000007879207207 */ /* 0x000fe40000000000 */
[----:B------:R-:W-:-:S02]  /*ba80*/  LOP3.LUT R4, R151, 0x380, RZ, 0xc0, !PT ;  /* 0x0000038097047812 */ /* 0x000fc400078ec0ff */
[----:B------:R-:W-:Y:S02]  /*ba90*/  LOP3.LUT R6, R153, 0x380, RZ, 0xc0, !PT ;  /* 0x0000038099067812 */ /* 0x000fe400078ec0ff */
[----:B------:R-:W-:Y:S02]  /*baa0*/  F2FP.BF16.F32.PACK_AB R40, R9, R40 ;  /* 0x000000280928723e */ /* 0x000fe400000010ff */
[----:B------:R-:W-:Y:S02]  /*bab0*/  F2FP.BF16.F32.PACK_AB R43, R126, R43 ;  /* 0x0000002b7e2b723e */ /* 0x000fe400000010ff */
[----:B------:R-:W-:Y:S02]  /*bac0*/  F2FP.BF16.F32.PACK_AB R38, R127, R38 ;  /* 0x000000267f26723e */ /* 0x000fe400000010ff */
[----:B------:R-:W-:Y:S02]  /*bad0*/  SEL R121, R94, R49, P0 ;  /* 0x000000315e797207 */ /* 0x000fe40000000000 */
[----:B------:R-:W-:Y:S01]  /*bae0*/  SEL R59, R49, R94, P0 ;  /* 0x0000005e313b7207 */ /* 0x000fe20000000000 */
[----:B------:R-:W-:Y:S01]  /*baf0*/  IMAD.X R49, RZ, RZ, R55, P5 ;  /* 0x000000ffff317224 */ /* 0x000fe200028e0637 */
[----:B------:R-:W-:-:S02]  /*bb00*/  F2FP.BF16.F32.PACK_AB R9, R154, R155 ;  /* 0x0000009b9a09723e */ /* 0x000fc400000010ff */
[----:B------:R-:W-:Y:S02]  /*bb10*/  SEL R111, R116, R45, P0 ;  /* 0x0000002d746f7207 */ /* 0x000fe40000000000 */
[----:B------:R-:W-:Y:S01]  /*bb20*/  SEL R46, R45, R116, P0 ;  /* 0x000000742d2e7207 */ /* 0x000fe20000000000 */
[--C-:B------:R-:W-:Y:S01]  /*bb30*/  IMAD.X R45, RZ, RZ, R55.reuse, P6 ;  /* 0x000000ffff2d7224 */ /* 0x100fe200030e0637 */
[----:B------:R-:W-:Y:S02]  /*bb40*/  SHF.R.U64 R8, R8, 0x3, RZ ;  /* 0x0000000308087819 */ /* 0x000fe400000012ff */
[----:B------:R-:W-:Y:S02]  /*bb50*/  LOP3.LUT R36, R10, R149, RZ, 0x3c, !PT ;  /* 0x000000950a247212 */ /* 0x000fe400078e3cff */
[----:B------:R-:W-:Y:S02]  /*bb60*/  SEL R131, R39, R42, P0 ;  /* 0x0000002a27837207 */ /* 0x000fe40000000000 */
[----:B------:R-:W-:Y:S01]  /*bb70*/  SEL R68, R42, R39, P0 ;  /* 0x000000272a447207 */ /* 0x000fe20000000000 */
[----:B------:R-:W-:Y:S01]  /*bb80*/  IMAD.X R39, RZ, RZ, R55, P1 ;  /* 0x000000ffff277224 */ /* 0x000fe200008e0637 */
[----:B------:R-:W-:-:S02]  /*bb90*/  IADD3 R155, P5, R54, 0x8040, RZ ;  /* 0x00008040369b7810 */ /* 0x000fc40007fbe0ff */
[----:B------:R-:W-:Y:S02]  /*bba0*/  SEL R103, R128, R129, P0 ;  /* 0x0000008180677207 */ /* 0x000fe40000000000 */
[----:B------:R-:W-:Y:S02]  /*bbb0*/  SEL R33, R129, R128, P0 ;  /* 0x0000008081217207 */ /* 0x000fe40000000000 */
[----:B------:R-:W-:Y:S01]  /*bbc0*/  IADD3 R157, P6, R54, 0x8060, RZ ;  /* 0x00008060369d7810 */ /* 0x000fe20007fde0ff */
[----:B--2---:R-:W-:Y:S01]  /*bbd0*/  SHFL.IDX PT, R75, R75, R26, 0x1c1f ;  /* 0x001c1f1a4b4b7589 */ /* 0x004fe200000e0000 */
[----:B------:R-:W-:Y:S02]  /*bbe0*/  SHF.R.U64 R4, R4, 0x3, RZ ;  /* 0x0000000304047819 */ /* 0x000fe400000012ff */
[----:B------:R-:W-:Y:S01]  /*bbf0*/  SHF.R.U64 R6, R6, 0x3, RZ ;  /* 0x0000000306067819 */ /* 0x000fe200000012ff */
[----:B------:R-:W-:Y:S01]  /*bc00*/  SHFL.IDX PT, R113, R113, R26, 0x1c1f ;  /* 0x001c1f1a71717589 */ /* 0x000fe200000e0000 */
[----:B------:R-:W-:-:S02]  /*bc10*/  SEL R129, R43, R38, P0 ;  /* 0x000000262b817207 */ /* 0x000fc40000000000 */
[----:B------:R-:W-:Y:S01]  /*bc20*/  SEL R67, R38, R43, P0 ;  /* 0x0000002b26437207 */ /* 0x000fe20000000000 */
[----:B------:R-:W-:Y:S01]  /*bc30*/  SHFL.IDX PT, R117, R117, R26, 0x1c1f ;  /* 0x001c1f1a75757589 */ /* 0x000fe200000e0000 */
[C---:B------:R-:W-:Y:S02]  /*bc40*/  IADD3 R159, P1, R54.reuse, 0xc000, RZ ;  /* 0x0000c000369f7810 */ /* 0x040fe40007f3e0ff */
[----:B------:R-:W-:Y:S01]  /*bc50*/  IADD3 R161, P2, R54, 0xc020, RZ ;  /* 0x0000c02036a17810 */ /* 0x000fe20007f5e0ff */
[----:B------:R-:W-:Y:S01]  /*bc60*/  SHFL.IDX PT, R73, R73, R26, 0x1c1f ;  /* 0x001c1f1a49497589 */ /* 0x000fe200000e0000 */
[----:B------:R-:W-:Y:S02]  /*bc70*/  MOV R96, R56 ;  /* 0x0000003800607202 */ /* 0x000fe40000000f00 */
[----:B------:R-:W-:Y:S01]  /*bc80*/  LOP3.LUT R38, R8, R147, RZ, 0x3c, !PT ;  /* 0x0000009308267212 */ /* 0x000fe200078e3cff */
[----:B------:R-:W-:Y:S01]  /*bc90*/  IMAD.X R7, RZ, RZ, R55, P2 ;  /* 0x000000ffff077224 */ /* 0x000fe200010e0637 */
[----:B------:R-:W-:Y:S01]  /*bca0*/  MOV R57, R36 ;  /* 0x0000002400397202 */ /* 0x000fe20000000f00 */
[----:B------:R-:W-:Y:S01]  /*bcb0*/  SHFL.IDX PT, R105, R105, R26, 0x1c1f ;  /* 0x001c1f1a69697589 */ /* 0x000fe200000e0000 */
[----:B------:R-:W-:-:S02]  /*bcc0*/  SEL R77, R40, R41, P0 ;  /* 0x00000029284d7207 */ /* 0x000fc40000000000 */
[----:B------:R-:W-:Y:S01]  /*bcd0*/  SEL R63, R41, R40, P0 ;  /* 0x00000028293f7207 */ /* 0x000fe20000000000 */
[--C-:B------:R-:W-:Y:S01]  /*bce0*/  IMAD.X R41, RZ, RZ, R55.reuse, P1 ;  /* 0x000000ffff297224 */ /* 0x100fe200008e0637 */
[----:B------:R-:W-:Y:S01]  /*bcf0*/  SEL R81, R13, R14, P0 ;  /* 0x0000000e0d517207 */ /* 0x000fe20000000000 */
[----:B------:R-:W-:Y:S01]  /*bd00*/  SHFL.IDX PT, R109, R109, R26, 0x1c1f ;  /* 0x001c1f1a6d6d7589 */ /* 0x000fe200000e0000 */
[----:B------:R-:W-:Y:S01]  /*bd10*/  SEL R21, R14, R13, P0 ;  /* 0x0000000d0e157207 */ /* 0x000fe20000000000 */
[--C-:B------:R-:W-:Y:S01]  /*bd20*/  IMAD.X R13, RZ, RZ, R55.reuse, P5 ;  /* 0x000000ffff0d7224 */ /* 0x100fe200028e0637 */
[----:B------:R-:W-:Y:S01]  /*bd30*/  SEL R107, R9, R152, P0 ;  /* 0x00000098096b7207 */ /* 0x000fe20000000000 */
[----:B------:R-:W-:Y:S01]  /*bd40*/  SHFL.IDX PT, R77, R77, R26, 0x1c1f ;  /* 0x001c1f1a4d4d7589 */ /* 0x000fe200000e0000 */
[----:B------:R-:W-:Y:S01]  /*bd50*/  SEL R72, R152, R9, P0 ;  /* 0x0000000998487207 */ /* 0x000fe20000000000 */
[----:B------:R-:W-:Y:S01]  /*bd60*/  IMAD.X R9, RZ, RZ, R55, P6 ;  /* 0x000000ffff097224 */ /* 0x000fe200030e0637 */
[----:B------:R-:W-:Y:S01]  /*bd70*/  LOP3.LUT R8, R155, 0x380, RZ, 0xc0, !PT ;  /* 0x000003809b087812 */ /* 0x000fe200078ec0ff */
[----:B------:R-:W-:Y:S01]  /*bd80*/  SHFL.IDX PT, R81, R81, R26, 0x1c1f ;  /* 0x001c1f1a51517589 */ /* 0x000fe200000e0000 */
[----:B------:R-:W-:-:S02]  /*bd90*/  LOP3.LUT R37, R26, 0x2, RZ, 0x3c, !PT ;  /* 0x000000021a257812 */ /* 0x000fc400078e3cff */
[----:B------:R-:W-:Y:S01]  /*bda0*/  LOP3.LUT R40, R157, 0x380, RZ, 0xc0, !PT ;  /* 0x000003809d287812 */ /* 0x000fe200078ec0ff */
[----:B------:R-:W-:Y:S01]  /*bdb0*/  SHFL.IDX PT, R107, R107, R26, 0x1c1f ;  /* 0x001c1f1a6b6b7589 */ /* 0x000fe200000e0000 */
[----:B------:R-:W-:Y:S02]  /*bdc0*/  LOP3.LUT R14, R4, R151, RZ, 0x3c, !PT ;  /* 0x00000097040e7212 */ /* 0x000fe400078e3cff */
[----:B------:R-:W-:Y:S01]  /*bdd0*/  LOP3.LUT R10, R6, R153, RZ, 0x3c, !PT ;  /* 0x00000099060a7212 */ /* 0x000fe200078e3cff */
[----:B------:R-:W0:Y:S01]  /*bde0*/  SHFL.IDX PT, R66, R66, R37, 0x1c1f ;  /* 0x001c1f2542427589 */ /* 0x000e2200000e0000 */
[----:B------:R-:W-:Y:S02]  /*bdf0*/  LOP3.LUT R4, R159, 0x380, RZ, 0xc0, !PT ;  /* 0x000003809f047812 */ /* 0x000fe400078ec0ff */
[----:B------:R-:W-:Y:S01]  /*be00*/  LOP3.LUT R6, R161, 0x380, RZ, 0xc0, !PT ;  /* 0x00000380a1067812 */ /* 0x000fe200078ec0ff */
[----:B------:R-:W1:Y:S01]  /*be10*/  SHFL.IDX PT, R72, R72, R37, 0x1c1f ;  /* 0x001c1f2548487589 */ /* 0x000e6200000e0000 */
[----:B------:R-:W-:-:S02]  /*be20*/  LOP3.LUT R5, R54, 0x380, RZ, 0xc0, !PT ;  /* 0x0000038036057812 */ /* 0x000fc400078ec0ff */
[----:B------:R-:W-:Y:S01]  /*be30*/  SHF.R.U64 R8, R8, 0x3, RZ ;  /* 0x0000000308087819 */ /* 0x000fe200000012ff */
[----:B------:R-:W2:Y:S01]  /*be40*/  SHFL.IDX PT, R74, R74, R37, 0x1c1f ;  /* 0x001c1f254a4a7589 */ /* 0x000ea200000e0000 */
[----:B------:R-:W-:Y:S02]  /*be50*/  SHF.R.U64 R40, R40, 0x3, RZ ;  /* 0x0000000328287819 */ /* 0x000fe400000012ff */
[----:B------:R-:W-:Y:S01]  /*be60*/  SEL R79, R11, R12, P0 ;  /* 0x0000000c0b4f7207 */ /* 0x000fe20000000000 */
[----:B------:R-:W3:Y:S01]  /*be70*/  SHFL.IDX PT, R76, R76, R37, 0x1c1f ;  /* 0x001c1f254c4c7589 */ /* 0x000ee200000e0000 */
[----:B------:R-:W-:Y:S01]  /*be80*/  SEL R20, R12, R11, P0 ;  /* 0x0000000b0c147207 */ /* 0x000fe20000000000 */
[----:B------:R-:W-:Y:S01]  /*be90*/  IMAD.X R11, RZ, RZ, R55, P4 ;  /* 0x000000ffff0b7224 */ /* 0x000fe200020e0637 */
[----:B------:R-:W-:Y:S01]  /*bea0*/  SHF.R.U64 R4, R4, 0x3, RZ ;  /* 0x0000000304047819 */ /* 0x000fe200000012ff */
[----:B------:R-:W-:Y:S01]  /*beb0*/  SHFL.IDX PT, R58, R58, R37, 0x1c1f ;  /* 0x001c1f253a3a7589 */ /* 0x000fe200000e0000 */
[----:B------:R-:W-:-:S02]  /*bec0*/  SHF.R.U64 R6, R6, 0x3, RZ ;  /* 0x0000000306067819 */ /* 0x000fc400000012ff */
[----:B------:R-:W-:Y:S01]  /*bed0*/  IADD3 R165, P4, R54, 0xc060, RZ ;  /* 0x0000c06036a57810 */ /* 0x000fe20007f9e0ff */
[----:B------:R-:W-:Y:S01]  /*bee0*/  SHFL.IDX PT, R79, R79, R26, 0x1c1f ;  /* 0x001c1f1a4f4f7589 */ /* 0x000fe200000e0000 */
[----:B------:R-:W-:Y:S02]  /*bef0*/  SHF.R.U64 R5, R5, 0x3, RZ ;  /* 0x0000000305057819 */ /* 0x000fe400000012ff */
[----:B------:R-:W-:Y:S01]  /*bf00*/  LOP3.LUT R12, R8, R155, RZ, 0x3c, !PT ;  /* 0x0000009b080c7212 */ /* 0x000fe200078e3cff */
[----:B------:R-:W-:Y:S01]  /*bf10*/  SHFL.IDX PT, R20, R20, R37, 0x1c1f ;  /* 0x001c1f2514147589 */ /* 0x000fe200000e0000 */
[----:B------:R-:W-:Y:S02]  /*bf20*/  LOP3.LUT R8, R40, R157, RZ, 0x3c, !PT ;  /* 0x0000009d28087212 */ /* 0x000fe400078e3cff */
[----:B------:R-:W-:Y:S01]  /*bf30*/  LOP3.LUT R40, R4, R159, RZ, 0x3c, !PT ;  /* 0x0000009f04287212 */ /* 0x000fe200078e3cff */
[----:B------:R-:W-:Y:S01]  /*bf40*/  SHFL.IDX PT, R36, R21, R37, 0x1c1f ;  /* 0x001c1f2515247589 */ /* 0x000fe200000e0000 */
[----:B------:R-:W-:-:S02]  /*bf50*/  LOP3.LUT R6, R6, R161, RZ, 0x3c, !PT ;  /* 0x000000a106067212 */ /* 0x000fc400078e3cff */
[----:B------:R-:W-:Y:S01]  /*bf60*/  IADD3 R163, P3, R54, 0xc040, RZ ;  /* 0x0000c04036a37810 */ /* 0x000fe20007f7e0ff */
[----:B------:R-:W-:Y:S01]  /*bf70*/  SHFL.IDX PT, R83, R83, R26, 0x1c1f ;  /* 0x001c1f1a53537589 */ /* 0x000fe200000e0000 */
[----:B------:R-:W-:Y:S01]  /*bf80*/  LOP3.LUT R54, R5, R54, RZ, 0x3c, !PT ;  /* 0x0000003605367212 */ /* 0x000fe200078e3cff */
[--C-:B------:R-:W-:Y:S01]  /*bf90*/  IMAD.X R5, RZ, RZ, R55.reuse, P4 ;  /* 0x000000ffff057224 */ /* 0x100fe200020e0637 */
[----:B------:R-:W-:Y:S01]  /*bfa0*/  LOP3.LUT R78, R165, 0x380, RZ, 0xc0, !PT ;  /* 0x00000380a54e7812 */ /* 0x000fe200078ec0ff */
[----:B------:R-:W-:Y:S01]  /*bfb0*/  IMAD.X R43, RZ, RZ, R55, P3 ;  /* 0x000000ffff2b7224 */ /* 0x000fe200018e0637 */
[----:B------:R-:W-:Y:S01]  /*bfc0*/  MOV R40, R40 ;  /* 0x0000002800287202 */ /* 0x000fe20000000f00 */
[----:B------:R-:W-:Y:S01]  /*bfd0*/  SHFL.IDX PT, R111, R111, R26, 0x1c1f ;  /* 0x001c1f1a6f6f7589 */ /* 0x000fe200000e0000 */
[----:B------:R-:W-:Y:S02]  /*bfe0*/  MOV R41, R6 ;  /* 0x0000000600297202 */ /* 0x000fe40000000f00 */
[----:B------:R-:W-:Y:S01]  /*bff0*/  SHF.R.U64 R78, R78, 0x3, RZ ;  /* 0x000000034e4e7819 */ /* 0x000fe200000012ff */
[----:B------:R-:W4:Y:S01]  /*c000*/  SHFL.IDX PT, R6, R69, R37, 0x1c1f ;  /* 0x001c1f2545067589 */ /* 0x000f2200000e0000 */
[----:B------:R-:W-:-:S02]  /*c010*/  MOV R100, R54 ;  /* 0x0000003600647202 */ /* 0x000fc40000000f00 */
[----:B------:R-:W-:Y:S01]  /*c020*/  MOV R55, R14 ;  /* 0x0000000e00377202 */ /* 0x000fe20000000f00 */
[----:B------:R-:W-:Y:S01]  /*c030*/  SHFL.IDX PT, R46, R46, R37, 0x1c1f ;  /* 0x001c1f252e2e7589 */ /* 0x000fe200000e0000 */
[----:B------:R-:W-:Y:S02]  /*c040*/  LOP3.LUT R42, R163, 0x380, RZ, 0xc0, !PT ;  /* 0x00000380a32a7812 */ /* 0x000fe400078ec0ff */
[----:B------:R-:W-:Y:S01]  /*c050*/  LOP3.LUT R4, R78, R165, RZ, 0x3c, !PT ;  /* 0x000000a54e047212 */ /* 0x000fe200078e3cff */
[----:B------:R-:W4:Y:S01]  /*c060*/  SHFL.IDX PT, R14, R63, R37, 0x1c1f ;  /* 0x001c1f253f0e7589 */ /* 0x000f2200000e0000 */
[----:B------:R-:W-:Y:S02]  /*c070*/  MOV R98, R60 ;  /* 0x0000003c00627202 */ /* 0x000fe40000000f00 */
[----:B------:R-:W-:Y:S01]  /*c080*/  MOV R61, R38 ;  /* 0x00000026003d7202 */ /* 0x000fe20000000f00 */
[----:B------:R-:W4:Y:S01]  /*c090*/  SHFL.IDX PT, R78, R47, R37, 0x1c1f ;  /* 0x001c1f252f4e7589 */ /* 0x000f2200000e0000 */
[----:B------:R-:W-:-:S02]  /*c0a0*/  SHF.R.U64 R42, R42, 0x3, RZ ;  /* 0x000000032a2a7819 */ /* 0x000fc400000012ff */
[----:B------:R-:W-:Y:S01]  /*c0b0*/  MOV R90, R44 ;  /* 0x0000002c005a7202 */ /* 0x000fe20000000f00 */
[----:B------:R4:W-:Y:S01]  /*c0c0*/  SHFL.IDX PT, R38, R24, R37, 0x1c1f ;  /* 0x001c1f2518267589 */ /* 0x0009e200000e0000 */
[----:B------:R-:W-:Y:S02]  /*c0d0*/  SEL R127, R118, R65, P0 ;  /* 0x00000041767f7207 */ /* 0x000fe40000000000 */
[----:B------:R-:W-:Y:S01]  /*c0e0*/  MOV R92, R48 ;  /* 0x00000030005c7202 */ /* 0x000fe20000000f00 */
[----:B------:R-:W-:Y:S01]  /*c0f0*/  SHFL.IDX PT, R85, R85, R26, 0x1c1f ;  /* 0x001c1f1a55557589 */ /* 0x000fe200000e0000 */
[----:B------:R-:W-:Y:S02]  /*c100*/  SEL R65, R65, R118, P0 ;  /* 0x0000007641417207 */ /* 0x000fe40000000000 */
[----:B------:R-:W-:Y:S01]  /*c110*/  MOV R94, R52 ;  /* 0x00000034005e7202 */ /* 0x000fe20000000f00 */
[----:B------:R-:W-:Y:S01]  /*c120*/  SHFL.IDX PT, R115, R115, R26, 0x1c1f ;  /* 0x001c1f1a73737589 */ /* 0x000fe200000e0000 */
[----:B------:R-:W-:-:S02]  /*c130*/  LOP3.LUT R42, R42, R163, RZ, 0x3c, !PT ;  /* 0x000000a32a2a7212 */ /* 0x000fc400078e3cff */
[----:B------:R-:W-:Y:S01]  /*c140*/  MOV R53, R10 ;  /* 0x0000000a00357202 */ /* 0x000fe20000000f00 */
[----:B------:R4:W-:Y:S01]  /*c150*/  SHFL.IDX PT, R44, R25, R37, 0x1c1f ;  /* 0x001c1f25192c7589 */ /* 0x0009e200000e0000 */
[----:B------:R-:W-:Y:S02]  /*c160*/  MOV R45, R8 ;  /* 0x00000008002d7202 */ /* 0x000fe40000000f00 */
[----:B------:R-:W-:Y:S01]  /*c170*/  MOV R49, R12 ;  /* 0x0000000c00317202 */ /* 0x000fe20000000f00 */
[----:B------:R-:W-:Y:S01]  /*c180*/  SHFL.IDX PT, R50, R50, R37, 0x1c1f ;  /* 0x001c1f2532327589 */ /* 0x000fe200000e0000 */
[----:B0-----:R-:W-:Y:S02]  /*c190*/  SEL R8, R75, R66, P0 ;  /* 0x000000424b087207 */ /* 0x001fe40000000000 */
[----:B------:R-:W-:Y:S01]  /*c1a0*/  SEL R10, R66, R75, P0 ;  /* 0x0000004b420a7207 */ /* 0x000fe20000000000 */
[----:B------:R-:W-:Y:S01]  /*c1b0*/  SHFL.IDX PT, R87, R87, R26, 0x1c1f ;  /* 0x001c1f1a57577589 */ /* 0x000fe200000e0000 */
[----:B-1----:R-:W-:-:S02]  /*c1c0*/  SEL R13, R107, R72, P0 ;  /* 0x000000486b0d7207 */ /* 0x002fc40000000000 */
[----:B------:R-:W-:Y:S01]  /*c1d0*/  SEL R15, R72, R107, P0 ;  /* 0x0000006b480f7207 */ /* 0x000fe20000000000 */
[----:B------:R-:W-:Y:S01]  /*c1e0*/  SHFL.IDX PT, R119, R119, R26, 0x1c1f ;  /* 0x001c1f1a77777589 */ /* 0x000fe200000e0000 */
[----:B------:R-:W-:Y:S02]  /*c1f0*/  MOV R42, R42 ;  /* 0x0000002a002a7202 */ /* 0x000fe40000000f00 */
[----:B--2---:R-:W-:Y:S01]  /*c200*/  SEL R9, R113, R74, P0 ;  /* 0x0000004a71097207 */ /* 0x004fe20000000000 */
[----:B------:R0:W-:Y:S01]  /*c210*/  SHFL.IDX PT, R48, R27, R37, 0x1c1f ;  /* 0x001c1f251b307589 */ /* 0x0001e200000e0000 */
[----:B------:R-:W-:Y:S02]  /*c220*/  SEL R11, R74, R113, P0 ;  /* 0x000000714a0b7207 */ /* 0x000fe40000000000 */
[----:B------:R-:W-:Y:S01]  /*c230*/  MOV R43, R4 ;  /* 0x00000004002b7202 */ /* 0x000fe20000000f00 */
[----:B------:R-:W-:Y:S01]  /*c240*/  SHFL.IDX PT, R80, R51, R37, 0x1c1f ;  /* 0x001c1f2533507589 */ /* 0x000fe200000e0000 */
[----:B---3--:R-:W-:-:S02]  /*c250*/  SEL R5, R117, R76, P0 ;  /* 0x0000004c75057207 */ /* 0x008fc40000000000 */
[----:B------:R-:W-:Y:S01]  /*c260*/  SEL R7, R76, R117, P0 ;  /* 0x000000754c077207 */ /* 0x000fe20000000000 */
[----:B------:R-:W-:Y:S01]  /*c270*/  SHFL.IDX PT, R89, R89, R26, 0x1c1f ;  /* 0x001c1f1a59597589 */ /* 0x000fe200000e0000 */
[----:B----4-:R-:W-:Y:S02]  /*c280*/  SEL R4, R73, R6, P0 ;  /* 0x0000000649047207 */ /* 0x010fe40000000000 */
[----:B------:R-:W-:Y:S01]  /*c290*/  SEL R6, R6, R73, P0 ;  /* 0x0000004906067207 */ /* 0x000fe20000000000 */
[----:B------:R-:W-:Y:S01]  /*c2a0*/  BAR.SYNC.DEFER_BLOCKING 0x1, 0x100 ;  /* 0x0044000000007b1d */ /* 0x000fe20000010000 */
[----:B------:R-:W-:Y:S02]  /*c2b0*/  SEL R12, R77, R14, P0 ;  /* 0x0000000e4d0c7207 */ /* 0x000fe40000000000 */
[----:B------:R-:W-:Y:S02]  /*c2c0*/  SEL R14, R14, R77, P0 ;  /* 0x0000004d0e0e7207 */ /* 0x000fe40000000000 */
[----:B------:R-:W-:Y:S01]  /*c2d0*/  SEL R24, R79, R20, P0 ;  /* 0x000000144f187207 */ /* 0x000fe20000000000 */
[----:B------:R-:W-:Y:S01]  /*c2e0*/  ULDC UR4, c[0x0][0xa88] ;  /* 0x0002a20000047ab9 */ /* 0x000fe20000000800 */
[----:B------:R-:W-:Y:S01]  /*c2f0*/  SEL R25, R105, R58, P0 ;  /* 0x0000003a69197207 */ /* 0x000fe20000000000 */
[----:B------:R-:W-:Y:S01]  /*c300*/  SHFL.IDX PT, R121, R121, R26, 0x1c1f ;  /* 0x001c1f1a79797589 */ /* 0x000fe200000e0000 */
[----:B0-----:R-:W-:Y:S01]  /*c310*/  SEL R27, R58, R105, P0 ;  /* 0x000000693a1b7207 */ /* 0x001fe20000000000 */
[----:B------:R-:W0:Y:S01]  /*c320*/  LDC R77, c[0x0][0xbe8] ;  /* 0x0002fa00ff4d7b82 */ /* 0x000e220000000800 */
[----:B------:R-:W-:Y:S01]  /*c330*/  PLOP3.LUT P2, PT, PT, PT, UP0, 0x80, 0x0 ;  /* 0x000000000000781c */ /* 0x000fe20003f4f008 */
[----:B------:R1:W-:Y:S04]  /*c340*/  SHFL.IDX PT, R52, R28, R37, 0x1c1f ;  /* 0x001c1f251c347589 */ /* 0x0003e800000e0000 */
[----:B------:R-:W-:Y:S04]  /*c350*/  SHFL.IDX PT, R82, R59, R37, 0x1c1f ;  /* 0x001c1f253b527589 */ /* 0x000fe800000e0000 */
[----:B------:R-:W-:Y:S01]  /*c360*/  SHFL.IDX PT, R95, R95, R26, 0x1c1f ;  /* 0x001c1f1a5f5f7589 */ /* 0x000fe200000e0000 */
[----:B-1----:R-:W-:-:S03]  /*c370*/  SEL R28, R81, R36, P0 ;  /* 0x00000024511c7207 */ /* 0x002fc60000000000 */
[----:B------:R-:W-:Y:S04]  /*c380*/  SHFL.IDX PT, R123, R123, R26, 0x1c1f ;  /* 0x001c1f1a7b7b7589 */ /* 0x000fe800000e0000 */
[----:B------:R1:W2:Y:S04]  /*c390*/  SHFL.IDX PT, R54, R29, R37, 0x1c1f ;  /* 0x001c1f251d367589 */ /* 0x0002a800000e0000 */
[----:B------:R-:W3:Y:S04]  /*c3a0*/  SHFL.IDX PT, R62, R62, R37, 0x1c1f ;  /* 0x001c1f253e3e7589 */ /* 0x000ee800000e0000 */
[----:B------:R-:W-:Y:S01]  /*c3b0*/  SHFL.IDX PT, R93, R93, R26, 0x1c1f ;  /* 0x001c1f1a5d5d7589 */ /* 0x000fe200000e0000 */
[----:B-1----:R-:W-:-:S03]  /*c3c0*/  SEL R29, R109, R78, P0 ;  /* 0x0000004e6d1d7207 */ /* 0x002fc60000000000 */
[----:B------:R-:W-:Y:S04]  /*c3d0*/  SHFL.IDX PT, R125, R125, R26, 0x1c1f ;  /* 0x001c1f1a7d7d7589 */ /* 0x000fe800000e0000 */
[----:B------:R1:W-:Y:S04]  /*c3e0*/  SHFL.IDX PT, R56, R30, R37, 0x1c1f ;  /* 0x001c1f251e387589 */ /* 0x0003e800000e0000 */
[----:B------:R-:W-:Y:S04]  /*c3f0*/  SHFL.IDX PT, R64, R64, R37, 0x1c1f ;  /* 0x001c1f2540407589 */ /* 0x000fe800000e0000 */
[----:B------:R-:W-:Y:S01]  /*c400*/  SHFL.IDX PT, R97, R97, R26, 0x1c1f ;  /* 0x001c1f1a61617589 */ /* 0x000fe200000e0000 */
[----:B-1----:R-:W-:-:S03]  /*c410*/  SEL R30, R36, R81, P0 ;  /* 0x00000051241e7207 */ /* 0x002fc60000000000 */
[----:B------:R-:W-:Y:S01]  /*c420*/  SHFL.IDX PT, R101, R101, R26, 0x1c1f ;  /* 0x001c1f1a65657589 */ /* 0x000fe200000e0000 */
[----:B--2---:R-:W-:Y:S02]  /*c430*/  SEL R36, R95, R54, P0 ;  /* 0x000000365f247207 */ /* 0x004fe40000000000 */
[----:B---3--:R-:W-:Y:S01]  /*c440*/  SEL R39, R62, R123, P0 ;  /* 0x0000007b3e277207 */ /* 0x008fe20000000000 */
[----:B------:R-:W-:Y:S04]  /*c450*/  SHFL.IDX PT, R127, R127, R26, 0x1c1f ;  /* 0x001c1f1a7f7f7589 */ /* 0x000fe800000e0000 */
[----:B------:R1:W-:Y:S04]  /*c460*/  SHFL.IDX PT, R60, R31, R37, 0x1c1f ;  /* 0x001c1f251f3c7589 */ /* 0x0003e800000e0000 */
[----:B------:R2:W-:Y:S04]  /*c470*/  SHFL.IDX PT, R66, R32, R37, 0x1c1f ;  /* 0x001c1f2520427589 */ /* 0x0005e800000e0000 */
[----:B------:R-:W-:Y:S01]  /*c480*/  SHFL.IDX PT, R84, R65, R37, 0x1c1f ;  /* 0x001c1f2541547589 */ /* 0x000fe200000e0000 */
[----:B-1----:R-:W-:-:S03]  /*c490*/  SEL R31, R78, R109, P0 ;  /* 0x0000006d4e1f7207 */ /* 0x002fc60000000000 */
[----:B------:R-:W-:Y:S01]  /*c4a0*/  SHFL.IDX PT, R103, R103, R26, 0x1c1f ;  /* 0x001c1f1a67677589 */ /* 0x000fe200000e0000 */
[----:B--2---:R-:W-:-:S03]  /*c4b0*/  SEL R32, R89, R52, P0 ;  /* 0x0000003459207207 */ /* 0x004fc60000000000 */
[----:B------:R-:W-:Y:S04]  /*c4c0*/  SHFL.IDX PT, R129, R129, R26, 0x1c1f ;  /* 0x001c1f1a81817589 */ /* 0x000fe800000e0000 */
[----:B------:R1:W-:Y:S04]  /*c4d0*/  SHFL.IDX PT, R72, R33, R37, 0x1c1f ;  /* 0x001c1f2521487589 */ /* 0x0003e800000e0000 */
[----:B------:R-:W2:Y:S04]  /*c4e0*/  SHFL.IDX PT, R86, R67, R37, 0x1c1f ;  /* 0x001c1f2543567589 */ /* 0x000ea800000e0000 */
[----:B------:R-:W-:Y:S01]  /*c4f0*/  SHFL.IDX PT, R99, R99, R26, 0x1c1f ;  /* 0x001c1f1a63637589 */ /* 0x000fe200000e0000 */
[----:B-1----:R-:W-:-:S03]  /*c500*/  SEL R33, R121, R82, P0 ;  /* 0x0000005279217207 */ /* 0x002fc60000000000 */
[----:B------:R-:W-:Y:S04]  /*c510*/  SHFL.IDX PT, R131, R131, R26, 0x1c1f ;  /* 0x001c1f1a83837589 */ /* 0x000fe800000e0000 */
[----:B------:R1:W-:Y:S04]  /*c520*/  SHFL.IDX PT, R74, R34, R37, 0x1c1f ;  /* 0x001c1f25224a7589 */ /* 0x0003e800000e0000 */
[----:B------:R-:W-:Y:S04]  /*c530*/  SHFL.IDX PT, R68, R68, R37, 0x1c1f ;  /* 0x001c1f2544447589 */ /* 0x000fe800000e0000 */
[----:B------:R-:W-:Y:S01]  /*c540*/  SHFL.IDX PT, R133, R133, R26, 0x1c1f ;  /* 0x001c1f1a85857589 */ /* 0x000fe200000e0000 */
[----:B-1----:R-:W-:-:S03]  /*c550*/  SEL R34, R52, R89, P0 ;  /* 0x0000005934227207 */ /* 0x002fc60000000000 */
[----:B------:R-:W1:Y:S01]  /*c560*/  SHFL.IDX PT, R70, R70, R37, 0x1c1f ;  /* 0x001c1f2546467589 */ /* 0x000e6200000e0000 */
[----:B--2---:R-:W-:Y:S02]  /*c570*/  SEL R65, R129, R86, P0 ;  /* 0x0000005681417207 */ /* 0x004fe40000000000 */
[----:B------:R-:W-:Y:S01]  /*c580*/  SEL R67, R86, R129, P0 ;  /* 0x0000008156437207 */ /* 0x000fe20000000000 */
[----:B------:R-:W-:Y:S04]  /*c590*/  SHFL.IDX PT, R91, R91, R26, 0x1c1f ;  /* 0x001c1f1a5b5b7589 */ /* 0x000fe800000e0000 */
[----:B------:R2:W-:Y:S04]  /*c5a0*/  SHFL.IDX PT, R135, R135, R26, 0x1c1f ;  /* 0x001c1f1a87877589 */ /* 0x0005e800000e0000 */
[----:B------:R3:W-:Y:S04]  /*c5b0*/  SHFL.IDX PT, R76, R35, R37, 0x1c1f ;  /* 0x001c1f25234c7589 */ /* 0x0007e800000e0000 */
[----:B------:R4:W0:Y:S01]  /*c5c0*/  SHFL.IDX PT, R88, R71, R37, 0x1c1f ;  /* 0x001c1f2547587589 */ /* 0x00082200000e0000 */
[----:B--2---:R-:W-:-:S03]  /*c5d0*/  SEL R26, R20, R79, P0 ;  /* 0x0000004f141a7207 */ /* 0x004fc60000000000 */
[----:B------:R2:W-:Y:S01]  /*c5e0*/  STSM.16.M88.4 [R100], R4 ;  /* 0x0000000464007844 */ /* 0x0005e20000000200 */
[----:B---3--:R-:W-:-:S03]  /*c5f0*/  SEL R35, R82, R121, P0 ;  /* 0x0000007952237207 */ /* 0x008fc60000000000 */
[----:B------:R3:W-:Y:S01]  /*c600*/  STSM.16.M88.4 [R98], R8 ;  /* 0x0000000862007844 */ /* 0x0007e20000000200 */
[----:B-1----:R-:W-:Y:S02]  /*c610*/  SEL R73, R133, R70, P0 ;  /* 0x0000004685497207 */ /* 0x002fe40000000000 */
[----:B----4-:R-:W-:Y:S01]  /*c620*/  SEL R37, R123, R62, P0 ;  /* 0x0000003e7b257207 */ /* 0x010fe20000000000 */
[----:B------:R1:W-:Y:S01]  /*c630*/  STSM.16.M88.4 [R96], R12 ;  /* 0x0000000c60007844 */ /* 0x0003e20000000200 */
[----:B------:R-:W-:-:S03]  /*c640*/  SEL R75, R70, R133, P0 ;  /* 0x00000085464b7207 */ /* 0x000fc60000000000 */
[----:B------:R0:W-:Y:S01]  /*c650*/  STSM.16.M88.4 [R94], R24 ;  /* 0x000000185e007844 */ /* 0x0001e20000000200 */
[----:B--2---:R-:W-:-:S03]  /*c660*/  SEL R4, R83, R38, P0 ;  /* 0x0000002653047207 */ /* 0x004fc60000000000 */
[----:B------:R-:W-:Y:S01]  /*c670*/  STSM.16.M88.4 [R92], R28 ;  /* 0x0000001c5c007844 */ /* 0x000fe20000000200 */
[----:B------:R-:W-:Y:S02]  /*c680*/  SEL R6, R38, R83, P0 ;  /* 0x0000005326067207 */ /* 0x000fe40000000000 */
[----:B------:R-:W-:Y:S02]  /*c690*/  SEL R5, R111, R46, P0 ;  /* 0x0000002e6f057207 */ /* 0x000fe40000000000 */
[----:B------:R-:W-:Y:S02]  /*c6a0*/  SEL R7, R46, R111, P0 ;  /* 0x0000006f2e077207 */ /* 0x000fe40000000000 */
[----:B---3--:R-:W-:Y:S02]  /*c6b0*/  SEL R8, R85, R44, P0 ;  /* 0x0000002c55087207 */ /* 0x008fe40000000000 */
[----:B------:R-:W-:Y:S01]  /*c6c0*/  SEL R10, R44, R85, P0 ;  /* 0x000000552c0a7207 */ /* 0x000fe20000000000 */
[----:B------:R2:W-:Y:S01]  /*c6d0*/  STSM.16.M88.4 [R90], R4 ;  /* 0x000000045a007844 */ /* 0x0005e20000000200 */
[----:B------:R-:W-:-:S02]  /*c6e0*/  SEL R9, R115, R50, P0 ;  /* 0x0000003273097207 */ /* 0x000fc40000000000 */
[----:B------:R-:W-:Y:S02]  /*c6f0*/  SEL R11, R50, R115, P0 ;  /* 0x00000073320b7207 */ /* 0x000fe40000000000 */
[----:B-1----:R-:W-:Y:S02]  /*c700*/  SEL R12, R87, R48, P0 ;  /* 0x00000030570c7207 */ /* 0x002fe40000000000 */
[----:B------:R-:W-:Y:S01]  /*c710*/  SEL R14, R48, R87, P0 ;  /* 0x00000057300e7207 */ /* 0x000fe20000000000 */
[----:B------:R1:W-:Y:S01]  /*c720*/  STSM.16.M88.4 [R61], R8 ;  /* 0x000000083d007844 */ /* 0x0003e20000000200 */
[----:B------:R-:W-:Y:S02]  /*c730*/  SEL R13, R119, R80, P0 ;  /* 0x00000050770d7207 */ /* 0x000fe40000000000 */
[----:B------:R-:W-:Y:S02]  /*c740*/  SEL R15, R80, R119, P0 ;  /* 0x00000077500f7207 */ /* 0x000fe40000000000 */
[----:B------:R-:W-:-:S02]  /*c750*/  SEL R38, R54, R95, P0 ;  /* 0x0000005f36267207 */ /* 0x000fc40000000000 */
[----:B0-----:R-:W-:Y:S01]  /*c760*/  SEL R25, R135, R88, P0 ;  /* 0x0000005887197207 */ /* 0x001fe20000000000 */
[----:B------:R0:W-:Y:S01]  /*c770*/  STSM.16.M88.4 [R57], R12 ;  /* 0x0000000c39007844 */ /* 0x0001e20000000200 */
[----:B--2---:R-:W-:Y:S02]  /*c780*/  SEL R4, R93, R56, P0 ;  /* 0x000000385d047207 */ /* 0x004fe40000000000 */
[----:B------:R-:W-:Y:S01]  /*c790*/  SEL R6, R56, R93, P0 ;  /* 0x0000005d38067207 */ /* 0x000fe20000000000 */
[----:B------:R-:W-:Y:S01]  /*c7a0*/  STSM.16.M88.4 [R55], R32 ;  /* 0x0000002037007844 */ /* 0x000fe20000000200 */
[----:B------:R-:W-:Y:S02]  /*c7b0*/  SEL R5, R125, R64, P0 ;  /* 0x000000407d057207 */ /* 0x000fe40000000000 */
[----:B------:R-:W-:Y:S01]  /*c7c0*/  SEL R7, R64, R125, P0 ;  /* 0x0000007d40077207 */ /* 0x000fe20000000000 */
[----:B------:R-:W-:Y:S01]  /*c7d0*/  STSM.16.M88.4 [R53], R36 ;  /* 0x0000002435007844 */ /* 0x000fe20000000200 */
[----:B-1----:R-:W-:-:S02]  /*c7e0*/  SEL R8, R97, R60, P0 ;  /* 0x0000003c61087207 */ /* 0x002fc40000000000 */
[----:B------:R-:W-:Y:S01]  /*c7f0*/  SEL R10, R60, R97, P0 ;  /* 0x000000613c0a7207 */ /* 0x000fe20000000000 */
[----:B------:R1:W-:Y:S01]  /*c800*/  STSM.16.M88.4 [R49], R4 ;  /* 0x0000000431007844 */ /* 0x0003e20000000200 */
[----:B------:R-:W-:Y:S02]  /*c810*/  SEL R9, R127, R84, P0 ;  /* 0x000000547f097207 */ /* 0x000fe40000000000 */
[----:B------:R-:W-:Y:S02]  /*c820*/  SEL R11, R84, R127, P0 ;  /* 0x0000007f540b7207 */ /* 0x000fe40000000000 */
[----:B------:R-:W-:Y:S02]  /*c830*/  SEL R64, R101, R66, P0 ;  /* 0x0000004265407207 */ /* 0x000fe40000000000 */
[----:B------:R-:W-:Y:S01]  /*c840*/  SEL R66, R66, R101, P0 ;  /* 0x0000006542427207 */ /* 0x000fe20000000000 */
[----:B------:R2:W-:Y:S01]  /*c850*/  STSM.16.M88.4 [R45], R8 ;  /* 0x000000082d007844 */ /* 0x0005e20000000200 */
[----:B0-----:R-:W-:-:S02]  /*c860*/  SEL R12, R103, R72, P0 ;  /* 0x00000048670c7207 */ /* 0x001fc40000000000 */
[----:B------:R-:W-:Y:S01]  /*c870*/  SEL R14, R72, R103, P0 ;  /* 0x00000067480e7207 */ /* 0x000fe20000000000 */
[----:B------:R-:W-:Y:S01]  /*c880*/  STSM.16.M88.4 [R40], R64 ;  /* 0x0000004028007844 */ /* 0x000fe20000000200 */
[----:B------:R-:W-:Y:S02]  /*c890*/  SEL R13, R131, R68, P0 ;  /* 0x00000044830d7207 */ /* 0x000fe40000000000 */
[----:B------:R-:W-:Y:S01]  /*c8a0*/  SEL R15, R68, R131, P0 ;  /* 0x00000083440f7207 */ /* 0x000fe20000000000 */
[----:B-1----:R-:W-:Y:S01]  /*c8b0*/  IMAD.U32 R4, RZ, RZ, UR10 ;  /* 0x0000000aff047e24 */ /* 0x002fe2000f8e00ff */
[----:B------:R-:W-:Y:S01]  /*c8c0*/  SEL R72, R99, R74, P0 ;  /* 0x0000004a63487207 */ /* 0x000fe20000000000 */
[----:B------:R-:W-:Y:S01]  /*c8d0*/  IMAD.U32 R5, RZ, RZ, UR11 ;  /* 0x0000000bff057e24 */ /* 0x000fe2000f8e00ff */
[----:B------:R-:W-:Y:S01]  /*c8e0*/  SEL R74, R74, R99, P0 ;  /* 0x000000634a4a7207 */ /* 0x000fe20000000000 */
[----:B------:R0:W-:Y:S01]  /*c8f0*/  STSM.16.M88.4 [R41], R12 ;  /* 0x0000000c29007844 */ /* 0x0001e20000000200 */
[----:B------:R-:W-:Y:S01]  /*c900*/  SEL R27, R88, R135, P0 ;  /* 0x00000087581b7207 */ /* 0x000fe20000000000 */
[----:B------:R-:W-:Y:S01]  /*c910*/  ULDC.64 UR10, c[0x0][0xc08] ;  /* 0x00030200000a7ab9 */ /* 0x000fe20000000a00 */
[----:B------:R-:W-:Y:S01]  /*c920*/  SEL R24, R91, R76, P0 ;  /* 0x0000004c5b187207 */ /* 0x000fe20000000000 */
[----:B------:R1:W-:Y:S01]  /*c930*/  STSM.16.M88.4 [R42], R72 ;  /* 0x000000482a007844 */ /* 0x0003e20000000200 */
[----:B------:R-:W-:Y:S01]  /*c940*/  SEL R26, R76, R91, P0 ;  /* 0x0000005b4c1a7207 */ /* 0x000fe20000000000 */
[----:B------:R-:W-:-:S04]  /*c950*/  UISETP.NE.U32.AND UP1, UPT, UR10, URZ, UPT ;  /* 0x0000003f0a00728c */ /* 0x000fc8000bf25070 */
[----:B------:R1:W-:Y:S01]  /*c960*/  STSM.16.M88.4 [R43], R24 ;  /* 0x000000182b007844 */ /* 0x0003e20000000200 */
[----:B------:R-:W-:Y:S01]  /*c970*/  BAR.SYNC.DEFER_BLOCKING 0x1, 0x100 ;  /* 0x0044000000007b1d */ /* 0x000fe20000010000 */
[----:B------:R-:W-:-:S06]  /*c980*/  UISETP.NE.AND.EX UP1, UPT, UR11, URZ, UPT, UP1 ;  /* 0x0000003f0b00728c */ /* 0x000fcc000bf25310 */
[----:B------:R-:W-:-:S05]  /*c990*/  PLOP3.LUT P0, PT, PT, PT, UP1, 0x80, 0x0 ;  /* 0x000000000000781c */ /* 0x000fca0003f0f018 */
[----:B------:R-:W-:Y:S02]  /*c9a0*/  @UP1 ULDC.64 UR10, c[0x0][0xc08] ;  /* 0x00030200000a1ab9 */ /* 0x000fe40000000a00 */
[----:B------:R-:W-:Y:S01]  /*c9b0*/  @UP1 UIMAD.WIDE UR10, UR37, 0x4, UR10 ;  /* 0x00000004250a18a5 */ /* 0x000fe2000f8e020a */
[----:B--2---:R-:W-:-:S05]  /*c9c0*/  IMAD.U32 R10, RZ, RZ, UR4 ;  /* 0x00000004ff0a7e24 */ /* 0x004fca000f8e00ff */
[----:B0-----:R-:W-:Y:S02]  /*c9d0*/  IMAD.U32 R12, RZ, RZ, UR10 ;  /* 0x0000000aff0c7e24 */ /* 0x001fe4000f8e00ff */
[----:B------:R-:W-:Y:S01]  /*c9e0*/  IMAD.U32 R13, RZ, RZ, UR11 ;  /* 0x0000000bff0d7e24 */ /* 0x000fe2000f8e00ff */
[----:B------:R-:W2:Y:S01]  /*c9f0*/  @P2 LDG.E R6, desc[UR54][R4.64] ;  /* 0x0000003604062981 */ /* 0x000ea2000c1e1900 */
[----:B------:R-:W-:Y:S01]  /*ca00*/  ISETP.NE.AND P1, PT, R77, 0x1, PT ;  /* 0x000000014d00780c */ /* 0x000fe20003f25270 */
[----:B------:R-:W-:Y:S01]  /*ca10*/  UMOV UR4, URZ ;  /* 0x0000003f00047c82 */ /* 0x000fe20008000000 */
[----:B------:R-:W-:Y:S01]  /*ca20*/  VIADD R8, R17, UR38 ;  /* 0x0000002611087c36 */ /* 0x000fe20008000000 */
[----:B------:R1:W5:Y:S10]  /*ca30*/  @P0 LDG.E R10, desc[UR54][R12.64] ;  /* 0x000000360c0a0981 */ /* 0x000374000c1e1900 */
[----:B------:R-:W0:Y:S08]  /*ca40*/  @P1 LDC R7, c[0x0][0xbec] ;  /* 0x0002fb00ff071b82 */ /* 0x000e300000000800 */
[----:B------:R-:W3:Y:S01]  /*ca50*/  @P1 LDC R9, c[0x0][0xbf0] ;  /* 0x0002fc00ff091b82 */ /* 0x000ee20000000800 */
[----:B--2---:R-:W-:Y:S01]  /*ca60*/  @P2 R2UR UR4, R6 ;  /* 0x00000000060422ca */ /* 0x004fe200000e0000 */
[----:B01-3--:R-:W-:-:S14]  /*ca70*/  @P0 BRA `(.L_x_1503) ;  /* 0x0000000000100947 */ /* 0x00bfdc0003800000 */
[----:B------:R-:W-:Y:S05]  /*ca80*/  @!P2 BRA `(.L_x_1503) ;  /* 0x00000000000ca947 */ /* 0x000fea0003800000 */
[----:B------:R-:W2:Y:S04]  /*ca90*/  LDG.E R11, desc[UR54][R4.64] ;  /* 0x00000036040b7981 */ /* 0x000ea8000c1e1900 */
[----:B-----5:R-:W2:Y:S02]  /*caa0*/  LDG.E R10, desc[UR54][R4.64+0x4] ;  /* 0x00000436040a7981 */ /* 0x020ea4000c1e1900 */
[----:B--2---:R-:W-:-:S07]  /*cab0*/  IMAD.IADD R10, R10, 0x1, -R11 ;  /* 0x000000010a0a7824 */ /* 0x004fce00078e0a0b */
.L_x_1503:
[----:B------:R-:W-:Y:S01]  /*cac0*/  USHF.R.S32.HI UR18, URZ, 0x1f, UR36 ;  /* 0x0000001f3f127899 */ /* 0x000fe20008011424 */
[----:B------:R-:W-:Y:S01]  /*cad0*/  @P1 IMAD.HI.U32 R4, R8, R7, RZ ;  /* 0x0000000708041227 */ /* 0x000fe200078e00ff */
[----:B------:R-:W-:Y:S01]  /*cae0*/  ULDC.64 UR14, c[0x0][0xb90] ;  /* 0x0002e400000e7ab9 */ /* 0x000fe20000000a00 */
[----:B------:R-:W-:Y:S01]  /*caf0*/  USHF.R.S32.HI UR11, URZ, 0x1f, UR4 ;  /* 0x0000001f3f0b7899 */ /* 0x000fe20008011404 */
[----:B------:R-:W0:Y:S01]  /*cb00*/  @P1 LDC R79, c[0x0][0xbf0] ;  /* 0x0002fc00ff4f1b82 */ /* 0x000e220000000800 */
[----:B------:R-:W-:Y:S01]  /*cb10*/  UIMAD UR7, UR18, UR14, URZ ;  /* 0x0000000e120772a4 */ /* 0x000fe2000f8e023f */
[----:B------:R-:W-:Y:S01]  /*cb20*/  IMAD.MOV.U32 R6, RZ, RZ, R8 ;  /* 0x000000ffff067224 */ /* 0x000fe200078e0008 */
[----:B------:R-:W-:Y:S01]  /*cb30*/  USHF.R.S32.HI UR17, URZ, 0x1f, UR37 ;  /* 0x0000001f3f117899 */ /* 0x000fe20008011425 */
[----:B------:R-:W-:Y:S01]  /*cb40*/  @P1 SHF.R.U32.HI R6, RZ, R9, R4 ;  /* 0x00000009ff061219 */ /* 0x000fe20000011604 */
[----:B------:R-:W-:Y:S01]  /*cb50*/  UMOV UR10, UR4 ;  /* 0x00000004000a7c82 */ /* 0x000fe20008000000 */
[----:B------:R-:W-:Y:S01]  /*cb60*/  UIMAD UR7, UR36, UR15, UR7 ;  /* 0x0000000f240772a4 */ /* 0x000fe2000f8e0207 */
[----:B------:R-:W-:Y:S01]  /*cb70*/  IMAD.MOV.U32 R5, RZ, RZ, 0x2 ;  /* 0x00000002ff057424 */ /* 0x000fe200078e00ff */
[----:B------:R-:W-:Y:S01]  /*cb80*/  UIMAD.WIDE.U32 UR12, UR36, UR14, UR10 ;  /* 0x0000000e240c72a5 */ /* 0x000fe2000f8e000a */
[----:B------:R-:W-:Y:S01]  /*cb90*/  IMAD.MOV R4, RZ, RZ, -R6 ;  /* 0x000000ffff047224 */ /* 0x000fe200078e0a06 */
[----:B------:R-:W-:Y:S01]  /*cba0*/  USEL UR17, UR17, URZ, !UP0 ;  /* 0x0000003f11117287 */ /* 0x000fe2000c000000 */
[----:B------:R-:W-:Y:S01]  /*cbb0*/  VIADD R26, R187, UR38 ;  /* 0x00000026bb1a7c36 */ /* 0x000fe20008000000 */
[----:B------:R-:W-:Y:S01]  /*cbc0*/  ULDC.64 UR14, c[0x0][0xb98] ;  /* 0x0002e600000e7ab9 */ /* 0x000fe20000000a00 */
[----:B------:R-:W-:Y:S01]  /*cbd0*/  UIADD3 UR13, UR13, UR7, URZ ;  /* 0x000000070d0d7290 */ /* 0x000fe2000fffe03f */
[----:B------:R-:W-:Y:S01]  /*cbe0*/  IMAD R9, R77, R4, R8 ;  /* 0x000000044d097224 */ /* 0x000fe200078e0208 */
[----:B------:R-:W-:Y:S01]  /*cbf0*/  USEL UR16, UR37, URZ, !UP0 ;  /* 0x0000003f25107287 */ /* 0x000fe2000c000000 */
[----:B------:R-:W-:Y:S01]  /*cc00*/  IMAD R4, R184, 0x40, R16 ;  /* 0x00000040b8047824 */ /* 0x000fe200078e0210 */
[----:B------:R-:W-:Y:S01]  /*cc10*/  UIMAD UR7, UR17, UR14, URZ ;  /* 0x0000000e110772a4 */ /* 0x000fe2000f8e023f */
[----:B------:R-:W-:Y:S01]  /*cc20*/  SHF.R.S32.HI R8, RZ, 0x1f, R6 ;  /* 0x0000001fff087819 */ /* 0x000fe20000011406 */
[----:B------:R-:W-:Y:S01]  /*cc30*/  UIMAD.WIDE.U32 UR12, UR16, UR14, UR12 ;  /* 0x0000000e100c72a5 */ /* 0x000fe2000f8e000c */
[----:B------:R-:W-:Y:S01]  /*cc40*/  SHF.R.S32.HI R7, RZ, 0x1f, R9 ;  /* 0x0000001fff077819 */ /* 0x000fe20000011409 */
[----:B------:R-:W-:Y:S01]  /*cc50*/  UIMAD UR7, UR16, UR15, UR7 ;  /* 0x0000000f100772a4 */ /* 0x000fe2000f8e0207 */
[----:B------:R-:W-:Y:S01]  /*cc60*/  IMAD.WIDE R4, R4, R5, UR8 ;  /* 0x0000000804047e25 */ /* 0x000fe2000f8e0205 */
[----:B------:R-:W-:-:S02]  /*cc70*/  ULDC.64 UR8, c[0x0][0xb88] ;  /* 0x0002e20000087ab9 */ /* 0x000fc40000000a00 */
[----:B------:R-:W-:Y:S01]  /*cc80*/  IADD3 R6, P0, R6, UR12, RZ ;  /* 0x0000000c06067c10 */ /* 0x000fe2000ff1e0ff */
[----:B------:R-:W-:Y:S01]  /*cc90*/  IMAD R12, R7, UR8, RZ ;  /* 0x00000008070c7c24 */ /* 0x000fe2000f8e02ff */
[C---:B------:R-:W-:Y:S01]  /*cca0*/  IADD3 R29, P2, R4.reuse, 0x5000, RZ ;  /* 0x00005000041d7810 */ /* 0x040fe20007f5e0ff */
[----:B------:R-:W-:Y:S01]  /*ccb0*/  IMAD.U32 R11, RZ, RZ, UR7 ;  /* 0x00000007ff0b7e24 */ /* 0x000fe2000f8e00ff */
[----:B------:R-:W-:Y:S01]  /*ccc0*/  IADD3 R13, P4, R4, 0x2000, RZ ;  /* 0x00002000040d7810 */ /* 0x000fe20007f9e0ff */
[----:B------:R-:W-:Y:S01]  /*ccd0*/  IMAD R15, R9, UR9, R12 ;  /* 0x00000009090f7c24 */ /* 0x000fe2000f8e020c */
[----:B------:R-:W-:Y:S01]  /*cce0*/  LOP3.LUT R28, R29, 0x380, RZ, 0xc0, !PT ;  /* 0x000003801d1c7812 */ /* 0x000fe200078ec0ff */
[----:B-----5:R-:W-:Y:S01]  /*ccf0*/  IMAD R83, R10, R77, RZ ;  /* 0x0000004d0a537224 */ /* 0x020fe200078e02ff */
[----:B------:R-:W-:Y:S01]  /*cd00*/  IADD3.X R7, R8, UR13, R11, P0, !PT ;  /* 0x0000000d08077c10 */ /* 0x000fe200087fe40b */
[----:B------:R-:W-:Y:S01]  /*cd10*/  ULDC.64 UR12, c[0x0][0xaa0] ;  /* 0x0002a800000c7ab9 */ /* 0x000fe20000000a00 */
[----:B------:R-:W-:-:S02]  /*cd20*/  SHF.R.U64 R28, R28, 0x3, RZ ;  /* 0x000000031c1c7819 */ /* 0x000fc400000012ff */
[----:B------:R-:W-:Y:S01]  /*cd30*/  IADD3 R53, P3, R4, 0x4000, RZ ;  /* 0x0000400004357810 */ /* 0x000fe20007f7e0ff */
[----:B------:R-:W-:Y:S01]  /*cd40*/  IMAD.WIDE.U32 R6, R9, UR8, R6 ;  /* 0x0000000809067c25 */ /* 0x000fe2000f8e0006 */
[----:B------:R-:W-:Y:S01]  /*cd50*/  ULDC.64 UR8, c[0x0][0xb50] ;  /* 0x0002d40000087ab9 */ /* 0x000fe20000000a00 */
[----:B------:R-:W-:Y:S02]  /*cd60*/  LOP3.LUT R28, R28, R29, RZ, 0x3c, !PT ;  /* 0x0000001d1c1c7212 */ /* 0x000fe400078e3cff */
[----:B------:R-:W-:Y:S01]  /*cd70*/  IMAD.IADD R7, R7, 0x1, R15 ;  /* 0x0000000107077824 */ /* 0x000fe200078e020f */
[----:B------:R-:W-:Y:S01]  /*cd80*/  LEA R14, P0, R6, UR8, 0x2 ;  /* 0x00000008060e7c11 */ /* 0x000fe2000f8010ff */
[----:B------:R-:W-:Y:S01]  /*cd90*/  IMAD.X R29, RZ, RZ, R5, P2 ;  /* 0x000000ffff1d7224 */ /* 0x000fe200010e0605 */
[----:B------:R-:W-:Y:S02]  /*cda0*/  IADD3 R41, P2, R4, 0xb000, RZ ;  /* 0x0000b00004297810 */ /* 0x000fe40007f5e0ff */
[----:B------:R-:W-:Y:S01]  /*cdb0*/  LEA.HI.X R15, R6, UR9, R7, 0x2, P0 ;  /* 0x00000009060f7c11 */ /* 0x000fe200080f1407 */
[----:B------:R-:W-:Y:S01]  /*cdc0*/  SHFL.IDX PT, R20, R14, RZ, 0x1c1f ;  /* 0x001c1fff0e147589 */ /* 0x000fe200000e0000 */
[----:B------:R-:W-:Y:S01]  /*cdd0*/  IADD3 R25, P0, R4, 0x3000, RZ ;  /* 0x0000300004197810 */ /* 0x000fe20007f1e0ff */
[----:B------:R-:W-:Y:S01]  /*cde0*/  VIADD R6, R26, 0x8 ;  /* 0x000000081a067836 */ /* 0x000fe20000000000 */
[----:B------:R-:W-:Y:S01]  /*cdf0*/  LOP3.LUT R40, R41, 0x380, RZ, 0xc0, !PT ;  /* 0x0000038029287812 */ /* 0x000fe200078ec0ff */
[----:B------:R-:W1:Y:S01]  /*ce00*/  SHFL.IDX PT, R21, R15, RZ, 0x1c1f ;  /* 0x001c1fff0f157589 */ /* 0x000e6200000e0000 */
[----:B------:R-:W-:-:S02]  /*ce10*/  LOP3.LUT R24, R25, 0x380, RZ, 0xc0, !PT ;  /* 0x0000038019187812 */ /* 0x000fc400078ec0ff */
[----:B------:R-:W-:Y:S01]  /*ce20*/  SHF.R.U64 R40, R40, 0x3, RZ ;  /* 0x0000000328287819 */ /* 0x000fe200000012ff */
[----:B------:R-:W-:Y:S01]  /*ce30*/  SHFL.IDX PT, R42, R14, 0x1, 0x1c1f ;  /* 0x003c1f000e2a7f89 */ /* 0x000fe200000e0000 */
[----:B------:R-:W-:Y:S02]  /*ce40*/  SHF.R.U64 R24, R24, 0x3, RZ ;  /* 0x0000000318187819 */ /* 0x000fe400000012ff */
[----:B------:R-:W-:Y:S01]  /*ce50*/  LOP3.LUT R40, R40, R41, RZ, 0x3c, !PT ;  /* 0x0000002928287212 */ /* 0x000fe200078e3cff */
[--C-:B------:R-:W-:Y:S01]  /*ce60*/  IMAD.X R41, RZ, RZ, R5.reuse, P2 ;  /* 0x000000ffff297224 */ /* 0x100fe200010e0605 */
[----:B------:R-:W-:Y:S01]  /*ce70*/  LOP3.LUT R24, R24, R25, RZ, 0x3c, !PT ;  /* 0x0000001918187212 */ /* 0x000fe200078e3cff */
[----:B------:R-:W-:Y:S01]  /*ce80*/  IMAD.X R25, RZ, RZ, R5, P0 ;  /* 0x000000ffff197224 */ /* 0x000fe200000e0605 */
[----:B------:R-:W-:Y:S01]  /*ce90*/  IADD3 R57, P0, R4, 0x9000, RZ ;  /* 0x0000900004397810 */ /* 0x000fe20007f1e0ff */
[----:B------:R-:W2:Y:S01]  /*cea0*/  SHFL.IDX PT, R43, R15, 0x1, 0x1c1f ;  /* 0x003c1f000f2b7f89 */ /* 0x000ea200000e0000 */
[----:B------:R-:W-:-:S02]  /*ceb0*/  LOP3.LUT R12, R13, 0x380, RZ, 0xc0, !PT ;  /* 0x000003800d0c7812 */ /* 0x000fc400078ec0ff */
[----:B------:R-:W-:Y:S02]  /*cec0*/  LOP3.LUT R56, R57, 0x380, RZ, 0xc0, !PT ;  /* 0x0000038039387812 */ /* 0x000fe400078ec0ff */
[----:B------:R-:W-:Y:S02]  /*ced0*/  LOP3.LUT R52, R53, 0x380, RZ, 0xc0, !PT ;  /* 0x0000038035347812 */ /* 0x000fe400078ec0ff */
[----:B------:R-:W-:Y:S02]  /*cee0*/  SHF.R.U64 R56, R56, 0x3, RZ ;  /* 0x0000000338387819 */ /* 0x000fe400000012ff */
[----:B------:R-:W-:Y:S02]  /*cef0*/  IADD3 R11, P5, R4, 0x1000, RZ ;  /* 0x00001000040b7810 */ /* 0x000fe40007fbe0ff */
[----:B------:R-:W-:Y:S01]  /*cf00*/  LOP3.LUT R56, R56, R57, RZ, 0x3c, !PT ;  /* 0x0000003938387212 */ /* 0x000fe200078e3cff */
[--C-:B------:R-:W-:Y:S01]  /*cf10*/  IMAD.X R57, RZ, RZ, R5.reuse, P0 ;  /* 0x000000ffff397224 */ /* 0x100fe200000e0605 */
[----:B------:R-:W-:Y:S01]  /*cf20*/  LOP3.LUT P0, RZ, R185, 0x3, RZ, 0xc0, !PT ;  /* 0x00000003b9ff7812 */ /* 0x000fe2000780c0ff */
[----:B------:R-:W-:Y:S01]  /*cf30*/  IMAD.X R9, RZ, RZ, R5, P5 ;  /* 0x000000ffff097224 */ /* 0x000fe200028e0605 */
[----:B------:R-:W-:-:S02]  /*cf40*/  SHF.R.U64 R12, R12, 0x3, RZ ;  /* 0x000000030c0c7819 */ /* 0x000fc400000012ff */
[-C--:B------:R-:W-:Y:S02]  /*cf50*/  ISETP.GE.OR P2, PT, R26, R83.reuse, P0 ;  /* 0x000000531a00720c */ /* 0x080fe40000746670 */
[----:B------:R-:W-:Y:S02]  /*cf60*/  ISETP.GE.OR P0, PT, R6, R83, P0 ;  /* 0x000000530600720c */ /* 0x000fe40000706670 */
[----:B------:R-:W-:Y:S02]  /*cf70*/  SHF.R.U64 R52, R52, 0x3, RZ ;  /* 0x0000000334347819 */ /* 0x000fe400000012ff */
[----:B------:R-:W-:Y:S01]  /*cf80*/  LOP3.LUT R12, R12, R13, RZ, 0x3c, !PT ;  /* 0x0000000d0c0c7212 */ /* 0x000fe200078e3cff */
[--C-:B------:R-:W-:Y:S01]  /*cf90*/  IMAD.X R13, RZ, RZ, R5.reuse, P4 ;  /* 0x000000ffff0d7224 */ /* 0x100fe200020e0605 */
[----:B------:R-:W-:Y:S01]  /*cfa0*/  LOP3.LUT R52, R52, R53, RZ, 0x3c, !PT ;  /* 0x0000003534347212 */ /* 0x000fe200078e3cff */
[----:B------:R-:W-:Y:S01]  /*cfb0*/  IMAD.X R53, RZ, RZ, R5, P3 ;  /* 0x000000ffff357224 */ /* 0x000fe200018e0605 */
[C---:B------:R-:W-:Y:S01]  /*cfc0*/  IADD3 R33, P6, R4.reuse, 0x6000, RZ ;  /* 0x0000600004217810 */ /* 0x040fe20007fde0ff */
[----:B------:R-:W-:Y:S01]  /*cfd0*/  UIMAD UR7, UR11, UR12, URZ ;  /* 0x0000000c0b0772a4 */ /* 0x000fe2000f8e023f */
[C---:B------:R-:W-:Y:S01]  /*cfe0*/  IADD3 R37, P5, R4.reuse, 0x7000, RZ ;  /* 0x0000700004257810 */ /* 0x040fe20007fbe0ff */
[----:B-1----:R1:W-:Y:S01]  /*cff0*/  @!P2 ST.E desc[UR54][R20.64], R3 ;  /* 0x000000031400a985 */ /* 0x0023e2000c101936 */
[----:B------:R-:W-:-:S02]  /*d000*/  IADD3 R65, P4, R4, 0x8000, RZ ;  /* 0x0000800004417810 */ /* 0x000fc40007f9e0ff */
[----:B------:R-:W-:Y:S01]  /*d010*/  IADD3 R45, P3, R4, 0xa000, RZ ;  /* 0x0000a000042d7810 */ /* 0x000fe20007f7e0ff */
[----:B------:R-:W-:Y:S01]  /*d020*/  UIMAD.WIDE.U32 UR8, UR4, UR12, URZ ;  /* 0x0000000c040872a5 */ /* 0x000fe2000f8e003f */
[----:B------:R-:W-:Y:S01]  /*d030*/  LOP3.LUT R32, R33, 0x380, RZ, 0xc0, !PT ;  /* 0x0000038021207812 */ /* 0x000fe200078ec0ff */
[----:B------:R-:W-:Y:S01]  /*d040*/  UIMAD UR7, UR4, UR13, UR7 ;  /* 0x0000000d040772a4 */ /* 0x000fe2000f8e0207 */
[----:B------:R-:W-:Y:S01]  /*d050*/  LOP3.LUT R36, R37, 0x380, RZ, 0xc0, !PT ;  /* 0x0000038025247812 */ /* 0x000fe200078ec0ff */
[----:B--2---:R2:W-:Y:S01]  /*d060*/  @!P0 ST.E desc[UR54][R42.64], R0 ;  /* 0x000000002a008985 */ /* 0x0045e2000c101936 */
[----:B------:R-:W-:Y:S01]  /*d070*/  LOP3.LUT R64, R65, 0x380, RZ, 0xc0, !PT ;  /* 0x0000038041407812 */ /* 0x000fe200078ec0ff */
[----:B------:R-:W-:Y:S01]  /*d080*/  ULDC.64 UR10, c[0x0][0xae8] ;  /* 0x0002ba00000a7ab9 */ /* 0x000fe20000000a00 */
[----:B------:R-:W-:Y:S01]  /*d090*/  LOP3.LUT R44, R45, 0x380, RZ, 0xc0, !PT ;  /* 0x000003802d2c7812 */ /* 0x000fe200078ec0ff */
[----:B-1----:R-:W1:Y:S01]  /*d0a0*/  @P1 LDC R21, c[0x0][0xbec] ;  /* 0x0002fb00ff151b82 */ /* 0x002e620000000800 */
[----:B------:R-:W-:Y:S01]  /*d0b0*/  SHF.R.U64 R32, R32, 0x3, RZ ;  /* 0x0000000320207819 */ /* 0x000fe200000012ff */
[----:B------:R-:W-:Y:S01]  /*d0c0*/  UIADD3 UR9, UR9, UR7, URZ ;  /* 0x0000000709097290 */ /* 0x000fe2000fffe03f */
[----:B------:R-:W-:Y:S01]  /*d0d0*/  SHF.R.U64 R36, R36, 0x3, RZ ;  /* 0x0000000324247819 */ /* 0x000fe200000012ff */
[----:B------:R-:W-:Y:S01]  /*d0e0*/  UIMAD UR4, UR18, UR10, URZ ;  /* 0x0000000a120472a4 */ /* 0x000fe2000f8e023f */
[----:B------:R-:W-:Y:S01]  /*d0f0*/  SHF.R.U64 R64, R64, 0x3, RZ ;  /* 0x0000000340407819 */ /* 0x000fe200000012ff */
[----:B------:R-:W5:Y:S01]  /*d100*/  LD.E.128 R12, desc[UR54][R12.64] ;  /* 0x000000360c0c7980 */ /* 0x000f62000c101d00 */
[----:B------:R-:W-:Y:S01]  /*d110*/  SHF.R.U64 R44, R44, 0x3, RZ ;  /* 0x000000032c2c7819 */ /* 0x000fe200000012ff */
[----:B--2---:R-:W-:Y:S01]  /*d120*/  IMAD R0, R23, 0x20, R184 ;  /* 0x0000002017007824 */ /* 0x004fe200078e02b8 */
[----:B------:R-:W-:Y:S01]  /*d130*/  LOP3.LUT R8, R11, 0x380, RZ, 0xc0, !PT ;  /* 0x000003800b087812 */ /* 0x000fe200078ec0ff */
[----:B------:R-:W-:Y:S01]  /*d140*/  UIMAD UR4, UR36, UR11, UR4 ;  /* 0x0000000b240472a4 */ /* 0x000fe2000f8e0204 */
[----:B------:R-:W-:Y:S01]  /*d150*/  LOP3.LUT R32, R32, R33, RZ, 0x3c, !PT ;  /* 0x0000002120207212 */ /* 0x000fe200078e3cff */
[----:B------:R-:W-:Y:S01]  /*d160*/  VIADD R78, R0, UR38 ;  /* 0x00000026004e7c36 */ /* 0x000fe20008000000 */
[----:B------:R-:W-:Y:S01]  /*d170*/  LOP3.LUT R36, R36, R37, RZ, 0x3c, !PT ;  /* 0x0000002524247212 */ /* 0x000fe200078e3cff */
[--C-:B------:R-:W-:Y:S01]  /*d180*/  IMAD.X R33, RZ, RZ, R5.reuse, P6 ;  /* 0x000000ffff217224 */ /* 0x100fe200030e0605 */
[----:B------:R-:W-:Y:S01]  /*d190*/  LOP3.LUT R64, R64, R65, RZ, 0x3c, !PT ;  /* 0x0000004140407212 */ /* 0x000fe200078e3cff */
[--C-:B------:R-:W-:Y:S01]  /*d1a0*/  IMAD.X R37, RZ, RZ, R5.reuse, P5 ;  /* 0x000000ffff257224 */ /* 0x100fe200028e0605 */
[----:B------:R-:W-:Y:S01]  /*d1b0*/  LOP3.LUT R44, R44, R45, RZ, 0x3c, !PT ;  /* 0x0000002d2c2c7212 */ /* 0x000fe200078e3cff */
[--C-:B------:R-:W-:Y:S01]  /*d1c0*/  IMAD.X R65, RZ, RZ, R5.reuse, P4 ;  /* 0x000000ffff417224 */ /* 0x100fe200020e0605 */
[----:B------:R-:W-:Y:S01]  /*d1d0*/  UIMAD.WIDE.U32 UR8, UR36, UR10, UR8 ;  /* 0x0000000a240872a5 */ /* 0x000fe2000f8e0008 */
[----:B------:R-:W-:Y:S01]  /*d1e0*/  SHF.R.U64 R8, R8, 0x3, RZ ;  /* 0x0000000308087819 */ /* 0x000fe200000012ff */
[----:B------:R-:W-:Y:S01]  /*d1f0*/  IMAD.X R45, RZ, RZ, R5, P3 ;  /* 0x000000ffff2d7224 */ /* 0x000fe200018e0605 */
[C---:B------:R-:W-:Y:S01]  /*d200*/  IADD3 R73, P6, R4.reuse, 0xc000, RZ ;  /* 0x0000c00004497810 */ /* 0x040fe20007fde0ff */
[----:B------:R-:W-:Y:S01]  /*d210*/  ULDC.64 UR10, c[0x0][0xaf0] ;  /* 0x0002bc00000a7ab9 */ /* 0x000fe20000000a00 */
[----:B------:R-:W-:Y:S01]  /*d220*/  IADD3 R69, P5, R4, 0xd000, RZ ;  /* 0x0000d00004457810 */ /* 0x000fe20007fbe0ff */
[----:B-1----:R-:W-:Y:S01]  /*d230*/  @P1 IMAD.HI.U32 R0, R78, R21, RZ ;  /* 0x000000154e001227 */ /* 0x002fe200078e00ff */
[C---:B------:R-:W-:Y:S01]  /*d240*/  IADD3 R61, P4, R4.reuse, 0xe000, RZ ;  /* 0x0000e000043d7810 */ /* 0x040fe20007f9e0ff */
[----:B------:R-:W-:Y:S01]  /*d250*/  UIADD3 UR9, UR9, UR4, URZ ;  /* 0x0000000409097290 */ /* 0x000fe2000fffe03f */
[----:B------:R-:W-:Y:S01]  /*d260*/  IADD3 R7, P3, R4, 0xf000, RZ ;  /* 0x0000f00004077810 */ /* 0x000fe20007f7e0ff */
[----:B------:R-:W-:Y:S01]  /*d270*/  UIMAD UR4, UR17, UR10, URZ ;  /* 0x0000000a110472a4 */ /* 0x000fe2000f8e023f */
[----:B------:R-:W-:Y:S01]  /*d280*/  LOP3.LUT R8, R8, R11, RZ, 0x3c, !PT ;  /* 0x0000000b08087212 */ /* 0x000fe200078e3cff */
[----:B------:R-:W-:Y:S01]  /*d290*/  IMAD.MOV.U32 R3, RZ, RZ, R78 ;  /* 0x000000ffff037224 */ /* 0x000fe200078e004e */
[----:B------:R-:W-:Y:S01]  /*d2a0*/  LOP3.LUT R72, R73, 0x380, RZ, 0xc0, !PT ;  /* 0x0000038049487812 */ /* 0x000fe200078ec0ff */
[----:B------:R-:W5:Y:S01]  /*d2b0*/  LD.E.128 R24, desc[UR54][R24.64] ;  /* 0x0000003618187980 */ /* 0x000f62000c101d00 */
[----:B------:R-:W-:-:S02]  /*d2c0*/  LOP3.LUT R68, R69, 0x380, RZ, 0xc0, !PT ;  /* 0x0000038045447812 */ /* 0x000fc400078ec0ff */
[----:B------:R-:W-:Y:S01]  /*d2d0*/  LOP3.LUT R60, R61, 0x380, RZ, 0xc0, !PT ;  /* 0x000003803d3c7812 */ /* 0x000fe200078ec0ff */
[----:B------:R-:W-:Y:S01]  /*d2e0*/  UIMAD.WIDE.U32 UR8, UR16, UR10, UR8 ;  /* 0x0000000a100872a5 */ /* 0x000fe2000f8e0008 */
[----:B------:R-:W-:Y:S01]  /*d2f0*/  LOP3.LUT R11, R4, 0x380, RZ, 0xc0, !PT ;  /* 0x00000380040b7812 */ /* 0x000fe200078ec0ff */
[----:B------:R-:W-:Y:S01]  /*d300*/  IMAD.X R49, RZ, RZ, R5, P3 ;  /* 0x000000ffff317224 */ /* 0x000fe200018e0605 */
[----:B------:R-:W-:Y:S01]  /*d310*/  LOP3.LUT R6, R7, 0x380, RZ, 0xc0, !PT ;  /* 0x0000038007067812 */ /* 0x000fe200078ec0ff */
[----:B------:R-:W-:Y:S01]  /*d320*/  UIMAD UR4, UR16, UR11, UR4 ;  /* 0x0000000b100472a4 */ /* 0x000fe2000f8e0204 */
[----:B0-----:R-:W-:Y:S01]  /*d330*/  @P1 SHF.R.U32.HI R3, RZ, R79, R0 ;  /* 0x0000004fff031219 */ /* 0x001fe20000011600 */
[----:B------:R-:W5:Y:S01]  /*d340*/  LD.E.128 R52, desc[UR54][R52.64] ;  /* 0x0000003634347980 */ /* 0x000f62000c101d00 */
[----:B------:R-:W-:Y:S02]  /*d350*/  SHF.R.U64 R72, R72, 0x3, RZ ;  /* 0x0000000348487819 */ /* 0x000fe400000012ff */
[----:B------:R-:W-:Y:S01]  /*d360*/  SHF.R.U64 R68, R68, 0x3, RZ ;  /* 0x0000000344447819 */ /* 0x000fe200000012ff */
[----:B------:R-:W5:Y:S01]  /*d370*/  LD.E.128 R28, desc[UR54][R28.64] ;  /* 0x000000361c1c7980 */ /* 0x000f62000c101d00 */
[----:B------:R-:W-:-:S02]  /*d380*/  SHF.R.U64 R60, R60, 0x3, RZ ;  /* 0x000000033c3c7819 */ /* 0x000fc400000012ff */
[----:B------:R-:W-:Y:S01]  /*d390*/  SHF.R.U64 R11, R11, 0x3, RZ ;  /* 0x000000030b0b7819 */ /* 0x000fe200000012ff */
[----:B------:R-:W5:Y:S01]  /*d3a0*/  LD.E.128 R32, desc[UR54][R32.64] ;  /* 0x0000003620207980 */ /* 0x000f62000c101d00 */
[----:B------:R-:W-:Y:S01]  /*d3b0*/  SHF.R.U64 R6, R6, 0x3, RZ ;  /* 0x0000000306067819 */ /* 0x000fe200000012ff */
[----:B------:R-:W-:Y:S01]  /*d3c0*/  UIADD3 UR4, UR9, UR4, URZ ;  /* 0x0000000409047290 */ /* 0x000fe2000fffe03f */
[--C-:B------:R-:W-:Y:S01]  /*d3d0*/  SHF.R.S32.HI R0, RZ, 0x1f, R3.reuse ;  /* 0x0000001fff007819 */ /* 0x100fe20000011403 */
[----:B------:R-:W-:Y:S01]  /*d3e0*/  IMAD.MOV R76, RZ, RZ, -R3 ;  /* 0x000000ffff4c7224 */ /* 0x000fe200078e0a03 */
[----:B------:R-:W-:Y:S01]  /*d3f0*/  LOP3.LUT R72, R72, R73, RZ, 0x3c, !PT ;  /* 0x0000004948487212 */ /* 0x000fe200078e3cff */
[--C-:B------:R-:W-:Y:S01]  /*d400*/  IMAD.X R73, RZ, RZ, R5.reuse, P6 ;  /* 0x000000ffff497224 */ /* 0x100fe200030e0605 */
[----:B------:R-:W-:Y:S01]  /*d410*/  LOP3.LUT R68, R68, R69, RZ, 0x3c, !PT ;  /* 0x0000004544447212 */ /* 0x000fe200078e3cff */
[--C-:B------:R-:W-:Y:S01]  /*d420*/  IMAD.X R69, RZ, RZ, R5.reuse, P5 ;  /* 0x000000ffff457224 */ /* 0x100fe200028e0605 */
[----:B------:R-:W-:Y:S01]  /*d430*/  LOP3.LUT R60, R60, R61, RZ, 0x3c, !PT ;  /* 0x0000003d3c3c7212 */ /* 0x000fe200078e3cff */
[----:B------:R-:W-:Y:S01]  /*d440*/  IMAD.X R61, RZ, RZ, R5, P4 ;  /* 0x000000ffff3d7224 */ /* 0x000fe200020e0605 */
[----:B------:R-:W-:Y:S01]  /*d450*/  LOP3.LUT R4, R11, R4, RZ, 0x3c, !PT ;  /* 0x000000040b047212 */ /* 0x000fe200078e3cff */
[----:B------:R-:W-:Y:S01]  /*d460*/  ULDC.64 UR10, c[0x0][0xae0] ;  /* 0x0002b800000a7ab9 */ /* 0x000fe20000000a00 */
[----:B------:R-:W-:Y:S01]  /*d470*/  LOP3.LUT R48, R6, R7, RZ, 0x3c, !PT ;  /* 0x0000000706307212 */ /* 0x000fe200078e3cff */
[----:B------:R-:W-:Y:S01]  /*d480*/  IMAD R0, R0, UR10, RZ ;  /* 0x0000000a00007c24 */ /* 0x000fe2000f8e02ff */
[----:B------:R-:W5:Y:S01]  /*d490*/  LD.E.128 R8, desc[UR54][R8.64] ;  /* 0x0000003608087980 */ /* 0x000f62000c101d00 */
[----:B------:R-:W-:-:S02]  /*d4a0*/  IMAD R77, R77, R76, R78 ;  /* 0x0000004c4d4d7224 */ /* 0x000fc400078e024e */
[----:B------:R-:W-:Y:S01]  /*d4b0*/  IMAD.U32 R21, RZ, RZ, UR9 ;  /* 0x00000009ff157e24 */ /* 0x000fe2000f8e00ff */
[----:B------:R-:W5:Y:S01]  /*d4c0*/  LD.E.128 R4, desc[UR54][R4.64] ;  /* 0x0000003604047980 */ /* 0x000f62000c101d00 */
[----:B------:R-:W-:Y:S01]  /*d4d0*/  IMAD.U32 R20, RZ, RZ, UR8 ;  /* 0x00000008ff147e24 */ /* 0x000fe2000f8e00ff */
[----:B------:R-:W-:Y:S01]  /*d4e0*/  ULDC.64 UR8, c[0x0][0xad8] ;  /* 0x0002b60000087ab9 */ /* 0x000fe20000000a00 */
[----:B------:R-:W-:Y:S01]  /*d4f0*/  IMAD.U32 R21, RZ, RZ, UR4 ;  /* 0x00000004ff157e24 */ /* 0x000fe2000f8e00ff */
[----:B------:R-:W5:Y:S01]  /*d500*/  LD.E.128 R36, desc[UR54][R36.64] ;  /* 0x0000003624247980 */ /* 0x000f62000c101d00 */
[C---:B------:R-:W-:Y:S01]  /*d510*/  IMAD R79, R3.reuse, UR11, R0 ;  /* 0x0000000b034f7c24 */ /* 0x040fe2000f8e0200 */
[----:B------:R-:W-:Y:S02]  /*d520*/  SHF.R.S32.HI R0, RZ, 0x1f, R77 ;  /* 0x0000001fff007819 */ /* 0x000fe4000001144d */
[----:B------:R-:W5:Y:S01]  /*d530*/  LD.E.128 R64, desc[UR54][R64.64] ;  /* 0x0000003640407980 */ /* 0x000f62000c101d00 */
[----:B------:R-:W-:-:S03]  /*d540*/  IMAD.WIDE.U32 R20, R3, UR10, R20 ;  /* 0x0000000a03147c25 */ /* 0x000fc6000f8e0014 */
[----:B------:R-:W5:Y:S04]  /*d550*/  LD.E.128 R56, desc[UR54][R56.64] ;  /* 0x0000003638387980 */ /* 0x000f68000c101d00 */
[----:B------:R-:W5:Y:S04]  /*d560*/  LD.E.128 R44, desc[UR54][R44.64] ;  /* 0x000000362c2c7980 */ /* 0x000f68000c101d00 */
[----:B------:R-:W5:Y:S04]  /*d570*/  LD.E.128 R40, desc[UR54][R40.64] ;  /* 0x0000003628287980 */ /* 0x000f68000c101d00 */
[----:B------:R-:W5:Y:S04]  /*d580*/  LD.E.128 R72, desc[UR54][R72.64] ;  /* 0x0000003648487980 */ /* 0x000f68000c101d00 */
[----:B------:R-:W5:Y:S04]  /*d590*/  LD.E.128 R68, desc[UR54][R68.64] ;  /* 0x0000003644447980 */ /* 0x000f68000c101d00 */
[----:B------:R-:W5:Y:S04]  /*d5a0*/  LD.E.128 R60, desc[UR54][R60.64] ;  /* 0x000000363c3c7980 */ /* 0x000f68000c101d00 */
[----:B------:R-:W5:Y:S01]  /*d5b0*/  LD.E.128 R48, desc[UR54][R48.64] ;  /* 0x0000003630307980 */ /* 0x000f62000c101d00 */
        /* <DEDUP_REMOVED lines=8> */
[----:B------:R-:W-:Y:S01]  /*d640*/  VIADD R84, R184, UR38 ;  /* 0x00000026b8547c36 */ /* 0x000fe20008000000 */
        /* <DEDUP_REMOVED lines=35> */
.L_x_1505:
[----:B------:R-:W-:Y:S05]  /*d880*/  BSYNC B1 ;  /* 0x0000000000017941 */ /* 0x000fea0003800000 */
.L_x_1504:
        /* <DEDUP_REMOVED lines=21> */
.L_x_1507:
[----:B------:R-:W-:Y:S05]  /*d9e0*/  BSYNC B1 ;  /* 0x0000000000017941 */ /* 0x000fea0003800000 */
.L_x_1506:
        /* <DEDUP_REMOVED lines=21> */
.L_x_1509:
[----:B------:R-:W-:Y:S05]  /*db40*/  BSYNC B1 ;  /* 0x0000000000017941 */ /* 0x000fea0003800000 */
.L_x_1508:
[----:B------:R-:W-:Y:S01]  /*db50*/  VIADD R0, R84, 0x60 ;  /* 0x0000006054007836 */ /* 0x000fe20000000000 */
[----:B0--3--:R-:W0:Y:S04]  /*db60*/  SHFL.IDX PT, R3, R3, 0x3, 0x181f ;  /* 0x00781f0003037f89 */ /* 0x009e2800000e0000 */
[----:B------:R-:W-:Y:S01]  /*db70*/  ISETP.GE.AND P0, PT, R0, R83, PT ;  /* 0x000000530000720c */ /* 0x000fe20003f06270 */
[----:B------:R3:W0:-:S12]  /*db80*/  SHFL.IDX PT, R11, R82, 0x3, 0x181f ;  /* 0x00781f00520b7f89 */ /* 0x00061800000e0000 */
[----:B---3--:R-:W-:Y:S05]  /*db90*/  @P0 BRA `(.L_x_1510) ;  /* 0x0000000c00ac0947 */ /* 0x008fea0003800000 */
[----:B------:R-:W-:Y:S02]  /*dba0*/  ULDC UR4, c[0x0][0xac8] ;  /* 0x0002b20000047ab9 */ /* 0x000fe40000000800 */
[----:B------:R-:W-:Y:S02]  /*dbb0*/  ISETP.GE.AND P3, PT, R16, UR4, PT ;  /* 0x0000000410007c0c */ /* 0x000fe4000bf66270 */
[----:B------:R-:W-:Y:S02]  /*dbc0*/  ISETP.GE.AND P4, PT, R19, UR4, PT ;  /* 0x0000000413007c0c */ /* 0x000fe4000bf86270 */
[----:B------:R-:W-:-:S09]  /*dbd0*/  ISETP.GE.AND P5, PT, R18, UR4, PT ;  /* 0x0000000412007c0c */ /* 0x000fd2000bfa6270 */
[-C--:B0-----:R-:W-:Y:S02]  /*dbe0*/  @!P3 LEA R4, P0, R16, R11.reuse, 0x1 ;  /* 0x0000000b1004b211 */ /* 0x081fe400078008ff */
[CC--:B------:R-:W-:Y:S02]  /*dbf0*/  @!P4 LEA R6, P1, R19.reuse, R11.reuse, 0x1 ;  /* 0x0000000b1306c211 */ /* 0x0c0fe400078208ff */
        /* <DEDUP_REMOVED lines=9> */
[----:B---3--:R-:W-:-:S04]  /*dc90*/  LEA R4, P0, R22, R11, 0x1 ;  /* 0x0000000b16047211 */ /* 0x008fc800078008ff */
[----:B------:R-:W-:-:S05]  /*dca0*/  LEA.HI.X R5, R22, R3, R189, 0x1, P0 ;  /* 0x0000000316057211 */ /* 0x000fca00000f0cbd */
[----:B------:R0:W-:Y:S01]  /*dcb0*/  ST.E.128 desc[UR54][R4.64], R48 ;  /* 0x0000003004007985 */ /* 0x0001e2000c101d36 */
[----:B------:R-:W-:Y:S05]  /*dcc0*/  BRA `(.L_x_1510) ;  /* 0x0000000c00607947 */ /* 0x000fea0003800000 */
.L_x_1502:
        /* <DEDUP_REMOVED lines=11> */
[----:B------:R-:W-:Y:S01]  /*dd80*/  UISETP.NE.U32.AND UP1, UPT, UR6, URZ, UPT ;  /* 0x0000003f0600728c */ /* 0x000fe2000bf25070 */
[----:B------:R-:W-:Y:S02]  /*dd90*/  IMAD.U32 R0, RZ, RZ, UR4 ;  /* 0x00000004ff007e24 */ /* 0x000fe4000f8e00ff */
[----:B------:R-:W2:Y:S01]  /*dda0*/  @P2 LDG.E R3, desc[UR54][R4.64] ;  /* 0x0000003604032981 */ /* 0x000ea2000c1e1900 */
[----:B------:R-:W-:-:S06]  /*ddb0*/  UISETP.NE.AND.EX UP1, UPT, UR7, URZ, UPT, UP1 ;  /* 0x0000003f0700728c */ /* 0x000fcc000bf25310 */
        /* <DEDUP_REMOVED lines=11> */
[----:B--2---:R-:W-:Y:S01]  /*de70*/  @P2 R2UR UR4, R3 ;  /* 0x00000000030422ca */ /* 0x004fe200000e0000 */
[----:B01----:R-:W-:-:S14]  /*de80*/  @P3 BRA `(.L_x_1511) ;  /* 0x0000000000103947 */ /* 0x003fdc0003800000 */
[----:B------:R-:W-:Y:S05]  /*de90*/  @!P2 BRA `(.L_x_1511) ;  /* 0x00000000000ca947 */ /* 0x000fea0003800000 */
[----:B------:R-:W2:Y:S04]  /*dea0*/  LDG.E R3, desc[UR54][R4.64] ;  /* 0x0000003604037981 */ /* 0x000ea8000c1e1900 */
[----:B-----5:R-:W2:Y:S02]  /*deb0*/  LDG.E R0, desc[UR54][R4.64+0x4] ;  /* 0x0000043604007981 */ /* 0x020ea4000c1e1900 */
[----:B--2---:R-:W-:-:S07]  /*dec0*/  IMAD.IADD R0, R0, 0x1, -R3 ;  /* 0x0000000100007824 */ /* 0x004fce00078e0a03 */
.L_x_1511:
[----:B------:R-:W-:Y:S01]  /*ded0*/  USHF.R.S32.HI UR6, URZ, 0x1f, UR37 ;  /* 0x0000001f3f067899 */ /* 0x000fe20008011425 */
[----:B------:R-:W-:Y:S01]  /*dee0*/  BSSY B1, `(.L_x_1512) ;  /* 0x000002e000017945 */ /* 0x000fe20003800000 */
[----:B------:R-:W-:Y:S02]  /*def0*/  USHF.R.S32.HI UR9, URZ, 0x1f, UR4 ;  /* 0x0000001f3f097899 */ /* 0x000fe40008011404 */
[----:B------:R-:W-:Y:S02]  /*df00*/  USEL UR11, UR37, URZ, !UP0 ;  /* 0x0000003f250b7287 */ /* 0x000fe4000c000000 */
[----:B------:R-:W-:Y:S01]  /*df10*/  USEL UR12, UR6, URZ, !UP0 ;  /* 0x0000003f060c7287 */ /* 0x000fe2000c000000 */
[----:B------:R-:W-:Y:S11]  /*df20*/  @P1 BRA `(.L_x_1513) ;  /* 0x0000000000a41947 */ /* 0x000ff60003800000 */
[----:B------:R-:W0:Y:S01]  /*df30*/  S2R R4, SR_TID.X ;  /* 0x0000000000047919 */ /* 0x000e220000002100 */
[----:B------:R-:W1:Y:S01]  /*df40*/  LDC R5, c[0x0][0xbe8] ;  /* 0x0002fa00ff057b82 */ /* 0x000e620000000800 */
[----:B------:R-:W-:Y:S02]  /*df50*/  IMAD.U32 R6, RZ, RZ, UR38 ;  /* 0x00000026ff067e24 */ /* 0x000fe4000f8e00ff */
[----:B-1---5:R-:W-:-:S03]  /*df60*/  IMAD R3, R0, R5, RZ ;  /* 0x0000000500037224 */ /* 0x022fc600078e02ff */
[----:B0-----:R-:W-:-:S04]  /*df70*/  IADD3 R6, R6, -0x80, R4 ;  /* 0xffffff8006067810 */ /* 0x001fc80007ffe004 */
[----:B------:R-:W-:-:S13]  /*df80*/  ISETP.GE.AND P1, PT, R6, R3, PT ;  /* 0x000000030600720c */ /* 0x000fda0003f26270 */
[----:B------:R-:W-:Y:S05]  /*df90*/  @P1 BRA `(.L_x_1513) ;  /* 0x0000000000881947 */ /* 0x000fea0003800000 */
[----:B------:R-:W-:Y:S01]  /*dfa0*/  ISETP.NE.AND P1, PT, R5, 0x1, PT ;  /* 0x000000010500780c */ /* 0x000fe20003f25270 */
[----:B------:R-:W-:Y:S01]  /*dfb0*/  ULDC.64 UR14, c[0x0][0xb90] ;  /* 0x0002e400000e7ab9 */ /* 0x000fe20000000a00 */
[----:B------:R-:W-:Y:S01]  /*dfc0*/  UMOV UR6, UR4 ;  /* 0x0000000400067c82 */ /* 0x000fe20008000000 */
[----:B------:R-:W-:Y:S01]  /*dfd0*/  UIMAD UR8, UR10, UR14, URZ ;  /* 0x0000000e0a0872a4 */ /* 0x000fe2000f8e023f */
[----:B------:R-:W-:Y:S01]  /*dfe0*/  IMAD.MOV.U32 R4, RZ, RZ, R6 ;  /* 0x000000ffff047224 */ /* 0x000fe200078e0006 */
[----:B------:R-:W-:Y:S02]  /*dff0*/  UMOV UR7, UR9 ;  /* 0x0000000900077c82 */ /* 0x000fe40008000000 */
[----:B------:R-:W-:Y:S02]  /*e000*/  UIMAD.WIDE.U32 UR6, UR36, UR14, UR6 ;  /* 0x0000000e240672a5 */ /* 0x000fe4000f8e0006 */
[----:B------:R-:W-:-:S03]  /*e010*/  UIMAD UR8, UR36, UR15, UR8 ;  /* 0x0000000f240872a4 */ /* 0x000fc6000f8e0208 */
[----:B------:R-:W-:Y:S01]  /*e020*/  ULDC.64 UR14, c[0x0][0xb98] ;  /* 0x0002e600000e7ab9 */ /* 0x000fe20000000a00 */
[----:B------:R-:W0:Y:S01]  /*e030*/  @P1 LDC R3, c[0x0][0xbec] ;  /* 0x0002fb00ff031b82 */ /* 0x000e220000000800 */
[----:B------:R-:W-:Y:S02]  /*e040*/  UIADD3 UR7, UR7, UR8, URZ ;  /* 0x0000000807077290 */ /* 0x000fe4000fffe03f */
[----:B------:R-:W-:Y:S02]  /*e050*/  UIMAD UR8, UR12, UR14, URZ ;  /* 0x0000000e0c0872a4 */ /* 0x000fe4000f8e023f */
[----:B------:R-:W-:Y:S02]  /*e060*/  UIMAD.WIDE.U32 UR6, UR11, UR14, UR6 ;  /* 0x0000000e0b0672a5 */ /* 0x000fe4000f8e0006 */
[----:B------:R-:W-:Y:S01]  /*e070*/  UIMAD UR8, UR11, UR15, UR8 ;  /* 0x0000000f0b0872a4 */ /* 0x000fe2000f8e0208 */
[----:B------:R-:W1:Y:S02]  /*e080*/  @P1 LDC R8, c[0x0][0xbf0] ;  /* 0x0002fc00ff081b82 */ /* 0x000e640000000800 */
[----:B------:R-:W-:Y:S01]  /*e090*/  ULDC.64 UR14, c[0x0][0xb88] ;  /* 0x0002e200000e7ab9 */ /* 0x000fe20000000a00 */
[----:B0-----:R-:W-:-:S05]  /*e0a0*/  @P1 IMAD.HI.U32 R3, R6, R3, RZ ;  /* 0x0000000306031227 */ /* 0x001fca00078e00ff */
        /* <DEDUP_REMOVED lines=17> */
.L_x_1513:
[----:B------:R-:W-:Y:S05]  /*e1c0*/  BSYNC B1 ;  /* 0x0000000000017941 */ /* 0x000fea0003800000 */
.L_x_1512:
[----:B------:R-:W1:Y:S01]  /*e1d0*/  @P0 LDC R5, c[0x0][0xbf0] ;  /* 0x0002fc00ff050b82 */ /* 0x000e620000000800 */
[----:B------:R-:W-:Y:S01]  /*e1e0*/  ULDC.64 UR14, c[0x0][0xaa0] ;  /* 0x0002a800000e7ab9 */ /* 0x000fe20000000a00 */
[----:B0-----:R-:W-:Y:S01]  /*e1f0*/  IMAD R3, R23, 0x20, R184 ;  /* 0x0000002017037824 */ /* 0x001fe200078e02b8 */
[----:B------:R-:W-:Y:S01]  /*e200*/  UIMAD UR8, UR9, UR14, URZ ;  /* 0x0000000e090872a4 */ /* 0x000fe2000f8e023f */
[----:B------:R-:W-:Y:S01]  /*e210*/  BSSY B1, `(.L_x_1514) ;  /* 0x0000041000017945 */ /* 0x000fe20003800000 */
[----:B------:R-:W-:Y:S01]  /*e220*/  UIMAD.WIDE.U32 UR6, UR4, UR14, URZ ;  /* 0x0000000e040672a5 */ /* 0x000fe2000f8e003f */
[----:B------:R-:W-:Y:S01]  /*e230*/  VIADD R8, R3, UR38 ;  /* 0x0000002603087c36 */ /* 0x000fe20008000000 */
[----:B------:R-:W-:-:S03]  /*e240*/  UIMAD UR8, UR4, UR15, UR8 ;  /* 0x0000000f040872a4 */ /* 0x000fc6000f8e0208 */
[----:B------:R-:W-:Y:S01]  /*e250*/  ULDC.64 UR14, c[0x0][0xae8] ;  /* 0x0002ba00000e7ab9 */ /* 0x000fe20000000a00 */
[----:B------:R-:W-:Y:S01]  /*e260*/  UIADD3 UR7, UR7, UR8, URZ ;  /* 0x0000000807077290 */ /* 0x000fe2000fffe03f */
[----:B------:R-:W-:Y:S01]  /*e270*/  @P0 IMAD.HI.U32 R4, R8, R9, RZ ;  /* 0x0000000908040227 */ /* 0x000fe200078e00ff */
[----:B------:R-:W-:Y:S02]  /*e280*/  UIMAD UR4, UR10, UR14, URZ ;  /* 0x0000000e0a0472a4 */ /* 0x000fe4000f8e023f */
        /* <DEDUP_REMOVED lines=24> */
[----:B------:R-:W-:Y:S02]  /*e410*/  VIADD R8, R184, UR38 ;  /* 0x00000026b8087c36 */ /* 0x000fe40008000000 */
        /* <DEDUP_REMOVED lines=32> */
.L_x_1515:
[----:B------:R-:W-:Y:S05]  /*e620*/  BSYNC B1 ;  /* 0x0000000000017941 */ /* 0x000fea0003800000 */
.L_x_1514:
        /* <DEDUP_REMOVED lines=21> */
.L_x_1517:
[----:B------:R-:W-:Y:S05]  /*e780*/  BSYNC B1 ;  /* 0x0000000000017941 */ /* 0x000fea0003800000 */
.L_x_1516:
        /* <DEDUP_REMOVED lines=21> */
.L_x_1519:
[----:B------:R-:W-:Y:S05]  /*e8e0*/  BSYNC B1 ;  /* 0x0000000000017941 */ /* 0x000fea0003800000 */
.L_x_1518:
        /* <DEDUP_REMOVED lines=22> */
.L_x_1510:
[----:B------:R-:W-:Y:S05]  /*ea50*/  BSYNC B0 ;  /* 0x0000000000007941 */ /* 0x000fea0003800000 */
.L_x_1501:
[----:B------:R-:W-:Y:S02]  /*ea60*/  ULDC UR4, c[0x0][0xc3c] ;  /* 0x00030f0000047ab9 */ /* 0x000fe40000000800 */
[----:B------:R-:W-:-:S06]  /*ea70*/  UISETP.GE.AND UP0, UPT, UR48, UR4, UPT ;  /* 0x000000043000728c */ /* 0x000fcc000bf06270 */
[----:B------:R-:W-:-:S13]  /*ea80*/  PLOP3.LUT P0, PT, PT, PT, UP0, 0x80, 0x0 ;  /* 0x000000000000781c */ /* 0x000fda0003f0f008 */
[----:B------:R-:W-:Y:S05]  /*ea90*/  @!P0 BRA `(.L_x_1520) ;  /* 0xffffff2000c08947 */ /* 0x000fea000383ffff */
[----:B------:R-:W-:Y:S05]  /*eaa0*/  EXIT ;  /* 0x000000000000794d */ /* 0x000fea0003800000 */
.L_x_1411:
        /* <DEDUP_REMOVED lines=25> */
[----:B------:R-:W-:Y:S01]  /*ec40*/  IMAD.MOV.U32 R16, RZ, RZ, RZ ;  /* 0x000000ffff107224 */ /* 0x000fe200078e00ff */
        /* <DEDUP_REMOVED lines=21> */
[----:B-1----:R-:W-:Y:S02]  /*eda0*/  IMAD R6, R4, R9, RZ ;  /* 0x0000000904067224 */ /* 0x002fe400078e02ff */
[----:B------:R-:W-:Y:S02]  /*edb0*/  IMAD.MOV.U32 R4, RZ, RZ, RZ ;  /* 0x000000ffff047224 */ /* 0x000fe400078e00ff */
[----:B------:R-:W-:Y:S01]  /*edc0*/  IMAD.MOV.U32 R3, RZ, RZ, R6 ;  /* 0x000000ffff037224 */ /* 0x000fe200078e0006 */
[----:B0-----:R-:W-:-:S13]  /*edd0*/  ISETP.GT.AND P6, PT, R6, R7, PT ;  /* 0x000000070600720c */ /* 0x001fda0003fc4270 */
[----:B------:R-:W-:Y:S05]  /*ede0*/  @P6 BRA `(.L_x_1522) ;  /* 0x0000000000906947 */ /* 0x000fea0003800000 */
[----:B------:R-:W-:Y:S01]  /*edf0*/  IMAD.MOV.U32 R6, RZ, RZ, R3 ;  /* 0x000000ffff067224 */ /* 0x000fe200078e0003 */
[----:B------:R-:W-:Y:S01]  /*ee00*/  ULDC UR4, c[0x0][0xc3c] ;  /* 0x00030f0000047ab9 */ /* 0x000fe20000000800 */
[----:B------:R-:W-:-:S07]  /*ee10*/  IMAD.MOV.U32 R4, RZ, RZ, RZ ;  /* 0x000000ffff047224 */ /* 0x000fce00078e00ff */
.L_x_1526:
[----:B------:R-:W-:-:S05]  /*ee20*/  VIADD R4, R4, 0x1f ;  /* 0x0000001f04047836 */ /* 0x000fca0000000000 */
[----:B------:R-:W-:-:S13]  /*ee30*/  ISETP.GE.AND P6, PT, R4, UR4, PT ;  /* 0x0000000404007c0c */ /* 0x000fda000bfc6270 */
[----:B------:R-:W-:Y:S05]  /*ee40*/  @P6 BRA `(.L_x_1523) ;  /* 0x0000000400d86947 */ /* 0x000fea0003800000 */
[----:B------:R-:W-:Y:S01]  /*ee50*/  IMAD.IADD R9, R5, 0x1, R4 ;  /* 0x0000000105097824 */ /* 0x000fe200078e0204 */
[----:B------:R-:W-:Y:S01]  /*ee60*/  BSSY B0, `(.L_x_1524) ;  /* 0x0000007000007945 */ /* 0x000fe20003800000 */
[----:B------:R-:W-:-:S03]  /*ee70*/  IMAD.MOV.U32 R0, RZ, RZ, RZ ;  /* 0x000000ffff007224 */ /* 0x000fc600078e00ff */
[----:B------:R-:W-:-:S13]  /*ee80*/  ISETP.GE.OR P6, PT, R9, UR4, !P0 ;  /* 0x0000000409007c0c */ /* 0x000fda000c7c6670 */
[----:B------:R-:W-:Y:S05]  /*ee90*/  @P6 BRA `(.L_x_1525) ;  /* 0x00000000000c6947 */ /* 0x000fea0003800000 */
[----:B------:R-:W0:Y:S02]  /*eea0*/  LDC.64 R2, c[0x0][0xc80] ;  /* 0x00032000ff027b82 */ /* 0x000e240000000a00 */
[----:B0-----:R-:W-:-:S05]  /*eeb0*/  IMAD.WIDE R2, R9, 0x4, R2 ;  /* 0x0000000409027825 */ /* 0x001fca00078e0202 */
[----:B------:R0:W5:Y:S02]  /*eec0*/  LDG.E R0, desc[UR54][R2.64] ;  /* 0x0000003602007981 */ /* 0x000164000c1e1900 */
.L_x_1525:
[----:B------:R-:W-:Y:S05]  /*eed0*/  BSYNC B0 ;  /* 0x0000000000007941 */ /* 0x000fea0003800000 */
.L_x_1524:
        /* <DEDUP_REMOVED lines=21> */
.L_x_1522:
[----:B------:R-:W-:-:S04]  /*f030*/  IMAD.IADD R14, R6, 0x1, -R3 ;  /* 0x00000001060e7824 */ /* 0x000fc800078e0a03 */
[----:B------:R-:W-:-:S05]  /*f040*/  IMAD R2, R8, R9, R14 ;  /* 0x0000000908027224 */ /* 0x000fca00078e020e */
[----:B------:R-:W-:Y:S02]  /*f050*/  ISETP.GT.AND P0, PT, R2, R7, PT ;  /* 0x000000070200720c */ /* 0x000fe40003f04270 */
[----:B------:R-:W0:Y:S11]  /*f060*/  LDC.64 R2, c[0x0][0xc90] ;  /* 0x00032400ff027b82 */ /* 0x000e360000000a00 */
[----:B------:R-:W-:-:S04]  /*f070*/  VOTE.ANY R10, PT, !P0 ;  /* 0x00000000000a7806 */ /* 0x000fc800040e0100 */
[----:B------:R-:W1:Y:S02]  /*f080*/  POPC R15, R10 ;  /* 0x0000000a000f7309 */ /* 0x000e640000000000 */
[----:B-1----:R-:W-:-:S04]  /*f090*/  IMAD.IADD R19, R15, 0x1, R4 ;  /* 0x000000010f137824 */ /* 0x002fc800078e0204 */
[----:B0-----:R-:W-:-:S05]  /*f0a0*/  IMAD.WIDE R2, R19, 0x4, R2 ;  /* 0x0000000413027825 */ /* 0x001fca00078e0202 */
[----:B------:R-:W2:Y:S01]  /*f0b0*/  LDG.E R6, desc[UR54][R2.64] ;  /* 0x0000003602067981 */ /* 0x000ea2000c1e1900 */
[----:B------:R-:W-:-:S03]  /*f0c0*/  ISETP.NE.AND P0, PT, R10, RZ, PT ;  /* 0x000000ff0a00720c */ /* 0x000fc60003f05270 */
[----:B------:R-:W0:Y:S02]  /*f0d0*/  SHFL.IDX PT, R0, R0, R15, 0x1f ;  /* 0x00001f0f00007589 */ /* 0x000e2400000e0000 */
[----:B0-----:R-:W-:-:S13]  /*f0e0*/  R2UR UR7, R0 ;  /* 0x00000000000772ca */ /* 0x001fda00000e0000 */
[----:B--2---:R-:W-:-:S05]  /*f0f0*/  IMAD R4, R6, UR7, RZ ;  /* 0x0000000706047c24 */ /* 0x004fca000f8e02ff */
[----:B------:R-:W-:-:S04]  /*f100*/  IABS R13, R4 ;  /* 0x00000004000d7213 */ /* 0x000fc80000000000 */
[----:B------:R-:W0:Y:S08]  /*f110*/  I2F.RP R11, R13 ;  /* 0x0000000d000b7306 */ /* 0x000e300000209400 */
[----:B0-----:R-:W0:Y:S02]  /*f120*/  MUFU.RCP R11, R11 ;  /* 0x0000000b000b7308 */ /* 0x001e240000001000 */
[----:B0-----:R-:W-:-:S06]  /*f130*/  VIADD R12, R11, 0xffffffe ;  /* 0x0ffffffe0b0c7836 */ /* 0x001fcc0000000000 */
[----:B------:R0:W1:Y:S01]  /*f140*/  F2I.FTZ.U32.TRUNC.NTZ R3, R12 ;  /* 0x0000000c00037305 */ /* 0x000062000021f000 */
[----:B------:R-:W-:Y:S05]  /*f150*/  @!P0 BRA `(.L_x_1527) ;  /* 0x0000000000088947 */ /* 0x000fea0003800000 */
[----:B------:R-:W-:-:S05]  /*f160*/  VIADD R11, R15, 0xffffffff ;  /* 0xffffffff0f0b7836 */ /* 0x000fca0000000000 */
[----:B------:R2:W3:Y:S02]  /*f170*/  SHFL.IDX PT, R16, R8, R11, 0x1f ;  /* 0x00001f0b08107589 */ /* 0x0004e400000e0000 */
.L_x_1527:
[----:B---3--:R-:W-:Y:S01]  /*f180*/  IMAD R16, R16, R9, R14 ;  /* 0x0000000910107224 */ /* 0x008fe200078e020e */
[----:B------:R-:W-:Y:S01]  /*f190*/  IABS R2, R4 ;  /* 0x0000000400027213 */ /* 0x000fe20000000000 */
[----:B-1----:R-:W-:Y:S02]  /*f1a0*/  IMAD.MOV R0, RZ, RZ, -R3 ;  /* 0x000000ffff007224 */ /* 0x002fe400078e0a03 */
[----:B--2---:R-:W-:Y:S02]  /*f1b0*/  IMAD.IADD R11, R7, 0x1, -R16 ;  /* 0x00000001070b7824 */ /* 0x004fe400078e0a10 */
        /* <DEDUP_REMOVED lines=19> */
[----:B------:R-:W-:Y:S02]  /*f2f0*/  IMAD R18, R6, R2, RZ ;  /* 0x0000000206127224 */ /* 0x000fe400078e02ff */
[----:B------:R-:W-:Y:S02]  /*f300*/  IMAD.MOV R7, RZ, RZ, -R2 ;  /* 0x000000ffff077224 */ /* 0x000fe400078e0a02 */
[----:B------:R-:W-:Y:S02]  /*f310*/  IMAD.MOV R0, RZ, RZ, -R18 ;  /* 0x000000ffff007224 */ /* 0x000fe400078e0a12 */
[----:B------:R-:W-:-:S03]  /*f320*/  IMAD R7, R4, R7, R11 ;  /* 0x0000000704077224 */ /* 0x000fc600078e020b */
[----:B------:R-:W-:Y:S01]  /*f330*/  VIADDMNMX R0, R0, R9, R6, PT ;  /* 0x0000000900007246 */ /* 0x000fe20003800106 */
[----:B------:R-:W-:Y:S01]  /*f340*/  IMAD.IADD R18, R7, 0x1, R18 ;  /* 0x0000000107127824 */ /* 0x000fe200078e0212 */
[----:B------:R-:W-:Y:S02]  /*f350*/  IABS R2, R7 ;  /* 0x0000000700027213 */ /* 0x000fe40000000000 */
[----:B------:R-:W-:Y:S02]  /*f360*/  R2UR UR9, R0 ;  /* 0x00000000000972ca */ /* 0x000fe400000e0000 */
[----:B------:R-:W-:-:S11]  /*f370*/  R2UR UR8, R2 ;  /* 0x00000000020872ca */ /* 0x000fd600000e0000 */
[----:B------:R-:W-:-:S04]  /*f380*/  IABS R9, UR9 ;  /* 0x0000000900097c13 */ /* 0x000fc80008000000 */
[----:B------:R-:W1:Y:S01]  /*f390*/  I2F.RP R0, R9 ;  /* 0x0000000900007306 */ /* 0x000e620000209400 */
[----:B------:R-:W-:-:S07]  /*f3a0*/  R2UR UR6, R9 ;  /* 0x00000000090672ca */ /* 0x000fce00000e0000 */
[----:B-1----:R-:W1:Y:S02]  /*f3b0*/  MUFU.RCP R0, R0 ;  /* 0x0000000000007308 */ /* 0x002e640000001000 */
[----:B-1----:R-:W-:Y:S01]  /*f3c0*/  VIADD R3, R0, 0xffffffe ;  /* 0x0ffffffe00037836 */ /* 0x002fe20000000000 */
[----:B------:R-:W-:-:S05]  /*f3d0*/  IABS R0, UR9 ;  /* 0x0000000900007c13 */ /* 0x000fca0008000000 */
[----:B------:R-:W1:Y:S01]  /*f3e0*/  F2I.FTZ.U32.TRUNC.NTZ R3, R3 ;  /* 0x0000000300037305 */ /* 0x000e62000021f000 */
[----:B------:R-:W-:Y:S01]  /*f3f0*/  IMAD.MOV R0, RZ, RZ, -R0 ;  /* 0x000000ffff007224 */ /* 0x000fe200078e0a00 */
[----:B-1----:R-:W-:-:S13]  /*f400*/  R2UR UR5, R3 ;  /* 0x00000000030572ca */ /* 0x002fda00000e0000 */
[----:B------:R-:W-:-:S04]  /*f410*/  UIADD3 UR4, URZ, -UR5, URZ ;  /* 0x800000053f047290 */ /* 0x000fc8000fffe03f */
[----:B------:R-:W-:-:S03]  /*f420*/  UIMAD UR6, UR4, UR6, URZ ;  /* 0x00000006040672a4 */ /* 0x000fc6000f8e023f */
[----:B------:R-:W-:Y:S02]  /*f430*/  UMOV UR4, URZ ;  /* 0x0000003f00047c82 */ /* 0x000fe40008000000 */
[----:B------:R-:W-:-:S04]  /*f440*/  UIMAD.WIDE.U32 UR4, UR5, UR6, UR4 ;  /* 0x00000006050472a5 */ /* 0x000fc8000f8e0004 */
[----:B------:R-:W-:-:S06]  /*f450*/  UIMAD.WIDE.U32 UR4, UR5, UR8, URZ ;  /* 0x00000008050472a5 */ /* 0x000fcc000f8e003f */
[----:B------:R-:W-:Y:S01]  /*f460*/  IMAD.U32 R3, RZ, RZ, UR5 ;  /* 0x00000005ff037e24 */ /* 0x000fe2000f8e00ff */
[----:B------:R-:W-:-:S03]  /*f470*/  R2UR UR4, R7 ;  /* 0x00000000070472ca */ /* 0x000fc600000e0000 */
[----:B------:R-:W-:Y:S02]  /*f480*/  IMAD R0, R0, R3, UR8 ;  /* 0x0000000800007e24 */ /* 0x000fe4000f8e0203 */
[----:B------:R-:W-:-:S03]  /*f490*/  IMAD R3, RZ, RZ, -UR9 ;  /* 0x80000009ff037e24 */ /* 0x000fc6000f8e02ff */
[----:B------:R-:W-:-:S05]  /*f4a0*/  ISETP.GT.U32.AND P0, PT, R9, R0, PT ;  /* 0x000000000900720c */ /* 0x000fca0003f04070 */
[----:B------:R-:W-:-:S08]  /*f4b0*/  ULOP3.LUT UR4, UR4, UR9, URZ, 0x3c, !UPT ;  /* 0x0000000904047292 */ /* 0x000fd0000f8e3c3f */
[----:B------:R-:W-:Y:S01]  /*f4c0*/  VOTEU.ANY UP1, P0 ;  /* 0x00000000003f7886 */ /* 0x000fe20000020100 */
[----:B------:R-:W-:-:S04]  /*f4d0*/  PLOP3.LUT P0, PT, PT, PT, UP1, 0x80, 0x0 ;  /* 0x000000000000781c */ /* 0x000fc80003f0f018 */
[----:B------:R-:W-:Y:S02]  /*f4e0*/  @!UP1 UIADD3 UR5, UR5, 0x1, URZ ;  /* 0x0000000105059890 */ /* 0x000fe4000fffe03f */
[----:B------:R-:W-:-:S07]  /*f4f0*/  UISETP.GE.AND UP1, UPT, UR4, URZ, UPT ;  /* 0x0000003f0400728c */ /* 0x000fce000bf26270 */
[----:B------:R-:W-:-:S05]  /*f500*/  @!P0 IMAD.IADD R0, R0, 0x1, -R9 ;  /* 0x0000000100008824 */ /* 0x000fca00078e0a09 */
[----:B------:R-:W-:-:S13]  /*f510*/  ISETP.GE.U32.AND P0, PT, R0, R9, PT ;  /* 0x000000090000720c */ /* 0x000fda0003f06070 */
[----:B------:R-:W-:-:S05]  /*f520*/  VOTEU.ANY UP0, P0 ;  /* 0x00000000003f7886 */ /* 0x000fca0000000100 */
[----:B------:R-:W-:Y:S02]  /*f530*/  @UP0 UIADD3 UR5, UR5, 0x1, URZ ;  /* 0x0000000105050890 */ /* 0x000fe4000fffe03f */
[----:B------:R-:W-:Y:S02]  /*f540*/  UISETP.NE.AND UP0, UPT, UR9, URZ, UPT ;  /* 0x0000003f0900728c */ /* 0x000fe4000bf05270 */
[----:B------:R-:W-:-:S09]  /*f550*/  @!UP1 UIADD3 UR5, -UR5, URZ, URZ ;  /* 0x0000003f05059290 */ /* 0x000fd2000fffe13f */
[----:B------:R-:W-:-:S04]  /*f560*/  @!UP0 ULOP3.LUT UR5, URZ, UR9, URZ, 0x33, !UPT ;  /* 0x000000093f058292 */ /* 0x000fc8000f8e333f */
[----:B------:R-:W-:Y:S02]  /*f570*/  ULOP3.LUT UR4, URZ, UR5, URZ, 0x33, !UPT ;  /* 0x000000053f047292 */ /* 0x000fe4000f8e333f */
[----:B------:R-:W-:Y:S02]  /*f580*/  IMAD R18, R3, UR5, R18 ;  /* 0x0000000503127c24 */ /* 0x000fe4000f8e0212 */
[----:B------:R-:W-:Y:S01]  /*f590*/  UIADD3 UR4, UR7, UR4, URZ ;  /* 0x0000000407047290 */ /* 0x000fe2000fffe03f */
[----:B------:R-:W-:Y:S11]  /*f5a0*/  BRA `(.L_x_1528) ;  /* 0x0000000000107947 */ /* 0x000ff60003800000 */
.L_x_1523:
[----:B------:R-:W1:Y:S01]  /*f5b0*/  LDC R19, c[0x0][0xc3c] ;  /* 0x00030f00ff137b82 */ /* 0x000e620000000800 */
[----:B------:R-:W-:Y:S01]  /*f5c0*/  IMAD.MOV.U32 R16, RZ, RZ, R7 ;  /* 0x000000ffff107224 */ /* 0x000fe200078e0007 */
[----:B------:R-:W-:Y:S01]  /*f5d0*/  UMOV UR4, URZ ;  /* 0x0000003f00047c82 */ /* 0x000fe20008000000 */
[----:B------:R-:W-:-:S07]  /*f5e0*/  IMAD.MOV.U32 R18, RZ, RZ, RZ ;  /* 0x000000ffff127224 */ /* 0x000fce00078e00ff */
.L_x_1528:
[----:B------:R-:W-:Y:S01]  /*f5f0*/  ISETP.NE.AND P0, PT, R5, RZ, PT ;  /* 0x000000ff0500720c */ /* 0x000fe20003f05270 */
[----:B------:R-:W-:-:S12]  /*f600*/  IMAD.U32 R17, RZ, RZ, UR4 ;  /* 0x00000004ff117e24 */ /* 0x000fd8000f8e00ff */
[----:B------:R-:W2:Y:S01]  /*f610*/  @!P0 S2R R3, SR_CgaCtaId ;  /* 0x0000000000038919 */ /* 0x000ea20000008800 */
[----:B------:R-:W-:-:S04]  /*f620*/  @!P0 MOV R0, 0x400 ;  /* 0x0000040000008802 */ /* 0x000fc80000000f00 */
[----:B--2---:R-:W-:-:S05]  /*f630*/  @!P0 LEA R0, R3, R0, 0x18 ;  /* 0x0000000003008211 */ /* 0x004fca00078ec0ff */
[----:B-1----:R1:W-:Y:S01]  /*f640*/  @!P0 STS.128 [R0+0x284d0], R16 ;  /* 0x0284d01000008388 */ /* 0x0023e20000000c00 */
[----:B------:R-:W-:Y:S06]  /*f650*/  BAR.ARV 0x5, 0x180 ;  /* 0x0146000000007b1d */ /* 0x000fec0000002000 */
.L_x_1521:
[----:B------:R2:W-:Y:S01]  /*f660*/  STL [R1+0x4], RZ ;  /* 0x000004ff01007387 */ /* 0x0005e20000100800 */
[----:B------:R-:W-:Y:S01]  /*f670*/  ULDC UR5, c[0x0][0xc3c] ;  /* 0x00030f0000057ab9 */ /* 0x000fe20000000800 */
[----:B------:R-:W-:Y:S01]  /*f680*/  IMAD.MOV.U32 R24, RZ, RZ, 0x1 ;  /* 0x00000001ff187424 */ /* 0x000fe200078e00ff */
[----:B------:R-:W-:Y:S01]  /*f690*/  ISETP.GE.AND P0, PT, R19, UR5, PT ;  /* 0x0000000513007c0c */ /* 0x000fe2000bf06270 */
[----:B------:R-:W-:-:S12]  /*f6a0*/  IMAD.MOV.U32 R23, RZ, RZ, RZ ;  /* 0x000000ffff177224 */ /* 0x000fd800078e00ff */
[----:B--2---:R-:W-:Y:S05]  /*f6b0*/  @P0 BRA `(.L_x_1529) ;  /* 0x00000050004c0947 */ /* 0x004fea0003800000 */
[----:B------:R-:W2:Y:S01]  /*f6c0*/  S2R R10, SR_TID.X ;  /* 0x00000000000a7919 */ /* 0x000ea20000002100 */
[----:B------:R-:W3:Y:S01]  /*f6d0*/  S2UR UR5, SR_CgaCtaId ;  /* 0x00000000000579c3 */ /* 0x000ee20000008800 */
[----:B------:R-:W-:Y:S01]  /*f6e0*/  MOV R22, 0x400 ;  /* 0x0000040000167802 */ /* 0x000fe20000000f00 */
[----:B------:R-:W-:Y:S01]  /*f6f0*/  IMAD.MOV.U32 R36, RZ, RZ, 0x40 ;  /* 0x00000040ff247424 */ /* 0x000fe200078e00ff */
[----:B------:R4:W-:Y:S01]  /*f700*/  STL [R1+0x4], RZ ;  /* 0x000004ff01007387 */ /* 0x0009e20000100800 */
[----:B------:R-:W-:Y:S01]  /*f710*/  IMAD.MOV.U32 R34, RZ, RZ, 0x20 ;  /* 0x00000020ff227424 */ /* 0x000fe200078e00ff */
[----:B------:R-:W-:Y:S01]  /*f720*/  ULOP3.LUT UR43, UR42, 0x2, URZ, 0xfc, !UPT ;  /* 0x000000022a2b7892 */ /* 0x000fe2000f8efc3f */
[----:B------:R-:W-:Y:S01]  /*f730*/  IMAD.MOV.U32 R24, RZ, RZ, 0x1 ;  /* 0x00000001ff187424 */ /* 0x000fe200078e00ff */
[----:B------:R-:W-:Y:S01]  /*f740*/  ULOP3.LUT UR44, UR42, 0x1, URZ, 0xfc, !UPT ;  /* 0x000000012a2c7892 */ /* 0x000fe2000f8efc3f */
[----:B------:R-:W-:Y:S01]  /*f750*/  IMAD.MOV.U32 R23, RZ, RZ, RZ ;  /* 0x000000ffff177224 */ /* 0x000fe200078e00ff */
[----:B------:R-:W-:Y:S01]  /*f760*/  ULDC UR45, c[0x0][0xc] ;  /* 0x00000300002d7ab9 */ /* 0x000fe20000000800 */
[----:B---3--:R-:W-:-:S05]  /*f770*/  IMAD.U32 R31, RZ, RZ, UR5 ;  /* 0x00000005ff1f7e24 */ /* 0x008fca000f8e00ff */
[----:B------:R-:W-:Y:S01]  /*f780*/  LEA R22, R31, R22, 0x18 ;  /* 0x000000161f167211 */ /* 0x000fe200078ec0ff */
[C---:B--2---:R-:W-:Y:S01]  /*f790*/  IMAD.SHL.U32 R4, R10.reuse, 0x40, RZ ;  /* 0x000000400a047824 */ /* 0x044fe200078e00ff */
[C---:B------:R-:W-:Y:S01]  /*f7a0*/  LOP3.LUT R9, R10.reuse, 0x7f, RZ, 0xc0, !PT ;  /* 0x0000007f0a097812 */ /* 0x040fe200078ec0ff */
[C---:B------:R-:W-:Y:S01]  /*f7b0*/  IMAD.SHL.U32 R35, R10.reuse, 0x80, RZ ;  /* 0x000000800a237824 */ /* 0x040fe200078e00ff */
[C---:B------:R-:W-:Y:S01]  /*f7c0*/  LOP3.LUT P0, RZ, R10.reuse, 0x4, RZ, 0xc0, !PT ;  /* 0x000000040aff7812 */ /* 0x040fe2000780c0ff */
[----:B------:R-:W-:Y:S01]  /*f7d0*/  IMAD.SHL.U32 R6, R10, 0x8, RZ ;  /* 0x000000080a067824 */ /* 0x000fe200078e00ff */
[----:B-1----:R-:W-:Y:S01]  /*f7e0*/  LOP3.LUT R0, R4, 0x180, RZ, 0xc0, !PT ;  /* 0x0000018004007812 */ /* 0x002fe200078ec0ff */
[----:B------:R-:W-:Y:S01]  /*f7f0*/  IMAD.SHL.U32 R8, R10, 0x2, RZ ;  /* 0x000000020a087824 */ /* 0x000fe200078e00ff */
[----:B------:R-:W-:Y:S02]  /*f800*/  SHF.R.U32.HI R2, RZ, 0x5, R9 ;  /* 0x00000005ff027819 */ /* 0x000fe40000011609 */
[----:B------:R-:W-:-:S02]  /*f810*/  LOP3.LUT R3, R35, 0x380, RZ, 0xc0, !PT ;  /* 0x0000038023037812 */ /* 0x000fc400078ec0ff */
[----:B------:R-:W-:Y:S01]  /*f820*/  LOP3.LUT R5, R0, 0x10, R10, 0xf8, !PT ;  /* 0x0000001000057812 */ /* 0x000fe200078ef80a */
[----:B------:R-:W-:Y:S01]  /*f830*/  IMAD.SHL.U32 R0, R10, 0x10, RZ ;  /* 0x000000100a007824 */ /* 0x000fe200078e00ff */
[----:B------:R-:W-:Y:S01]  /*f840*/  LOP3.LUT R7, R4, 0x40, RZ, 0xc0, !PT ;  /* 0x0000004004077812 */ /* 0x000fe200078ec0ff */
[----:B------:R-:W-:Y:S01]  /*f850*/  IMAD R3, R2, 0x10, R3 ;  /* 0x0000001002037824 */ /* 0x000fe200078e0203 */
[----:B------:R-:W-:Y:S02]  /*f860*/  LOP3.LUT R6, R5, 0x30, R6, 0x78, !PT ;  /* 0x0000003005067812 */ /* 0x000fe400078e7806 */
[----:B------:R-:W-:Y:S01]  /*f870*/  LOP3.LUT R5, R0, 0x3f0, RZ, 0xc0, !PT ;  /* 0x000003f000057812 */ /* 0x000fe200078ec0ff */
[----:B------:R-:W-:Y:S01]  /*f880*/  IMAD R7, R2, 0x400, R7 ;  /* 0x0000040002077824 */ /* 0x000fe200078e0207 */
[----:B------:R-:W-:Y:S02]  /*f890*/  LOP3.LUT R2, R3, 0x70, R0, 0x78, !PT ;  /* 0x0000007003027812 */ /* 0x000fe400078e7800 */
[----:B------:R-:W-:-:S02]  /*f8a0*/  LOP3.LUT R5, R5, 0x70, R8, 0x78, !PT ;  /* 0x0000007005057812 */ /* 0x000fc400078e7808 */
[----:B------:R-:W-:Y:S02]  /*f8b0*/  LOP3.LUT R35, R2, 0xc00, R35, 0xf8, !PT ;  /* 0x00000c0002237812 */ /* 0x000fe400078ef823 */
[----:B------:R-:W-:Y:S02]  /*f8c0*/  SHF.R.U32.HI R2, RZ, 0x3, R9 ;  /* 0x00000003ff027819 */ /* 0x000fe40000011609 */
[----:B------:R-:W-:Y:S02]  /*f8d0*/  LOP3.LUT R32, R5, 0x400, R0, 0xf8, !PT ;  /* 0x0000040005207812 */ /* 0x000fe400078ef800 */
[----:B------:R-:W-:Y:S02]  /*f8e0*/  LOP3.LUT R33, R4, 0x200, RZ, 0xc0, !PT ;  /* 0x0000020004217812 */ /* 0x000fe400078ec0ff */
[----:B------:R-:W-:Y:S01]  /*f8f0*/  LOP3.LUT R28, R0, 0x70, RZ, 0xc0, !PT ;  /* 0x00000070001c7812 */ /* 0x000fe200078ec0ff */
[----:B------:R-:W-:Y:S01]  /*f900*/  IMAD.IADD R37, R22, 0x1, R32 ;  /* 0x0000000116257824 */ /* 0x000fe200078e0220 */
[----:B------:R-:W-:-:S02]  /*f910*/  LOP3.LUT R2, R2, 0x70, R0, 0xf8, !PT ;  /* 0x0000007002027812 */ /* 0x000fc400078ef800 */
[----:B------:R-:W-:Y:S02]  /*f920*/  IADD3 R33, R6, R7, R33 ;  /* 0x0000000706217210 */ /* 0x000fe40007ffe021 */
[----:B------:R-:W-:Y:S02]  /*f930*/  SEL R36, R36, 0xffffffc0, !P0 ;  /* 0xffffffc024247807 */ /* 0x000fe40004000000 */
[----:B------:R-:W-:Y:S02]  /*f940*/  SEL R34, R34, 0xffffffe0, !P0 ;  /* 0xffffffe022227807 */ /* 0x000fe40004000000 */
[----:B----4-:R-:W-:-:S07]  /*f950*/  LOP3.LUT R0, R28, 0x80, RZ, 0xfc, !PT ;  /* 0x000000801c007812 */ /* 0x010fce00078efcff */
.L_x_1610:
[----:B-1----:R-:W1:Y:S08]  /*f960*/  LDC.64 R4, c[0x0][0xa18] ;  /* 0x00028600ff047b82 */ /* 0x002e700000000a00 */
[----:B--2---:R-:W2:Y:S08]  /*f970*/  LDC.64 R2, c[0x0][0xa28] ;  /* 0x00028a00ff027b82 */ /* 0x004eb00000000a00 */
[----:B------:R-:W3:Y:S01]  /*f980*/  LDC.64 R8, c[0x0][0xa00] ;  /* 0x00028000ff087b82 */ /* 0x000ee20000000a00 */
[----:B-1----:R-:W-:-:S04]  /*f990*/  ISETP.NE.U32.AND P1, PT, R4, RZ, PT ;  /* 0x000000ff0400720c */ /* 0x002fc80003f25070 */
[----:B------:R-:W-:Y:S02]  /*f9a0*/  ISETP.NE.AND.EX P2, PT, R5, RZ, PT, P1 ;  /* 0x000000ff0500720c */ /* 0x000fe40003f45310 */
[----:B--2---:R-:W-:-:S04]  /*f9b0*/  ISETP.NE.U32.AND P0, PT, R2, RZ, PT ;  /* 0x000000ff0200720c */ /* 0x004fc80003f05070 */
[----:B------:R-:W-:Y:S02]  /*f9c0*/  ISETP.NE.AND.EX P0, PT, R3, RZ, PT, P0 ;  /* 0x000000ff0300720c */ /* 0x000fe40003f05300 */
[----:B------:R-:W1:Y:S08]  /*f9d0*/  LDC.64 R2, c[0x0][0xa00] ;  /* 0x00028000ff027b82 */ /* 0x000e700000000a00 */
[----:B------:R-:W2:Y:S08]  /*f9e0*/  @P2 LDC.64 R6, c[0x0][0xa18] ;  /* 0x00028600ff062b82 */ /* 0x000eb00000000a00 */
[----:B------:R-:W4:Y:S01]  /*f9f0*/  @P0 LDC.64 R4, c[0x0][0xa28] ;  /* 0x00028a00ff040b82 */ /* 0x000f220000000a00 */
[----:B-1----:R-:W-:-:S04]  /*fa00*/  ISETP.NE.U32.AND P1, PT, R2, RZ, PT ;  /* 0x000000ff0200720c */ /* 0x002fc80003f25070 */
[----:B------:R-:W-:Y:S01]  /*fa10*/  ISETP.NE.AND.EX P3, PT, R3, RZ, PT, P1 ;  /* 0x000000ff0300720c */ /* 0x000fe20003f65310 */
[----:B--2---:R-:W-:-:S04]  /*fa20*/  @P2 IMAD.WIDE R2, R19, 0x4, R6 ;  /* 0x0000000413022825 */ /* 0x004fc800078e0206 */
[----:B------:R-:W-:Y:S01]  /*fa30*/  IMAD.MOV.U32 R17, RZ, RZ, RZ ;  /* 0x000000ffff117224 */ /* 0x000fe200078e00ff */
[----:B------:R3:W2:Y:S01]  /*fa40*/  @P2 LDG.E R0, desc[UR54][R2.64] ;  /* 0x0000003602002981 */ /* 0x0006a2000c1e1900 */
[----:B----4-:R-:W-:-:S06]  /*fa50*/  @P0 IMAD.WIDE R4, R19, 0x4, R4 ;  /* 0x0000000413040825 */ /* 0x010fcc00078e0204 */
[----:B------:R1:W5:Y:S01]  /*fa60*/  @P0 LDG.E R4, desc[UR54][R4.64] ;  /* 0x0000003604040981 */ /* 0x000362000c1e1900 */
[----:B---3--:R-:W-:Y:S01]  /*fa70*/  IMAD.WIDE R2, R19, 0x4, R8 ;  /* 0x0000000413027825 */ /* 0x008fe200078e0208 */
[----:B------:R-:W-:-:S04]  /*fa80*/  LOP3.LUT R29, R29, 0xffffffdf, RZ, 0xc0, !PT ;  /* 0xffffffdf1d1d7812 */ /* 0x000fc800078ec0ff */
[----:B------:R1:W5:Y:S01]  /*fa90*/  @P3 LDG.E R17, desc[UR54][R2.64] ;  /* 0x0000003602113981 */ /* 0x000362000c1e1900 */
[----:B------:R-:W-:Y:S02]  /*faa0*/  @P3 LOP3.LUT R29, R29, 0x20, RZ, 0xfc, !PT ;  /* 0x000000201d1d3812 */ /* 0x000fe400078efcff */
[----:B--2---:R-:W-:Y:S01]  /*fab0*/  @P2 R2UR UR37, R0 ;  /* 0x00000000002522ca */ /* 0x004fe200000e0000 */
[----:B01----:R-:W-:-:S14]  /*fac0*/  @P2 BRA `(.L_x_1530) ;  /* 0x00000000001c2947 */ /* 0x003fdc0003800000 */
[----:B------:R-:W-:Y:S01]  /*fad0*/  ULDC UR37, c[0x0][0x288] ;  /* 0x0000a20000257ab9 */ /* 0x000fe20000000800 */
[----:B------:R-:W-:Y:S05]  /*fae0*/  @!P3 BRA `(.L_x_1530) ;  /* 0x000000000014b947 */ /* 0x000fea0003800000 */
[----:B------:R-:W2:Y:S04]  /*faf0*/  LDG.E R5, desc[UR54][R2.64] ;  /* 0x0000003602057981 */ /* 0x000ea8000c1e1900 */
[----:B------:R-:W3:Y:S01]  /*fb00*/  LDG.E R0, desc[UR54][R2.64+0x4] ;  /* 0x0000043602007981 */ /* 0x000ee2000c1e1900 */
[----:B--2---:R-:W-:Y:S02]  /*fb10*/  R2UR UR5, R5 ;  /* 0x00000000050572ca */ /* 0x004fe400000e0000 */
[----:B---3--:R-:W-:-:S13]  /*fb20*/  R2UR UR37, R0 ;  /* 0x00000000002572ca */ /* 0x008fda00000e0000 */
[----:B------:R-:W-:-:S12]  /*fb30*/  UIADD3 UR37, -UR5, UR37, URZ ;  /* 0x0000002505257290 */ /* 0x000fd8000fffe13f */
.L_x_1530:
[----:B------:R-:W-:Y:S01]  /*fb40*/  ULDC.64 UR6, c[0x0][0x418] ;  /* 0x0001060000067ab9 */ /* 0x000fe20000000a00 */
[----:B------:R-:W-:Y:S01]  /*fb50*/  UMOV UR36, URZ ;  /* 0x0000003f00247c82 */ /* 0x000fe20008000000 */
[----:B------:R-:W-:Y:S01]  /*fb60*/  UISETP.NE.U32.AND UP0, UPT, UR6, URZ, UPT ;  /* 0x0000003f0600728c */ /* 0x000fe2000bf05070 */
[----:B-----5:R-:W-:Y:S01]  /*fb70*/  @P0 R2UR UR36, R4 ;  /* 0x00000000042402ca */ /* 0x020fe200000e0000 */
[----:B------:R-:W-:Y:S01]  /*fb80*/  ULDC UR5, c[0x0][0x424] ;  /* 0x0001090000057ab9 */ /* 0x000fe20000000800 */
[----:B------:R-:W-:Y:S01]  /*fb90*/  ULDC UR39, c[0x0][0x2f0] ;  /* 0x0000bc0000277ab9 */ /* 0x000fe20000000800 */
[----:B------:R-:W-:-:S03]  /*fba0*/  UISETP.NE.AND.EX UP0, UPT, UR7, URZ, UPT, UP0 ;  /* 0x0000003f0700728c */ /* 0x000fc6000bf05300 */
[----:B------:R-:W-:Y:S01]  /*fbb0*/  ULDC.64 UR6, c[0x0][0xa20] ;  /* 0x0002880000067ab9 */ /* 0x000fe20000000a00 */
[----:B------:R-:W-:Y:S01]  /*fbc0*/  USEL UR5, UR5, 0x1, UP0 ;  /* 0x0000000105057887 */ /* 0x000fe20008000000 */
[----:B------:R-:W-:-:S03]  /*fbd0*/  ISETP.NE.U32.AND P0, PT, RZ, UR6, PT ;  /* 0x00000006ff007c0c */ /* 0x000fc6000bf05070 */
[----:B------:R-:W-:Y:S01]  /*fbe0*/  UIMAD UR39, UR5, UR39, URZ ;  /* 0x00000027052772a4 */ /* 0x000fe2000f8e023f */
[----:B------:R-:W-:-:S13]  /*fbf0*/  ISETP.NE.AND.EX P0, PT, RZ, UR7, PT, P0 ;  /* 0x00000007ff007c0c */ /* 0x000fda000bf05300 */
[----:B------:R-:W-:Y:S05]  /*fc00*/  @!P0 BRA `(.L_x_1531) ;  /* 0x0000000000148947 */ /* 0x000fea0003800000 */
[----:B------:R-:W1:Y:S02]  /*fc10*/  LDC.64 R2, c[0x0][0xa20] ;  /* 0x00028800ff027b82 */ /* 0x000e640000000a00 */
[----:B-1----:R-:W-:-:S06]  /*fc20*/  IMAD.WIDE R2, R19, 0x4, R2 ;  /* 0x0000000413027825 */ /* 0x002fcc00078e0202 */
[----:B------:R-:W2:Y:S02]  /*fc30*/  LDG.E R2, desc[UR54][R2.64] ;  /* 0x0000003602027981 */ /* 0x000ea4000c1e1900 */
[----:B--2---:R-:W-:Y:S01]  /*fc40*/  R2UR UR39, R2 ;  /* 0x00000000022772ca */ /* 0x004fe200000e0000 */
[----:B------:R-:W-:-:S14]  /*fc50*/  BRA `(.L_x_1532) ;  /* 0x00000000002c7947 */ /* 0x000fdc0003800000 */
.L_x_1531:
[----:B------:R-:W-:Y:S02]  /*fc60*/  ULDC.64 UR6, c[0x0][0xa08] ;  /* 0x0002820000067ab9 */ /* 0x000fe40000000a00 */
[----:B------:R-:W-:-:S04]  /*fc70*/  ISETP.NE.U32.AND P0, PT, RZ, UR6, PT ;  /* 0x00000006ff007c0c */ /* 0x000fc8000bf05070 */
[----:B------:R-:W-:-:S13]  /*fc80*/  ISETP.NE.AND.EX P0, PT, RZ, UR7, PT, P0 ;  /* 0x00000007ff007c0c */ /* 0x000fda000bf05300 */
[----:B------:R-:W-:Y:S05]  /*fc90*/  @!P0 BRA `(.L_x_1532) ;  /* 0x00000000001c8947 */ /* 0x000fea0003800000 */
[----:B------:R-:W1:Y:S02]  /*fca0*/  LDC.64 R2, c[0x0][0xa08] ;  /* 0x00028200ff027b82 */ /* 0x000e640000000a00 */
[----:B-1----:R-:W-:-:S05]  /*fcb0*/  IMAD.WIDE R2, R19, 0x4, R2 ;  /* 0x0000000413027825 */ /* 0x002fca00078e0202 */
[----:B------:R-:W2:Y:S04]  /*fcc0*/  LDG.E R4, desc[UR54][R2.64] ;  /* 0x0000003602047981 */ /* 0x000ea8000c1e1900 */
[----:B------:R-:W3:Y:S01]  /*fcd0*/  LDG.E R0, desc[UR54][R2.64+0x4] ;  /* 0x0000043602007981 */ /* 0x000ee2000c1e1900 */
[----:B--2---:R-:W-:Y:S02]  /*fce0*/  R2UR UR39, R4 ;  /* 0x00000000042772ca */ /* 0x004fe400000e0000 */
[----:B---3--:R-:W-:-:S13]  /*fcf0*/  R2UR UR5, R0 ;  /* 0x00000000000572ca */ /* 0x008fda00000e0000 */
[----:B------:R-:W-:-:S12]  /*fd00*/  UIADD3 UR39, -UR39, UR5, URZ ;  /* 0x0000000527277290 */ /* 0x000fd8000fffe13f */
.L_x_1532:
[----:B------:R-:W-:Y:S01]  /*fd10*/  ULDC UR5, c[0x0][0x448] ;  /* 0x0001120000057ab9 */ /* 0x000fe20000000800 */
[----:B------:R-:W-:Y:S02]  /*fd20*/  USHF.L.U32 UR38, UR4, 0x7, URZ ;  /* 0x0000000704267899 */ /* 0x000fe4000800063f */
[----:B------:R-:W-:Y:S02]  /*fd30*/  UISETP.NE.AND UP0, UPT, UR5, 0x1, UPT ;  /* 0x000000010500788c */ /* 0x000fe4000bf05270 */
[----:B------:R-:W-:Y:S01]  /*fd40*/  UIADD3 UR8, UR38, 0x7f, URZ ;  /* 0x0000007f26087890 */ /* 0x000fe2000fffe03f */
[----:B------:R-:W-:Y:S01]  /*fd50*/  ULDC.64 UR4, c[0x0][0x9e0] ;  /* 0x0002780000047ab9 */ /* 0x000fe20000000a00 */
[----:B------:R-:W-:Y:S02]  /*fd60*/  UP2UR UR46, UPR, URZ, 0x1 ;  /* 0x000000013f2e7883 */ /* 0x000fe40008000000 */
[----:B------:R-:W-:-:S05]  /*fd70*/  UIADD3 UR39, -UR36, UR39, URZ ;  /* 0x0000002724277290 */ /* 0x000fca000fffe13f */
[----:B------:R-:W-:Y:S01]  /*fd80*/  @UP0 ULDC UR6, c[0x0][0x44c] ;  /* 0x0001130000060ab9 */ /* 0x000fe20000000800 */
[----:B------:R-:W-:Y:S01]  /*fd90*/  @UP0 ULDC UR10, c[0x0][0x450] ;  /* 0x00011400000a0ab9 */ /* 0x000fe20000000800 */
[----:B------:R-:W-:Y:S02]  /*fda0*/  UIMAD.WIDE.U32 UR6, UR8, UR6, URZ ;  /* 0x00000006080672a5 */ /* 0x000fe4000f8e003f */
[----:B------:R-:W-:Y:S02]  /*fdb0*/  UIADD3 UR9, UR39, 0x1, -UR37 ;  /* 0x0000000127097890 */ /* 0x000fe4000fffe825 */
[----:B------:R-:W-:Y:S02]  /*fdc0*/  @UP0 USHF.R.U32.HI UR8, URZ, UR10, UR7 ;  /* 0x0000000a3f080299 */ /* 0x000fe40008011607 */
[----:B------:R-:W-:Y:S02]  /*fdd0*/  UISETP.GE.AND UP0, UPT, UR5, 0x1, UPT ;  /* 0x000000010500788c */ /* 0x000fe4000bf06270 */
[----:B------:R-:W-:-:S04]  /*fde0*/  UIADD3 UR9, UR9, UR8, URZ ;  /* 0x0000000809097290 */ /* 0x000fc8000fffe03f */
[----:B------:R-:W-:Y:S01]  /*fdf0*/  PLOP3.LUT P1, PT, PT, PT, UP0, 0x80, 0x0 ;  /* 0x000000000000781c */ /* 0x000fe20003f2f008 */
[----:B------:R-:W-:-:S12]  /*fe00*/  UIADD3 UR4, UR9, UR4, URZ ;  /* 0x0000000409047290 */ /* 0x000fd8000fffe03f */
[----:B------:R-:W-:Y:S05]  /*fe10*/  @!P1 BRA `(.L_x_1533) ;  /* 0x0000000000449947 */ /* 0x000fea0003800000 */
        /* <DEDUP_REMOVED lines=10> */
.L_x_1534:
[----:B------:R-:W-:-:S11]  /*fec0*/  UISETP.NE.AND UP0, UPT, UR5, 0x1, UPT ;  /* 0x000000010500788c */ /* 0x000fd6000bf05270 */
[----:B------:R-:W-:Y:S02]  /*fed0*/  @UP0 ULDC.64 UR10, c[0x0][0x9e8] ;  /* 0x00027a00000a0ab9 */ /* 0x000fe40000000a00 */
[----:B------:R-:W-:-:S04]  /*fee0*/  UIMAD.WIDE.U32 UR6, UR8, UR10, URZ ;  /* 0x0000000a080672a5 */ /* 0x000fc8000f8e003f */
[----:B------:R-:W-:-:S12]  /*fef0*/  @UP0 USHF.R.U32.HI UR8, URZ, UR11, UR7 ;  /* 0x0000000b3f080299 */ /* 0x000fd80008011607 */
.L_x_1535:
[----:B------:R-:W-:-:S04]  /*ff00*/  UIMAD UR8, UR8, UR5, UR5 ;  /* 0x00000005080872a4 */ /* 0x000fc8000f8e0205 */
[----:B------:R-:W-:-:S04]  /*ff10*/  UISETP.LT.AND UP0, UPT, UR4, UR8, UPT ;  /* 0x000000080400728c */ /* 0x000fc8000bf01270 */
[----:B------:R-:W-:-:S12]  /*ff20*/  USEL UR4, UR4, UR8, UP0 ;  /* 0x0000000804047287 */ /* 0x000fd80008000000 */
.L_x_1533:
[----:B------:R-:W-:Y:S02]  /*ff30*/  UISETP.NE.AND UP0, UPT, UR46, URZ, UPT ;  /* 0x0000003f2e00728c */ /* 0x000fe4000bf05270 */
[----:B------:R-:W-:Y:S02]  /*ff40*/  UIADD3 UR8, UR39, 0x3f, URZ ;  /* 0x0000003f27087890 */ /* 0x000fe4000fffe03f */
[----:B------:R-:W-:Y:S02]  /*ff50*/  UIADD3 UR9, UR4, 0x3f, URZ ;  /* 0x0000003f04097890 */ /* 0x000fe4000fffe03f */
[----:B------:R-:W-:Y:S02]  /*ff60*/  USHF.R.S32.HI UR4, URZ, 0x1f, UR8 ;  /* 0x0000001f3f047899 */ /* 0x000fe40008011408 */
[----:B------:R-:W-:Y:S02]  /*ff70*/  USHF.R.S32.HI UR10, URZ, 0x1f, UR9 ;  /* 0x0000001f3f0a7899 */ /* 0x000fe40008011409 */
[----:B------:R-:W-:Y:S01]  /*ff80*/  ULEA.HI UR4, UR4, UR8, URZ, 0x6 ;  /* 0x0000000804047291 */ /* 0x000fe2000f8f303f */
[----:B------:R-:W-:Y:S01]  /*ff90*/  @UP0 ULDC UR6, c[0x0][0x44c] ;  /* 0x0001130000060ab9 */ /* 0x000fe20000000800 */
[----:B------:R-:W-:-:S02]  /*ffa0*/  ULEA.HI UR10, UR10, UR9, URZ, 0x6 ;  /* 0x000000090a0a7291 */ /* 0x000fc4000f8f303f */
[----:B------:R-:W-:Y:S01]  /*ffb0*/  UIMAD.WIDE.U32 UR6, UR38, UR6, URZ ;  /* 0x00000006260672a5 */ /* 0x000fe2000f8e003f */
[----:B------:R-:W-:Y:S01]  /*ffc0*/  @UP0 ULDC UR9, c[0x0][0x450] ;  /* 0x0001140000090ab9 */ /* 0x000fe20000000800 */
[----:B------:R-:W-:Y:S02]  /*ffd0*/  UMOV UR8, UR38 ;  /* 0x0000002600087c82 */ /* 0x000fe40008000000 */
[----:B------:R-:W-:Y:S02]  /*ffe0*/  @UP0 USHF.R.U32.HI UR8, URZ, UR9, UR7 ;  /* 0x000000093f080299 */ /* 0x000fe40008011607 */
[----:B------:R-:W-:Y:S02]  /*fff0*/  USHF.R.S32.HI UR4, URZ, 0x6, UR4 ;  /* 0x000000063f047899 */ /* 0x000fe40008011404 */
[----:B------:R-:W-:Y:S02]  /*10000*/  USHF.R.S32.HI UR10, URZ, 0x6, UR10 ;  /* 0x000000063f0a7899 */ /* 0x000fe4000801140a */
[----:B------:R-:W-:-:S02]  /*10010*/  UIADD3 UR6, UR8, UR39, -UR37 ;  /* 0x0000002708067290 */ /* 0x000fc4000fffe825 */
[----:B------:R-:W-:Y:S01]  /*10020*/  UISETP.LT.AND UP0, UPT, UR4, UR10, UPT ;  /* 0x0000000a0400728c */ /* 0x000fe2000bf01270 */
[----:B------:R-:W-:-:S03]  /*10030*/  ULDC UR8, c[0x0][0x9dc] ;  /* 0x0002770000087ab9 */ /* 0x000fc60000000800 */
[----:B------:R-:W-:Y:S02]  /*10040*/  USEL UR40, UR4, UR10, UP0 ;  /* 0x0000000a04287287 */ /* 0x000fe40008000000 */
[----:B------:R-:W-:Y:S01]  /*10050*/  UIADD3 UR8, UR6, -UR8, URZ ;  /* 0x8000000806087290 */ /* 0x000fe2000fffe03f */
[----:B------:R-:W-:Y:S11]  /*10060*/  @!P1 BRA `(.L_x_1536) ;  /* 0x0000000000489947 */ /* 0x000ff60003800000 */
[----:B------:R-:W-:Y:S02]  /*10070*/  UMOV UR4, UR6 ;  /* 0x0000000600047c82 */ /* 0x000fe40008000000 */
        /* <DEDUP_REMOVED lines=10> */
.L_x_1537:
[----:B------:R-:W-:-:S11]  /*10120*/  UISETP.NE.AND UP0, UPT, UR5, 0x1, UPT ;  /* 0x000000010500788c */ /* 0x000fd6000bf05270 */
[----:B------:R-:W-:Y:S02]  /*10130*/  @UP0 ULDC.64 UR10, c[0x0][0x9e8] ;  /* 0x00027a00000a0ab9 */ /* 0x000fe40000000a00 */
[----:B------:R-:W-:-:S04]  /*10140*/  UIMAD.WIDE.U32 UR6, UR4, UR10, URZ ;  /* 0x0000000a040672a5 */ /* 0x000fc8000f8e003f */
[----:B------:R-:W-:-:S12]  /*10150*/  @UP0 USHF.R.U32.HI UR4, URZ, UR11, UR7 ;  /* 0x0000000b3f040299 */ /* 0x000fd80008011607 */
.L_x_1538:
[----:B------:R-:W-:-:S04]  /*10160*/  UIMAD UR4, UR4, UR5, URZ ;  /* 0x00000005040472a4 */ /* 0x000fc8000f8e023f */
[----:B------:R-:W-:-:S04]  /*10170*/  UISETP.LT.AND UP0, UPT, UR8, UR4, UPT ;  /* 0x000000040800728c */ /* 0x000fc8000bf01270 */
[----:B------:R-:W-:-:S12]  /*10180*/  USEL UR8, UR8, UR4, !UP0 ;  /* 0x0000000408087287 */ /* 0x000fd8000c000000 */
.L_x_1536:
        /* <DEDUP_REMOVED lines=9> */
[----:B------:R-:W1:Y:S02]  /*10220*/  S2R R0, SR_TID.X ;  /* 0x0000000000007919 */ /* 0x000e640000002100 */
[----:B-1----:R-:W-:-:S04]  /*10230*/  LOP3.LUT R0, R0, 0x7f, RZ, 0xc0, !PT ;  /* 0x0000007f00007812 */ /* 0x002fc800078ec0ff */
[----:B------:R-:W-:-:S13]  /*10240*/  ISETP.NE.AND P0, PT, R0, RZ, PT ;  /* 0x000000ff0000720c */ /* 0x000fda0003f05270 */
[----:B------:R-:W-:Y:S05]  /*10250*/  @P0 BRA `(.L_x_1541) ;  /* 0x0000003800600947 */ /* 0x000fea0003800000 */
[----:B------:R-:W1:Y:S01]  /*10260*/  S2R R5, SR_LANEID ;  /* 0x0000000000057919 */ /* 0x000e620000000000 */
        /* <DEDUP_REMOVED lines=12> */
.L_x_1540:
        /* <DEDUP_REMOVED lines=9> */
[----:B------:R-:W1:Y:S01]  /*103c0*/  LDC.64 R2, c[0x4][R2] ;  /* 0x0100000002027b82 */ /* 0x000e620000000a00 */
[----:B------:R-:W-:Y:S02]  /*103d0*/  IMAD.U32 R5, RZ, RZ, UR7 ;  /* 0x00000007ff057e24 */ /* 0x000fe4000f8e00ff */
[----:B------:R-:W-:Y:S02]  /*103e0*/  IMAD.U32 R6, RZ, RZ, UR8 ;  /* 0x00000008ff067e24 */ /* 0x000fe4000f8e00ff */
[----:B------:R-:W-:-:S02]  /*103f0*/  IMAD.U32 R7, RZ, RZ, UR9 ;  /* 0x00000009ff077e24 */ /* 0x000fc4000f8e00ff */
[----:B------:R-:W-:Y:S02]  /*10400*/  IMAD.U32 R10, RZ, RZ, UR4 ;  /* 0x00000004ff0a7e24 */ /* 0x000fe4000f8e00ff */
[----:B------:R-:W-:Y:S02]  /*10410*/  IMAD.U32 R11, RZ, RZ, UR5 ;  /* 0x00000005ff0b7e24 */ /* 0x000fe4000f8e00ff */
[----:B------:R-:W-:Y:S02]  /*10420*/  IMAD.MOV.U32 R8, RZ, RZ, 0x70 ;  /* 0x00000070ff087424 */ /* 0x000fe400078e00ff */
[----:B0-----:R-:W-:Y:S02]  /*10430*/  IMAD.MOV.U32 R12, RZ, RZ, 0x1 ;  /* 0x00000001ff0c7424 */ /* 0x001fe400078e00ff */
[----:B------:R-:W-:-:S07]  /*10440*/  IMAD.MOV.U32 R13, RZ, RZ, RZ ;  /* 0x000000ffff0d7224 */ /* 0x000fce00078e00ff */
[----:B------:R-:W-:-:S07]  /*10450*/  LEPC R20, `(.L_x_1543) ;  /* 0x000000001014794e */ /* 0x000fce0000000000 */
[----:B-1----:R-:W-:Y:S05]  /*10460*/  CALL.ABS.NOINC R2 ;  /* 0x0000000002007343 */ /* 0x002fea0003c00000 */
.L_x_1543:
[----:B------:R-:W-:Y:S05]  /*10470*/  BSYNC B6 ;  /* 0x0000000000067941 */ /* 0x000fea0003800000 */
.L_x_1542:
        /* <DEDUP_REMOVED lines=22> */
.L_x_1545:
[----:B------:R-:W-:Y:S05]  /*105e0*/  BSYNC B6 ;  /* 0x0000000000067941 */ /* 0x000fea0003800000 */
.L_x_1544:
        /* <DEDUP_REMOVED lines=20> */
.L_x_1547:
[----:B------:R-:W-:Y:S05]  /*10730*/  BSYNC B6 ;  /* 0x0000000000067941 */ /* 0x000fea0003800000 */
.L_x_1546:
        /* <DEDUP_REMOVED lines=19> */
.L_x_1549:
[----:B------:R-:W-:Y:S05]  /*10870*/  BSYNC B6 ;  /* 0x0000000000067941 */ /* 0x000fea0003800000 */
.L_x_1548:
[----:B------:R-:W1:Y:S01]  /*10880*/  LDC.64 R2, c[0x0][0x9f8] ;  /* 0x00027e00ff027b82 */ /* 0x000e620000000a00 */
[----:B------:R-:W-:Y:S01]  /*10890*/  IMAD.MOV.U32 R25, RZ, RZ, R19 ;  /* 0x000000ffff197224 */ /* 0x000fe200078e0013 */
[----:B------:R-:W2:Y:S01]  /*108a0*/  S2R R20, SR_TID.X ;  /* 0x0000000000147919 */ /* 0x000ea20000002100 */
[----:B------:R-:W3:Y:S05]  /*108b0*/  S2R R21, SR_TID.X ;  /* 0x0000000000157919 */ /* 0x000eea0000002100 */
[----:B------:R-:W4:Y:S01]  /*108c0*/  LDC R10, c[0x0][0x430] ;  /* 0x00010c00ff0a7b82 */ /* 0x000f220000000800 */
[----:B------:R-:W-:-:S07]  /*108d0*/  IMAD.U32 R8, RZ, RZ, UR40 ;  /* 0x00000028ff087e24 */ /* 0x000fce000f8e00ff */
[----:B0-----:R-:W0:Y:S01]  /*108e0*/  LDC R12, c[0x0][0x2f4] ;  /* 0x0000bd00ff0c7b82 */ /* 0x001e220000000800 */
[----:B-1----:R-:W-:-:S04]  /*108f0*/  ISETP.NE.U32.AND P0, PT, R2, RZ, PT ;  /* 0x000000ff0200720c */ /* 0x002fc80003f05070 */
[----:B------:R-:W-:Y:S02]  /*10900*/  ISETP.NE.AND.EX P0, PT, R3, RZ, PT, P0 ;  /* 0x000000ff0300720c */ /* 0x000fe40003f05300 */
[----:B--2---:R-:W-:Y:S01]  /*10910*/  LOP3.LUT R20, R20, 0x7f, RZ, 0xc0, !PT ;  /* 0x0000007f14147812 */ /* 0x004fe200078ec0ff */
[----:B---3--:R-:W-:-:S03]  /*10920*/  IMAD.SHL.U32 R21, R21, 0x10, RZ ;  /* 0x0000001015157824 */ /* 0x008fc600078e00ff */
[----:B------:R-:W-:-:S07]  /*10930*/  SHF.R.U32.HI R20, RZ, 0x3, R20 ;  /* 0x00000003ff147819 */ /* 0x000fce0000011614 */
[----:B------:R-:W1:Y:S02]  /*10940*/  @P0 LDC.64 R2, c[0x0][0x9f8] ;  /* 0x00027e00ff020b82 */ /* 0x000e640000000a00 */
[----:B-1----:R-:W-:-:S05]  /*10950*/  @P0 IMAD.WIDE R2, R19, 0x4, R2 ;  /* 0x0000000413020825 */ /* 0x002fca00078e0202 */
[----:B------:R1:W2:Y:S01]  /*10960*/  @P0 LDG.E R25, desc[UR54][R2.64] ;  /* 0x0000003602190981 */ /* 0x0002a2000c1e1900 */
[----:B----4-:R-:W-:Y:S02]  /*10970*/  ISETP.NE.AND P1, PT, R10, 0x1, PT ;  /* 0x000000010a00780c */ /* 0x010fe40003f25270 */
[----:B------:R-:W-:Y:S02]  /*10980*/  LOP3.LUT R21, R20, 0x70, R21, 0xf8, !PT ;  /* 0x0000007014157812 */ /* 0x000fe400078ef815 */
[----:B------:R-:W-:Y:S02]  /*10990*/  LEA R8, R8, 0xffffffc0, 0x6 ;  /* 0xffffffc008087811 */ /* 0x000fe400078e30ff */
[----:B------:R-:W-:-:S03]  /*109a0*/  LOP3.LUT R29, R29, 0xffffffef, RZ, 0xc0, !PT ;  /* 0xffffffef1d1d7812 */ /* 0x000fc600078ec0ff */
[----:B------:R-:W-:-:S04]  /*109b0*/  IMAD.IADD R0, R21, 0x1, R8 ;  /* 0x0000000115007824 */ /* 0x000fc800078e0208 */
[----:B------:R-:W3:Y:S01]  /*109c0*/  @P1 LDC R5, c[0x0][0x434] ;  /* 0x00010d00ff051b82 */ /* 0x000ee20000000800 */
[C---:B------:R-:W-:Y:S01]  /*109d0*/  ISETP.GE.AND P0, PT, R0.reuse, UR39, PT ;  /* 0x0000002700007c0c */ /* 0x040fe2000bf06270 */
[----:B------:R-:W-:-:S06]  /*109e0*/  VIADD R0, R0, UR36 ;  /* 0x0000002400007c36 */ /* 0x000fcc0008000000 */
[----:B------:R-:W4:Y:S01]  /*109f0*/  @P1 LDC R7, c[0x0][0x438] ;  /* 0x00010e00ff071b82 */ /* 0x000f220000000800 */
[C---:B------:R-:W-:Y:S01]  /*10a00*/  ISETP.GT.U32.OR P0, PT, R21.reuse, 0x3f, P0 ;  /* 0x0000003f1500780c */ /* 0x040fe20000704470 */
[----:B------:R-:W-:Y:S01]  /*10a10*/  IMAD.MOV.U32 R9, RZ, RZ, R0 ;  /* 0x000000ffff097224 */ /* 0x000fe200078e0000 */
[----:B------:R-:W-:Y:S02]  /*10a20*/  ISETP.GT.U32.AND P3, PT, R21, 0x3f, PT ;  /* 0x0000003f1500780c */ /* 0x000fe40003f64070 */
[----:B------:R-:W-:-:S09]  /*10a30*/  @P1 LOP3.LUT R29, R29, 0x10, RZ, 0xfc, !PT ;  /* 0x000000101d1d1812 */ /* 0x000fd200078efcff */
[----:B-1----:R-:W1:Y:S01]  /*10a40*/  @!P0 LDC.64 R2, c[0x0][0x428] ;  /* 0x00010a00ff028b82 */ /* 0x002e620000000a00 */
[----:B---3--:R-:W-:-:S05]  /*10a50*/  @P1 IMAD.HI.U32 R4, R0, R5, RZ ;  /* 0x0000000500041227 */ /* 0x008fca00078e00ff */
[----:B----4-:R-:W-:Y:S02]  /*10a60*/  @P1 SHF.R.U32.HI R9, RZ, R7, R4 ;  /* 0x00000007ff091219 */ /* 0x010fe40000011604 */
[----:B------:R-:W3:Y:S02]  /*10a70*/  @!P0 LDC.64 R4, c[0x0][0x418] ;  /* 0x00010600ff048b82 */ /* 0x000ee40000000a00 */
[----:B------:R-:W-:Y:S02]  /*10a80*/  @!P0 SHF.R.S32.HI R7, RZ, 0x1f, R9 ;  /* 0x0000001fff078819 */ /* 0x000fe40000011409 */
[----:B------:R-:W-:Y:S01]  /*10a90*/  LOP3.LUT R29, R29, 0xfffffffb, RZ, 0xc0, !PT ;  /* 0xfffffffb1d1d7812 */ /* 0x000fe200078ec0ff */
[----:B------:R-:W-:-:S03]  /*10aa0*/  IMAD.U32 R13, RZ, RZ, UR43 ;  /* 0x0000002bff0d7e24 */ /* 0x000fc6000f8e00ff */
[----:B------:R-:W-:Y:S02]  /*10ab0*/  @P3 LOP3.LUT R29, R29, 0x4, RZ, 0xfc, !PT ;  /* 0x000000041d1d3812 */ /* 0x000fe400078efcff */
[----:B------:R-:W-:Y:S02]  /*10ac0*/  ISETP.NE.AND P2, PT, R13, 0x3, PT ;  /* 0x000000030d00780c */ /* 0x000fe40003f45270 */
[----:B------:R-:W-:Y:S02]  /*10ad0*/  LOP3.LUT R29, R29, 0xfffffff7, RZ, 0xc0, !PT ;  /* 0xfffffff71d1d7812 */ /* 0x000fe400078ec0ff */
[----:B------:R-:W-:Y:S02]  /*10ae0*/  LOP3.LUT R20, R28, 0x80, RZ, 0xfc, !PT ;  /* 0x000000801c147812 */ /* 0x000fe400078efcff */
[----:B------:R-:W-:Y:S01]  /*10af0*/  LOP3.LUT R29, R29, 0xfffffffd, RZ, 0xc0, !PT ;  /* 0xfffffffd1d1d7812 */ /* 0x000fe200078ec0ff */
[----:B------:R-:W-:Y:S01]  /*10b00*/  UMOV UR4, 0xffffffff ;  /* 0xffffffff00047882 */ /* 0x000fe20000000000 */
[----:B--2---:R-:W-:-:S05]  /*10b10*/  SHF.R.S32.HI R30, RZ, 0x1f, R25 ;  /* 0x0000001fff1e7819 */ /* 0x004fca0000011419 */
[----:B-1----:R-:W-:-:S04]  /*10b20*/  @!P0 IMAD R6, R30, R2, RZ ;  /* 0x000000021e068224 */ /* 0x002fc800078e02ff */
[----:B------:R-:W-:Y:S02]  /*10b30*/  @!P0 IMAD R11, R25, R3, R6 ;  /* 0x00000003190b8224 */ /* 0x000fe400078e0206 */
[----:B------:R-:W-:-:S04]  /*10b40*/  @!P0 IMAD.MOV.U32 R6, RZ, RZ, R9 ;  /* 0x000000ffff068224 */ /* 0x000fc800078e0009 */
[----:B------:R-:W-:-:S04]  /*10b50*/  @!P0 IMAD.WIDE.U32 R2, R25, R2, R6 ;  /* 0x0000000219028225 */ /* 0x000fc800078e0006 */
[----:B------:R-:W-:Y:S01]  /*10b60*/  @!P0 IMAD.IADD R3, R3, 0x1, R11 ;  /* 0x0000000103038824 */ /* 0x000fe200078e020b */
[----:B---3--:R-:W-:-:S04]  /*10b70*/  @!P0 LEA R6, P1, R2, R4, 0x2 ;  /* 0x0000000402068211 */ /* 0x008fc800078210ff */
[----:B------:R-:W-:Y:S01]  /*10b80*/  @!P0 LEA.HI.X R7, R2, R5, R3, 0x2, P1 ;  /* 0x0000000502078211 */ /* 0x000fe200008f1403 */
[----:B------:R-:W-:Y:S01]  /*10b90*/  IMAD.MOV.U32 R5, RZ, RZ, RZ ;  /* 0x000000ffff057224 */ /* 0x000fe200078e00ff */
[----:B0-----:R-:W-:-:S05]  /*10ba0*/  ISETP.GE.AND P1, PT, R28, R12, PT ;  /* 0x0000000c1c00720c */ /* 0x001fca0003f26270 */
[----:B------:R0:W5:Y:S01]  /*10bb0*/  @!P0 LDG.E R5, desc[UR54][R6.64] ;  /* 0x0000003606058981 */ /* 0x000162000c1e1900 */
[----:B------:R-:W-:Y:S01]  /*10bc0*/  ISETP.GE.AND P0, PT, R20, R12, PT ;  /* 0x0000000c1400720c */ /* 0x000fe20003f06270 */
[----:B------:R-:W-:-:S06]  /*10bd0*/  IMAD.MOV R3, RZ, RZ, -R9 ;  /* 0x000000ffff037224 */ /* 0x000fcc00078e0a09 */
[----:B------:R-:W-:Y:S01]  /*10be0*/  @P1 LOP3.LUT R29, R29, 0x2, RZ, 0xfc, !PT ;  /* 0x000000021d1d1812 */ /* 0x000fe200078efcff */
[----:B0-----:R-:W-:-:S03]  /*10bf0*/  IMAD R6, R10, R3, R0 ;  /* 0x000000030a067224 */ /* 0x001fc600078e0200 */
[----:B------:R-:W-:-:S04]  /*10c00*/  @P2 LOP3.LUT R29, R29, 0x8, RZ, 0xfc, !PT ;  /* 0x000000081d1d2812 */ /* 0x000fc800078efcff */
[----:B------:R-:W-:-:S04]  /*10c10*/  LOP3.LUT R29, R29, 0xfffffffe, RZ, 0xc0, !PT ;  /* 0xfffffffe1d1d7812 */ /* 0x000fc800078ec0ff */
[----:B------:R-:W-:Y:S01]  /*10c20*/  @P0 LOP3.LUT R29, R29, 0x1, RZ, 0xfc, !PT ;  /* 0x000000011d1d0812 */ /* 0x000fe200078efcff */
[----:B------:R-:W-:Y:S06]  /*10c30*/  BRA.DIV UR4, `(.L_x_1550) ;  /* 0x0000004204cc7947 */ /* 0x000fec000b800000 */
.L_x_1630:
[----:B------:R-:W-:Y:S01]  /*10c40*/  SHF.R.S32.HI R26, RZ, 0x1f, R18 ;  /* 0x0000001fff1a7819 */ /* 0x000fe20000011412 */
[----:B------:R-:W-:Y:S06]  /*10c50*/  @!P2 BRA `(.L_x_1551) ;  /* 0x000000000004a947 */ /* 0x000fec0003800000 */
[----:B------:R-:W-:Y:S01]  /*10c60*/  BPT.TRAP 0x1 ;  /* 0x000000040000795c */ /* 0x000fe20000300000 */
.L_x_1551:
[----:B------:R-:W-:Y:S01]  /*10c70*/  IMAD R0, R23, 0x8, R22 ;  /* 0x0000000817007824 */ /* 0x000fe200078e0216 */
[----:B------:R-:W-:Y:S01]  /*10c80*/  SHF.L.U32 R21, R24, 0x1f, RZ ;  /* 0x0000001f18157819 */ /* 0x000fe200000006ff */
[----:B------:R-:W-:Y:S01]  /*10c90*/  BSSY B0, `(.L_x_1552) ;  /* 0x0000004000007945 */ /* 0x000fe20003800000 */
[----:B------:R-:W-:Y:S02]  /*10ca0*/  SHF.R.S32.HI R10, RZ, 0x1f, R6 ;  /* 0x0000001fff0a7819 */ /* 0x000fe40000011406 */
[----:B------:R-:W0:Y:S02]  /*10cb0*/  SYNCS.PHASECHK.TRANS64.TRYWAIT P0, [R0+URZ+0x28480], R21 ;  /* 0x02848015000075a7 */ /* 0x000e24000800017f */
[----:B0-----:R-:W-:Y:S05]  /*10cc0*/  @!P0 BRA `(.L_x_1553) ;  /* 0x0000004000d48947 */ /* 0x001fea0003800000 */
.L_x_1631:
[----:B------:R-:W-:Y:S05]  /*10cd0*/  BSYNC B0 ;  /* 0x0000000000007941 */ /* 0x000fea0003800000 */
.L_x_1552:
[----:B------:R-:W1:Y:S01]  /*10ce0*/  S2R R7, SR_TID.X ;  /* 0x0000000000077919 */ /* 0x000e620000002100 */
[----:B------:R-:W-:Y:S01]  /*10cf0*/  ULDC.64 UR4, c[0x0][0x328] ;  /* 0x0000ca0000047ab9 */ /* 0x000fe20000000a00 */
[----:B-----5:R-:W-:Y:S01]  /*10d00*/  SHF.R.S32.HI R20, RZ, 0x1f, R5 ;  /* 0x0000001fff147819 */ /* 0x020fe20000011405 */
[----:B------:R-:W-:Y:S01]  /*10d10*/  IMAD R3, R10, UR4, RZ ;  /* 0x000000040a037c24 */ /* 0x000fe2000f8e02ff */
[----:B------:R-:W-:-:S03]  /*10d20*/  ULDC.64 UR6, c[0x0][0x318] ;  /* 0x0000c60000067ab9 */ /* 0x000fc60000000a00 */
        /* <DEDUP_REMOVED lines=13> */
[----:B-1----:R-:W-:-:S02]  /*10e00*/  LOP3.LUT R7, R7, 0x7f, RZ, 0xc0, !PT ;  /* 0x0000007f07077812 */ /* 0x002fc400078ec0ff */
[----:B------:R-:W-:Y:S02]  /*10e10*/  IMAD R4, R23, 0x4000, R32 ;  /* 0x0000400017047824 */ /* 0x000fe400078e0220 */
[----:B------:R-:W-:Y:S02]  /*10e20*/  SHF.R.U32.HI R11, RZ, 0x3, R7 ;  /* 0x00000003ff0b7819 */ /* 0x000fe40000011607 */
[----:B------:R-:W-:Y:S02]  /*10e30*/  IADD3 R7, P0, R2, UR6, RZ ;  /* 0x0000000602077c10 */ /* 0x000fe4000ff1e0ff */
[----:B------:R-:W-:Y:S02]  /*10e40*/  IADD3 R8, -R11, UR39, -R8 ;  /* 0x000000270b087c10 */ /* 0x000fe4000fffe908 */
[----:B------:R-:W-:Y:S02]  /*10e50*/  IADD3.X R9, R3, UR7, R9, P0, !PT ;  /* 0x0000000703097c10 */ /* 0x000fe400087fe409 */
[----:B------:R-:W-:Y:S01]  /*10e60*/  ISETP.GE.AND P4, PT, R8, 0x1, PT ;  /* 0x000000010800780c */ /* 0x000fe20003f86270 */
[----:B------:R-:W-:-:S12]  /*10e70*/  BRA.DIV UR4, `(.L_x_1554) ;  /* 0x00000042047c7947 */ /* 0x000fd8000b800000 */
[----:B------:R-:W1:Y:S01]  /*10e80*/  LDC R12, c[0x0][0x2f4] ;  /* 0x0000bd00ff0c7b82 */ /* 0x000e620000000800 */
[----:B------:R-:W2:Y:S01]  /*10e90*/  SHFL.IDX PT, R2, R7, RZ, 0x181f ;  /* 0x00181fff07027589 */ /* 0x000ea200000e0000 */
[----:B------:R-:W-:Y:S01]  /*10ea0*/  LOP3.LUT R11, R28, 0x80, RZ, 0xfc, !PT ;  /* 0x000000801c0b7812 */ /* 0x000fe200078efcff */
[----:B------:R-:W-:Y:S01]  /*10eb0*/  IMAD.IADD R4, R22, 0x1, R4 ;  /* 0x0000000116047824 */ /* 0x000fe200078e0204 */
[C---:B------:R-:W-:Y:S01]  /*10ec0*/  ISETP.GE.AND P3, PT, R8.reuse, 0x11, PT ;  /* 0x000000110800780c */ /* 0x040fe20003f66270 */
[----:B------:R-:W3:Y:S01]  /*10ed0*/  SHFL.IDX PT, R3, R9, RZ, 0x181f ;  /* 0x00181fff09037589 */ /* 0x000ee200000e0000 */
[----:B------:R-:W-:Y:S02]  /*10ee0*/  ISETP.GE.AND P5, PT, R8, 0x31, PT ;  /* 0x000000310800780c */ /* 0x000fe40003fa6270 */
[C---:B-1----:R-:W-:Y:S02]  /*10ef0*/  ISETP.GE.AND P2, PT, R28.reuse, R12, PT ;  /* 0x0000000c1c00720c */ /* 0x042fe40003f46270 */
[----:B--2---:R-:W-:-:S02]  /*10f00*/  IADD3 R2, P0, R28, R2, RZ ;  /* 0x000000021c027210 */ /* 0x004fc40007f1e0ff */
[----:B------:R-:W-:-:S03]  /*10f10*/  ISETP.LT.OR P1, PT, R8, 0x1, P2 ;  /* 0x000000010800780c */ /* 0x000fc60001721670 */
[----:B---3--:R-:W-:Y:S01]  /*10f20*/  IMAD.X R3, RZ, RZ, R3, P0 ;  /* 0x000000ffff037224 */ /* 0x008fe200000e0603 */
        /* <DEDUP_REMOVED lines=23> */
[----:B-1-3--:R1:W2:Y:S10]  /*110a0*/  SHFL.IDX PT, R2, R7, 0x3, 0x181f ;  /* 0x00781f0007027f89 */ /* 0x00a2b400000e0000 */
.L_x_1641:
        /* <DEDUP_REMOVED lines=11> */
.L_x_1555:
        /* <DEDUP_REMOVED lines=11> */
.L_x_1556:
[----:B------:R2:W-:Y:S01]  /*11210*/  SYNCS.ARRIVE.TRANS64.A1T0 RZ, [R0+URZ+0x28470], RZ ;  /* 0x028470ff00ff79a7 */ /* 0x0005e2000810003f */
[----:B------:R-:W-:Y:S05]  /*11220*/  @!P6 BRA `(.L_x_1557) ;  /* 0x000000000004e947 */ /* 0x000fea0003800000 */
[----:B------:R-:W-:Y:S01]  /*11230*/  BPT.TRAP 0x1 ;  /* 0x000000040000795c */ /* 0x000fe20000300000 */
.L_x_1557:
[----:B------:R-:W3:Y:S01]  /*11240*/  SYNCS.PHASECHK.TRANS64.TRYWAIT P0, [R0+URZ+0x28440], R21 ;  /* 0x02844015000075a7 */ /* 0x000ee2000800017f */
[----:B------:R-:W-:Y:S04]  /*11250*/  BSSY B0, `(.L_x_1558) ;  /* 0x0000002000007945 */ /* 0x000fe80003800000 */
[----:B---3--:R-:W-:Y:S05]  /*11260*/  @!P0 BRA `(.L_x_1559) ;  /* 0x0000004000ec8947 */ /* 0x008fea0003800000 */
.L_x_1642:
[----:B------:R-:W-:Y:S05]  /*11270*/  BSYNC B0 ;  /* 0x0000000000007941 */ /* 0x000fea0003800000 */
.L_x_1558:
[----:B------:R-:W-:Y:S01]  /*11280*/  ULDC.64 UR4, c[0x0][0x300] ;  /* 0x0000c00000047ab9 */ /* 0x000fe20000000a00 */
[----:B------:R-:W4:Y:S01]  /*11290*/  LDC R8, c[0x0][0x2f4] ;  /* 0x0000bd00ff087b82 */ /* 0x000f220000000800 */
[----:B------:R-:W-:Y:S01]  /*112a0*/  IMAD R3, R10, UR4, RZ ;  /* 0x000000040a037c24 */ /* 0x000fe2000f8e02ff */
[----:B------:R-:W-:Y:S01]  /*112b0*/  ULDC.64 UR6, c[0x0][0x2e8] ;  /* 0x0000ba0000067ab9 */ /* 0x000fe20000000a00 */
[----:B------:R-:W-:Y:S02]  /*112c0*/  LOP3.LUT R9, R28, 0x80, RZ, 0xfc, !PT ;  /* 0x000000801c097812 */ /* 0x000fe400078efcff */
[C---:B-1----:R-:W-:Y:S02]  /*112d0*/  IMAD R7, R6.reuse, UR5, R3 ;  /* 0x0000000506077c24 */ /* 0x042fe4000f8e0203 */
        /* <DEDUP_REMOVED lines=9> */
[----:B----4-:R-:W-:Y:S01]  /*11370*/  ISETP.GE.AND P2, PT, R9, R8, PT ;  /* 0x000000080900720c */ /* 0x010fe20003f46270 */
[C---:B------:R-:W-:Y:S02]  /*11380*/  IMAD R7, R18.reuse, UR5, R5 ;  /* 0x0000000512077c24 */ /* 0x040fe4000f8e0205 */
[----:B------:R-:W-:Y:S01]  /*11390*/  IMAD.WIDE.U32 R2, R18, UR4, R2 ;  /* 0x0000000412027c25 */ /* 0x000fe2000f8e0002 */
[----:B------:R-:W-:-:S02]  /*113a0*/  UMOV UR4, 0xffffffff ;  /* 0xffffffff00047882 */ /* 0x000fc40000000000 */
[----:B------:R-:W-:-:S04]  /*113b0*/  IADD3 R5, P0, R2, UR6, RZ ;  /* 0x0000000602057c10 */ /* 0x000fc8000ff1e0ff */
[----:B------:R-:W-:Y:S01]  /*113c0*/  IADD3.X R6, R3, UR7, R7, P0, !PT ;  /* 0x0000000703067c10 */ /* 0x000fe200087fe407 */
[----:B------:R-:W-:Y:S08]  /*113d0*/  BRA.DIV UR4, `(.L_x_1560) ;  /* 0x0000004204a47947 */ /* 0x000ff0000b800000 */
[----:B------:R-:W1:Y:S01]  /*113e0*/  SHFL.IDX PT, R14, R5, RZ, 0x181f ;  /* 0x00181fff050e7589 */ /* 0x000e6200000e0000 */
[----:B------:R-:W-:-:S03]  /*113f0*/  ISETP.GE.AND P6, PT, R28, R8, PT ;  /* 0x000000081c00720c */ /* 0x000fc60003fc6270 */
[----:B------:R-:W4:Y:S01]  /*11400*/  SHFL.IDX PT, R2, R6, RZ, 0x181f ;  /* 0x00181fff06027589 */ /* 0x000f2200000e0000 */
[----:B-1----:R-:W-:-:S05]  /*11410*/  @P4 IADD3 R14, P0, R28, R14, RZ ;  /* 0x0000000e1c0e4210 */ /* 0x002fca0007f1e0ff */
[----:B----4-:R-:W-:Y:S02]  /*11420*/  @P4 IMAD.X R3, RZ, RZ, R2, P0 ;  /* 0x000000ffff034224 */ /* 0x010fe400000e0602 */
[----:B------:R-:W-:Y:S02]  /*11430*/  @P4 IMAD.MOV.U32 R2, RZ, RZ, R14 ;  /* 0x000000ffff024224 */ /* 0x000fe400078e000e */
[----:B------:R-:W1:Y:S04]  /*11440*/  SHFL.IDX PT, R14, R5, 0x1, 0x181f ;  /* 0x00381f00050e7f89 */ /* 0x000e6800000e0000 */
[----:B------:R-:W-:Y:S04]  /*11450*/  @P4 LDGSTS.E.BYPASS.LTC128B.128 [R4+0x20000], desc[UR54][R2.64], !P6 ;  /* 0x2000000002044fae */ /* 0x000fe8000f101d76 */
[----:B------:R4:W-:Y:S04]  /*11460*/  @P4 LDGSTS.E.BYPASS.LTC128B.128 [R4+0x22000], desc[UR54][R2.64+0x80], !P2 ;  /* 0x2200008002044fae */ /* 0x0009e8000d101d76 */
[----:B----4-:R-:W4:Y:S01]  /*11470*/  SHFL.IDX PT, R2, R6, 0x1, 0x181f ;  /* 0x00381f0006027f89 */ /* 0x010f2200000e0000 */
[----:B-1----:R-:W-:-:S05]  /*11480*/  @P3 IADD3 R14, P0, R28, R14, RZ ;  /* 0x0000000e1c0e3210 */ /* 0x002fca0007f1e0ff */
[----:B----4-:R-:W-:Y:S02]  /*11490*/  @P3 IMAD.X R7, RZ, RZ, R2, P0 ;  /* 0x000000ffff073224 */ /* 0x010fe400000e0602 */
[----:B------:R-:W-:Y:S02]  /*114a0*/  @P3 IMAD.MOV.U32 R2, RZ, RZ, R14 ;  /* 0x000000ffff023224 */ /* 0x000fe400078e000e */
[----:B------:R-:W-:Y:S01]  /*114b0*/  @P3 IMAD.MOV.U32 R3, RZ, RZ, R7 ;  /* 0x000000ffff033224 */ /* 0x000fe200078e0007 */
[----:B------:R-:W1:Y:S04]  /*114c0*/  SHFL.IDX PT, R14, R5, 0x2, 0x181f ;  /* 0x00581f00050e7f89 */ /* 0x000e6800000e0000 */
[----:B------:R-:W-:Y:S04]  /*114d0*/  @P3 LDGSTS.E.BYPASS.LTC128B.128 [R4+0x20800], desc[UR54][R2.64], !P6 ;  /* 0x2080000002043fae */ /* 0x000fe8000f101d76 */
[----:B------:R4:W-:Y:S04]  /*114e0*/  @P3 LDGSTS.E.BYPASS.LTC128B.128 [R4+0x22800], desc[UR54][R2.64+0x80], !P2 ;  /* 0x2280008002043fae */ /* 0x0009e8000d101d76 */
[----:B----4-:R-:W4:Y:S01]  /*114f0*/  SHFL.IDX PT, R2, R6, 0x2, 0x181f ;  /* 0x00581f0006027f89 */ /* 0x010f2200000e0000 */
[----:B-1----:R-:W-:-:S03]  /*11500*/  @P1 IADD3 R14, P0, R28, R14, RZ ;  /* 0x0000000e1c0e1210 */ /* 0x002fc60007f1e0ff */
[----:B------:R-:W1:Y:S02]  /*11510*/  SHFL.IDX PT, R6, R6, 0x3, 0x181f ;  /* 0x00781f0006067f89 */ /* 0x000e6400000e0000 */
[----:B----4-:R-:W-:Y:S02]  /*11520*/  @P1 IMAD.X R7, RZ, RZ, R2, P0 ;  /* 0x000000ffff071224 */ /* 0x010fe400000e0602 */
[----:B------:R-:W-:Y:S02]  /*11530*/  @P1 IMAD.MOV.U32 R2, RZ, RZ, R14 ;  /* 0x000000ffff021224 */ /* 0x000fe400078e000e */
[----:B------:R-:W-:Y:S01]  /*11540*/  @P1 IMAD.MOV.U32 R3, RZ, RZ, R7 ;  /* 0x000000ffff031224 */ /* 0x000fe200078e0007 */
[----:B------:R4:W0:Y:S04]  /*11550*/  SHFL.IDX PT, R14, R5, 0x3, 0x181f ;  /* 0x00781f00050e7f89 */ /* 0x00082800000e0000 */
[----:B------:R4:W-:Y:S04]  /*11560*/  @P1 LDGSTS.E.BYPASS.LTC128B.128 [R4+0x21000], desc[UR54][R2.64], !P6 ;  /* 0x2100000002041fae */ /* 0x0009e8000f101d76 */
[----:B-1----:R4:W-:Y:S02]  /*11570*/  @P1 LDGSTS.E.BYPASS.LTC128B.128 [R4+0x23000], desc[UR54][R2.64+0x80], !P2 ;  /* 0x2300008002041fae */ /* 0x0029e4000d101d76 */
.L_x_1652:
[C---:B------:R-:W-:Y:S02]  /*11580*/  ISETP.GE.AND P1, PT, R28.reuse, R8, PT ;  /* 0x000000081c00720c */ /* 0x040fe40003f26270 */
[----:B0---4-:R-:W-:-:S05]  /*11590*/  @P5 IADD3 R2, P0, R28, R14, RZ ;  /* 0x0000000e1c025210 */ /* 0x011fca0007f1e0ff */
[----:B------:R-:W-:Y:S01]  /*115a0*/  @P5 IMAD.X R3, RZ, RZ, R6, P0 ;  /* 0x000000ffff035224 */ /* 0x000fe200000e0606 */
[----:B------:R-:W-:-:S05]  /*115b0*/  PLOP3.LUT P0, PT, PT, PT, PT, 0x80, 0x0 ;  /* 0x000000000000781c */ /* 0x000fca0003f0f070 */
[----:B------:R-:W-:Y:S01]  /*115c0*/  @!PT LDS RZ, [RZ] ;  /* 0x00000000fffff984 */ /* 0x000fe20000000800 */
[----:B------:R-:W-:Y:S01]  /*115d0*/  @!PT LDS RZ, [RZ] ;  /* 0x00000000fffff984 */ /* 0x000fe20000000800 */
[----:B------:R-:W-:Y:S01]  /*115e0*/  @!PT LDS RZ, [RZ] ;  /* 0x00000000fffff984 */ /* 0x000fe20000000800 */
[----:B------:R0:W-:Y:S04]  /*115f0*/  @P5 LDGSTS.E.BYPASS.LTC128B.128 [R4+0x21800], desc[UR54][R2.64], !P1 ;  /* 0x2180000002045fae */ /* 0x0001e8000c901d76 */
[----:B------:R0:W-:Y:S01]  /*11600*/  @P5 LDGSTS.E.BYPASS.LTC128B.128 [R4+0x23800], desc[UR54][R2.64+0x80], !P2 ;  /* 0x2380008002045fae */ /* 0x0001e2000d101d76 */
[----:B------:R-:W-:-:S03]  /*11610*/  NOP ;  /* 0x0000000000007918 */ /* 0x000fc60000000000 */
.L_x_1561:
        /* <DEDUP_REMOVED lines=11> */
.L_x_1562:
[----:B------:R0:W-:Y:S02]  /*116d0*/  SYNCS.ARRIVE.TRANS64.A1T0 RZ, [R0+URZ+0x28430], RZ ;  /* 0x028430ff00ff79a7 */ /* 0x0001e4000810003f */
[----:B------:R-:W-:Y:S05]  /*116e0*/  WARPSYNC.ALL ;  /* 0x0000000000007948 */ /* 0x000fea0003800000 */
[----:B------:R-:W-:Y:S01]  /*116f0*/  ULDC.64 UR4, c[0x0][0x298] ;  /* 0x0000a60000047ab9 */ /* 0x000fe20000000a00 */
[----:B------:R-:W-:Y:S01]  /*11700*/  VIADD R2, R22, 0x18000 ;  /* 0x0001800016027836 */ /* 0x000fe20000000000 */
[----:B0-23--:R-:W-:Y:S01]  /*11710*/  SHF.R.S32.HI R0, RZ, 0x1f, R17 ;  /* 0x0000001fff007819 */ /* 0x00dfe20000011411 */
[----:B------:R-:W-:Y:S01]  /*11720*/  IMAD.WIDE.U32 R4, R17, UR4, RZ ;  /* 0x0000000411047c25 */ /* 0x000fe2000f8e00ff */
[----:B------:R-:W-:Y:S01]  /*11730*/  BSSY B6, `(.L_x_1563) ;  /* 0x0000018000067945 */ /* 0x000fe20003800000 */
[----:B------:R-:W-:Y:S01]  /*11740*/  BAR.SYNC.DEFER_BLOCKING 0x8, 0x180 ;  /* 0x0206000000007b1d */ /* 0x000fe20000010000 */
[----:B------:R-:W-:Y:S01]  /*11750*/  LOP3.LUT P0, RZ, R2, 0x3ff, RZ, 0xc0, !PT ;  /* 0x000003ff02ff7812 */ /* 0x000fe2000780c0ff */
[----:B------:R-:W-:-:S04]  /*11760*/  IMAD R0, R0, UR4, RZ ;  /* 0x0000000400007c24 */ /* 0x000fc8000f8e02ff */
[----:B------:R-:W-:Y:S01]  /*11770*/  IMAD R0, R17, UR5, R0 ;  /* 0x0000000511007c24 */ /* 0x000fe2000f8e0200 */
[----:B------:R0:W-:Y:S03]  /*11780*/  STL.64 [R1+0x8], R4 ;  /* 0x0000080401007387 */ /* 0x0001e60000100a00 */
[----:B------:R-:W-:-:S04]  /*11790*/  IMAD.IADD R17, R5, 0x1, R0 ;  /* 0x0000000105117824 */ /* 0x000fc800078e0200 */
[----:B------:R-:W-:Y:S05]  /*117a0*/  @!P0 BRA `(.L_x_1564) ;  /* 0x0000000000408947 */ /* 0x000fea0003800000 */
[----:B------:R-:W-:Y:S01]  /*117b0*/  MOV R2, 0x0 ;  /* 0x0000000000027802 */ /* 0x000fe20000000f00 */
[----:B------:R-:W-:Y:S01]  /*117c0*/  ULDC.64 UR6, c[0x4][0xc0] ;  /* 0x0100300000067ab9 */ /* 0x000fe20000000a00 */
[----:B------:R-:W-:Y:S01]  /*117d0*/  ULDC.64 UR8, c[0x4][0xc8] ;  /* 0x0100320000087ab9 */ /* 0x000fe20000000a00 */
[----:B------:R-:W-:Y:S01]  /*117e0*/  ULDC.64 UR4, c[0x4][0x28] ;  /* 0x01000a0000047ab9 */ /* 0x000fe20000000a00 */
[----:B0-----:R-:W-:Y:S02]  /*117f0*/  IMAD.U32 R4, RZ, RZ, UR6 ;  /* 0x00000006ff047e24 */ /* 0x001fe4000f8e00ff */
        /* <DEDUP_REMOVED lines=11> */
.L_x_1564:
[----:B------:R-:W-:Y:S05]  /*118b0*/  BSYNC B6 ;  /* 0x0000000000067941 */ /* 0x000fea0003800000 */
.L_x_1563:
[----:B------:R-:W2:Y:S01]  /*118c0*/  LDL.LU.64 R2, [R1+0x8] ;  /* 0x0000080001027983 */ /* 0x000ea20000300a00 */
[----:B------:R-:W-:Y:S01]  /*118d0*/  UISETP.NE.AND UP0, UPT, UR46, URZ, UPT ;  /* 0x0000003f2e00728c */ /* 0x000fe2000bf05270 */
[----:B------:R-:W-:Y:S01]  /*118e0*/  LOP3.LUT P6, RZ, R29, 0x20, RZ, 0xc0, !PT ;  /* 0x000000201dff7812 */ /* 0x000fe200078cc0ff */
[----:B------:R-:W-:Y:S01]  /*118f0*/  ULDC.64 UR4, c[0x0][0x2d8] ;  /* 0x0000b60000047ab9 */ /* 0x000fe20000000a00 */
[----:B------:R-:W1:Y:S01]  /*11900*/  S2R R20, SR_TID.X ;  /* 0x0000000000147919 */ /* 0x000e620000002100 */
[----:B0-----:R-:W-:Y:S01]  /*11910*/  IMAD R5, R26, UR4, RZ ;  /* 0x000000041a057c24 */ /* 0x001fe2000f8e02ff */
[----:B------:R-:W-:Y:S02]  /*11920*/  SHF.R.S32.HI R4, RZ, 0x1f, R19 ;  /* 0x0000001fff047819 */ /* 0x000fe40000011413 */
[----:B------:R-:W-:Y:S01]  /*11930*/  PLOP3.LUT P0, PT, PT, PT, UP0, 0x80, 0x0 ;  /* 0x000000000000781c */ /* 0x000fe20003f0f008 */
[----:B------:R-:W-:Y:S01]  /*11940*/  IMAD R5, R18, UR5, R5 ;  /* 0x0000000512057c24 */ /* 0x000fe2000f8e0205 */
[----:B------:R-:W-:-:S02]  /*11950*/  SEL R4, R4, RZ, !P6 ;  /* 0x000000ff04047207 */ /* 0x000fc40007000000 */
[----:B------:R-:W-:Y:S01]  /*11960*/  SEL R6, R19, RZ, !P6 ;  /* 0x000000ff13067207 */ /* 0x000fe20007000000 */
[----:B------:R-:W-:Y:S01]  /*11970*/  @UP0 ULDC UR6, c[0x0][0x450] ;  /* 0x0001140000060ab9 */ /* 0x000fe20000000800 */
[----:B------:R-:W-:Y:S02]  /*11980*/  LOP3.LUT R8, R28, 0x80, RZ, 0xfc, !PT ;  /* 0x000000801c087812 */ /* 0x000fe400078efcff */
[C---:B-1----:R-:W-:Y:S01]  /*11990*/  LOP3.LUT R21, R20.reuse, 0x7f, RZ, 0xc0, !PT ;  /* 0x0000007f14157812 */ /* 0x042fe200078ec0ff */
[----:B------:R-:W-:-:S03]  /*119a0*/  IMAD.SHL.U32 R20, R20, 0x10, RZ ;  /* 0x0000001014147824 */ /* 0x000fc600078e00ff */
[----:B------:R-:W-:-:S04]  /*119b0*/  SHF.R.U32.HI R21, RZ, 0x3, R21 ;  /* 0x00000003ff157819 */ /* 0x000fc80000011615 */
[----:B------:R-:W-:-:S05]  /*119c0*/  LOP3.LUT R20, R21, 0x70, R20, 0xf8, !PT ;  /* 0x0000007015147812 */ /* 0x000fca00078ef814 */
[----:B------:R-:W-:Y:S02]  /*119d0*/  VIADD R0, R20, UR38 ;  /* 0x0000002614007c36 */ /* 0x000fe40008000000 */
[----:B------:R-:W0:Y:S02]  /*119e0*/  S2R R20, SR_TID.X ;  /* 0x0000000000147919 */ /* 0x000e240000002100 */
[----:B0-----:R-:W-:-:S04]  /*119f0*/  LOP3.LUT R20, R20, 0x7f, RZ, 0xc0, !PT ;  /* 0x0000007f14147812 */ /* 0x001fc800078ec0ff */
[----:B------:R-:W-:Y:S01]  /*11a00*/  SHF.R.U32.HI R10, RZ, 0x3, R20 ;  /* 0x00000003ff0a7819 */ /* 0x000fe20000011614 */
[----:B--2---:R-:W-:Y:S02]  /*11a10*/  IMAD.MOV.U32 R3, RZ, RZ, R17 ;  /* 0x000000ffff037224 */ /* 0x004fe400078e0011 */
[----:B------:R-:W-:Y:S01]  /*11a20*/  IMAD.WIDE.U32 R2, R18, UR4, R2 ;  /* 0x0000000412027c25 */ /* 0x000fe2000f8e0002 */
[----:B------:R-:W-:-:S03]  /*11a30*/  @UP0 ULDC UR4, c[0x0][0x44c] ;  /* 0x0001130000040ab9 */ /* 0x000fc60000000800 */
[----:B------:R-:W-:Y:S02]  /*11a40*/  IMAD.IADD R3, R3, 0x1, R5 ;  /* 0x0000000103037824 */ /* 0x000fe400078e0205 */
[----:B------:R-:W-:Y:S01]  /*11a50*/  @P0 IMAD.HI.U32 R7, R0, UR4, RZ ;  /* 0x0000000400070c27 */ /* 0x000fe2000f8e00ff */
[----:B------:R-:W0:Y:S01]  /*11a60*/  LDC R5, c[0x0][0x448] ;  /* 0x00011200ff057b82 */ /* 0x000e220000000800 */
[----:B------:R-:W-:Y:S01]  /*11a70*/  PLOP3.LUT P0, PT, PT, PT, UP0, 0x80, 0x0 ;  /* 0x000000000000781c */ /* 0x000fe20003f0f008 */
[----:B------:R-:W-:Y:S02]  /*11a80*/  ULDC.64 UR4, c[0x0][0x2e0] ;  /* 0x0000b80000047ab9 */ /* 0x000fe40000000a00 */
[----:B------:R-:W-:Y:S02]  /*11a90*/  IMAD R9, R4, UR4, RZ ;  /* 0x0000000404097c24 */ /* 0x000fe4000f8e02ff */
[----:B------:R-:W-:Y:S02]  /*11aa0*/  IMAD.MOV.U32 R4, RZ, RZ, R0 ;  /* 0x000000ffff047224 */ /* 0x000fe400078e0000 */
[----:B------:R-:W-:-:S06]  /*11ab0*/  IMAD.WIDE.U32 R2, R6, UR4, R2 ;  /* 0x0000000406027c25 */ /* 0x000fcc000f8e0002 */
[----:B------:R-:W-:Y:S01]  /*11ac0*/  @P0 SHF.R.U32.HI R4, RZ, UR6, R7 ;  /* 0x00000006ff040c19 */ /* 0x000fe20008011607 */
[----:B------:R-:W-:Y:S01]  /*11ad0*/  IMAD R7, R6, UR5, R9 ;  /* 0x0000000506077c24 */ /* 0x000fe2000f8e0209 */
[----:B------:R-:W-:Y:S02]  /*11ae0*/  ULDC.64 UR4, c[0x0][0x2d0] ;  /* 0x0000b40000047ab9 */ /* 0x000fe40000000a00 */
[--C-:B------:R-:W-:Y:S01]  /*11af0*/  SHF.R.S32.HI R6, RZ, 0x1f, R4.reuse ;  /* 0x0000001fff067819 */ /* 0x100fe20000011404 */
[----:B------:R-:W-:Y:S02]  /*11b00*/  IMAD.IADD R3, R3, 0x1, R7 ;  /* 0x0000000103037824 */ /* 0x000fe400078e0207 */
[----:B------:R-:W-:Y:S02]  /*11b10*/  IMAD.MOV R7, RZ, RZ, -R4 ;  /* 0x000000ffff077224 */ /* 0x000fe400078e0a04 */
[----:B------:R-:W-:Y:S02]  /*11b20*/  IMAD R9, R6, UR4, RZ ;  /* 0x0000000406097c24 */ /* 0x000fe4000f8e02ff */
[----:B0-----:R-:W-:-:S02]  /*11b30*/  IMAD R7, R5, R7, R0 ;  /* 0x0000000705077224 */ /* 0x001fc400078e0200 */
[C---:B------:R-:W-:Y:S02]  /*11b40*/  IMAD R9, R4.reuse, UR5, R9 ;  /* 0x0000000504097c24 */ /* 0x040fe4000f8e0209 */
[----:B------:R-:W-:Y:S01]  /*11b50*/  IMAD.WIDE.U32 R2, R4, UR4, R2 ;  /* 0x0000000404027c25 */ /* 0x000fe2000f8e0002 */
        /* <DEDUP_REMOVED lines=8> */
[----:B------:R-:W-:Y:S02]  /*11be0*/  ULDC UR4, c[0x0][0x2b8] ;  /* 0x0000ae0000047ab9 */ /* 0x000fe40000000800 */
[----:B------:R-:W-:Y:S02]  /*11bf0*/  ISETP.GE.AND P1, PT, R8, UR4, PT ;  /* 0x0000000408007c0c */ /* 0x000fe4000bf26270 */
[----:B------:R-:W-:Y:S01]  /*11c00*/  IADD3.X R6, R3, UR5, R7, P0, !PT ;  /* 0x0000000503067c10 */ /* 0x000fe200087fe407 */
[----:B------:R-:W-:Y:S01]  /*11c10*/  UMOV UR5, 0xffffffff ;  /* 0xffffffff00057882 */ /* 0x000fe20000000000 */
[----:B------:R-:W-:-:S02]  /*11c20*/  ISETP.GE.AND P0, PT, R28, UR4, PT ;  /* 0x000000041c007c0c */ /* 0x000fc4000bf06270 */
[----:B------:R-:W-:Y:S11]  /*11c30*/  BRA.DIV UR5, `(.L_x_1565) ;  /* 0x0000003e05c87947 */ /* 0x000ff6000b800000 */
[----:B------:R-:W0:Y:S01]  /*11c40*/  SHFL.IDX PT, R14, R0, RZ, 0x181f ;  /* 0x00181fff000e7589 */ /* 0x000e2200000e0000 */
[----:B------:R-:W-:Y:S02]  /*11c50*/  IMAD R5, R5, UR37, RZ ;  /* 0x0000002505057c24 */ /* 0x000fe4000f8e02ff */
[----:B------:R-:W-:Y:S01]  /*11c60*/  VIADD R4, R10, UR38 ;  /* 0x000000260a047c36 */ /* 0x000fe20008000000 */
[----:B------:R-:W1:Y:S03]  /*11c70*/  SHFL.IDX PT, R2, R6, RZ, 0x181f ;  /* 0x00181fff06027589 */ /* 0x000e6600000e0000 */
[C---:B------:R-:W-:Y:S01]  /*11c80*/  VIADD R8, R4.reuse, 0x10 ;  /* 0x0000001004087836 */ /* 0x040fe20000000000 */
[----:B------:R-:W-:-:S13]  /*11c90*/  ISETP.GE.AND P2, PT, R4, R5, PT ;  /* 0x000000050400720c */ /* 0x000fda0003f46270 */
[----:B0-----:R-:W-:-:S05]  /*11ca0*/  @!P2 IADD3 R14, P3, R28, R14, RZ ;  /* 0x0000000e1c0ea210 */ /* 0x001fca0007f7e0ff */
[----:B-1----:R-:W-:Y:S02]  /*11cb0*/  @!P2 IMAD.X R3, RZ, RZ, R2, P3 ;  /* 0x000000ffff03a224 */ /* 0x002fe400018e0602 */
[----:B------:R-:W-:Y:S02]  /*11cc0*/  @!P2 IMAD.MOV.U32 R2, RZ, RZ, R14 ;  /* 0x000000ffff02a224 */ /* 0x000fe400078e000e */
[----:B------:R-:W0:Y:S04]  /*11cd0*/  SHFL.IDX PT, R14, R0, 0x1, 0x181f ;  /* 0x00381f00000e7f89 */ /* 0x000e2800000e0000 */
[----:B------:R-:W-:Y:S04]  /*11ce0*/  @!P2 LDGSTS.E.BYPASS.LTC128B.128 [R37+0x18000], desc[UR54][R2.64], !P0 ;  /* 0x180000000225afae */ /* 0x000fe8000c101d76 */
[----:B------:R1:W-:Y:S01]  /*11cf0*/  @!P2 LDGSTS.E.BYPASS.LTC128B.128 [R37+0x1c000], desc[UR54][R2.64+0x80], !P1 ;  /* 0x1c0000800225afae */ /* 0x0003e2000c901d76 */
[----:B------:R-:W-:Y:S01]  /*11d00*/  ISETP.GE.AND P2, PT, R8, R5, PT ;  /* 0x000000050800720c */ /* 0x000fe20003f46270 */
[----:B------:R-:W-:-:S02]  /*11d10*/  VIADD R8, R4, 0x20 ;  /* 0x0000002004087836 */ /* 0x000fc40000000000 */
[----:B-1----:R-:W1:Y:S10]  /*11d20*/  SHFL.IDX PT, R2, R6, 0x1, 0x181f ;  /* 0x00381f0006027f89 */ /* 0x002e7400000e0000 */
[----:B0-----:R-:W-:-:S05]  /*11d30*/  @!P2 IADD3 R14, P3, R28, R14, RZ ;  /* 0x0000000e1c0ea210 */ /* 0x001fca0007f7e0ff */
[----:B-1----:R-:W-:Y:S02]  /*11d40*/  @!P2 IMAD.X R7, RZ, RZ, R2, P3 ;  /* 0x000000ffff07a224 */ /* 0x002fe400018e0602 */
[----:B------:R-:W-:Y:S02]  /*11d50*/  @!P2 IMAD.MOV.U32 R2, RZ, RZ, R14 ;  /* 0x000000ffff02a224 */ /* 0x000fe400078e000e */
[----:B------:R-:W-:Y:S01]  /*11d60*/  @!P2 IMAD.MOV.U32 R3, RZ, RZ, R7 ;  /* 0x000000ffff03a224 */ /* 0x000fe200078e0007 */
        /* <DEDUP_REMOVED lines=43> */
[----:B------:R-:W-:-:S03]  /*12020*/  ISETP.GE.AND P2, PT, R8, R5, PT ;  /* 0x000000050800720c */ /* 0x000fc60003f46270 */
[----:B-1----:R-:W1:Y:S10]  /*12030*/  SHFL.IDX PT, R2, R6, 0x6, 0x181f ;  /* 0x00d81f0006027f89 */ /* 0x002e7400000e0000 */
[----:B0-----:R-:W-:Y:S01]  /*12040*/  @!P2 IADD3 R14, P3, R28, R14, RZ ;  /* 0x0000000e1c0ea210 */ /* 0x001fe20007f7e0ff */
[----:B------:R-:W0:Y:S04]  /*12050*/  SHFL.IDX PT, R6, R6, 0x7, 0x181f ;  /* 0x00f81f0006067f89 */ /* 0x000e2800000e0000 */
[----:B-1----:R-:W-:-:S02]  /*12060*/  @!P2 IMAD.X R7, RZ, RZ, R2, P3 ;  /* 0x000000ffff07a224 */ /* 0x002fc400018e0602 */
[----:B------:R-:W-:Y:S02]  /*12070*/  @!P2 IMAD.MOV.U32 R2, RZ, RZ, R14 ;  /* 0x000000ffff02a224 */ /* 0x000fe400078e000e */
[----:B------:R-:W-:Y:S01]  /*12080*/  @!P2 IMAD.MOV.U32 R3, RZ, RZ, R7 ;  /* 0x000000ffff03a224 */ /* 0x000fe200078e0007 */
[----:B------:R1:W2:Y:S04]  /*12090*/  SHFL.IDX PT, R14, R0, 0x7, 0x181f ;  /* 0x00f81f00000e7f89 */ /* 0x0002a800000e0000 */
[----:B------:R1:W-:Y:S04]  /*120a0*/  @!P2 LDGSTS.E.BYPASS.LTC128B.128 [R37+0x1b000], desc[UR54][R2.64], !P0 ;  /* 0x1b0000000225afae */ /* 0x0003e8000c101d76 */
[----:B0-----:R1:W-:Y:S02]  /*120b0*/  @!P2 LDGSTS.E.BYPASS.LTC128B.128 [R37+0x1f000], desc[UR54][R2.64+0x80], !P1 ;  /* 0x1f0000800225afae */ /* 0x0013e4000c901d76 */
.L_x_1669:
[----:B------:R-:W-:Y:S01]  /*120c0*/  VIADD R4, R4, 0x70 ;  /* 0x0000007004047836 */ /* 0x000fe20000000000 */
[----:B------:R-:W-:Y:S04]  /*120d0*/  BSSY B0, `(.L_x_1566) ;  /* 0x000000a000007945 */ /* 0x000fe80003800000 */
[----:B------:R-:W-:-:S13]  /*120e0*/  ISETP.GE.AND P2, PT, R4, R5, PT ;  /* 0x000000050400720c */ /* 0x000fda0003f46270 */
[----:B------:R-:W-:Y:S05]  /*120f0*/  @P2 BRA `(.L_x_1567) ;  /* 0x00000000001c2947 */ /* 0x000fea0003800000 */
[----:B-12---:R-:W-:-:S05]  /*12100*/  IADD3 R2, P2, R28, R14, RZ ;  /* 0x0000000e1c027210 */ /* 0x006fca0007f5e0ff */
[----:B------:R-:W-:-:S05]  /*12110*/  IMAD.X R3, RZ, RZ, R6, P2 ;  /* 0x000000ffff037224 */ /* 0x000fca00010e0606 */
[----:B------:R-:W-:Y:S01]  /*12120*/  @!PT LDS RZ, [RZ] ;  /* 0x00000000fffff984 */ /* 0x000fe20000000800 */
[----:B------:R-:W-:Y:S01]  /*12130*/  @!PT LDS RZ, [RZ] ;  /* 0x00000000fffff984 */ /* 0x000fe20000000800 */
[----:B------:R-:W-:Y:S01]  /*12140*/  @!PT LDS RZ, [RZ] ;  /* 0x00000000fffff984 */ /* 0x000fe20000000800 */
[----:B------:R0:W-:Y:S04]  /*12150*/  LDGSTS.E.BYPASS.LTC128B.128 [R37+0x1b800], desc[UR54][R2.64], !P0 ;  /* 0x1b80000002257fae */ /* 0x0001e8000c101d76 */
[----:B------:R0:W-:Y:S02]  /*12160*/  LDGSTS.E.BYPASS.LTC128B.128 [R37+0x1f800], desc[UR54][R2.64+0x80], !P1 ;  /* 0x1f80008002257fae */ /* 0x0001e4000c901d76 */
.L_x_1567:
[----:B------:R-:W-:Y:S05]  /*12170*/  BSYNC B0 ;  /* 0x0000000000007941 */ /* 0x000fea0003800000 */
.L_x_1566:
[----:B------:R-:W-:Y:S01]  /*12180*/  NOP ;  /* 0x0000000000007918 */ /* 0x000fe20000000000 */
[----:B------:R-:W-:-:S13]  /*12190*/  PLOP3.LUT P0, PT, PT, PT, PT, 0x80, 0x0 ;  /* 0x000000000000781c */ /* 0x000fda0003f0f070 */
.L_x_1568:
[----:B------:R-:W-:Y:S02]  /*121a0*/  PLOP3.LUT P1, PT, P1, P0, PT, 0xa2, 0x0 ;  /* 0x000000000000781c */ /* 0x000fe40000f21472 */
[----:B------:R-:W-:-:S08]  /*121b0*/  @P0 R2UR P1, UR4, R22 ;  /* 0x00000000160402ca */ /* 0x000fd00000020000 */
[----:B------:R-:W-:-:S05]  /*121c0*/  @P0 PLOP3.LUT P0, PT, P1, PT, PT, 0x80, 0x0 ;  /* 0x000000000000081c */ /* 0x000fca0000f0f070 */
[----:B------:R-:W-:Y:S01]  /*121d0*/  @!P1 SYNCS.ARRIVE.TRANS64.RED.A0T1 RZ, [UR4+0x28400], RZ ;  /* 0x028400ffffff99a7 */ /* 0x000fe20008200404 */
[----:B------:R-:W-:Y:S07]  /*121e0*/  @!P1 ARRIVES.LDGSTSBAR.64.TRANSCNT [UR4+0x28400] ;  /* 0x02840000ff0099b0 */ /* 0x000fee0008000a84 */
[----:B------:R-:W-:Y:S05]  /*121f0*/  @P0 BRA.U.ANY `(.L_x_1568) ;  /* 0xfffffffd00e80947 */ /* 0x000fea000393ffff */
[----:B01----:R-:W3:Y:S02]  /*12200*/  LDL.LU R2, [R1+0x4] ;  /* 0x0000040001027983 */ /* 0x003ee40000300800 */
[----:B---3--:R-:W-:-:S05]  /*12210*/  VIADD R2, R2, 0x1 ;  /* 0x0000000102027836 */ /* 0x008fca0000000000 */
        /* <DEDUP_REMOVED lines=10> */
.L_x_1670:
[----:B------:R-:W-:Y:S05]  /*122c0*/  BSYNC B0 ;  /* 0x0000000000007941 */ /* 0x000fea0003800000 */
.L_x_1569:
[----:B------:R-:W-:-:S04]  /*122d0*/  UIADD3 UR4, UR40, -0x2, URZ ;  /* 0xfffffffe28047890 */ /* 0x000fc8000fffe03f */
[----:B------:R-:W-:-:S06]  /*122e0*/  UISETP.GE.AND UP0, UPT, UR4, UR41, UPT ;  /* 0x000000290400728c */ /* 0x000fcc000bf06270 */
[----:B------:R-:W-:-:S13]  /*122f0*/  PLOP3.LUT P0, PT, PT, PT, UP0, 0x80, 0x0 ;  /* 0x000000000000781c */ /* 0x000fda0003f0f008 */
[----:B------:R-:W-:Y:S05]  /*12300*/  @!P0 BRA `(.L_x_1571) ;  /* 0x0000001000708947 */ /* 0x000fea0003800000 */
[----:B------:R-:W-:Y:S02]  /*12310*/  IMAD.MOV.U32 R5, RZ, RZ, R23 ;  /* 0x000000ffff057224 */ /* 0x000fe400078e0017 */
[----:B------:R-:W-:Y:S02]  /*12320*/  IMAD.MOV.U32 R6, RZ, RZ, R24 ;  /* 0x000000ffff067224 */ /* 0x000fe400078e0018 */
[----:B------:R-:W-:-:S07]  /*12330*/  IMAD.U32 R20, RZ, RZ, UR4 ;  /* 0x00000004ff147e24 */ /* 0x000fce000f8e00ff */
.L_x_1591:
[----:B-1-3--:R-:W1:Y:S01]  /*12340*/  S2R R0, SR_TID.X ;  /* 0x0000000000007919 */ /* 0x00ae620000002100 */
[----:B------:R-:W3:Y:S01]  /*12350*/  S2R R2, SR_TID.X ;  /* 0x0000000000027919 */ /* 0x000ee20000002100 */
[----:B-1----:R-:W-:-:S04]  /*12360*/  LOP3.LUT R0, R0, 0x7f, RZ, 0xc0, !PT ;  /* 0x0000007f00007812 */ /* 0x002fc800078ec0ff */
[----:B0-----:R-:W-:Y:S01]  /*12370*/  SHF.R.U32.HI R3, RZ, 0x3, R0 ;  /* 0x00000003ff037819 */ /* 0x001fe20000011600 */
[----:B---3--:R-:W-:Y:S01]  /*12380*/  IMAD.SHL.U32 R2, R2, 0x10, RZ ;  /* 0x0000001002027824 */ /* 0x008fe200078e00ff */
[----:B------:R-:W0:Y:S04]  /*12390*/  LDC R0, c[0x0][0x430] ;  /* 0x00010c00ff007b82 */ /* 0x000e280000000800 */
[----:B------:R-:W-:-:S04]  /*123a0*/  LOP3.LUT R2, R3, 0x70, R2, 0xf8, !PT ;  /* 0x0000007003027812 */ /* 0x000fc800078ef802 */
[----:B------:R-:W-:-:S13]  /*123b0*/  ISETP.GT.U32.AND P1, PT, R2, 0x3f, PT ;  /* 0x0000003f0200780c */ /* 0x000fda0003f24070 */
[----:B------:R-:W1:Y:S01]  /*123c0*/  @!P1 LDC.64 R10, c[0x0][0x428] ;  /* 0x00010a00ff0a9b82 */ /* 0x000e620000000a00 */
[----:B0-----:R-:W-:Y:S02]  /*123d0*/  ISETP.NE.AND P0, PT, R0, 0x1, PT ;  /* 0x000000010000780c */ /* 0x001fe40003f05270 */
[----:B------:R-:W-:-:S05]  /*123e0*/  LEA R0, R20, UR36, 0x6 ;  /* 0x0000002414007c11 */ /* 0x000fca000f8e30ff */
[----:B------:R-:W0:Y:S01]  /*123f0*/  @!P1 LDC.64 R8, c[0x0][0x418] ;  /* 0x00010600ff089b82 */ /* 0x000e220000000a00 */
[----:B------:R-:W-:-:S04]  /*12400*/  IMAD.IADD R0, R2, 0x1, R0 ;  /* 0x0000000102007824 */ /* 0x000fc800078e0200 */
[----:B------:R-:W-:-:S03]  /*12410*/  IMAD.MOV.U32 R4, RZ, RZ, R0 ;  /* 0x000000ffff047224 */ /* 0x000fc600078e0000 */
[----:B------:R-:W3:Y:S08]  /*12420*/  @P0 LDC R3, c[0x0][0x434] ;  /* 0x00010d00ff030b82 */ /* 0x000ef00000000800 */
[----:B------:R-:W4:Y:S01]  /*12430*/  @P0 LDC R7, c[0x0][0x438] ;  /* 0x00010e00ff070b82 */ /* 0x000f220000000800 */
[----:B------:R-:W-:Y:S02]  /*12440*/  IMAD.U32 R12, RZ, RZ, UR43 ;  /* 0x0000002bff0c7e24 */ /* 0x000fe4000f8e00ff */
[----:B---3--:R-:W-:-:S05]  /*12450*/  @P0 IMAD.HI.U32 R2, R0, R3, RZ ;  /* 0x0000000300020227 */ /* 0x008fca00078e00ff */
[----:B----4-:R-:W-:Y:S01]  /*12460*/  @P0 SHF.R.U32.HI R4, RZ, R7, R2 ;  /* 0x00000007ff040219 */ /* 0x010fe20000011602 */
[-C--:B-1----:R-:W-:Y:S01]  /*12470*/  @!P1 IMAD R2, R30, R10.reuse, RZ ;  /* 0x0000000a1e029224 */ /* 0x082fe200078e02ff */
[----:B------:R-:W-:Y:S01]  /*12480*/  ISETP.NE.AND P2, PT, R12, 0x3, PT ;  /* 0x000000030c00780c */ /* 0x000fe20003f45270 */
[----:B------:R-:W-:Y:S01]  /*12490*/  VIADD R23, R5, 0x1 ;  /* 0x0000000105177836 */ /* 0x000fe20000000000 */
[----:B------:R-:W-:Y:S01]  /*124a0*/  @!P1 SHF.R.S32.HI R3, RZ, 0x1f, R4 ;  /* 0x0000001fff039819 */ /* 0x000fe20000011404 */
[C---:B------:R-:W-:Y:S02]  /*124b0*/  @!P1 IMAD R11, R25.reuse, R11, R2 ;  /* 0x0000000b190b9224 */ /* 0x040fe400078e0202 */
[----:B------:R-:W-:Y:S02]  /*124c0*/  @!P1 IMAD.MOV.U32 R2, RZ, RZ, R4 ;  /* 0x000000ffff029224 */ /* 0x000fe400078e0004 */
[----:B------:R-:W-:Y:S02]  /*124d0*/  IMAD.MOV.U32 R7, RZ, RZ, RZ ;  /* 0x000000ffff077224 */ /* 0x000fe400078e00ff */
[----:B------:R-:W-:-:S04]  /*124e0*/  @!P1 IMAD.WIDE.U32 R2, R25, R10, R2 ;  /* 0x0000000a19029225 */ /* 0x000fc800078e0002 */
[----:B------:R-:W-:Y:S01]  /*124f0*/  @!P1 IMAD.IADD R11, R11, 0x1, R3 ;  /* 0x000000010b0b9824 */ /* 0x000fe200078e0203 */
[C---:B0-----:R-:W-:Y:S01]  /*12500*/  @!P1 LEA R8, P0, R2.reuse, R8, 0x2 ;  /* 0x0000000802089211 */ /* 0x041fe200078010ff */
[----:B------:R-:W-:Y:S05]  /*12510*/  YIELD ;  /* 0x0000000000007946 */ /* 0x000fea0003800000 */
[----:B------:R-:W-:Y:S01]  /*12520*/  @!P1 LEA.HI.X R9, R2, R9, R11, 0x2, P0 ;  /* 0x0000000902099211 */ /* 0x000fe200000f140b */
[----:B------:R-:W-:Y:S01]  /*12530*/  IMAD.MOV R11, RZ, RZ, -R4 ;  /* 0x000000ffff0b7224 */ /* 0x000fe200078e0a04 */
[----:B------:R-:W-:Y:S01]  /*12540*/  ISETP.NE.AND P0, PT, R23, 0x2, PT ;  /* 0x000000021700780c */ /* 0x000fe20003f05270 */
[----:B------:R-:W-:-:S02]  /*12550*/  ULDC UR4, c[0x0][0x430] ;  /* 0x00010c0000047ab9 */ /* 0x000fc40000000800 */
[----:B------:R0:W5:Y:S01]  /*12560*/  @!P1 LDG.E R7, desc[UR54][R8.64] ;  /* 0x0000003608079981 */ /* 0x000162000c1e1900 */
[----:B------:R-:W-:Y:S02]  /*12570*/  SEL R3, RZ, 0x1, P0 ;  /* 0x00000001ff037807 */ /* 0x000fe40000000000 */
[C---:B------:R-:W-:Y:S01]  /*12580*/  ISETP.GT.AND P1, PT, R20.reuse, UR41, PT ;  /* 0x0000002914007c0c */ /* 0x040fe2000bf24270 */
[----:B------:R-:W-:Y:S01]  /*12590*/  VIADD R20, R20, 0xffffffff ;  /* 0xffffffff14147836 */ /* 0x000fe20000000000 */
[----:B------:R-:W-:Y:S02]  /*125a0*/  SEL R23, R23, RZ, P0 ;  /* 0x000000ff17177207 */ /* 0x000fe40000000000 */
[----:B------:R-:W-:Y:S01]  /*125b0*/  LOP3.LUT R24, R6, R3, RZ, 0x3c, !PT ;  /* 0x0000000306187212 */ /* 0x000fe200078e3cff */
[----:B0-----:R-:W-:Y:S01]  /*125c0*/  IMAD R8, R11, UR4, R0 ;  /* 0x000000040b087c24 */ /* 0x001fe2000f8e0200 */
[----:B------:R-:W-:Y:S07]  /*125d0*/  @!P2 BRA `(.L_x_1572) ;  /* 0x000000000004a947 */ /* 0x000fee0003800000 */
[----:B------:R-:W-:Y:S01]  /*125e0*/  BPT.TRAP 0x1 ;  /* 0x000000040000795c */ /* 0x000fe20000300000 */
.L_x_1572:
[----:B------:R-:W-:Y:S01]  /*125f0*/  IMAD R0, R23, 0x8, R22 ;  /* 0x0000000817007824 */ /* 0x000fe200078e0216 */
[----:B------:R-:W-:Y:S01]  /*12600*/  SHF.L.U32 R17, R24, 0x1f, RZ ;  /* 0x0000001f18117819 */ /* 0x000fe200000006ff */
[----:B------:R-:W-:Y:S01]  /*12610*/  BSSY B0, `(.L_x_1573) ;  /* 0x0000004000007945 */ /* 0x000fe20003800000 */
[----:B------:R-:W-:Y:S02]  /*12620*/  SHF.R.S32.HI R9, RZ, 0x1f, R8 ;  /* 0x0000001fff097819 */ /* 0x000fe40000011408 */
[----:B------:R-:W0:Y:S02]  /*12630*/  SYNCS.PHASECHK.TRANS64.TRYWAIT P0, [R0+URZ+0x28480], R17 ;  /* 0x02848011000075a7 */ /* 0x000e24000800017f */
[----:B0-----:R-:W-:Y:S05]  /*12640*/  @!P0 BRA `(.L_x_1574) ;  /* 0x0000003c00d88947 */ /* 0x001fea0003800000 */
.L_x_1671:
[----:B------:R-:W-:Y:S05]  /*12650*/  BSYNC B0 ;  /* 0x0000000000007941 */ /* 0x000fea0003800000 */
.L_x_1573:
[----:B------:R-:W-:Y:S01]  /*12660*/  ULDC.64 UR4, c[0x0][0x328] ;  /* 0x0000ca0000047ab9 */ /* 0x000fe20000000a00 */
[----:B-----5:R-:W-:Y:S01]  /*12670*/  SHF.R.S32.HI R10, RZ, 0x1f, R7 ;  /* 0x0000001fff0a7819 */ /* 0x020fe20000011407 */
[----:B------:R-:W-:Y:S01]  /*12680*/  IMAD R3, R9, UR4, RZ ;  /* 0x0000000409037c24 */ /* 0x000fe2000f8e02ff */
[----:B------:R-:W1:Y:S01]  /*12690*/  LDC R11, c[0x0][0x2f4] ;  /* 0x0000bd00ff0b7b82 */ /* 0x000e620000000800 */
[----:B------:R-:W-:Y:S01]  /*126a0*/  ULDC.64 UR6, c[0x0][0x318] ;  /* 0x0000c60000067ab9 */ /* 0x000fe20000000a00 */
[----:B------:R-:W-:Y:S01]  /*126b0*/  LOP3.LUT R12, R28, 0x80, RZ, 0xfc, !PT ;  /* 0x000000801c0c7812 */ /* 0x000fe200078efcff */
        /* <DEDUP_REMOVED lines=10> */
[----:B------:R-:W-:Y:S01]  /*12760*/  IMAD R27, R18, UR5, R27 ;  /* 0x00000005121b7c24 */ /* 0x000fe2000f8e021b */
[-C--:B-1----:R-:W-:Y:S01]  /*12770*/  ISETP.GE.AND P2, PT, R12, R11.reuse, PT ;  /* 0x0000000b0c00720c */ /* 0x082fe20003f46270 */
[----:B------:R-:W-:Y:S01]  /*12780*/  IMAD.WIDE.U32 R2, R18, UR4, R2 ;  /* 0x0000000412027c25 */ /* 0x000fe2000f8e0002 */
[----:B------:R-:W-:Y:S01]  /*12790*/  UMOV UR4, 0xffffffff ;  /* 0xffffffff00047882 */ /* 0x000fe20000000000 */
[----:B------:R-:W-:-:S02]  /*127a0*/  ISETP.GE.AND P3, PT, R28, R11, PT ;  /* 0x0000000b1c00720c */ /* 0x000fc40003f66270 */
[----:B------:R-:W-:Y:S01]  /*127b0*/  IMAD R4, R23, 0x4000, R32 ;  /* 0x0000400017047824 */ /* 0x000fe200078e0220 */
[----:B------:R-:W-:-:S04]  /*127c0*/  IADD3 R21, P0, R2, UR6, RZ ;  /* 0x0000000602157c10 */ /* 0x000fc8000ff1e0ff */
[----:B------:R-:W-:Y:S01]  /*127d0*/  IADD3.X R27, R27, UR7, R3, P0, !PT ;  /* 0x000000071b1b7c10 */ /* 0x000fe200087fe403 */
[----:B------:R-:W-:Y:S08]  /*127e0*/  BRA.DIV UR4, `(.L_x_1575) ;  /* 0x0000003e04847947 */ /* 0x000ff0000b800000 */
[----:B------:R-:W1:Y:S01]  /*127f0*/  SHFL.IDX PT, R2, R21, RZ, 0x181f ;  /* 0x00181fff15027589 */ /* 0x000e6200000e0000 */
[----:B------:R-:W-:-:S03]  /*12800*/  IMAD.IADD R4, R22, 0x1, R4 ;  /* 0x0000000116047824 */ /* 0x000fc600078e0204 */
[----:B------:R-:W3:Y:S01]  /*12810*/  SHFL.IDX PT, R3, R27, RZ, 0x181f ;  /* 0x00181fff1b037589 */ /* 0x000ee200000e0000 */
[----:B-1----:R-:W-:-:S05]  /*12820*/  IADD3 R2, P0, R28, R2, RZ ;  /* 0x000000021c027210 */ /* 0x002fca0007f1e0ff */
[----:B---3--:R-:W-:-:S05]  /*12830*/  IMAD.X R3, RZ, RZ, R3, P0 ;  /* 0x000000ffff037224 */ /* 0x008fca00000e0603 */
[----:B------:R-:W-:Y:S01]  /*12840*/  @!PT LDS RZ, [RZ] ;  /* 0x00000000fffff984 */ /* 0x000fe20000000800 */
[----:B------:R-:W-:Y:S04]  /*12850*/  LDGSTS.E.BYPASS.LTC128B.128 [R4+0x10000], desc[UR54][R2.64], !P3 ;  /* 0x1000000002047fae */ /* 0x000fe8000d901d76 */
[----:B------:R1:W-:Y:S04]  /*12860*/  LDGSTS.E.BYPASS.LTC128B.128 [R4+0x12000], desc[UR54][R2.64+0x80], !P2 ;  /* 0x1200008002047fae */ /* 0x0003e8000d101d76 */
[----:B-1----:R-:W1:Y:S04]  /*12870*/  SHFL.IDX PT, R2, R21, 0x1, 0x181f ;  /* 0x00381f0015027f89 */ /* 0x002e6800000e0000 */
[----:B------:R-:W3:Y:S01]  /*12880*/  SHFL.IDX PT, R3, R27, 0x1, 0x181f ;  /* 0x00381f001b037f89 */ /* 0x000ee200000e0000 */
[----:B-1----:R-:W-:-:S05]  /*12890*/  IADD3 R2, P0, R28, R2, RZ ;  /* 0x000000021c027210 */ /* 0x002fca0007f1e0ff */
[----:B---3--:R-:W-:-:S05]  /*128a0*/  IMAD.X R3, RZ, RZ, R3, P0 ;  /* 0x000000ffff037224 */ /* 0x008fca00000e0603 */
[----:B------:R-:W-:Y:S04]  /*128b0*/  LDGSTS.E.BYPASS.LTC128B.128 [R4+0x10800], desc[UR54][R2.64], !P3 ;  /* 0x1080000002047fae */ /* 0x000fe8000d901d76 */
[----:B------:R1:W-:Y:S04]  /*128c0*/  LDGSTS.E.BYPASS.LTC128B.128 [R4+0x12800], desc[UR54][R2.64+0x80], !P2 ;  /* 0x1280008002047fae */ /* 0x0003e8000d101d76 */
[----:B-1----:R-:W1:Y:S04]  /*128d0*/  SHFL.IDX PT, R2, R21, 0x2, 0x181f ;  /* 0x00581f0015027f89 */ /* 0x002e6800000e0000 */
[----:B------:R-:W3:Y:S04]  /*128e0*/  SHFL.IDX PT, R3, R27, 0x2, 0x181f ;  /* 0x00581f001b037f89 */ /* 0x000ee800000e0000 */
[----:B------:R-:W4:Y:S01]  /*128f0*/  SHFL.IDX PT, R27, R27, 0x3, 0x181f ;  /* 0x00781f001b1b7f89 */ /* 0x000f2200000e0000 */
[----:B-1----:R-:W-:-:S05]  /*12900*/  IADD3 R2, P0, R28, R2, RZ ;  /* 0x000000021c027210 */ /* 0x002fca0007f1e0ff */
[----:B---3--:R-:W-:-:S05]  /*12910*/  IMAD.X R3, RZ, RZ, R3, P0 ;  /* 0x000000ffff037224 */ /* 0x008fca00000e0603 */
[----:B------:R-:W-:Y:S04]  /*12920*/  LDGSTS.E.BYPASS.LTC128B.128 [R4+0x11000], desc[UR54][R2.64], !P3 ;  /* 0x1100000002047fae */ /* 0x000fe8000d901d76 */
[----:B------:R1:W-:Y:S04]  /*12930*/  LDGSTS.E.BYPASS.LTC128B.128 [R4+0x13000], desc[UR54][R2.64+0x80], !P2 ;  /* 0x1300008002047fae */ /* 0x0003e8000d101d76 */
[----:B-1--4-:R1:W3:Y:S02]  /*12940*/  SHFL.IDX PT, R2, R21, 0x3, 0x181f ;  /* 0x00781f0015027f89 */ /* 0x0122e400000e0000 */
.L_x_1681:
        /* <DEDUP_REMOVED lines=9> */
.L_x_1576:
        /* <DEDUP_REMOVED lines=11> */
.L_x_1577:
[----:B------:R3:W-:Y:S01]  /*12a90*/  SYNCS.ARRIVE.TRANS64.A1T0 RZ, [R0+URZ+0x28470], RZ ;  /* 0x028470ff00ff79a7 */ /* 0x0007e2000810003f */
[----:B------:R-:W-:Y:S05]  /*12aa0*/  @!P3 BRA `(.L_x_1578) ;  /* 0x000000000004b947 */ /* 0x000fea0003800000 */
[----:B------:R-:W-:Y:S01]  /*12ab0*/  BPT.TRAP 0x1 ;  /* 0x000000040000795c */ /* 0x000fe20000300000 */
.L_x_1578:
[----:B------:R-:W4:Y:S01]  /*12ac0*/  SYNCS.PHASECHK.TRANS64.TRYWAIT P0, [R0+URZ+0x28440], R17 ;  /* 0x02844011000075a7 */ /* 0x000f22000800017f */
[----:B------:R-:W-:Y:S04]  /*12ad0*/  BSSY B0, `(.L_x_1579) ;  /* 0x0000002000007945 */ /* 0x000fe80003800000 */
[----:B----4-:R-:W-:Y:S05]  /*12ae0*/  @!P0 BRA `(.L_x_1580) ;  /* 0x0000003c00ec8947 */ /* 0x010fea0003800000 */
.L_x_1682:
[----:B------:R-:W-:Y:S05]  /*12af0*/  BSYNC B0 ;  /* 0x0000000000007941 */ /* 0x000fea0003800000 */
.L_x_1579:
        /* <DEDUP_REMOVED lines=19> */
[----:B------:R-:W-:Y:S02]  /*12c30*/  IADD3 R7, P0, R2, UR6, RZ ;  /* 0x0000000602077c10 */ /* 0x000fe4000ff1e0ff */
[----:B------:R-:W-:-:S02]  /*12c40*/  ISETP.GE.AND P3, PT, R28, R11, PT ;  /* 0x0000000b1c00720c */ /* 0x000fc40003f66270 */
[----:B------:R-:W-:Y:S01]  /*12c50*/  IADD3.X R8, R9, UR7, R3, P0, !PT ;  /* 0x0000000709087c10 */ /* 0x000fe200087fe403 */
[----:B------:R-:W-:Y:S10]  /*12c60*/  BRA.DIV UR4, `(.L_x_1581) ;  /* 0x0000003e04a07947 */ /* 0x000ff4000b800000 */
[----:B--2---:R-:W2:Y:S04]  /*12c70*/  SHFL.IDX PT, R14, R7, RZ, 0x181f ;  /* 0x00181fff070e7589 */ /* 0x004ea800000e0000 */
[----:B------:R-:W5:Y:S01]  /*12c80*/  SHFL.IDX PT, R3, R8, RZ, 0x181f ;  /* 0x00181fff08037589 */ /* 0x000f6200000e0000 */
[----:B--2---:R-:W-:-:S03]  /*12c90*/  IADD3 R2, P0, R28, R14, RZ ;  /* 0x0000000e1c027210 */ /* 0x004fc60007f1e0ff */
[----:B------:R-:W2:Y:S02]  /*12ca0*/  SHFL.IDX PT, R14, R7, 0x1, 0x181f ;  /* 0x00381f00070e7f89 */ /* 0x000ea400000e0000 */
[----:B-----5:R-:W-:-:S05]  /*12cb0*/  IMAD.X R3, RZ, RZ, R3, P0 ;  /* 0x000000ffff037224 */ /* 0x020fca00000e0603 */
[----:B------:R-:W-:Y:S04]  /*12cc0*/  LDGSTS.E.BYPASS.LTC128B.128 [R4+0x20000], desc[UR54][R2.64], !P3 ;  /* 0x2000000002047fae */ /* 0x000fe8000d901d76 */
[----:B------:R5:W-:Y:S04]  /*12cd0*/  LDGSTS.E.BYPASS.LTC128B.128 [R4+0x22000], desc[UR54][R2.64+0x80], !P2 ;  /* 0x2200008002047fae */ /* 0x000be8000d101d76 */
[----:B-----5:R-:W5:Y:S01]  /*12ce0*/  SHFL.IDX PT, R3, R8, 0x1, 0x181f ;  /* 0x00381f0008037f89 */ /* 0x020f6200000e0000 */
[----:B--2---:R-:W-:-:S03]  /*12cf0*/  IADD3 R2, P0, R28, R14, RZ ;  /* 0x0000000e1c027210 */ /* 0x004fc60007f1e0ff */
[----:B------:R-:W2:Y:S02]  /*12d00*/  SHFL.IDX PT, R14, R7, 0x2, 0x181f ;  /* 0x00581f00070e7f89 */ /* 0x000ea400000e0000 */
[----:B-----5:R-:W-:-:S05]  /*12d10*/  IMAD.X R3, RZ, RZ, R3, P0 ;  /* 0x000000ffff037224 */ /* 0x020fca00000e0603 */
[----:B------:R-:W-:Y:S04]  /*12d20*/  LDGSTS.E.BYPASS.LTC128B.128 [R4+0x20800], desc[UR54][R2.64], !P3 ;  /* 0x2080000002047fae */ /* 0x000fe8000d901d76 */
[----:B------:R5:W-:Y:S04]  /*12d30*/  LDGSTS.E.BYPASS.LTC128B.128 [R4+0x22800], desc[UR54][R2.64+0x80], !P2 ;  /* 0x2280008002047fae */ /* 0x000be8000d101d76 */
[----:B-----5:R-:W5:Y:S01]  /*12d40*/  SHFL.IDX PT, R3, R8, 0x2, 0x181f ;  /* 0x00581f0008037f89 */ /* 0x020f6200000e0000 */
[----:B--2---:R-:W-:-:S03]  /*12d50*/  IADD3 R2, P0, R28, R14, RZ ;  /* 0x0000000e1c027210 */ /* 0x004fc60007f1e0ff */
[----:B------:R2:W0:Y:S04]  /*12d60*/  SHFL.IDX PT, R14, R7, 0x3, 0x181f ;  /* 0x00781f00070e7f89 */ /* 0x00042800000e0000 */
[----:B------:R-:W0:Y:S01]  /*12d70*/  SHFL.IDX PT, R8, R8, 0x3, 0x181f ;  /* 0x00781f0008087f89 */ /* 0x000e2200000e0000 */
[----:B-----5:R-:W-:-:S05]  /*12d80*/  IMAD.X R3, RZ, RZ, R3, P0 ;  /* 0x000000ffff037224 */ /* 0x020fca00000e0603 */
[----:B------:R2:W-:Y:S04]  /*12d90*/  LDGSTS.E.BYPASS.LTC128B.128 [R4+0x21000], desc[UR54][R2.64], !P3 ;  /* 0x2100000002047fae */ /* 0x0005e8000d901d76 */
[----:B0-----:R2:W-:Y:S02]  /*12da0*/  LDGSTS.E.BYPASS.LTC128B.128 [R4+0x23000], desc[UR54][R2.64+0x80], !P2 ;  /* 0x2300008002047fae */ /* 0x0015e4000d101d76 */
.L_x_1692:
        /* <DEDUP_REMOVED lines=9> */
.L_x_1582:
        /* <DEDUP_REMOVED lines=11> */
.L_x_1583:
[----:B------:R3:W-:Y:S02]  /*12ef0*/  SYNCS.ARRIVE.TRANS64.A1T0 RZ, [R0+URZ+0x28430], RZ ;  /* 0x028430ff00ff79a7 */ /* 0x0007e4000810003f */
[----:B---34-:R-:W-:-:S05]  /*12f00*/  IMAD.U32 R0, RZ, RZ, UR44 ;  /* 0x0000002cff007e24 */ /* 0x018fca000f8e00ff */
[----:B------:R-:W-:-:S13]  /*12f10*/  ISETP.NE.AND P0, PT, R0, 0x3, PT ;  /* 0x000000030000780c */ /* 0x000fda0003f05270 */
[----:B------:R-:W-:Y:S05]  /*12f20*/  @!P0 BRA `(.L_x_1584) ;  /* 0x0000000000048947 */ /* 0x000fea0003800000 */
[----:B------:R-:W-:Y:S01]  /*12f30*/  BPT.TRAP 0x1 ;  /* 0x000000040000795c */ /* 0x000fe20000300000 */
.L_x_1584:
[----:B------:R-:W-:Y:S01]  /*12f40*/  LOP3.LUT R3, R6, 0x1, RZ, 0x3c, !PT ;  /* 0x0000000106037812 */ /* 0x000fe200078e3cff */
[----:B------:R-:W-:Y:S01]  /*12f50*/  IMAD R0, R5, 0x8, R22 ;  /* 0x0000000805007824 */ /* 0x000fe200078e0216 */
[----:B------:R-:W-:Y:S02]  /*12f60*/  BSSY B0, `(.L_x_1585) ;  /* 0x0000004000007945 */ /* 0x000fe40003800000 */
[----:B------:R-:W-:-:S04]  /*12f70*/  SHF.L.U32 R3, R3, 0x1f, RZ ;  /* 0x0000001f03037819 */ /* 0x000fc800000006ff */
[----:B------:R-:W0:Y:S02]  /*12f80*/  SYNCS.PHASECHK.TRANS64.TRYWAIT P2, [R0+URZ+0x28470], R3 ;  /* 0x02847003000075a7 */ /* 0x000e24000804017f */
[----:B0-----:R-:W-:Y:S05]  /*12f90*/  @!P2 BRA `(.L_x_1586) ;  /* 0x0000003c00e8a947 */ /* 0x001fea0003800000 */
.L_x_1693:
[----:B------:R-:W-:Y:S05]  /*12fa0*/  BSYNC B0 ;  /* 0x0000000000007941 */ /* 0x000fea0003800000 */
.L_x_1585:
[----:B------:R-:W-:-:S05]  /*12fb0*/  IMAD.U32 R2, RZ, RZ, UR43 ;  /* 0x0000002bff027e24 */ /* 0x000fca000f8e00ff */
[----:B------:R-:W-:-:S13]  /*12fc0*/  ISETP.NE.AND P2, PT, R2, 0x3, PT ;  /* 0x000000030200780c */ /* 0x000fda0003f45270 */
[----:B------:R-:W-:Y:S05]  /*12fd0*/  @!P2 BRA `(.L_x_1587) ;  /* 0x000000000004a947 */ /* 0x000fea0003800000 */
[----:B------:R-:W-:Y:S01]  /*12fe0*/  BPT.TRAP 0x1 ;  /* 0x000000040000795c */ /* 0x000fe20000300000 */
.L_x_1587:
[----:B0-----:R-:W-:Y:S01]  /*12ff0*/  SHF.L.U32 R3, R6, 0x1f, RZ ;  /* 0x0000001f06037819 */ /* 0x001fe200000006ff */
[----:B------:R-:W-:-:S03]  /*13000*/  IMAD.SHL.U32 R2, R5, 0x4000, RZ ;  /* 0x0000400005027824 */ /* 0x000fc600078e00ff */
[----:B------:R-:W0:Y:S02]  /*13010*/  SYNCS.PHASECHK.TRANS64.TRYWAIT P2, [R0+URZ+0x28460], R3 ;  /* 0x02846003000075a7 */ /* 0x000e24000804017f */
[----:B0-----:R-:W-:Y:S05]  /*13020*/  @!P2 BRA `(.L_x_1588) ;  /* 0x0000003c00d8a947 */ /* 0x001fea0003800000 */
.L_x_1694:
[----:B0-----:R-:W-:Y:S01]  /*13030*/  LOP3.LUT R3, R2, R35, RZ, 0xfc, !PT ;  /* 0x0000002302037212 */ /* 0x001fe200078efcff */
[----:B------:R-:W-:Y:S05]  /*13040*/  WARPSYNC.ALL ;  /* 0x0000000000007948 */ /* 0x000fea0003800000 */
[C---:B------:R-:W-:Y:S01]  /*13050*/  IMAD.IADD R3, R22.reuse, 0x1, R3 ;  /* 0x0000000116037824 */ /* 0x040fe200078e0203 */
[----:B------:R-:W-:Y:S01]  /*13060*/  IADD3 R2, R22, R2, R33 ;  /* 0x0000000216027210 */ /* 0x000fe20007ffe021 */
[----:B-1----:R-:W-:Y:S02]  /*13070*/  IMAD.U32 R21, RZ, RZ, UR43 ;  /* 0x0000002bff157e24 */ /* 0x002fe4000f8e00ff */
[----:B------:R-:W-:Y:S01]  /*13080*/  IMAD.IADD R17, R36, 0x1, R3 ;  /* 0x0000000124117824 */ /* 0x000fe200078e0203 */
[----:B------:R-:W0:Y:S02]  /*13090*/  LDSM.16.MT88.4 R4, [R3+0x10000] ;  /* 0x010000000304783b */ /* 0x000e240000004200 */
[----:B------:R-:W-:-:S02]  /*130a0*/  ISETP.NE.AND P2, PT, R21, 0x3, PT ;  /* 0x000000031500780c */ /* 0x000fc40003f45270 */
        /* <DEDUP_REMOVED lines=56> */
.L_x_1589:
[----:B0-----:R0:W-:Y:S01]  /*13430*/  SYNCS.ARRIVE.TRANS64.A1T0 RZ, [R0+URZ+0x28450], RZ ;  /* 0x028450ff00ff79a7 */ /* 0x0011e2000810003f */
[----:B------:R-:W-:Y:S06]  /*13440*/  BAR.SYNC.DEFER_BLOCKING 0x2, 0x80 ;  /* 0x0082000000007b1d */ /* 0x000fec0000010000 */
[----:B------:R-:W-:Y:S05]  /*13450*/  @!P0 BRA `(.L_x_1590) ;  /* 0x0000000000048947 */ /* 0x000fea0003800000 */
[----:B------:R-:W-:Y:S01]  /*13460*/  BPT.TRAP 0x1 ;  /* 0x000000040000795c */ /* 0x000fe20000300000 */
.L_x_1590:
[----:B0-----:R-:W-:Y:S02]  /*13470*/  VIADD R0, R0, 0x28480 ;  /* 0x0002848000007836 */ /* 0x001fe40000000000 */
[----:B------:R-:W-:Y:S02]  /*13480*/  IMAD.MOV.U32 R5, RZ, RZ, R23 ;  /* 0x000000ffff057224 */ /* 0x000fe400078e0017 */
[----:B------:R-:W-:Y:S01]  /*13490*/  IMAD.MOV.U32 R6, RZ, RZ, R24 ;  /* 0x000000ffff067224 */ /* 0x000fe200078e0018 */
[----:B------:R-:W-:-:S04]  /*134a0*/  PRMT R0, R31, 0x654, R0 ;  /* 0x000006541f007816 */ /* 0x000fc80000000000 */
[----:B------:R3:W-:Y:S01]  /*134b0*/  SYNCS.ARRIVE.TRANS64.RED.A1T0 RZ, [R0+URZ], RZ ;  /* 0x000000ff00ff79a7 */ /* 0x0007e2000810043f */
[----:B------:R-:W-:Y:S05]  /*134c0*/  @P1 BRA `(.L_x_1591) ;  /* 0xffffffec009c1947 */ /* 0x000fea000383ffff */
.L_x_1571:
[----:B---3--:R-:W1:Y:S01]  /*134d0*/  S2R R0, SR_TID.X ;  /* 0x0000000000007919 */ /* 0x008e620000002100 */
[----:B------:R-:W-:Y:S01]  /*134e0*/  BSSY B0, `(.L_x_1592) ;  /* 0x0000012000007945 */ /* 0x000fe20003800000 */
[----:B-1----:R-:W-:Y:S01]  /*134f0*/  LOP3.LUT R2, R0, 0x7f, RZ, 0xc0, !PT ;  /* 0x0000007f00027812 */ /* 0x002fe200078ec0ff */
[----:B------:R-:W-:-:S03]  /*13500*/  IMAD.U32 R0, RZ, RZ, UR44 ;  /* 0x0000002cff007e24 */ /* 0x000fc6000f8e00ff */
[----:B------:R-:W-:Y:S02]  /*13510*/  ISETP.NE.AND P1, PT, R2, RZ, PT ;  /* 0x000000ff0200720c */ /* 0x000fe40003f25270 */
[----:B------:R-:W-:-:S11]  /*13520*/  ISETP.NE.AND P0, PT, R0, 0x3, PT ;  /* 0x000000030000780c */ /* 0x000fd60003f05270 */
[----:B------:R-:W-:Y:S05]  /*13530*/  @P1 BRA `(.L_x_1593) ;  /* 0x0000000000301947 */ /* 0x000fea0003800000 */
[----:B------:R-:W1:Y:S01]  /*13540*/  S2R R5, SR_LANEID ;  /* 0x0000000000057919 */ /* 0x000e620000000000 */
[----:B------:R-:W-:Y:S01]  /*13550*/  VOTEU.ANY UR4, UPT, PT ;  /* 0x0000000000047886 */ /* 0x000fe200038e0100 */
[----:B0-----:R-:W0:Y:S01]  /*13560*/  LDC.64 R2, c[0x0][0xc60] ;  /* 0x00031800ff027b82 */ /* 0x001e220000000a00 */
[----:B------:R-:W1:Y:S02]  /*13570*/  FLO.U32 R0, UR4 ;  /* 0x0000000400007d00 */ /* 0x000e6400080e0000 */
[----:B-1----:R-:W-:-:S06]  /*13580*/  ISETP.EQ.U32.AND P1, PT, R0, R5, PT ;  /* 0x000000050000720c */ /* 0x002fcc0003f22070 */
[----:B------:R-:W0:Y:S07]  /*13590*/  POPC R5, UR4 ;  /* 0x0000000400057d09 */ /* 0x000e2e0008000000 */
[----:B0-----:R-:W3:Y:S01]  /*135a0*/  @P1 ATOMG.E.ADD.STRONG.GPU PT, R3, desc[UR54][R2.64], R5 ;  /* 0x00000005020319a8 */ /* 0x001ee200081ee1f6 */
[----:B------:R-:W0:Y:S02]  /*135b0*/  S2R R4, SR_LTMASK ;  /* 0x0000000000047919 */ /* 0x000e240000003900 */
[----:B0-----:R-:W-:-:S04]  /*135c0*/  LOP3.LUT R4, R4, UR4, RZ, 0xc0, !PT ;  /* 0x0000000404047c12 */ /* 0x001fc8000f8ec0ff */
[----:B------:R-:W0:Y:S01]  /*135d0*/  POPC R7, R4 ;  /* 0x0000000400077309 */ /* 0x000e220000000000 */
[----:B---3--:R-:W0:Y:S02]  /*135e0*/  SHFL.IDX PT, R0, R3, R0, 0x1f ;  /* 0x00001f0003007589 */ /* 0x008e2400000e0000 */
[----:B0-----:R-:W-:-:S07]  /*135f0*/  IADD3 R16, R0, UR45, R7 ;  /* 0x0000002d00107c10 */ /* 0x001fce000fffe007 */
.L_x_1593:
[----:B------:R-:W-:Y:S05]  /*13600*/  BSYNC B0 ;  /* 0x0000000000007941 */ /* 0x000fea0003800000 */
.L_x_1592:
[----:B------:R-:W-:Y:S05]  /*13610*/  @!P0 BRA `(.L_x_1594) ;  /* 0x0000000000048947 */ /* 0x000fea0003800000 */
[----:B------:R-:W-:Y:S01]  /*13620*/  BPT.TRAP 0x1 ;  /* 0x000000040000795c */ /* 0x000fe20000300000 */
.L_x_1594:
[----:B------:R-:W-:Y:S01]  /*13630*/  LOP3.LUT R0, R24, 0x1, RZ, 0x3c, !PT ;  /* 0x0000000118007812 */ /* 0x000fe200078e3cff */
[----:B------:R-:W-:Y:S01]  /*13640*/  IMAD R17, R23, 0x8, R22 ;  /* 0x0000000817117824 */ /* 0x000fe200078e0216 */
[----:B------:R-:W-:Y:S02]  /*13650*/  BSSY B0, `(.L_x_1595) ;  /* 0x0000004000007945 */ /* 0x000fe40003800000 */
[----:B------:R-:W-:-:S04]  /*13660*/  SHF.L.U32 R0, R0, 0x1f, RZ ;  /* 0x0000001f00007819 */ /* 0x000fc800000006ff */
[----:B------:R-:W1:Y:S02]  /*13670*/  SYNCS.PHASECHK.TRANS64.TRYWAIT P1, [R17+URZ+0x28470], R0 ;  /* 0x02847000110075a7 */ /* 0x000e64000802017f */
[----:B-1----:R-:W-:Y:S05]  /*13680*/  @!P1 BRA `(.L_x_1596) ;  /* 0x0000003800549947 */ /* 0x002fea0003800000 */
.L_x_1695:
[----:B------:R-:W-:Y:S05]  /*13690*/  BSYNC B0 ;  /* 0x0000000000007941 */ /* 0x000fea0003800000 */
.L_x_1595:
[----:B------:R-:W-:-:S05]  /*136a0*/  IMAD.U32 R2, RZ, RZ, UR43 ;  /* 0x0000002bff027e24 */ /* 0x000fca000f8e00ff */
[----:B------:R-:W-:-:S13]  /*136b0*/  ISETP.NE.AND P1, PT, R2, 0x3, PT ;  /* 0x000000030200780c */ /* 0x000fda0003f25270 */
[----:B------:R-:W-:Y:S05]  /*136c0*/  @!P1 BRA `(.L_x_1597) ;  /* 0x0000000000049947 */ /* 0x000fea0003800000 */
[----:B------:R-:W-:Y:S01]  /*136d0*/  BPT.TRAP 0x1 ;  /* 0x000000040000795c */ /* 0x000fe20000300000 */
.L_x_1597:
[----:B-1----:R-:W-:-:S04]  /*136e0*/  SHF.L.U32 R0, R24, 0x1f, RZ ;  /* 0x0000001f18007819 */ /* 0x002fc800000006ff */
[----:B------:R-:W1:Y:S02]  /*136f0*/  SYNCS.PHASECHK.TRANS64.TRYWAIT P1, [R17+URZ+0x28460], R0 ;  /* 0x02846000110075a7 */ /* 0x000e64000802017f */
[----:B-1----:R-:W-:Y:S05]  /*13700*/  @!P1 BRA `(.L_x_1598) ;  /* 0x0000003800489947 */ /* 0x002fea0003800000 */
.L_x_1696:
[----:B-1----:R-:W-:Y:S01]  /*13710*/  IMAD.SHL.U32 R0, R23, 0x4000, RZ ;  /* 0x0000400017007824 */ /* 0x002fe200078e00ff */
[----:B------:R-:W-:Y:S05]  /*13720*/  WARPSYNC.ALL ;  /* 0x0000000000007948 */ /* 0x000fea0003800000 */
[----:B0-----:R-:W-:Y:S01]  /*13730*/  LOP3.LUT R3, R0, R35, RZ, 0xfc, !PT ;  /* 0x0000002300037212 */ /* 0x001fe200078efcff */
[----:B------:R-:W-:Y:S01]  /*13740*/  IMAD.U32 R18, RZ, RZ, UR43 ;  /* 0x0000002bff127e24 */ /* 0x000fe2000f8e00ff */
[----:B------:R-:W-:-:S03]  /*13750*/  IADD3 R0, R22, R0, R33 ;  /* 0x0000000016007210 */ /* 0x000fc60007ffe021 */
[----:B------:R-:W-:Y:S01]  /*13760*/  IMAD.IADD R2, R22, 0x1, R3 ;  /* 0x0000000116027824 */ /* 0x000fe200078e0203 */
[----:B------:R-:W-:-:S03]  /*13770*/  ISETP.NE.AND P1, PT, R18, 0x3, PT ;  /* 0x000000031200780c */ /* 0x000fc60003f25270 */
[----:B------:R-:W-:Y:S01]  /*13780*/  IMAD.IADD R3, R36, 0x1, R2 ;  /* 0x0000000124037824 */ /* 0x000fe200078e0202 */
[----:B------:R-:W0:Y:S04]  /*13790*/  LDSM.16.MT88.4 R4, [R2+0x10000] ;  /* 0x010000000204783b */ /* 0x000e280000004200 */
[----:B------:R-:W1:Y:S01]  /*137a0*/  LDSM.16.MT88.4 R8, [R3+0x10000] ;  /* 0x010000000308783b */ /* 0x000e620000004200 */
[C-C-:B0-----:R-:W-:Y:S02]  /*137b0*/  PRMT R12, R4.reuse, 0x6420, R5.reuse ;  /* 0x00006420040c7816 */ /* 0x141fe40000000005 */
[----:B------:R-:W-:Y:S02]  /*137c0*/  PRMT R13, R4, 0x7531, R5 ;  /* 0x00007531040d7816 */ /* 0x000fe40000000005 */
[----:B--2---:R-:W-:-:S02]  /*137d0*/  PRMT R14, R6, 0x6420, R7 ;  /* 0x00006420060e7816 */ /* 0x004fc40000000007 */
        /* <DEDUP_REMOVED lines=52> */
.L_x_1599:
[----:B-1----:R1:W-:Y:S01]  /*13b20*/  SYNCS.ARRIVE.TRANS64.A1T0 RZ, [R17+URZ+0x28450], RZ ;  /* 0x028450ff11ff79a7 */ /* 0x0023e2000810003f */
[----:B------:R-:W-:Y:S06]  /*13b30*/  BAR.SYNC.DEFER_BLOCKING 0x2, 0x80 ;  /* 0x0082000000007b1d */ /* 0x000fec0000010000 */
[----:B------:R-:W-:Y:S05]  /*13b40*/  @!P0 BRA `(.L_x_1600) ;  /* 0x0000000000048947 */ /* 0x000fea0003800000 */
[----:B------:R-:W-:Y:S01]  /*13b50*/  BPT.TRAP 0x1 ;  /* 0x000000040000795c */ /* 0x000fe20000300000 */
.L_x_1600:
[----:B0-----:R-:W-:Y:S02]  /*13b60*/  VIADD R0, R17, 0x28480 ;  /* 0x0002848011007836 */ /* 0x001fe40000000000 */
[----:B------:R-:W-:-:S03]  /*13b70*/  VIADD R23, R23, 0x1 ;  /* 0x0000000117177836 */ /* 0x000fc60000000000 */
[----:B------:R-:W-:Y:S02]  /*13b80*/  PRMT R0, R31, 0x654, R0 ;  /* 0x000006541f007816 */ /* 0x000fe40000000000 */
[C---:B------:R-:W-:Y:S02]  /*13b90*/  ISETP.NE.AND P0, PT, R23.reuse, 0x2, PT ;  /* 0x000000021700780c */ /* 0x040fe40003f05270 */
[----:B------:R2:W-:Y:S02]  /*13ba0*/  SYNCS.ARRIVE.TRANS64.RED.A1T0 RZ, [R0+URZ], RZ ;  /* 0x000000ff00ff79a7 */ /* 0x0005e4000810043f */
[----:B------:R-:W-:Y:S02]  /*13bb0*/  SEL R3, RZ, 0x1, P0 ;  /* 0x00000001ff037807 */ /* 0x000fe40000000000 */
[----:B------:R-:W-:Y:S02]  /*13bc0*/  SEL R23, R23, RZ, P0 ;  /* 0x000000ff17177207 */ /* 0x000fe40000000000 */
[----:B------:R-:W-:-:S07]  /*13bd0*/  LOP3.LUT R24, R24, R3, RZ, 0x3c, !PT ;  /* 0x0000000318187212 */ /* 0x000fce00078e3cff */
.L_x_1541:
[----:B------:R-:W-:Y:S05]  /*13be0*/  BSYNC B7 ;  /* 0x0000000000077941 */ /* 0x000fea0003800000 */
.L_x_1539:
[----:B------:R-:W-:-:S13]  /*13bf0*/  LOP3.LUT P0, RZ, R29, 0x40, RZ, 0xc0, !PT ;  /* 0x000000401dff7812 */ /* 0x000fda000780c0ff */
[----:B------:R-:W-:Y:S05]  /*13c00*/  @!P0 BRA `(.L_x_1601) ;  /* 0x0000000000248947 */ /* 0x000fea0003800000 */
[----:B------:R-:W3:Y:S08]  /*13c10*/  S2UR UR4, SR_CgaCtaId ;  /* 0x00000000000479c3 */ /* 0x000ef00000008800 */
[----:B------:R-:W-:Y:S01]  /*13c20*/  BAR.SYNC.DEFER_BLOCKING 0x5, 0x180 ;  /* 0x0146000000007b1d */ /* 0x000fe20000010000 */
[----:B------:R-:W-:Y:S01]  /*13c30*/  MOV R22, 0x400 ;  /* 0x0000040000167802 */ /* 0x000fe20000000f00 */
[----:B---3--:R-:W-:-:S05]  /*13c40*/  IMAD.U32 R31, RZ, RZ, UR4 ;  /* 0x00000004ff1f7e24 */ /* 0x008fca000f8e00ff */
[----:B------:R-:W-:-:S05]  /*13c50*/  LEA R22, R31, R22, 0x18 ;  /* 0x000000161f167211 */ /* 0x000fca00078ec0ff */
[----:B-1----:R-:W1:Y:S02]  /*13c60*/  LDS.128 R16, [R22+0x284d0] ;  /* 0x0284d00016107984 */ /* 0x002e640000000c00 */
[----:B-1----:R-:W-:Y:S01]  /*13c70*/  R2UR UR4, R17 ;  /* 0x00000000110472ca */ /* 0x002fe200000e0000 */
[----:B------:R-:W-:Y:S06]  /*13c80*/  BAR.ARV 0x4, 0x180 ;  /* 0x0106000000007b1d */ /* 0x000fec0000002000 */
[----:B------:R-:W-:Y:S08]  /*13c90*/  BRA `(.L_x_1602) ;  /* 0x0000000800c87947 */ /* 0x000ff00003800000 */
.L_x_1601:
[----:B--2---:R-:W2:Y:S01]  /*13ca0*/  S2R R0, SR_TID.X ;  /* 0x0000000000007919 */ /* 0x004ea20000002100 */
[----:B------:R-:W-:Y:S01]  /*13cb0*/  ULDC UR4, c[0x0][0xc3c] ;  /* 0x00030f0000047ab9 */ /* 0x000fe20000000800 */
[----:B------:R-:W-:Y:S01]  /*13cc0*/  IMAD.MOV.U32 R4, RZ, RZ, RZ ;  /* 0x000000ffff047224 */ /* 0x000fe200078e00ff */
[----:B--2---:R-:W-:-:S04]  /*13cd0*/  LOP3.LUT R7, R0, 0x1f, RZ, 0xc0, !PT ;  /* 0x0000001f00077812 */ /* 0x004fc800078ec0ff */
[----:B------:R-:W-:Y:S01]  /*13ce0*/  ISETP.NE.AND P0, PT, R7, 0x1f, PT ;  /* 0x0000001f0700780c */ /* 0x000fe20003f05270 */
[----:B------:R-:W-:-:S05]  /*13cf0*/  IMAD.IADD R5, R19, 0x1, R7 ;  /* 0x0000000113057824 */ /* 0x000fca00078e0207 */
[----:B------:R-:W-:Y:S01]  /*13d00*/  ISETP.GE.OR P1, PT, R5, UR4, !P0 ;  /* 0x0000000405007c0c */ /* 0x000fe2000c726670 */
[----:B------:R-:W-:-:S12]  /*13d10*/  ULDC UR4, c[0x0][0xc3c] ;  /* 0x00030f0000047ab9 */ /* 0x000fd80000000800 */
[----:B------:R-:W2:Y:S02]  /*13d20*/  @!P1 LDC.64 R2, c[0x0][0xc80] ;  /* 0x00032000ff029b82 */ /* 0x000ea40000000a00 */
[----:B--2---:R-:W-:-:S05]  /*13d30*/  @!P1 IMAD.WIDE R2, R5, 0x4, R2 ;  /* 0x0000000405029825 */ /* 0x004fca00078e0202 */
[----:B------:R-:W2:Y:S01]  /*13d40*/  @!P1 LDG.E R4, desc[UR54][R2.64] ;  /* 0x0000003602049981 */ /* 0x000ea2000c1e1900 */
[C---:B------:R-:W-:Y:S02]  /*13d50*/  ISETP.NE.AND P1, PT, R7.reuse, RZ, PT ;  /* 0x000000ff0700720c */ /* 0x040fe40003f25270 */
[C---:B------:R-:W-:Y:S02]  /*13d60*/  ISETP.GE.U32.AND P2, PT, R7.reuse, 0x2, PT ;  /* 0x000000020700780c */ /* 0x040fe40003f46070 */
[C---:B------:R-:W-:Y:S02]  /*13d70*/  ISETP.GE.U32.AND P3, PT, R7.reuse, 0x4, PT ;  /* 0x000000040700780c */ /* 0x040fe40003f66070 */
[C---:B------:R-:W-:Y:S02]  /*13d80*/  ISETP.GE.U32.AND P4, PT, R7.reuse, 0x8, PT ;  /* 0x000000080700780c */ /* 0x040fe40003f86070 */
[----:B------:R-:W-:Y:S01]  /*13d90*/  ISETP.GE.U32.AND P5, PT, R7, 0x10, PT ;  /* 0x000000100700780c */ /* 0x000fe20003fa6070 */
[----:B--2---:R-:W2:Y:S02]  /*13da0*/  SHFL.UP PT, R0, R4, 0x1, RZ ;  /* 0x0420000004007989 */ /* 0x004ea400000e00ff */
[----:B--2---:R-:W-:-:S05]  /*13db0*/  SEL R5, R0, RZ, P1 ;  /* 0x000000ff00057207 */ /* 0x004fca0000800000 */
[----:B------:R-:W-:-:S05]  /*13dc0*/  IMAD.IADD R5, R4, 0x1, R5 ;  /* 0x0000000104057824 */ /* 0x000fca00078e0205 */
[----:B------:R-:W2:Y:S02]  /*13dd0*/  SHFL.UP PT, R0, R5, 0x2, RZ ;  /* 0x0440000005007989 */ /* 0x000ea400000e00ff */
[----:B--2---:R-:W-:-:S05]  /*13de0*/  SEL R0, R0, RZ, P2 ;  /* 0x000000ff00007207 */ /* 0x004fca0001000000 */
[----:B------:R-:W-:-:S05]  /*13df0*/  IMAD.IADD R0, R5, 0x1, R0 ;  /* 0x0000000105007824 */ /* 0x000fca00078e0200 */
[----:B------:R-:W2:Y:S02]  /*13e00*/  SHFL.UP PT, R6, R0, 0x4, RZ ;  /* 0x0480000000067989 */ /* 0x000ea400000e00ff */
[----:B--2---:R-:W-:Y:S02]  /*13e10*/  SEL R3, R6, RZ, P3 ;  /* 0x000000ff06037207 */ /* 0x004fe40001800000 */
[----:B------:R-:W-:Y:S03]  /*13e20*/  SHFL.IDX PT, R6, R16, 0x1, 0x1f ;  /* 0x00201f0010067f89 */ /* 0x000fe600000e0000 */
[----:B------:R-:W-:Y:S02]  /*13e30*/  IMAD.IADD R3, R0, 0x1, R3 ;  /* 0x0000000100037824 */ /* 0x000fe400078e0203 */
[----:B------:R-:W2:Y:S03]  /*13e40*/  LDC R0, c[0x0][0xc38] ;  /* 0x00030e00ff007b82 */ /* 0x000ea60000000800 */
[----:B------:R-:W3:Y:S02]  /*13e50*/  SHFL.UP PT, R2, R3, 0x8, RZ ;  /* 0x0500000003027989 */ /* 0x000ee400000e00ff */
[----:B---3--:R-:W-:-:S05]  /*13e60*/  SEL R2, R2, RZ, P4 ;  /* 0x000000ff02027207 */ /* 0x008fca0002000000 */
[----:B------:R-:W-:-:S05]  /*13e70*/  IMAD.IADD R2, R3, 0x1, R2 ;  /* 0x0000000103027824 */ /* 0x000fca00078e0202 */
[----:B------:R-:W3:Y:S02]  /*13e80*/  SHFL.UP PT, R5, R2, 0x10, RZ ;  /* 0x0600000002057989 */ /* 0x000ee400000e00ff */
[----:B---3--:R-:W-:-:S05]  /*13e90*/  SEL R5, R5, RZ, P5 ;  /* 0x000000ff05057207 */ /* 0x008fca0002800000 */
[----:B------:R-:W-:Y:S02]  /*13ea0*/  IMAD.IADD R7, R2, 0x1, R5 ;  /* 0x0000000102077824 */ /* 0x000fe400078e0205 */
[----:B------:R-:W-:Y:S04]  /*13eb0*/  SHFL.IDX PT, R5, R16, RZ, 0x1f ;  /* 0x00001fff10057589 */ /* 0x000fe800000e0000 */
[----:B------:R-:W2:Y:S02]  /*13ec0*/  SHFL.IDX PT, R9, R7, 0x1f, 0x1f ;  /* 0x03e01f0007097f89 */ /* 0x000ea400000e0000 */
[----:B--2---:R-:W-:-:S04]  /*13ed0*/  IMAD R9, R9, R0, RZ ;  /* 0x0000000009097224 */ /* 0x004fc800078e02ff */
[----:B------:R-:W-:-:S05]  /*13ee0*/  IMAD.IADD R6, R6, 0x1, R9 ;  /* 0x0000000106067824 */ /* 0x000fca00078e0209 */
[----:B------:R-:W-:-:S13]  /*13ef0*/  ISETP.GT.AND P6, PT, R6, R5, PT ;  /* 0x000000050600720c */ /* 0x000fda0003fc4270 */
[----:B------:R-:W-:Y:S05]  /*13f00*/  @P6 BRA `(.L_x_1603) ;  /* 0x0000000000946947 */ /* 0x000fea0003800000 */
.L_x_1607:
[----:B------:R-:W-:-:S05]  /*13f10*/  VIADD R19, R19, 0x1f ;  /* 0x0000001f13137836 */ /* 0x000fca0000000000 */
[----:B------:R-:W-:-:S13]  /*13f20*/  ISETP.GE.AND P6, PT, R19, UR4, PT ;  /* 0x0000000413007c0c */ /* 0x000fda000bfc6270 */
[----:B------:R-:W-:Y:S05]  /*13f30*/  @P6 BRA `(.L_x_1604) ;  /* 0x0000000400e86947 */ /* 0x000fea0003800000 */
[----:B------:R-:W2:Y:S01]  /*13f40*/  S2R R0, SR_TID.X ;  /* 0x0000000000007919 */ /* 0x000ea20000002100 */
[----:B------:R-:W-:Y:S01]  /*13f50*/  BSSY B0, `(.L_x_1605) ;  /* 0x0000009000007945 */ /* 0x000fe20003800000 */
[----:B------:R-:W-:Y:S01]  /*13f60*/  IMAD.MOV.U32 R4, RZ, RZ, RZ ;  /* 0x000000ffff047224 */ /* 0x000fe200078e00ff */
[----:B--2---:R-:W-:-:S05]  /*13f70*/  LOP3.LUT R0, R0, 0x1f, RZ, 0xc0, !PT ;  /* 0x0000001f00007812 */ /* 0x004fca00078ec0ff */
[----:B------:R-:W-:-:S05]  /*13f80*/  IMAD.IADD R7, R19, 0x1, R0 ;  /* 0x0000000113077824 */ /* 0x000fca00078e0200 */
[----:B------:R-:W-:-:S13]  /*13f90*/  ISETP.GE.OR P6, PT, R7, UR4, !P0 ;  /* 0x0000000407007c0c */ /* 0x000fda000c7c6670 */
[----:B------:R-:W-:Y:S05]  /*13fa0*/  @P6 BRA `(.L_x_1606) ;  /* 0x00000000000c6947 */ /* 0x000fea0003800000 */
[----:B------:R-:W2:Y:S02]  /*13fb0*/  LDC.64 R2, c[0x0][0xc80] ;  /* 0x00032000ff027b82 */ /* 0x000ea40000000a00 */
[----:B--2---:R-:W-:-:S05]  /*13fc0*/  IMAD.WIDE R2, R7, 0x4, R2 ;  /* 0x0000000407027825 */ /* 0x004fca00078e0202 */
[----:B------:R2:W5:Y:S02]  /*13fd0*/  LDG.E R4, desc[UR54][R2.64] ;  /* 0x0000003602047981 */ /* 0x000564000c1e1900 */
.L_x_1606:
[----:B------:R-:W-:Y:S05]  /*13fe0*/  BSYNC B0 ;  /* 0x0000000000007941 */ /* 0x000fea0003800000 */
.L_x_1605:
[----:B-----5:R-:W2:Y:S02]  /*13ff0*/  SHFL.UP PT, R0, R4, 0x1, RZ ;  /* 0x0420000004007989 */ /* 0x020ea400000e00ff */
[----:B--2---:R-:W-:-:S05]  /*14000*/  SEL R3, R0, RZ, P1 ;  /* 0x000000ff00037207 */ /* 0x004fca0000800000 */
[----:B------:R-:W-:-:S05]  /*14010*/  IMAD.IADD R3, R4, 0x1, R3 ;  /* 0x0000000104037824 */ /* 0x000fca00078e0203 */
[----:B------:R-:W2:Y:S02]  /*14020*/  SHFL.UP PT, R0, R3, 0x2, RZ ;  /* 0x0440000003007989 */ /* 0x000ea400000e00ff */
        /* <DEDUP_REMOVED lines=9> */
[----:B--2---:R-:W-:Y:S02]  /*140c0*/  SEL R9, R0, RZ, P5 ;  /* 0x000000ff00097207 */ /* 0x004fe40002800000 */
[----:B------:R-:W2:Y:S03]  /*140d0*/  LDC R0, c[0x0][0xc38] ;  /* 0x00030e00ff007b82 */ /* 0x000ea60000000800 */
[----:B------:R-:W-:-:S05]  /*140e0*/  IMAD.IADD R9, R8, 0x1, R9 ;  /* 0x0000000108097824 */ /* 0x000fca00078e0209 */
[----:B------:R-:W2:Y:S02]  /*140f0*/  SHFL.IDX PT, R3, R9, 0x1f, 0x1f ;  /* 0x03e01f0009037f89 */ /* 0x000ea400000e0000 */
[----:B--2---:R-:W-:-:S04]  /*14100*/  IMAD R3, R3, R0, RZ ;  /* 0x0000000003037224 */ /* 0x004fc800078e02ff */
[----:B------:R-:W-:-:S05]  /*14110*/  IMAD.IADD R6, R3, 0x1, R6 ;  /* 0x0000000103067824 */ /* 0x000fca00078e0206 */
[----:B------:R-:W-:-:S13]  /*14120*/  ISETP.GT.AND P6, PT, R6, R5, PT ;  /* 0x000000050600720c */ /* 0x000fda0003fc4270 */
[----:B------:R-:W-:Y:S05]  /*14130*/  @!P6 BRA `(.L_x_1607) ;  /* 0xfffffffc0074e947 */ /* 0x000fea000383ffff */
[----:B------:R-:W-:Y:S02]  /*14140*/  IMAD.MOV.U32 R7, RZ, RZ, R9 ;  /* 0x000000ffff077224 */ /* 0x000fe400078e0009 */
[----:B------:R-:W-:-:S07]  /*14150*/  IMAD.MOV.U32 R9, RZ, RZ, R3 ;  /* 0x000000ffff097224 */ /* 0x000fce00078e0003 */
.L_x_1603:
[----:B------:R-:W-:-:S04]  /*14160*/  IMAD.IADD R9, R6, 0x1, -R9 ;  /* 0x0000000106097824 */ /* 0x000fc800078e0a09 */
[----:B------:R-:W-:-:S05]  /*14170*/  IMAD R2, R7, R0, R9 ;  /* 0x0000000007027224 */ /* 0x000fca00078e0209 */
[----:B------:R-:W-:Y:S02]  /*14180*/  ISETP.GT.AND P0, PT, R2, R5, PT ;  /* 0x000000050200720c */ /* 0x000fe40003f04270 */
[----:B------:R-:W2:Y:S11]  /*14190*/  LDC.64 R2, c[0x0][0xc90] ;  /* 0x00032400ff027b82 */ /* 0x000eb60000000a00 */
[----:B0-----:R-:W-:-:S04]  /*141a0*/  VOTE.ANY R12, PT, !P0 ;  /* 0x00000000000c7806 */ /* 0x001fc800040e0100 */
[----:B------:R-:W0:Y:S02]  /*141b0*/  POPC R8, R12 ;  /* 0x0000000c00087309 */ /* 0x000e240000000000 */
[----:B0-----:R-:W-:-:S04]  /*141c0*/  IMAD.IADD R19, R8, 0x1, R19 ;  /* 0x0000000108137824 */ /* 0x001fc800078e0213 */
[----:B--2---:R-:W-:-:S05]  /*141d0*/  IMAD.WIDE R2, R19, 0x4, R2 ;  /* 0x0000000413027825 */ /* 0x004fca00078e0202 */
[----:B------:R-:W2:Y:S01]  /*141e0*/  LDG.E R11, desc[UR54][R2.64] ;  /* 0x00000036020b7981 */ /* 0x000ea2000c1e1900 */
[----:B------:R-:W-:Y:S01]  /*141f0*/  ISETP.NE.AND P0, PT, R12, RZ, PT ;  /* 0x000000ff0c00720c */ /* 0x000fe20003f05270 */
[----:B------:R-:W-:Y:S02]  /*14200*/  IMAD.MOV.U32 R16, RZ, RZ, RZ ;  /* 0x000000ffff107224 */ /* 0x000fe400078e00ff */
[----:B------:R-:W0:Y:S02]  /*14210*/  SHFL.IDX PT, R4, R4, R8, 0x1f ;  /* 0x00001f0804047589 */ /* 0x000e2400000e0000 */
[----:B0-----:R-:W-:-:S13]  /*14220*/  R2UR UR7, R4 ;  /* 0x00000000040772ca */ /* 0x001fda00000e0000 */
[----:B--2---:R-:W-:-:S05]  /*14230*/  IMAD R6, R11, UR7, RZ ;  /* 0x000000070b067c24 */ /* 0x004fca000f8e02ff */
[----:B------:R-:W-:-:S04]  /*14240*/  IABS R10, R6 ;  /* 0x00000006000a7213 */ /* 0x000fc80000000000 */
[----:B------:R-:W0:Y:S08]  /*14250*/  I2F.RP R13, R10 ;  /* 0x0000000a000d7306 */ /* 0x000e300000209400 */
[----:B0-----:R-:W0:Y:S02]  /*14260*/  MUFU.RCP R13, R13 ;  /* 0x0000000d000d7308 */ /* 0x001e240000001000 */
[----:B0-----:R-:W-:-:S06]  /*14270*/  VIADD R14, R13, 0xffffffe ;  /* 0x0ffffffe0d0e7836 */ /* 0x001fcc0000000000 */
[----:B------:R0:W2:Y:S01]  /*14280*/  F2I.FTZ.U32.TRUNC.NTZ R3, R14 ;  /* 0x0000000e00037305 */ /* 0x0000a2000021f000 */
[----:B------:R-:W-:Y:S05]  /*14290*/  @!P0 BRA `(.L_x_1608) ;  /* 0x0000000000088947 */ /* 0x000fea0003800000 */
[----:B------:R-:W-:-:S05]  /*142a0*/  VIADD R8, R8, 0xffffffff ;  /* 0xffffffff08087836 */ /* 0x000fca0000000000 */
[----:B------:R3:W4:Y:S02]  /*142b0*/  SHFL.IDX PT, R16, R7, R8, 0x1f ;  /* 0x00001f0807107589 */ /* 0x00072400000e0000 */
.L_x_1608:
[----:B--23--:R-:W-:Y:S02]  /*142c0*/  IMAD.MOV R7, RZ, RZ, -R3 ;  /* 0x000000ffff077224 */ /* 0x00cfe400078e0a03 */
[----:B------:R-:W-:Y:S02]  /*142d0*/  IMAD.MOV.U32 R2, RZ, RZ, RZ ;  /* 0x000000ffff027224 */ /* 0x000fe400078e00ff */
[----:B------:R-:W-:Y:S02]  /*142e0*/  IMAD R4, R7, R10, RZ ;  /* 0x0000000a07047224 */ /* 0x000fe400078e02ff */
[----:B----4-:R-:W-:Y:S02]  /*142f0*/  IMAD R16, R16, R0, R9 ;  /* 0x0000000010107224 */ /* 0x010fe400078e0209 */
[----:B------:R-:W-:Y:S01]  /*14300*/  IMAD.HI.U32 R2, R3, R4, R2 ;  /* 0x0000000403027227 */ /* 0x000fe200078e0002 */
[----:B------:R-:W-:-:S03]  /*14310*/  IABS R4, R6 ;  /* 0x0000000600047213 */ /* 0x000fc60000000000 */
[----:B------:R-:W-:Y:S02]  /*14320*/  IMAD.IADD R3, R5, 0x1, -R16 ;  /* 0x0000000105037824 */ /* 0x000fe400078e0a10 */
[----:B------:R-:W-:-:S03]  /*14330*/  IMAD.MOV R4, RZ, RZ, -R4 ;  /* 0x000000ffff047224 */ /* 0x000fc600078e0a04 */
[----:B------:R-:W-:-:S05]  /*14340*/  IABS R5, R3 ;  /* 0x0000000300057213 */ /* 0x000fca0000000000 */
        /* <DEDUP_REMOVED lines=10> */
[----:B------:R-:W-:-:S04]  /*143f0*/  IMAD.MOV.U32 R4, RZ, RZ, R2 ;  /* 0x000000ffff047224 */ /* 0x000fc800078e0002 */
        /* <DEDUP_REMOVED lines=11> */
[----:B------:R-:W-:Y:S02]  /*144b0*/  IABS R0, UR9 ;  /* 0x0000000900007c13 */ /* 0x000fe40008000000 */
[----:B------:R-:W-:Y:S02]  /*144c0*/  IABS R3, UR9 ;  /* 0x0000000900037c13 */ /* 0x000fe40008000000 */
[----:B------:R-:W2:Y:S01]  /*144d0*/  I2F.RP R5, R0 ;  /* 0x0000000000057306 */ /* 0x000ea20000209400 */
[----:B------:R-:W-:Y:S02]  /*144e0*/  R2UR UR6, R0 ;  /* 0x00000000000672ca */ /* 0x000fe400000e0000 */
[----:B------:R-:W-:-:S05]  /*144f0*/  IMAD.MOV R3, RZ, RZ, -R3 ;  /* 0x000000ffff037224 */ /* 0x000fca00078e0a03 */
[----:B--2---:R-:W2:Y:S02]  /*14500*/  MUFU.RCP R5, R5 ;  /* 0x0000000500057308 */ /* 0x004ea40000001000 */
[----:B--2---:R-:W-:-:S06]  /*14510*/  VIADD R7, R5, 0xffffffe ;  /* 0x0ffffffe05077836 */ /* 0x004fcc0000000000 */
[----:B------:R-:W2:Y:S02]  /*14520*/  F2I.FTZ.U32.TRUNC.NTZ R7, R7 ;  /* 0x0000000700077305 */ /* 0x000ea4000021f000 */
[----:B--2---:R-:W-:-:S13]  /*14530*/  R2UR UR5, R7 ;  /* 0x00000000070572ca */ /* 0x004fda00000e0000 */
[----:B------:R-:W-:-:S04]  /*14540*/  UIADD3 UR4, URZ, -UR5, URZ ;  /* 0x800000053f047290 */ /* 0x000fc8000fffe03f */
[----:B------:R-:W-:-:S03]  /*14550*/  UIMAD UR6, UR4, UR6, URZ ;  /* 0x00000006040672a4 */ /* 0x000fc6000f8e023f */
[----:B------:R-:W-:Y:S02]  /*14560*/  UMOV UR4, URZ ;  /* 0x0000003f00047c82 */ /* 0x000fe40008000000 */
[----:B------:R-:W-:-:S04]  /*14570*/  UIMAD.WIDE.U32 UR4, UR5, UR6, UR4 ;  /* 0x00000006050472a5 */ /* 0x000fc8000f8e0004 */
[----:B------:R-:W-:-:S06]  /*14580*/  UIMAD.WIDE.U32 UR4, UR5, UR8, URZ ;  /* 0x00000008050472a5 */ /* 0x000fcc000f8e003f */
[----:B------:R-:W-:Y:S01]  /*14590*/  IMAD.U32 R4, RZ, RZ, UR5 ;  /* 0x00000005ff047e24 */ /* 0x000fe2000f8e00ff */
[----:B------:R-:W-:-:S03]  /*145a0*/  R2UR UR4, R9 ;  /* 0x00000000090472ca */ /* 0x000fc600000e0000 */
[----:B------:R-:W-:-:S05]  /*145b0*/  IMAD R3, R3, R4, UR8 ;  /* 0x0000000803037e24 */ /* 0x000fca000f8e0204 */
[----:B------:R-:W-:-:S05]  /*145c0*/  ISETP.GT.U32.AND P0, PT, R0, R3, PT ;  /* 0x000000030000720c */ /* 0x000fca0003f04070 */
[----:B------:R-:W-:-:S08]  /*145d0*/  ULOP3.LUT UR4, UR4, UR9, URZ, 0x3c, !UPT ;  /* 0x0000000904047292 */ /* 0x000fd0000f8e3c3f */
[----:B------:R-:W-:Y:S01]  /*145e0*/  VOTEU.ANY UP1, P0 ;  /* 0x00000000003f7886 */ /* 0x000fe20000020100 */
[----:B------:R-:W-:-:S04]  /*145f0*/  PLOP3.LUT P0, PT, PT, PT, UP1, 0x80, 0x0 ;  /* 0x000000000000781c */ /* 0x000fc80003f0f018 */
[----:B------:R-:W-:Y:S02]  /*14600*/  @!UP1 UIADD3 UR5, UR5, 0x1, URZ ;  /* 0x0000000105059890 */ /* 0x000fe4000fffe03f */
[----:B------:R-:W-:-:S07]  /*14610*/  UISETP.GE.AND UP1, UPT, UR4, URZ, UPT ;  /* 0x0000003f0400728c */ /* 0x000fce000bf26270 */
[----:B------:R-:W-:-:S05]  /*14620*/  @!P0 IMAD.IADD R3, R3, 0x1, -R0 ;  /* 0x0000000103038824 */ /* 0x000fca00078e0a00 */
[----:B------:R-:W-:Y:S01]  /*14630*/  ISETP.GE.U32.AND P0, PT, R3, R0, PT ;  /* 0x000000000300720c */ /* 0x000fe20003f06070 */
[----:B------:R-:W-:-:S12]  /*14640*/  IMAD R3, RZ, RZ, -UR9 ;  /* 0x80000009ff037e24 */ /* 0x000fd8000f8e02ff */
        /* <DEDUP_REMOVED lines=9> */
.L_x_1604:
[----:B------:R-:W2:Y:S01]  /*146e0*/  LDC R19, c[0x0][0xc3c] ;  /* 0x00030f00ff137b82 */ /* 0x000ea20000000800 */
[----:B------:R-:W-:Y:S01]  /*146f0*/  IMAD.MOV.U32 R16, RZ, RZ, R5 ;  /* 0x000000ffff107224 */ /* 0x000fe200078e0005 */
[----:B------:R-:W-:Y:S01]  /*14700*/  UMOV UR4, URZ ;  /* 0x0000003f00047c82 */ /* 0x000fe20008000000 */
[----:B------:R-:W-:-:S07]  /*14710*/  IMAD.MOV.U32 R18, RZ, RZ, RZ ;  /* 0x000000ffff127224 */ /* 0x000fce00078e00ff */
.L_x_1609:
[----:B------:R-:W3:Y:S01]  /*14720*/  S2R R0, SR_TID.X ;  /* 0x0000000000007919 */ /* 0x000ee20000002100 */
[----:B-1----:R-:W-:Y:S01]  /*14730*/  IMAD.U32 R17, RZ, RZ, UR4 ;  /* 0x00000004ff117e24 */ /* 0x002fe2000f8e00ff */
[----:B------:R-:W-:Y:S01]  /*14740*/  BAR.SYNC.DEFER_BLOCKING 0x4, 0x180 ;  /* 0x0106000000007b1d */ /* 0x000fe20000010000 */
[----:B---3--:R-:W-:-:S04]  /*14750*/  LOP3.LUT R0, R0, 0x1f, RZ, 0xc0, !PT ;  /* 0x0000001f00007812 */ /* 0x008fc800078ec0ff */
[----:B------:R-:W-:-:S13]  /*14760*/  ISETP.NE.AND P0, PT, R0, RZ, PT ;  /* 0x000000ff0000720c */ /* 0x000fda0003f05270 */
[----:B------:R-:W1:Y:S01]  /*14770*/  @!P0 S2R R31, SR_CgaCtaId ;  /* 0x00000000001f8919 */ /* 0x000e620000008800 */
[----:B------:R-:W-:-:S04]  /*14780*/  @!P0 MOV R0, 0x400 ;  /* 0x0000040000008802 */ /* 0x000fc80000000f00 */
[----:B-1----:R-:W-:-:S05]  /*14790*/  @!P0 LEA R22, R31, R0, 0x18 ;  /* 0x000000001f168211 */ /* 0x002fca00078ec0ff */
[----:B--2---:R1:W-:Y:S01]  /*147a0*/  @!P0 STS.128 [R22+0x284d0], R16 ;  /* 0x0284d01016008388 */ /* 0x0043e20000000c00 */
[----:B------:R-:W-:Y:S06]  /*147b0*/  BAR.ARV 0x5, 0x180 ;  /* 0x0146000000007b1d */ /* 0x000fec0000002000 */
.L_x_1602:
[----:B------:R-:W-:Y:S02]  /*147c0*/  ULDC UR5, c[0x0][0xc3c] ;  /* 0x00030f0000057ab9 */ /* 0x000fe40000000800 */
[----:B------:R-:W-:-:S13]  /*147d0*/  ISETP.GE.AND P0, PT, R19, UR5, PT ;  /* 0x0000000513007c0c */ /* 0x000fda000bf06270 */
[----:B------:R-:W-:Y:S05]  /*147e0*/  @!P0 BRA `(.L_x_1610) ;  /* 0xffffffb0005c8947 */ /* 0x000fea000383ffff */
.L_x_1529:
[----:B-12---:R-:W2:Y:S01]  /*147f0*/  LDL.LU R0, [R1+0x4] ;  /* 0x0000040001007983 */ /* 0x006ea20000300800 */
[----:B------:R-:W-:Y:S01]  /*14800*/  BSSY B0, `(.L_x_1611) ;  /* 0x000000b000007945 */ /* 0x000fe20003800000 */
[----:B------:R-:W1:Y:S01]  /*14810*/  S2R R5, SR_CgaCtaId ;  /* 0x0000000000057919 */ /* 0x000e620000008800 */
[----:B--2---:R-:W-:-:S05]  /*14820*/  VIADD R0, R0, 0x1 ;  /* 0x0000000100007836 */ /* 0x004fca0000000000 */
[----:B------:R-:W-:-:S04]  /*14830*/  LEA.HI R2, R0, R0, RZ, 0x1 ;  /* 0x0000000000027211 */ /* 0x000fc800078f08ff */
[----:B------:R-:W-:Y:S02]  /*14840*/  LOP3.LUT R3, R2, 0xfffffffe, RZ, 0xc0, !PT ;  /* 0xfffffffe02037812 */ /* 0x000fe400078ec0ff */
[----:B------:R-:W-:-:S03]  /*14850*/  MOV R2, 0x400 ;  /* 0x0000040000027802 */ /* 0x000fc60000000f00 */
[----:B------:R-:W-:Y:S01]  /*14860*/  IMAD.IADD R0, R0, 0x1, -R3 ;  /* 0x0000000100007824 */ /* 0x000fe200078e0a03 */
[----:B-1----:R-:W-:-:S04]  /*14870*/  LEA R4, R5, R2, 0x18 ;  /* 0x0000000205047211 */ /* 0x002fc800078ec0ff */
[----:B------:R-:W-:-:S04]  /*14880*/  SHF.L.U32 R0, R0, 0x1f, RZ ;  /* 0x0000001f00007819 */ /* 0x000fc800000006ff */
[----:B------:R-:W1:Y:S02]  /*14890*/  SYNCS.PHASECHK.TRANS64.TRYWAIT P0, [R4+URZ+0x28420], R0 ;  /* 0x02842000040075a7 */ /* 0x000e64000800017f */
[----:B-1----:R-:W-:Y:S05]  /*148a0*/  @!P0 BRA `(.L_x_1612) ;  /* 0x0000002400f48947 */ /* 0x002fea0003800000 */
.L_x_1697:
[----:B------:R-:W-:Y:S05]  /*148b0*/  BSYNC B0 ;  /* 0x0000000000007941 */ /* 0x000fea0003800000 */
.L_x_1611:
[----:B------:R-:W-:-:S03]  /*148c0*/  UMOV UR4, 0xffffffff ;  /* 0xffffffff00047882 */ /* 0x000fc60000000000 */
[----:B------:R-:W-:Y:S05]  /*148d0*/  BRA.DIV UR4, `(.L_x_1613) ;  /* 0x0000002604fc7947 */ /* 0x000fea000b800000 */
[----:B-1----:R-:W1:Y:S02]  /*148e0*/  S2R R0, SR_TID.X ;  /* 0x0000000000007919 */ /* 0x002e640000002100 */
[----:B-1----:R-:W-:-:S04]  /*148f0*/  SHF.R.U32.HI R0, RZ, 0x5, R0 ;  /* 0x00000005ff007819 */ /* 0x002fc80000011600 */
[----:B------:R-:W-:-:S05]  /*14900*/  LOP3.LUT R0, R0, 0x3, RZ, 0xc0, !PT ;  /* 0x0000000300007812 */ /* 0x000fca00078ec0ff */
[----:B0-----:R0:W1:Y:S02]  /*14910*/  SHFL.IDX PT, R14, R0, RZ, 0x1f ;  /* 0x00001fff000e7589 */ /* 0x00106400000e0000 */
.L_x_1700:
[----:B-1----:R-:W-:Y:S01]  /*14920*/  ISETP.NE.AND P0, PT, R14, RZ, PT ;  /* 0x000000ff0e00720c */ /* 0x002fe20003f05270 */
[----:B------:R-:W-:-:S12]  /*14930*/  BSSY B0, `(.L_x_1614) ;  /* 0x000002c000007945 */ /* 0x000fd80003800000 */
[----:B------:R-:W-:Y:S05]  /*14940*/  @P0 BRA `(.L_x_1615) ;  /* 0x0000000000a80947 */ /* 0x000fea0003800000 */
[----:B------:R-:W-:-:S03]  /*14950*/  UMOV UR4, 0xffffffff ;  /* 0xffffffff00047882 */ /* 0x000fc60000000000 */
[----:B------:R-:W-:Y:S05]  /*14960*/  BRA.DIV UR4, `(.L_x_1616) ;  /* 0x0000002a040c7947 */ /* 0x000fea000b800000 */
[----:B------:R-:W-:-:S13]  /*14970*/  ELECT P6, URZ, PT ;  /* 0x00000000003f782f */ /* 0x000fda00038c0000 */
.L_x_1703:
[----:B------:R-:W-:Y:S05]  /*14980*/  @!P6 BRA `(.L_x_1615) ;  /* 0x000000000098e947 */ /* 0x000fea0003800000 */
[----:B------:R-:W-:-:S06]  /*14990*/  ULOP3.LUT UR4, UR42, 0x2, URZ, 0xfc, !UPT ;  /* 0x000000022a047892 */ /* 0x000fcc000f8efc3f */
[----:B0-----:R-:W-:-:S05]  /*149a0*/  IMAD.U32 R0, RZ, RZ, UR4 ;  /* 0x00000004ff007e24 */ /* 0x001fca000f8e00ff */
[----:B------:R-:W-:-:S13]  /*149b0*/  ISETP.NE.AND P0, PT, R0, 0x3, PT ;  /* 0x000000030000780c */ /* 0x000fda0003f05270 */
[----:B------:R-:W-:Y:S05]  /*149c0*/  @!P0 BRA `(.L_x_1617) ;  /* 0x0000000000048947 */ /* 0x000fea0003800000 */
[----:B------:R-:W-:Y:S01]  /*149d0*/  BPT.TRAP 0x1 ;  /* 0x000000040000795c */ /* 0x000fe20000300000 */
.L_x_1617:
[C---:B------:R-:W-:Y:S01]  /*149e0*/  IMAD R5, R23.reuse, 0x8, R4 ;  /* 0x0000000817057824 */ /* 0x040fe200078e0204 */
[----:B------:R-:W-:Y:S01]  /*149f0*/  SHF.L.U32 R0, R24, 0x1f, RZ ;  /* 0x0000001f18007819 */ /* 0x000fe200000006ff */
[----:B------:R-:W-:-:S03]  /*14a00*/  VIADD R23, R23, 0x1 ;  /* 0x0000000117177836 */ /* 0x000fc60000000000 */
[----:B------:R-:W0:Y:S02]  /*14a10*/  SYNCS.PHASECHK.TRANS64.TRYWAIT P1, [R5+URZ+0x28440], R0 ;  /* 0x02844000050075a7 */ /* 0x000e24000802017f */
[----:B------:R-:W-:-:S04]  /*14a20*/  ISETP.NE.AND P2, PT, R23, 0x2, PT ;  /* 0x000000021700780c */ /* 0x000fc80003f45270 */
[----:B------:R-:W-:Y:S01]  /*14a30*/  SEL R3, RZ, 0x1, P2 ;  /* 0x00000001ff037807 */ /* 0x000fe20001000000 */
[----:B0-----:R-:W-:Y:S08]  /*14a40*/  @!P1 BRA `(.L_x_1618) ;  /* 0x0000002400f49947 */ /* 0x001ff00003800000 */
.L_x_1704:
[----:B------:R-:W-:Y:S02]  /*14a50*/  SEL R23, R23, RZ, P2 ;  /* 0x000000ff17177207 */ /* 0x000fe40001000000 */
[----:B------:R-:W-:Y:S01]  /*14a60*/  LOP3.LUT R2, R24, R3, RZ, 0x3c, !PT ;  /* 0x0000000318027212 */ /* 0x000fe200078e3cff */
[----:B------:R-:W-:Y:S06]  /*14a70*/  @!P0 BRA `(.L_x_1619) ;  /* 0x0000000000048947 */ /* 0x000fec0003800000 */
[----:B------:R-:W-:Y:S01]  /*14a80*/  BPT.TRAP 0x1 ;  /* 0x000000040000795c */ /* 0x000fe20000300000 */
.L_x_1619:
[----:B------:R-:W-:Y:S01]  /*14a90*/  IMAD R23, R23, 0x8, R4 ;  /* 0x0000000817177824 */ /* 0x000fe200078e0204 */
[----:B------:R-:W-:-:S04]  /*14aa0*/  SHF.L.U32 R2, R2, 0x1f, RZ ;  /* 0x0000001f02027819 */ /* 0x000fc800000006ff */
[----:B------:R-:W1:Y:S02]  /*14ab0*/  SYNCS.PHASECHK.TRANS64.TRYWAIT P1, [R23+URZ+0x28440], R2 ;  /* 0x02844002170075a7 */ /* 0x000e64000802017f */
[----:B-1----:R-:W-:Y:S05]  /*14ac0*/  @!P1 BRA `(.L_x_1620) ;  /* 0x0000002400e89947 */ /* 0x002fea0003800000 */
.L_x_1705:
[----:B------:R-:W-:Y:S05]  /*14ad0*/  @!P0 BRA `(.L_x_1621) ;  /* 0x0000000000048947 */ /* 0x000fea0003800000 */
[----:B------:R-:W-:Y:S01]  /*14ae0*/  BPT.TRAP 0x1 ;  /* 0x000000040000795c */ /* 0x000fe20000300000 */
.L_x_1621:
[----:B------:R-:W2:Y:S02]  /*14af0*/  SYNCS.PHASECHK.TRANS64.TRYWAIT P1, [R5+URZ+0x28460], R0 ;  /* 0x02846000050075a7 */ /* 0x000ea4000802017f */
[----:B--2---:R-:W-:Y:S05]  /*14b00*/  @!P1 BRA `(.L_x_1622) ;  /* 0x0000002400ec9947 */ /* 0x004fea0003800000 */
.L_x_1706:
[----:B------:R-:W-:Y:S05]  /*14b10*/  @!P0 BRA `(.L_x_1623) ;  /* 0x0000000000048947 */ /* 0x000fea0003800000 */
[----:B------:R-:W-:Y:S01]  /*14b20*/  BPT.TRAP 0x1 ;  /* 0x000000040000795c */ /* 0x000fe20000300000 */
.L_x_1623:
[----:B------:R-:W3:Y:S02]  /*14b30*/  SYNCS.PHASECHK.TRANS64.TRYWAIT P1, [R23+URZ+0x28460], R2 ;  /* 0x02846002170075a7 */ /* 0x000ee4000802017f */
[----:B---3--:R-:W-:Y:S05]  /*14b40*/  @!P1 BRA `(.L_x_1624) ;  /* 0x0000002400f09947 */ /* 0x008fea0003800000 */
.L_x_1707:
[----:B------:R-:W-:Y:S05]  /*14b50*/  @!P0 BRA `(.L_x_1625) ;  /* 0x0000000000048947 */ /* 0x000fea0003800000 */
[----:B------:R-:W-:Y:S01]  /*14b60*/  BPT.TRAP 0x1 ;  /* 0x000000040000795c */ /* 0x000fe20000300000 */
.L_x_1625:
[----:B------:R-:W4:Y:S02]  /*14b70*/  SYNCS.PHASECHK.TRANS64.TRYWAIT P1, [R5+URZ+0x28480], R0 ;  /* 0x02848000050075a7 */ /* 0x000f24000802017f */
[----:B----4-:R-:W-:Y:S05]  /*14b80*/  @!P1 BRA `(.L_x_1626) ;  /* 0x0000002400f49947 */ /* 0x010fea0003800000 */
.L_x_1708:
[----:B------:R-:W-:Y:S05]  /*14b90*/  @!P0 BRA `(.L_x_1627) ;  /* 0x0000000000048947 */ /* 0x000fea0003800000 */
[----:B------:R-:W-:Y:S01]  /*14ba0*/  BPT.TRAP 0x1 ;  /* 0x000000040000795c */ /* 0x000fe20000300000 */
.L_x_1627:
[----:B------:R0:W0:Y:S02]  /*14bb0*/  SYNCS.PHASECHK.TRANS64.TRYWAIT P0, [R23+URZ+0x28480], R2 ;  /* 0x02848002170075a7 */ /* 0x000024000800017f */
[----:B0-----:R-:W-:Y:S05]  /*14bc0*/  @!P0 NANOSLEEP.SYNCS 0x989680 ;  /* 0x009896800000895d */ /* 0x001fea0003900000 */
[----:B------:R-:W0:Y:S02]  /*14bd0*/  @!P0 SYNCS.PHASECHK.TRANS64 P0, [R23+URZ+0x28480], R2 ;  /* 0x02848002170085a7 */ /* 0x000e24000800007f */
[----:B0-----:R-:W-:Y:S05]  /*14be0*/  @!P0 BRA `(.L_x_1627) ;  /* 0xfffffffc00f08947 */ /* 0x001fea000383ffff */
.L_x_1615:
[----:B------:R-:W-:Y:S05]  /*14bf0*/  BSYNC B0 ;  /* 0x0000000000007941 */ /* 0x000fea0003800000 */
.L_x_1614:
[----:B------:R-:W-:Y:S05]  /*14c00*/  EXIT ;  /* 0x000000000000794d */ /* 0x000fea0003800000 */
.L_x_1424:
[----:B0-----:R-:W-:-:S04]  /*14c10*/  IMAD.U32 R3, RZ, RZ, UR53 ;  /* 0x00000035ff037e24 */ /* 0x001fc8000f8e00ff */
[----:B------:R0:W1:Y:S03]  /*14c20*/  SYNCS.PHASECHK.TRANS64.TRYWAIT P0, [R3+URZ+0x28400], R0 ;  /* 0x02840000030075a7 */ /* 0x000066000800017f */
[----:B-1----:R-:W-:Y:S05]  /*14c30*/  @!P0 NANOSLEEP.SYNCS 0x989680 ;  /* 0x009896800000895d */ /* 0x002fea0003900000 */
[----:B------:R-:W1:Y:S02]  /*14c40*/  @!P0 SYNCS.PHASECHK.TRANS64 P0, [R3+URZ+0x28400], R0 ;  /* 0x02840000030085a7 */ /* 0x000e64000800007f */
[----:B-1----:R-:W-:Y:S05]  /*14c50*/  @!P0 BRA `(.L_x_1424) ;  /* 0xfffffffc00ec8947 */ /* 0x002fea000383ffff */
[----:B------:R-:W-:Y:S05]  /*14c60*/  BRA `(.L_x_1628) ;  /* 0xfffffed4001c7947 */ /* 0x000fea000383ffff */
.L_x_1428:
[----:B-1----:R-:W-:-:S04]  /*14c70*/  IMAD.U32 R3, RZ, RZ, UR58 ;  /* 0x0000003aff037e24 */ /* 0x002fc8000f8e00ff */
[----:B------:R1:W2:Y:S03]  /*14c80*/  SYNCS.PHASECHK.TRANS64.TRYWAIT P1, [R3+URZ+0x28430], R8 ;  /* 0x02843008030075a7 */ /* 0x0002a6000802017f */
[----:B--2---:R-:W-:Y:S05]  /*14c90*/  @!P1 NANOSLEEP.SYNCS 0x989680 ;  /* 0x009896800000995d */ /* 0x004fea0003900000 */
[----:B------:R-:W2:Y:S02]  /*14ca0*/  @!P1 SYNCS.PHASECHK.TRANS64 P1, [R3+URZ+0x28430], R8 ;  /* 0x02843008030095a7 */ /* 0x000ea4000802007f */
[----:B--2---:R-:W-:Y:S05]  /*14cb0*/  @!P1 BRA `(.L_x_1428) ;  /* 0xfffffffc00ec9947 */ /* 0x004fea000383ffff */
[----:B------:R-:W-:Y:S05]  /*14cc0*/  BRA `(.L_x_1427) ;  /* 0xfffffed400407947 */ /* 0x000fea000383ffff */
.L_x_1441:
[----:B---3--:R-:W-:-:S04]  /*14cd0*/  IMAD.U32 R9, RZ, RZ, UR58 ;  /* 0x0000003aff097e24 */ /* 0x008fc8000f8e00ff */
[----:B------:R3:W4:Y:S03]  /*14ce0*/  SYNCS.PHASECHK.TRANS64.TRYWAIT P1, [R9+URZ+0x28450], R8 ;  /* 0x02845008090075a7 */ /* 0x000726000802017f */
[----:B----4-:R-:W-:Y:S05]  /*14cf0*/  @!P1 NANOSLEEP.SYNCS 0x989680 ;  /* 0x009896800000995d */ /* 0x010fea0003900000 */
[----:B------:R-:W4:Y:S02]  /*14d00*/  @!P1 SYNCS.PHASECHK.TRANS64 P1, [R9+URZ+0x28450], R8 ;  /* 0x02845008090095a7 */ /* 0x000f24000802007f */
[----:B----4-:R-:W-:Y:S05]  /*14d10*/  @!P1 BRA `(.L_x_1441) ;  /* 0xfffffffc00ec9947 */ /* 0x010fea000383ffff */
[----:B------:R-:W-:Y:S05]  /*14d20*/  BRA `(.L_x_1440) ;  /* 0xfffffef000347947 */ /* 0x000fea000383ffff */
.L_x_1450:
[----:B-12---:R-:W-:-:S04]  /*14d30*/  IMAD.U32 R0, RZ, RZ, UR59 ;  /* 0x0000003bff007e24 */ /* 0x006fc8000f8e00ff */
[----:B------:R1:W2:Y:S03]  /*14d40*/  SYNCS.PHASECHK.TRANS64.TRYWAIT P1, [R0+URZ+0x28430], R9 ;  /* 0x02843009000075a7 */ /* 0x0002a6000802017f */
[----:B--2---:R-:W-:Y:S05]  /*14d50*/  @!P1 NANOSLEEP.SYNCS 0x989680 ;  /* 0x009896800000995d */ /* 0x004fea0003900000 */
[----:B------:R-:W2:Y:S02]  /*14d60*/  @!P1 SYNCS.PHASECHK.TRANS64 P1, [R0+URZ+0x28430], R9 ;  /* 0x02843009000095a7 */ /* 0x000ea4000802007f */
[----:B--2---:R-:W-:Y:S05]  /*14d70*/  @!P1 BRA `(.L_x_1450) ;  /* 0xfffffffc00ec9947 */ /* 0x004fea000383ffff */
[----:B------:R-:W-:Y:S05]  /*14d80*/  BRA `(.L_x_1449) ;  /* 0xfffffef400687947 */ /* 0x000fea000383ffff */
.L_x_1463:
[----:B---3--:R-:W-:-:S04]  /*14d90*/  IMAD.U32 R10, RZ, RZ, UR59 ;  /* 0x0000003bff0a7e24 */ /* 0x008fc8000f8e00ff */
[----:B------:R3:W4:Y:S03]  /*14da0*/  SYNCS.PHASECHK.TRANS64.TRYWAIT P1, [R10+URZ+0x28450], R9 ;  /* 0x028450090a0075a7 */ /* 0x000726000802017f */
[----:B----4-:R-:W-:Y:S05]  /*14db0*/  @!P1 NANOSLEEP.SYNCS 0x989680 ;  /* 0x009896800000995d */ /* 0x010fea0003900000 */
[----:B------:R-:W4:Y:S02]  /*14dc0*/  @!P1 SYNCS.PHASECHK.TRANS64 P1, [R10+URZ+0x28450], R9 ;  /* 0x028450090a0095a7 */ /* 0x000f24000802007f */
[----:B----4-:R-:W-:Y:S05]  /*14dd0*/  @!P1 BRA `(.L_x_1463) ;  /* 0xfffffffc00ec9947 */ /* 0x010fea000383ffff */
[----:B------:R-:W-:Y:S05]  /*14de0*/  BRA `(.L_x_1462) ;  /* 0xffffff1400887947 */ /* 0x000fea000383ffff */
.L_x_1473:
[----:B-1----:R-:W-:-:S04]  /*14df0*/  IMAD.U32 R0, RZ, RZ, UR56 ;  /* 0x00000038ff007e24 */ /* 0x002fc8000f8e00ff */
[----:B------:R1:W2:Y:S03]  /*14e00*/  SYNCS.PHASECHK.TRANS64.TRYWAIT P2, [R0+URZ+0x28430], R7 ;  /* 0x02843007000075a7 */ /* 0x0002a6000804017f */
[----:B--2---:R-:W-:Y:S05]  /*14e10*/  @!P2 NANOSLEEP.SYNCS 0x989680 ;  /* 0x009896800000a95d */ /* 0x004fea0003900000 */
[----:B------:R-:W2:Y:S02]  /*14e20*/  @!P2 SYNCS.PHASECHK.TRANS64 P2, [R0+URZ+0x28430], R7 ;  /* 0x028430070000a5a7 */ /* 0x000ea4000804007f */
[----:B--2---:R-:W-:Y:S05]  /*14e30*/  @!P2 BRA `(.L_x_1473) ;  /* 0xfffffffc00eca947 */ /* 0x004fea000383ffff */
[----:B------:R-:W-:Y:S05]  /*14e40*/  BRA `(.L_x_1472) ;  /* 0xffffff1800c47947 */ /* 0x000fea000383ffff */
.L_x_1478:
[----:B-1----:R-:W-:-:S04]  /*14e50*/  IMAD.U32 R10, RZ, RZ, UR56 ;  /* 0x00000038ff0a7e24 */ /* 0x002fc8000f8e00ff */
[----:B------:R1:W2:Y:S03]  /*14e60*/  SYNCS.PHASECHK.TRANS64.TRYWAIT P2, [R10+URZ+0x28450], R7 ;  /* 0x028450070a0075a7 */ /* 0x0002a6000804017f */
[----:B--2---:R-:W-:Y:S05]  /*14e70*/  @!P2 NANOSLEEP.SYNCS 0x989680 ;  /* 0x009896800000a95d */ /* 0x004fea0003900000 */
[----:B------:R-:W2:Y:S02]  /*14e80*/  @!P2 SYNCS.PHASECHK.TRANS64 P2, [R10+URZ+0x28450], R7 ;  /* 0x028450070a00a5a7 */ /* 0x000ea4000804007f */
[----:B--2---:R-:W-:Y:S05]  /*14e90*/  @!P2 BRA `(.L_x_1478) ;  /* 0xfffffffc00eca947 */ /* 0x004fea000383ffff */
[----:B------:R-:W-:Y:S05]  /*14ea0*/  BRA `(.L_x_1477) ;  /* 0xffffff30001c7947 */ /* 0x000fea000383ffff */
.L_x_1485:
[----:B-1----:R-:W-:-:S04]  /*14eb0*/  IMAD.U32 R0, RZ, RZ, UR59 ;  /* 0x0000003bff007e24 */ /* 0x002fc8000f8e00ff */
[----:B------:R1:W2:Y:S03]  /*14ec0*/  SYNCS.PHASECHK.TRANS64.TRYWAIT P1, [R0+URZ+0x28430], R9 ;  /* 0x02843009000075a7 */ /* 0x0002a6000802017f */
[----:B--2---:R-:W-:Y:S05]  /*14ed0*/  @!P1 NANOSLEEP.SYNCS 0x989680 ;  /* 0x009896800000995d */ /* 0x004fea0003900000 */
[----:B------:R-:W2:Y:S02]  /*14ee0*/  @!P1 SYNCS.PHASECHK.TRANS64 P1, [R0+URZ+0x28430], R9 ;  /* 0x02843009000095a7 */ /* 0x000ea4000802007f */
[----:B--2---:R-:W-:Y:S05]  /*14ef0*/  @!P1 BRA `(.L_x_1485) ;  /* 0xfffffffc00ec9947 */ /* 0x004fea000383ffff */
[----:B------:R-:W-:Y:S05]  /*14f00*/  BRA `(.L_x_1484) ;  /* 0xffffff3000bc7947 */ /* 0x000fea000383ffff */
.L_x_1498:
[----:B---3--:R-:W-:-:S04]  /*14f10*/  IMAD.U32 R10, RZ, RZ, UR59 ;  /* 0x0000003bff0a7e24 */ /* 0x008fc8000f8e00ff */
[----:B------:R3:W4:Y:S03]  /*14f20*/  SYNCS.PHASECHK.TRANS64.TRYWAIT P1, [R10+URZ+0x28450], R9 ;  /* 0x028450090a0075a7 */ /* 0x000726000802017f */
[----:B----4-:R-:W-:Y:S05]  /*14f30*/  @!P1 NANOSLEEP.SYNCS 0x989680 ;  /* 0x009896800000995d */ /* 0x010fea0003900000 */
[----:B------:R-:W4:Y:S02]  /*14f40*/  @!P1 SYNCS.PHASECHK.TRANS64 P1, [R10+URZ+0x28450], R9 ;  /* 0x028450090a0095a7 */ /* 0x000f24000802007f */
[----:B----4-:R-:W-:Y:S05]  /*14f50*/  @!P1 BRA `(.L_x_1498) ;  /* 0xfffffffc00ec9947 */ /* 0x010fea000383ffff */
[----:B------:R-:W-:Y:S05]  /*14f60*/  BRA `(.L_x_1497) ;  /* 0xffffff5000d87947 */ /* 0x000fea000383ffff */
.L_x_1550:
        /* <DEDUP_REMOVED lines=10> */
.L_x_1629:
[----:B------:R-:W-:Y:S05]  /*15010*/  BRA `(.L_x_1630) ;  /* 0xffffffbc00087947 */ /* 0x000fea000383ffff */
.L_x_1553:
[----:B0-----:R0:W1:Y:S02]  /*15020*/  SYNCS.PHASECHK.TRANS64.TRYWAIT P0, [R0+URZ+0x28480], R21 ;  /* 0x02848015000075a7 */ /* 0x001064000800017f */
[----:B-1----:R-:W-:Y:S05]  /*15030*/  @!P0 NANOSLEEP.SYNCS 0x989680 ;  /* 0x009896800000895d */ /* 0x002fea0003900000 */
[----:B------:R-:W1:Y:S02]  /*15040*/  @!P0 SYNCS.PHASECHK.TRANS64 P0, [R0+URZ+0x28480], R21 ;  /* 0x02848015000085a7 */ /* 0x000e64000800007f */
[----:B-1----:R-:W-:Y:S05]  /*15050*/  @!P0 BRA `(.L_x_1553) ;  /* 0xfffffffc00f08947 */ /* 0x002fea000383ffff */
[----:B------:R-:W-:Y:S05]  /*15060*/  BRA `(.L_x_1631) ;  /* 0xffffffbc00187947 */ /* 0x000fea000383ffff */
.L_x_1554:
        /* <DEDUP_REMOVED lines=8> */
.L_x_1633:
[----:B------:R-:W-:Y:S05]  /*150f0*/  BSYNC B0 ;  /* 0x0000000000007941 */ /* 0x000fea0003800000 */
.L_x_1632:
[----:B------:R-:W-:Y:S01]  /*15100*/  IMAD.MOV.U32 R13, RZ, RZ, R7 ;  /* 0x000000ffff0d7224 */ /* 0x000fe200078e0007 */
[----:B------:R-:W-:Y:S01]  /*15110*/  LOP3.LUT R27, R28, 0x80, RZ, 0xfc, !PT ;  /* 0x000000801c1b7812 */ /* 0x000fe200078efcff */
        /* <DEDUP_REMOVED lines=10> */
.L_x_1634:
[----:B------:R-:W0:Y:S01]  /*151c0*/  LDC R15, c[0x0][0x2f4] ;  /* 0x0000bd00ff0f7b82 */ /* 0x000e220000000800 */
[----:B------:R-:W-:Y:S02]  /*151d0*/  IMAD.MOV.U32 R13, RZ, RZ, R9 ;  /* 0x000000ffff0d7224 */ /* 0x000fe400078e0009 */
[----:B------:R-:W-:Y:S02]  /*151e0*/  IMAD.MOV.U32 R12, RZ, RZ, 0x1 ;  /* 0x00000001ff0c7424 */ /* 0x000fe400078e00ff */
[----:B------:R-:W-:-:S05]  /*151f0*/  IMAD.MOV.U32 R2, RZ, RZ, R14 ;  /* 0x000000ffff027224 */ /* 0x000fca00078e000e */
[----:B------:R-:W-:-:S05]  /*15200*/  IADD3 R2, P0, R28, R2, RZ ;  /* 0x000000021c027210 */ /* 0x000fca0007f1e0ff */
[----:B------:R-:W-:Y:S01]  /*15210*/  IMAD.X R3, RZ, RZ, R3, P0 ;  /* 0x000000ffff037224 */ /* 0x000fe200000e0603 */
[-C--:B0-----:R-:W-:Y:S02]  /*15220*/  ISETP.GE.AND P2, PT, R28, R15.reuse, PT ;  /* 0x0000000f1c00720c */ /* 0x081fe40003f46270 */
[----:B------:R-:W-:Y:S01]  /*15230*/  ISETP.GE.AND P0, PT, R27, R15, PT ;  /* 0x0000000f1b00720c */ /* 0x000fe20003f06270 */
[----:B------:R-:W-:Y:S01]  /*15240*/  IMAD.MOV.U32 R15, RZ, RZ, -0x1 ;  /* 0xffffffffff0f7424 */ /* 0x000fe200078e00ff */
[----:B------:R-:W-:-:S13]  /*15250*/  ISETP.LT.OR P1, PT, R8, 0x1, P2 ;  /* 0x000000010800780c */ /* 0x000fda0001721670 */
[----:B------:R-:W-:Y:S05]  /*15260*/  WARPSYNC.COLLECTIVE R15, `(.L_x_1635) ;  /* 0x000000000f087348 */ /* 0x000fea0003c00000 */
[----:B------:R0:W1:Y:S02]  /*15270*/  SHFL.IDX P6, R14, R13, R12, R11 ;  /* 0x0000000c0d0e7389 */ /* 0x00006400000c000b */
[----:B01----:R-:W-:Y:S01]  /*15280*/  ENDCOLLECTIVE ;  /* 0x000000000000791b */ /* 0x003fe20003800000 */
.L_x_1635:
[----:B------:R-:W-:Y:S01]  /*15290*/  @!PT LDS RZ, [RZ] ;  /* 0x00000000fffff984 */ /* 0x000fe20000000800 */
[----:B------:R-:W-:Y:S01]  /*152a0*/  @!PT LDS RZ, [RZ] ;  /* 0x00000000fffff984 */ /* 0x000fe20000000800 */
[----:B------:R-:W-:Y:S01]  /*152b0*/  @!PT LDS RZ, [RZ] ;  /* 0x00000000fffff984 */ /* 0x000fe20000000800 */
[----:B------:R-:W-:Y:S01]  /*152c0*/  LDGSTS.E.BYPASS.LTC128B.128 [R4+0x10000], desc[UR54][R2.64], !P1 ;  /* 0x1000000002047fae */ /* 0x000fe2000c901d76 */
[----:B------:R-:W-:Y:S01]  /*152d0*/  ISETP.LT.OR P1, PT, R8, 0x1, P0 ;  /* 0x000000010800780c */ /* 0x000fe20000721670 */
[----:B------:R-:W-:-:S12]  /*152e0*/  IMAD.MOV.U32 R13, RZ, RZ, R7 ;  /* 0x000000ffff0d7224 */ /* 0x000fd800078e0007 */
[----:B------:R0:W-:Y:S02]  /*152f0*/  LDGSTS.E.BYPASS.LTC128B.128 [R4+0x12000], desc[UR54][R2.64+0x80], !P1 ;  /* 0x1200008002047fae */ /* 0x0001e4000c901d76 */
[----:B0-----:R-:W-:-:S07]  /*15300*/  IMAD.MOV.U32 R3, RZ, RZ, R14 ;  /* 0x000000ffff037224 */ /* 0x001fce00078e000e */
[----:B------:R-:W-:Y:S05]  /*15310*/  WARPSYNC.COLLECTIVE R15, `(.L_x_1636) ;  /* 0x000000000f087348 */ /* 0x000fea0003c00000 */
[----:B------:R0:W1:Y:S02]  /*15320*/  SHFL.IDX P6, R14, R13, R12, R11 ;  /* 0x0000000c0d0e7389 */ /* 0x00006400000c000b */
[----:B01----:R-:W-:Y:S01]  /*15330*/  ENDCOLLECTIVE ;  /* 0x000000000000791b */ /* 0x003fe20003800000 */
.L_x_1636:
[----:B------:R-:W-:Y:S02]  /*15340*/  IMAD.MOV.U32 R13, RZ, RZ, R9 ;  /* 0x000000ffff0d7224 */ /* 0x000fe400078e0009 */
[----:B------:R-:W-:Y:S02]  /*15350*/  IMAD.MOV.U32 R12, RZ, RZ, 0x2 ;  /* 0x00000002ff0c7424 */ /* 0x000fe400078e00ff */
[----:B------:R-:W-:-:S07]  /*15360*/  IMAD.MOV.U32 R2, RZ, RZ, R14 ;  /* 0x000000ffff027224 */ /* 0x000fce00078e000e */
[----:B------:R-:W-:Y:S05]  /*15370*/  WARPSYNC.COLLECTIVE R15, `(.L_x_1637) ;  /* 0x000000000f087348 */ /* 0x000fea0003c00000 */
[----:B------:R0:W1:Y:S02]  /*15380*/  SHFL.IDX P6, R14, R13, R12, R11 ;  /* 0x0000000c0d0e7389 */ /* 0x00006400000c000b */
[----:B01----:R-:W-:Y:S01]  /*15390*/  ENDCOLLECTIVE ;  /* 0x000000000000791b */ /* 0x003fe20003800000 */
.L_x_1637:
        /* <DEDUP_REMOVED lines=14> */
.L_x_1638:
[----:B------:R-:W-:Y:S02]  /*15480*/  IMAD.MOV.U32 R13, RZ, RZ, R9 ;  /* 0x000000ffff0d7224 */ /* 0x000fe400078e0009 */
[----:B------:R-:W-:Y:S02]  /*15490*/  IMAD.MOV.U32 R12, RZ, RZ, 0x3 ;  /* 0x00000003ff0c7424 */ /* 0x000fe400078e00ff */
[----:B------:R-:W-:-:S07]  /*154a0*/  IMAD.MOV.U32 R2, RZ, RZ, R14 ;  /* 0x000000ffff027224 */ /* 0x000fce00078e000e */
[----:B------:R-:W-:Y:S05]  /*154b0*/  WARPSYNC.COLLECTIVE R15, `(.L_x_1639) ;  /* 0x000000000f087348 */ /* 0x000fea0003c00000 */
[----:B------:R0:W1:Y:S02]  /*154c0*/  SHFL.IDX P6, R14, R13, R12, R11 ;  /* 0x0000000c0d0e7389 */ /* 0x00006400000c000b */
[----:B01----:R-:W-:Y:S01]  /*154d0*/  ENDCOLLECTIVE ;  /* 0x000000000000791b */ /* 0x003fe20003800000 */
.L_x_1639:
        /* <DEDUP_REMOVED lines=13> */
.L_x_1640:
[----:B------:R-:W-:Y:S01]  /*155b0*/  @!PT LDS RZ, [RZ] ;  /* 0x00000000fffff984 */ /* 0x000fe20000000800 */
[----:B------:R-:W-:Y:S01]  /*155c0*/  @!PT LDS RZ, [RZ] ;  /* 0x00000000fffff984 */ /* 0x000fe20000000800 */
[----:B------:R-:W-:Y:S01]  /*155d0*/  @!PT LDS RZ, [RZ] ;  /* 0x00000000fffff984 */ /* 0x000fe20000000800 */
[----:B------:R0:W-:Y:S01]  /*155e0*/  LDGSTS.E.BYPASS.LTC128B.128 [R4+0x13000], desc[UR54][R2.64+0x80], !P1 ;  /* 0x1300008002047fae */ /* 0x0001e2000c901d76 */
[----:B------:R-:W-:Y:S01]  /*155f0*/  ISETP.GE.AND P1, PT, R8, 0x21, PT ;  /* 0x000000210800780c */ /* 0x000fe20003f26270 */
[----:B0-----:R-:W-:Y:S01]  /*15600*/  IMAD.MOV.U32 R2, RZ, RZ, R14 ;  /* 0x000000ffff027224 */ /* 0x001fe200078e000e */
[----:B------:R-:W-:Y:S11]  /*15610*/  BRA `(.L_x_1641) ;  /* 0xffffffb800a47947 */ /* 0x000ff6000383ffff */
.L_x_1559:
[----:B---3--:R3:W4:Y:S02]  /*15620*/  SYNCS.PHASECHK.TRANS64.TRYWAIT P0, [R0+URZ+0x28440], R21 ;  /* 0x02844015000075a7 */ /* 0x008724000800017f */
[----:B----4-:R-:W-:Y:S05]  /*15630*/  @!P0 NANOSLEEP.SYNCS 0x989680 ;  /* 0x009896800000895d */ /* 0x010fea0003900000 */
[----:B------:R-:W4:Y:S02]  /*15640*/  @!P0 SYNCS.PHASECHK.TRANS64 P0, [R0+URZ+0x28440], R21 ;  /* 0x02844015000085a7 */ /* 0x000f24000800007f */
[----:B----4-:R-:W-:Y:S05]  /*15650*/  @!P0 BRA `(.L_x_1559) ;  /* 0xfffffffc00f08947 */ /* 0x010fea000383ffff */
[----:B------:R-:W-:Y:S05]  /*15660*/  BRA `(.L_x_1642) ;  /* 0xffffffbc00007947 */ /* 0x000fea000383ffff */
.L_x_1560:
[----:B------:R-:W-:Y:S01]  /*15670*/  BSSY B0, `(.L_x_1643) ;  /* 0x0000008000007945 */ /* 0x000fe20003800000 */
[----:B------:R-:W-:Y:S02]  /*15680*/  IMAD.MOV.U32 R13, RZ, RZ, R6 ;  /* 0x000000ffff0d7224 */ /* 0x000fe400078e0006 */
[----:B------:R-:W-:Y:S02]  /*15690*/  IMAD.MOV.U32 R12, RZ, RZ, RZ ;  /* 0x000000ffff0c7224 */ /* 0x000fe400078e00ff */
[----:B------:R-:W-:Y:S02]  /*156a0*/  IMAD.MOV.U32 R11, RZ, RZ, 0x181f ;  /* 0x0000181fff0b7424 */ /* 0x000fe400078e00ff */
[----:B------:R-:W-:-:S07]  /*156b0*/  IMAD.MOV.U32 R15, RZ, RZ, -0x1 ;  /* 0xffffffffff0f7424 */ /* 0x000fce00078e00ff */
[----:B0-23--:R-:W-:Y:S05]  /*156c0*/  WARPSYNC.COLLECTIVE R15, `(.L_x_1644) ;  /* 0x000000000f087348 */ /* 0x00dfea0003c00000 */
[----:B------:R1:W4:Y:S02]  /*156d0*/  SHFL.IDX P6, R14, R13, R12, R11 ;  /* 0x0000000c0d0e7389 */ /* 0x00032400000c000b */
[----:B01234-:R-:W-:Y:S01]  /*156e0*/  ENDCOLLECTIVE ;  /* 0x000000000000791b */ /* 0x01ffe20003800000 */
.L_x_1644:
[----:B------:R-:W-:Y:S05]  /*156f0*/  BSYNC B0 ;  /* 0x0000000000007941 */ /* 0x000fea0003800000 */
.L_x_1643:
        /* <DEDUP_REMOVED lines=8> */
.L_x_1645:
[----:B------:R-:W-:Y:S02]  /*15780*/  IMAD.MOV.U32 R13, RZ, RZ, R6 ;  /* 0x000000ffff0d7224 */ /* 0x000fe400078e0006 */
[----:B------:R-:W-:Y:S01]  /*15790*/  IMAD.MOV.U32 R12, RZ, RZ, 0x1 ;  /* 0x00000001ff0c7424 */ /* 0x000fe200078e00ff */
[C---:B------:R-:W-:Y:S02]  /*157a0*/  ISETP.GE.AND P6, PT, R28.reuse, R8, PT ;  /* 0x000000081c00720c */ /* 0x040fe40003fc6270 */
        /* <DEDUP_REMOVED lines=10> */
.L_x_1646:
        /* <DEDUP_REMOVED lines=10> */
.L_x_1647:
        /* <DEDUP_REMOVED lines=8> */
.L_x_1648:
        /* <DEDUP_REMOVED lines=11> */
.L_x_1649:
        /* <DEDUP_REMOVED lines=8> */
.L_x_1650:
        /* <DEDUP_REMOVED lines=11> */
.L_x_1651:
[----:B------:R-:W-:Y:S05]  /*15b50*/  BRA `(.L_x_1652) ;  /* 0xffffffb800887947 */ /* 0x000fea000383ffff */
.L_x_1565:
[----:B------:R-:W-:Y:S02]  /*15b60*/  IMAD.MOV.U32 R13, RZ, RZ, R6 ;  /* 0x000000ffff0d7224 */ /* 0x000fe400078e0006 */
[----:B------:R-:W-:Y:S02]  /*15b70*/  IMAD.MOV.U32 R12, RZ, RZ, RZ ;  /* 0x000000ffff0c7224 */ /* 0x000fe400078e00ff */
[----:B------:R-:W-:Y:S02]  /*15b80*/  IMAD.MOV.U32 R11, RZ, RZ, 0x181f ;  /* 0x0000181fff0b7424 */ /* 0x000fe400078e00ff */
[----:B------:R-:W-:Y:S02]  /*15b90*/  IMAD.MOV.U32 R15, RZ, RZ, -0x1 ;  /* 0xffffffffff0f7424 */ /* 0x000fe400078e00ff */
[----:B------:R-:W-:Y:S02]  /*15ba0*/  IMAD R5, R5, UR37, RZ ;  /* 0x0000002505057c24 */ /* 0x000fe4000f8e02ff */
[----:B------:R-:W-:-:S07]  /*15bb0*/  VIADD R4, R10, UR38 ;  /* 0x000000260a047c36 */ /* 0x000fce0008000000 */
[----:B------:R-:W-:Y:S05]  /*15bc0*/  WARPSYNC.COLLECTIVE R15, `(.L_x_1653) ;  /* 0x000000000f087348 */ /* 0x000fea0003c00000 */
[----:B------:R0:W1:Y:S02]  /*15bd0*/  SHFL.IDX P6, R14, R13, R12, R11 ;  /* 0x0000000c0d0e7389 */ /* 0x00006400000c000b */
[----:B01----:R-:W-:Y:S01]  /*15be0*/  ENDCOLLECTIVE ;  /* 0x000000000000791b */ /* 0x003fe20003800000 */
.L_x_1653:
[C---:B------:R-:W-:Y:S01]  /*15bf0*/  VIADD R8, R4.reuse, 0x10 ;  /* 0x0000001004087836 */ /* 0x040fe20000000000 */
[----:B------:R-:W-:Y:S01]  /*15c00*/  ISETP.GE.AND P2, PT, R4, R5, PT ;  /* 0x000000050400720c */ /* 0x000fe20003f46270 */
[----:B------:R-:W-:Y:S02]  /*15c10*/  IMAD.MOV.U32 R13, RZ, RZ, R0 ;  /* 0x000000ffff0d7224 */ /* 0x000fe400078e0000 */
[----:B------:R-:W-:-:S10]  /*15c20*/  IMAD.MOV.U32 R2, RZ, RZ, R14 ;  /* 0x000000ffff027224 */ /* 0x000fd400078e000e */
[----:B------:R-:W-:Y:S05]  /*15c30*/  WARPSYNC.COLLECTIVE R15, `(.L_x_1654) ;  /* 0x000000000f087348 */ /* 0x000fea0003c00000 */
[----:B------:R0:W1:Y:S02]  /*15c40*/  SHFL.IDX P6, R14, R13, R12, R11 ;  /* 0x0000000c0d0e7389 */ /* 0x00006400000c000b */
[----:B01----:R-:W-:Y:S01]  /*15c50*/  ENDCOLLECTIVE ;  /* 0x000000000000791b */ /* 0x003fe20003800000 */
.L_x_1654:
        /* <DEDUP_REMOVED lines=8> */
.L_x_1655:
[----:B------:R-:W-:Y:S01]  /*15ce0*/  @!PT LDS RZ, [RZ] ;  /* 0x00000000fffff984 */ /* 0x000fe20000000800 */
[----:B------:R-:W-:Y:S01]  /*15cf0*/  @!PT LDS RZ, [RZ] ;  /* 0x00000000fffff984 */ /* 0x000fe20000000800 */
[----:B------:R-:W-:Y:S01]  /*15d00*/  @!PT LDS RZ, [RZ] ;  /* 0x00000000fffff984 */ /* 0x000fe20000000800 */
[----:B------:R-:W-:Y:S04]  /*15d10*/  @!P2 LDGSTS.E.BYPASS.LTC128B.128 [R37+0x18000], desc[UR54][R2.64], !P0 ;  /* 0x180000000225afae */ /* 0x000fe8000c101d76 */
[----:B------:R0:W-:Y:S01]  /*15d20*/  @!P2 LDGSTS.E.BYPASS.LTC128B.128 [R37+0x1c000], desc[UR54][R2.64+0x80], !P1 ;  /* 0x1c0000800225afae */ /* 0x0001e2000c901d76 */
[----:B------:R-:W-:Y:S01]  /*15d30*/  ISETP.GE.AND P2, PT, R8, R5, PT ;  /* 0x000000050800720c */ /* 0x000fe20003f46270 */
[----:B------:R-:W-:Y:S02]  /*15d40*/  VIADD R8, R4, 0x20 ;  /* 0x0000002004087836 */ /* 0x000fe40000000000 */
[----:B------:R-:W-:Y:S02]  /*15d50*/  IMAD.MOV.U32 R13, RZ, RZ, R0 ;  /* 0x000000ffff0d7224 */ /* 0x000fe400078e0000 */
[----:B0-----:R-:W-:-:S08]  /*15d60*/  IMAD.MOV.U32 R2, RZ, RZ, R14 ;  /* 0x000000ffff027224 */ /* 0x001fd000078e000e */
[----:B------:R-:W-:Y:S05]  /*15d70*/  WARPSYNC.COLLECTIVE R15, `(.L_x_1656) ;  /* 0x000000000f087348 */ /* 0x000fea0003c00000 */
[----:B------:R0:W1:Y:S02]  /*15d80*/  SHFL.IDX P6, R14, R13, R12, R11 ;  /* 0x0000000c0d0e7389 */ /* 0x00006400000c000b */
[----:B01----:R-:W-:Y:S01]  /*15d90*/  ENDCOLLECTIVE ;  /* 0x000000000000791b */ /* 0x003fe20003800000 */
.L_x_1656:
        /* <DEDUP_REMOVED lines=8> */
.L_x_1657:
[----:B------:R-:W-:-:S05]  /*15e20*/  @!P2 IMAD.MOV.U32 R3, RZ, RZ, R7 ;  /* 0x000000ffff03a224 */ /* 0x000fca00078e0007 */
        /* <DEDUP_REMOVED lines=12> */
.L_x_1658:
        /* <DEDUP_REMOVED lines=8> */
.L_x_1659:
        /* <DEDUP_REMOVED lines=13> */
.L_x_1660:
        /* <DEDUP_REMOVED lines=8> */
.L_x_1661:
        /* <DEDUP_REMOVED lines=13> */
.L_x_1662:
        /* <DEDUP_REMOVED lines=8> */
.L_x_1663:
        /* <DEDUP_REMOVED lines=13> */
.L_x_1664:
        /* <DEDUP_REMOVED lines=8> */
.L_x_1665:
[----:B------:R-:W-:-:S05]  /*16360*/  @!P2 IMAD.MOV.U32 R3, RZ, RZ, R7 ;  /* 0x000000ffff03a224 */ /* 0x000fca00078e0007 */
[----:B------:R-:W-:Y:S01]  /*16370*/  @!PT LDS RZ, [RZ] ;  /* 0x00000000fffff984 */ /* 0x000fe20000000800 */
[----:B------:R-:W-:Y:S01]  /*16380*/  @!PT LDS RZ, [RZ] ;  /* 0x00000000fffff984 */ /* 0x000fe20000000800 */
[----:B------:R-:W-:Y:S01]  /*16390*/  @!PT LDS RZ, [RZ] ;  /* 0x00000000fffff984 */ /* 0x000fe20000000800 */
[----:B------:R-:W-:Y:S04]  /*163a0*/  @!P2 LDGSTS.E.BYPASS.LTC128B.128 [R37+0x1a800], desc[UR54][R2.64], !P0 ;  /* 0x1a8000000225afae */ /* 0x000fe8000c101d76 */
[----:B------:R0:W-:Y:S01]  /*163b0*/  @!P2 LDGSTS.E.BYPASS.LTC128B.128 [R37+0x1e800], desc[UR54][R2.64+0x80], !P1 ;  /* 0x1e8000800225afae */ /* 0x0001e2000c901d76 */
[----:B------:R-:W-:Y:S01]  /*163c0*/  ISETP.GE.AND P2, PT, R8, R5, PT ;  /* 0x000000050800720c */ /* 0x000fe20003f46270 */
[----:B------:R-:W-:Y:S02]  /*163d0*/  IMAD.MOV.U32 R13, RZ, RZ, R0 ;  /* 0x000000ffff0d7224 */ /* 0x000fe400078e0000 */
[----:B0-----:R-:W-:-:S10]  /*163e0*/  IMAD.MOV.U32 R2, RZ, RZ, R14 ;  /* 0x000000ffff027224 */ /* 0x001fd400078e000e */
[----:B------:R-:W-:Y:S05]  /*163f0*/  WARPSYNC.COLLECTIVE R15, `(.L_x_1666) ;  /* 0x000000000f087348 */ /* 0x000fea0003c00000 */
[----:B------:R0:W1:Y:S02]  /*16400*/  SHFL.IDX P6, R14, R13, R12, R11 ;  /* 0x0000000c0d0e7389 */ /* 0x00006400000c000b */
[----:B01----:R-:W-:Y:S01]  /*16410*/  ENDCOLLECTIVE ;  /* 0x000000000000791b */ /* 0x003fe20003800000 */
.L_x_1666:
        /* <DEDUP_REMOVED lines=8> */
.L_x_1667:
[----:B------:R-:W-:-:S05]  /*164a0*/  @!P2 IMAD.MOV.U32 R3, RZ, RZ, R7 ;  /* 0x000000ffff03a224 */ /* 0x000fca00078e0007 */
[----:B------:R-:W-:Y:S01]  /*164b0*/  @!PT LDS RZ, [RZ] ;  /* 0x00000000fffff984 */ /* 0x000fe20000000800 */
[----:B------:R-:W-:Y:S01]  /*164c0*/  @!PT LDS RZ, [RZ] ;  /* 0x00000000fffff984 */ /* 0x000fe20000000800 */
[----:B------:R-:W-:Y:S01]  /*164d0*/  @!PT LDS RZ, [RZ] ;  /* 0x00000000fffff984 */ /* 0x000fe20000000800 */
[----:B------:R0:W-:Y:S04]  /*164e0*/  @!P2 LDGSTS.E.BYPASS.LTC128B.128 [R37+0x1b000], desc[UR54][R2.64], !P0 ;  /* 0x1b0000000225afae */ /* 0x0001e8000c101d76 */
[----:B------:R0:W-:Y:S01]  /*164f0*/  @!P2 LDGSTS.E.BYPASS.LTC128B.128 [R37+0x1f000], desc[UR54][R2.64+0x80], !P1 ;  /* 0x1f0000800225afae */ /* 0x0001e2000c901d76 */
[----:B------:R-:W-:Y:S02]  /*16500*/  IMAD.MOV.U32 R13, RZ, RZ, R0 ;  /* 0x000000ffff0d7224 */ /* 0x000fe400078e0000 */
[----:B------:R-:W-:-:S07]  /*16510*/  IMAD.MOV.U32 R6, RZ, RZ, R14 ;  /* 0x000000ffff067224 */ /* 0x000fce00078e000e */
[----:B0-----:R-:W-:Y:S05]  /*16520*/  WARPSYNC.COLLECTIVE R15, `(.L_x_1668) ;  /* 0x000000000f087348 */ /* 0x001fea0003c00000 */
[----:B------:R1:W2:Y:S02]  /*16530*/  SHFL.IDX P6, R14, R13, R12, R11 ;  /* 0x0000000c0d0e7389 */ /* 0x0002a400000c000b */
[----:B012---:R-:W-:Y:S01]  /*16540*/  ENDCOLLECTIVE ;  /* 0x000000000000791b */ /* 0x007fe20003800000 */
.L_x_1668:
[----:B------:R-:W-:Y:S05]  /*16550*/  BRA `(.L_x_1669) ;  /* 0xffffffb800d87947 */ /* 0x000fea000383ffff */
.L_x_1570:
[----:B0-----:R0:W1:Y:S02]  /*16560*/  SYNCS.PHASECHK.TRANS64.TRYWAIT P0, [R22+URZ+0x28420], R3 ;  /* 0x02842003160075a7 */ /* 0x001064000800017f */
[----:B-1----:R-:W-:Y:S05]  /*16570*/  @!P0 NANOSLEEP.SYNCS 0x989680 ;  /* 0x009896800000895d */ /* 0x002fea0003900000 */
[----:B------:R-:W1:Y:S02]  /*16580*/  @!P0 SYNCS.PHASECHK.TRANS64 P0, [R22+URZ+0x28420], R3 ;  /* 0x02842003160085a7 */ /* 0x000e64000800007f */
[----:B-1----:R-:W-:Y:S05]  /*16590*/  @!P0 BRA `(.L_x_1570) ;  /* 0xfffffffc00f08947 */ /* 0x002fea000383ffff */
[----:B------:R-:W-:Y:S05]  /*165a0*/  BRA `(.L_x_1670) ;  /* 0xffffffbc00447947 */ /* 0x000fea000383ffff */
.L_x_1574:
[----:B0-----:R0:W1:Y:S02]  /*165b0*/  SYNCS.PHASECHK.TRANS64.TRYWAIT P0, [R0+URZ+0x28480], R17 ;  /* 0x02848011000075a7 */ /* 0x001064000800017f */
[----:B-1----:R-:W-:Y:S05]  /*165c0*/  @!P0 NANOSLEEP.SYNCS 0x989680 ;  /* 0x009896800000895d */ /* 0x002fea0003900000 */
[----:B------:R-:W1:Y:S02]  /*165d0*/  @!P0 SYNCS.PHASECHK.TRANS64 P0, [R0+URZ+0x28480], R17 ;  /* 0x02848011000085a7 */ /* 0x000e64000800007f */
[----:B-1----:R-:W-:Y:S05]  /*165e0*/  @!P0 BRA `(.L_x_1574) ;  /* 0xfffffffc00f08947 */ /* 0x002fea000383ffff */
[----:B------:R-:W-:Y:S05]  /*165f0*/  BRA `(.L_x_1671) ;  /* 0xffffffc000147947 */ /* 0x000fea000383ffff */
.L_x_1575:
[----:B------:R-:W-:Y:S01]  /*16600*/  BSSY B0, `(.L_x_1672) ;  /* 0x0000008000007945 */ /* 0x000fe20003800000 */
[----:B------:R-:W-:Y:S02]  /*16610*/  IMAD.MOV.U32 R13, RZ, RZ, R27 ;  /* 0x000000ffff0d7224 */ /* 0x000fe400078e001b */
[----:B------:R-:W-:Y:S02]  /*16620*/  IMAD.MOV.U32 R12, RZ, RZ, RZ ;  /* 0x000000ffff0c7224 */ /* 0x000fe400078e00ff */
[----:B------:R-:W-:Y:S02]  /*16630*/  IMAD.MOV.U32 R11, RZ, RZ, 0x181f ;  /* 0x0000181fff0b7424 */ /* 0x000fe400078e00ff */
[----:B------:R-:W-:-:S07]  /*16640*/  IMAD.MOV.U32 R15, RZ, RZ, -0x1 ;  /* 0xffffffffff0f7424 */ /* 0x000fce00078e00ff */
[----:B0-2---:R-:W-:Y:S05]  /*16650*/  WARPSYNC.COLLECTIVE R15, `(.L_x_1673) ;  /* 0x000000000f087348 */ /* 0x005fea0003c00000 */
[----:B--2---:R1:W2:Y:S02]  /*16660*/  SHFL.IDX P6, R14, R13, R12, R11 ;  /* 0x0000000c0d0e7389 */ /* 0x0042a400000c000b */
[----:B012---:R-:W-:Y:S01]  /*16670*/  ENDCOLLECTIVE ;  /* 0x000000000000791b */ /* 0x007fe20003800000 */
.L_x_1673:
[----:B------:R-:W-:Y:S05]  /*16680*/  BSYNC B0 ;  /* 0x0000000000007941 */ /* 0x000fea0003800000 */
.L_x_1672:
        /* <DEDUP_REMOVED lines=9> */
.L_x_1674:
[----:B------:R-:W-:Y:S02]  /*16720*/  IMAD.MOV.U32 R13, RZ, RZ, R27 ;  /* 0x000000ffff0d7224 */ /* 0x000fe400078e001b */
[----:B------:R-:W-:Y:S02]  /*16730*/  IMAD.MOV.U32 R12, RZ, RZ, 0x1 ;  /* 0x00000001ff0c7424 */ /* 0x000fe400078e00ff */
[----:B------:R-:W-:-:S07]  /*16740*/  IMAD.MOV.U32 R2, RZ, RZ, R14 ;  /* 0x000000ffff027224 */ /* 0x000fce00078e000e */
[----:B------:R-:W-:Y:S05]  /*16750*/  WARPSYNC.COLLECTIVE R15, `(.L_x_1675) ;  /* 0x000000000f087348 */ /* 0x000fea0003c00000 */
[----:B------:R0:W1:Y:S02]  /*16760*/  SHFL.IDX P6, R14, R13, R12, R11 ;  /* 0x0000000c0d0e7389 */ /* 0x00006400000c000b */
[----:B01----:R-:W-:Y:S01]  /*16770*/  ENDCOLLECTIVE ;  /* 0x000000000000791b */ /* 0x003fe20003800000 */
.L_x_1675:
        /* <DEDUP_REMOVED lines=12> */
.L_x_1676:
[----:B------:R-:W-:Y:S02]  /*16840*/  IMAD.MOV.U32 R13, RZ, RZ, R27 ;  /* 0x000000ffff0d7224 */ /* 0x000fe400078e001b */
[----:B------:R-:W-:Y:S02]  /*16850*/  IMAD.MOV.U32 R12, RZ, RZ, 0x2 ;  /* 0x00000002ff0c7424 */ /* 0x000fe400078e00ff */
[----:B------:R-:W-:-:S07]  /*16860*/  IMAD.MOV.U32 R2, RZ, RZ, R14 ;  /* 0x000000ffff027224 */ /* 0x000fce00078e000e */
[----:B------:R-:W-:Y:S05]  /*16870*/  WARPSYNC.COLLECTIVE R15, `(.L_x_1677) ;  /* 0x000000000f087348 */ /* 0x000fea0003c00000 */
[----:B------:R0:W1:Y:S02]  /*16880*/  SHFL.IDX P6, R14, R13, R12, R11 ;  /* 0x0000000c0d0e7389 */ /* 0x00006400000c000b */
[----:B01----:R-:W-:Y:S01]  /*16890*/  ENDCOLLECTIVE ;  /* 0x000000000000791b */ /* 0x003fe20003800000 */
.L_x_1677:
        /* <DEDUP_REMOVED lines=12> */
.L_x_1678:
[----:B------:R-:W-:Y:S02]  /*16960*/  IMAD.MOV.U32 R13, RZ, RZ, R27 ;  /* 0x000000ffff0d7224 */ /* 0x000fe400078e001b */
[----:B------:R-:W-:Y:S02]  /*16970*/  IMAD.MOV.U32 R12, RZ, RZ, 0x3 ;  /* 0x00000003ff0c7424 */ /* 0x000fe400078e00ff */
[----:B------:R-:W-:-:S07]  /*16980*/  IMAD.MOV.U32 R2, RZ, RZ, R14 ;  /* 0x000000ffff027224 */ /* 0x000fce00078e000e */
[----:B------:R-:W-:Y:S05]  /*16990*/  WARPSYNC.COLLECTIVE R15, `(.L_x_1679) ;  /* 0x000000000f087348 */ /* 0x000fea0003c00000 */
[----:B------:R0:W1:Y:S02]  /*169a0*/  SHFL.IDX P6, R14, R13, R12, R11 ;  /* 0x0000000c0d0e7389 */ /* 0x00006400000c000b */
[----:B01----:R-:W-:Y:S01]  /*169b0*/  ENDCOLLECTIVE ;  /* 0x000000000000791b */ /* 0x003fe20003800000 */
.L_x_1679:
        /* <DEDUP_REMOVED lines=12> */
.L_x_1680:
[----:B------:R-:W-:Y:S01]  /*16a80*/  IMAD.MOV.U32 R2, RZ, RZ, R14 ;  /* 0x000000ffff027224 */ /* 0x000fe200078e000e */
[----:B------:R-:W-:Y:S06]  /*16a90*/  BRA `(.L_x_1681) ;  /* 0xffffffbc00ac7947 */ /* 0x000fec000383ffff */
.L_x_1580:
[----:B----4-:R4:W0:Y:S02]  /*16aa0*/  SYNCS.PHASECHK.TRANS64.TRYWAIT P0, [R0+URZ+0x28440], R17 ;  /* 0x02844011000075a7 */ /* 0x010824000800017f */
[----:B0-----:R-:W-:Y:S05]  /*16ab0*/  @!P0 NANOSLEEP.SYNCS 0x989680 ;  /* 0x009896800000895d */ /* 0x001fea0003900000 */
[----:B------:R-:W0:Y:S02]  /*16ac0*/  @!P0 SYNCS.PHASECHK.TRANS64 P0, [R0+URZ+0x28440], R17 ;  /* 0x02844011000085a7 */ /* 0x000e24000800007f */
[----:B0-----:R-:W-:Y:S05]  /*16ad0*/  @!P0 BRA `(.L_x_1580) ;  /* 0xfffffffc00f08947 */ /* 0x001fea000383ffff */
[----:B------:R-:W-:Y:S05]  /*16ae0*/  BRA `(.L_x_1682) ;  /* 0xffffffc000007947 */ /* 0x000fea000383ffff */
.L_x_1581:
[----:B------:R-:W-:Y:S01]  /*16af0*/  BSSY B0, `(.L_x_1683) ;  /* 0x0000008000007945 */ /* 0x000fe20003800000 */
[----:B------:R-:W-:Y:S02]  /*16b00*/  IMAD.MOV.U32 R13, RZ, RZ, R8 ;  /* 0x000000ffff0d7224 */ /* 0x000fe400078e0008 */
[----:B------:R-:W-:Y:S02]  /*16b10*/  IMAD.MOV.U32 R12, RZ, RZ, RZ ;  /* 0x000000ffff0c7224 */ /* 0x000fe400078e00ff */
[----:B------:R-:W-:Y:S02]  /*16b20*/  IMAD.MOV.U32 R11, RZ, RZ, 0x181f ;  /* 0x0000181fff0b7424 */ /* 0x000fe400078e00ff */
[----:B------:R-:W-:-:S07]  /*16b30*/  IMAD.MOV.U32 R15, RZ, RZ, -0x1 ;  /* 0xffffffffff0f7424 */ /* 0x000fce00078e00ff */
[----:B01234-:R-:W-:Y:S05]  /*16b40*/  WARPSYNC.COLLECTIVE R15, `(.L_x_1684) ;  /* 0x000000000f087348 */ /* 0x01ffea0003c00000 */
[----:B--2---:R2:W0:Y:S02]  /*16b50*/  SHFL.IDX P6, R14, R13, R12, R11 ;  /* 0x0000000c0d0e7389 */ /* 0x00442400000c000b */
[----:B01234-:R-:W-:Y:S01]  /*16b60*/  ENDCOLLECTIVE ;  /* 0x000000000000791b */ /* 0x01ffe20003800000 */
.L_x_1684:
[----:B------:R-:W-:Y:S05]  /*16b70*/  BSYNC B0 ;  /* 0x0000000000007941 */ /* 0x000fea0003800000 */
.L_x_1683:
        /* <DEDUP_REMOVED lines=8> */
.L_x_1685:
[----:B------:R-:W-:Y:S02]  /*16c00*/  IMAD.MOV.U32 R13, RZ, RZ, R8 ;  /* 0x000000ffff0d7224 */ /* 0x000fe400078e0008 */
[----:B------:R-:W-:Y:S01]  /*16c10*/  IMAD.MOV.U32 R12, RZ, RZ, 0x1 ;  /* 0x00000001ff0c7424 */ /* 0x000fe200078e00ff */
[----:B------:R-:W-:-:S13]  /*16c20*/  IADD3 R2, P0, R28, R14, RZ ;  /* 0x0000000e1c027210 */ /* 0x000fda0007f1e0ff */
[----:B------:R-:W-:Y:S05]  /*16c30*/  WARPSYNC.COLLECTIVE R15, `(.L_x_1686) ;  /* 0x000000000f087348 */ /* 0x000fea0003c00000 */
[----:B------:R0:W1:Y:S02]  /*16c40*/  SHFL.IDX P6, R14, R13, R12, R11 ;  /* 0x0000000c0d0e7389 */ /* 0x00006400000c000b */
[----:B01----:R-:W-:Y:S01]  /*16c50*/  ENDCOLLECTIVE ;  /* 0x000000000000791b */ /* 0x003fe20003800000 */
.L_x_1686:
        /* <DEDUP_REMOVED lines=11> */
.L_x_1687:
[----:B------:R-:W-:Y:S02]  /*16d10*/  IMAD.MOV.U32 R13, RZ, RZ, R8 ;  /* 0x000000ffff0d7224 */ /* 0x000fe400078e0008 */
[----:B------:R-:W-:Y:S01]  /*16d20*/  IMAD.MOV.U32 R12, RZ, RZ, 0x2 ;  /* 0x00000002ff0c7424 */ /* 0x000fe200078e00ff */
[----:B------:R-:W-:-:S13]  /*16d30*/  IADD3 R2, P0, R28, R14, RZ ;  /* 0x0000000e1c027210 */ /* 0x000fda0007f1e0ff */
[----:B------:R-:W-:Y:S05]  /*16d40*/  WARPSYNC.COLLECTIVE R15, `(.L_x_1688) ;  /* 0x000000000f087348 */ /* 0x000fea0003c00000 */
[----:B------:R0:W1:Y:S02]  /*16d50*/  SHFL.IDX P6, R14, R13, R12, R11 ;  /* 0x0000000c0d0e7389 */ /* 0x00006400000c000b */
[----:B01----:R-:W-:Y:S01]  /*16d60*/  ENDCOLLECTIVE ;  /* 0x000000000000791b */ /* 0x003fe20003800000 */
.L_x_1688:
        /* <DEDUP_REMOVED lines=11> */
.L_x_1689:
[----:B------:R-:W-:Y:S02]  /*16e20*/  IMAD.MOV.U32 R13, RZ, RZ, R8 ;  /* 0x000000ffff0d7224 */ /* 0x000fe400078e0008 */
[----:B------:R-:W-:Y:S01]  /*16e30*/  IMAD.MOV.U32 R12, RZ, RZ, 0x3 ;  /* 0x00000003ff0c7424 */ /* 0x000fe200078e00ff */
[----:B------:R-:W-:-:S13]  /*16e40*/  IADD3 R2, P0, R28, R14, RZ ;  /* 0x0000000e1c027210 */ /* 0x000fda0007f1e0ff */
[----:B------:R-:W-:Y:S05]  /*16e50*/  WARPSYNC.COLLECTIVE R15, `(.L_x_1690) ;  /* 0x000000000f087348 */ /* 0x000fea0003c00000 */
[----:B------:R0:W1:Y:S02]  /*16e60*/  SHFL.IDX P6, R14, R13, R12, R11 ;  /* 0x0000000c0d0e7389 */ /* 0x00006400000c000b */
[----:B01----:R-:W-:Y:S01]  /*16e70*/  ENDCOLLECTIVE ;  /* 0x000000000000791b */ /* 0x003fe20003800000 */
.L_x_1690:
        /* <DEDUP_REMOVED lines=11> */
.L_x_1691:
[----:B------:R-:W-:Y:S05]  /*16f30*/  BRA `(.L_x_1692) ;  /* 0xffffffbc009c7947 */ /* 0x000fea000383ffff */
.L_x_1586:
[----:B0-----:R0:W2:Y:S02]  /*16f40*/  SYNCS.PHASECHK.TRANS64.TRYWAIT P2, [R0+URZ+0x28470], R3 ;  /* 0x02847003000075a7 */ /* 0x0010a4000804017f */
[----:B--2---:R-:W-:Y:S05]  /*16f50*/  @!P2 NANOSLEEP.SYNCS 0x989680 ;  /* 0x009896800000a95d */ /* 0x004fea0003900000 */
[----:B------:R-:W2:Y:S02]  /*16f60*/  @!P2 SYNCS.PHASECHK.TRANS64 P2, [R0+URZ+0x28470], R3 ;  /* 0x028470030000a5a7 */ /* 0x000ea4000804007f */
[----:B--2---:R-:W-:Y:S05]  /*16f70*/  @!P2 BRA `(.L_x_1586) ;  /* 0xfffffffc00f0a947 */ /* 0x004fea000383ffff */
[----:B------:R-:W-:Y:S05]  /*16f80*/  BRA `(.L_x_1693) ;  /* 0xffffffc000047947 */ /* 0x000fea000383ffff */
.L_x_1588:
[----:B0-----:R0:W2:Y:S02]  /*16f90*/  SYNCS.PHASECHK.TRANS64.TRYWAIT P2, [R0+URZ+0x28460], R3 ;  /* 0x02846003000075a7 */ /* 0x0010a4000804017f */
[----:B--2---:R-:W-:Y:S05]  /*16fa0*/  @!P2 NANOSLEEP.SYNCS 0x989680 ;  /* 0x009896800000a95d */ /* 0x004fea0003900000 */
[----:B------:R-:W2:Y:S02]  /*16fb0*/  @!P2 SYNCS.PHASECHK.TRANS64 P2, [R0+URZ+0x28460], R3 ;  /* 0x028460030000a5a7 */ /* 0x000ea4000804007f */
[----:B--2---:R-:W-:Y:S05]  /*16fc0*/  @!P2 BRA `(.L_x_1588) ;  /* 0xfffffffc00f0a947 */ /* 0x004fea000383ffff */
[----:B------:R-:W-:Y:S05]  /*16fd0*/  BRA `(.L_x_1694) ;  /* 0xffffffc000147947 */ /* 0x000fea000383ffff */
.L_x_1596:
[----:B-1----:R1:W3:Y:S02]  /*16fe0*/  SYNCS.PHASECHK.TRANS64.TRYWAIT P1, [R17+URZ+0x28470], R0 ;  /* 0x02847000110075a7 */ /* 0x0022e4000802017f */
[----:B---3--:R-:W-:Y:S05]  /*16ff0*/  @!P1 NANOSLEEP.SYNCS 0x989680 ;  /* 0x009896800000995d */ /* 0x008fea0003900000 */
[----:B------:R-:W3:Y:S02]  /*17000*/  @!P1 SYNCS.PHASECHK.TRANS64 P1, [R17+URZ+0x28470], R0 ;  /* 0x02847000110095a7 */ /* 0x000ee4000802007f */
[----:B---3--:R-:W-:Y:S05]  /*17010*/  @!P1 BRA `(.L_x_1596) ;  /* 0xfffffffc00f09947 */ /* 0x008fea000383ffff */
[----:B------:R-:W-:Y:S05]  /*17020*/  BRA `(.L_x_1695) ;  /* 0xffffffc400987947 */ /* 0x000fea000383ffff */
.L_x_1598:
[----:B-1----:R1:W3:Y:S02]  /*17030*/  SYNCS.PHASECHK.TRANS64.TRYWAIT P1, [R17+URZ+0x28460], R0 ;  /* 0x02846000110075a7 */ /* 0x0022e4000802017f */
[----:B---3--:R-:W-:Y:S05]  /*17040*/  @!P1 NANOSLEEP.SYNCS 0x989680 ;  /* 0x009896800000995d */ /* 0x008fea0003900000 */
[----:B------:R-:W3:Y:S02]  /*17050*/  @!P1 SYNCS.PHASECHK.TRANS64 P1, [R17+URZ+0x28460], R0 ;  /* 0x02846000110095a7 */ /* 0x000ee4000802007f */
[----:B---3--:R-:W-:Y:S05]  /*17060*/  @!P1 BRA `(.L_x_1598) ;  /* 0xfffffffc00f09947 */ /* 0x008fea000383ffff */
[----:B------:R-:W-:Y:S05]  /*17070*/  BRA `(.L_x_1696) ;  /* 0xffffffc400a47947 */ /* 0x000fea000383ffff */
.L_x_1612:
[----:B-1----:R1:W2:Y:S02]  /*17080*/  SYNCS.PHASECHK.TRANS64.TRYWAIT P0, [R4+URZ+0x28420], R0 ;  /* 0x02842000040075a7 */ /* 0x0022a4000800017f */
[----:B--2---:R-:W-:Y:S05]  /*17090*/  @!P0 NANOSLEEP.SYNCS 0x989680 ;  /* 0x009896800000895d */ /* 0x004fea0003900000 */
[----:B------:R-:W2:Y:S02]  /*170a0*/  @!P0 SYNCS.PHASECHK.TRANS64 P0, [R4+URZ+0x28420], R0 ;  /* 0x02842000040085a7 */ /* 0x000ea4000800007f */
[----:B--2---:R-:W-:Y:S05]  /*170b0*/  @!P0 BRA `(.L_x_1612) ;  /* 0xfffffffc00f08947 */ /* 0x004fea000383ffff */
[----:B------:R-:W-:Y:S05]  /*170c0*/  BRA `(.L_x_1697) ;  /* 0xffffffd400f87947 */ /* 0x000fea000383ffff */
.L_x_1613:
[----:B------:R-:W2:Y:S01]  /*170d0*/  S2R R2, SR_TID.X ;  /* 0x0000000000027919 */ /* 0x000ea20000002100 */
[----:B------:R-:W-:Y:S01]  /*170e0*/  BSSY B0, `(.L_x_1698) ;  /* 0x000000a000007945 */ /* 0x000fe20003800000 */
[----:B0-----:R-:W-:Y:S02]  /*170f0*/  IMAD.MOV.U32 R12, RZ, RZ, RZ ;  /* 0x000000ffff0c7224 */ /* 0x001fe400078e00ff */
[----:B------:R-:W-:Y:S02]  /*17100*/  IMAD.MOV.U32 R11, RZ, RZ, 0x1f ;  /* 0x0000001fff0b7424 */ /* 0x000fe400078e00ff */
[----:B------:R-:W-:Y:S01]  /*17110*/  IMAD.MOV.U32 R15, RZ, RZ, -0x1 ;  /* 0xffffffffff0f7424 */ /* 0x000fe200078e00ff */
[----:B--2---:R-:W-:-:S04]  /*17120*/  SHF.R.U32.HI R2, RZ, 0x5, R2 ;  /* 0x00000005ff027819 */ /* 0x004fc80000011602 */
[----:B------:R-:W-:-:S05]  /*17130*/  LOP3.LUT R2, R2, 0x3, RZ, 0xc0, !PT ;  /* 0x0000000302027812 */ /* 0x000fca00078ec0ff */
[----:B------:R-:W-:-:S07]  /*17140*/  IMAD.MOV.U32 R13, RZ, RZ, R2 ;  /* 0x000000ffff0d7224 */ /* 0x000fce00078e0002 */
[----:B-1----:R-:W-:Y:S05]  /*17150*/  WARPSYNC.COLLECTIVE R15, `(.L_x_1699) ;  /* 0x000000000f087348 */ /* 0x002fea0003c00000 */
[----:B------:R0:W2:Y:S02]  /*17160*/  SHFL.IDX P6, R14, R13, R12, R11 ;  /* 0x0000000c0d0e7389 */ /* 0x0000a400000c000b */
[----:B012---:R-:W-:Y:S01]  /*17170*/  ENDCOLLECTIVE ;  /* 0x000000000000791b */ /* 0x007fe20003800000 */
.L_x_1699:
[----:B------:R-:W-:Y:S05]  /*17180*/  BSYNC B0 ;  /* 0x0000000000007941 */ /* 0x000fea0003800000 */
.L_x_1698:
[----:B------:R-:W-:Y:S05]  /*17190*/  BRA `(.L_x_1700) ;  /* 0xffffffd400e07947 */ /* 0x000fea000383ffff */
.L_x_1616:
[----:B------:R-:W-:Y:S01]  /*171a0*/  BSSY B1, `(.L_x_1701) ;  /* 0x0000006000017945 */ /* 0x000fe20003800000 */
[----:B------:R-:W-:-:S07]  /*171b0*/  IMAD.MOV.U32 R15, RZ, RZ, -0x1 ;  /* 0xffffffffff0f7424 */ /* 0x000fce00078e00ff */
[----:B0-----:R-:W-:Y:S05]  /*171c0*/  WARPSYNC.COLLECTIVE R15, `(.L_x_1702) ;  /* 0x000000000f0c7348 */ /* 0x001fea0003c00000 */
[----:B------:R-:W-:Y:S02]  /*171d0*/  ELECT P6, UR62, PT ;  /* 0x00000000003e782f */ /* 0x000fe400038c0000 */
[----:B------:R-:W-:Y:S01]  /*171e0*/  MOV R14, UR62 ;  /* 0x0000003e000e7c02 */ /* 0x000fe20008000f00 */
[----:B0-----:R-:W-:Y:S10]  /*171f0*/  ENDCOLLECTIVE ;  /* 0x000000000000791b */ /* 0x001ff40003800000 */
.L_x_1702:
[----:B------:R-:W-:Y:S05]  /*17200*/  BSYNC B1 ;  /* 0x0000000000017941 */ /* 0x000fea0003800000 */
.L_x_1701:
[----:B------:R-:W-:Y:S05]  /*17210*/  BRA `(.L_x_1703) ;  /* 0xffffffd400d87947 */ /* 0x000fea000383ffff */
.L_x_1618:
[----:B0-----:R0:W1:Y:S02]  /*17220*/  SYNCS.PHASECHK.TRANS64.TRYWAIT P1, [R5+URZ+0x28440], R0 ;  /* 0x02844000050075a7 */ /* 0x001064000802017f */
[----:B-1----:R-:W-:Y:S05]  /*17230*/  @!P1 NANOSLEEP.SYNCS 0x989680 ;  /* 0x009896800000995d */ /* 0x002fea0003900000 */
[----:B------:R-:W1:Y:S02]  /*17240*/  @!P1 SYNCS.PHASECHK.TRANS64 P1, [R5+URZ+0x28440], R0 ;  /* 0x02844000050095a7 */ /* 0x000e64000802007f */
[----:B-1----:R-:W-:Y:S05]  /*17250*/  @!P1 BRA `(.L_x_1618) ;  /* 0xfffffffc00f09947 */ /* 0x002fea000383ffff */
[----:B------:R-:W-:Y:S05]  /*17260*/  BRA `(.L_x_1704) ;  /* 0xffffffd400f87947 */ /* 0x000fea000383ffff */
.L_x_1620:
[----:B-1----:R1:W2:Y:S02]  /*17270*/  SYNCS.PHASECHK.TRANS64.TRYWAIT P1, [R23+URZ+0x28440], R2 ;  /* 0x02844002170075a7 */ /* 0x0022a4000802017f */
[----:B--2---:R-:W-:Y:S05]  /*17280*/  @!P1 NANOSLEEP.SYNCS 0x989680 ;  /* 0x009896800000995d */ /* 0x004fea0003900000 */
[----:B------:R-:W2:Y:S02]  /*17290*/  @!P1 SYNCS.PHASECHK.TRANS64 P1, [R23+URZ+0x28440], R2 ;  /* 0x02844002170095a7 */ /* 0x000ea4000802007f */
[----:B--2---:R-:W-:Y:S05]  /*172a0*/  @!P1 BRA `(.L_x_1620) ;  /* 0xfffffffc00f09947 */ /* 0x004fea000383ffff */
[----:B------:R-:W-:Y:S05]  /*172b0*/  BRA `(.L_x_1705) ;  /* 0xffffffd800047947 */ /* 0x000fea000383ffff */
.L_x_1622:
[----:B--2---:R2:W3:Y:S02]  /*172c0*/  SYNCS.PHASECHK.TRANS64.TRYWAIT P1, [R5+URZ+0x28460], R0 ;  /* 0x02846000050075a7 */ /* 0x0044e4000802017f */
[----:B---3--:R-:W-:Y:S05]  /*172d0*/  @!P1 NANOSLEEP.SYNCS 0x989680 ;  /* 0x009896800000995d */ /* 0x008fea0003900000 */
[----:B------:R-:W3:Y:S02]  /*172e0*/  @!P1 SYNCS.PHASECHK.TRANS64 P1, [R5+URZ+0x28460], R0 ;  /* 0x02846000050095a7 */ /* 0x000ee4000802007f */
[----:B---3--:R-:W-:Y:S05]  /*172f0*/  @!P1 BRA `(.L_x_1622) ;  /* 0xfffffffc00f09947 */ /* 0x008fea000383ffff */
[----:B------:R-:W-:Y:S05]  /*17300*/  BRA `(.L_x_1706) ;  /* 0xffffffd800007947 */ /* 0x000fea000383ffff */
.L_x_1624:
[----:B---3--:R3:W4:Y:S02]  /*17310*/  SYNCS.PHASECHK.TRANS64.TRYWAIT P1, [R23+URZ+0x28460], R2 ;  /* 0x02846002170075a7 */ /* 0x008724000802017f */
[----:B----4-:R-:W-:Y:S05]  /*17320*/  @!P1 NANOSLEEP.SYNCS 0x989680 ;  /* 0x009896800000995d */ /* 0x010fea0003900000 */
[----:B------:R-:W4:Y:S02]  /*17330*/  @!P1 SYNCS.PHASECHK.TRANS64 P1, [R23+URZ+0x28460], R2 ;  /* 0x02846002170095a7 */ /* 0x000f24000802007f */
[----:B----4-:R-:W-:Y:S05]  /*17340*/  @!P1 BRA `(.L_x_1624) ;  /* 0xfffffffc00f09947 */ /* 0x010fea000383ffff */
[----:B------:R-:W-:Y:S05]  /*17350*/  BRA `(.L_x_1707) ;  /* 0xffffffd400fc7947 */ /* 0x000fea000383ffff */
.L_x_1626:
[----:B----4-:R4:W0:Y:S02]  /*17360*/  SYNCS.PHASECHK.TRANS64.TRYWAIT P1, [R5+URZ+0x28480], R0 ;  /* 0x02848000050075a7 */ /* 0x010824000802017f */
[----:B0-----:R-:W-:Y:S05]  /*17370*/  @!P1 NANOSLEEP.SYNCS 0x989680 ;  /* 0x009896800000995d */ /* 0x001fea0003900000 */
[----:B------:R-:W0:Y:S02]  /*17380*/  @!P1 SYNCS.PHASECHK.TRANS64 P1, [R5+URZ+0x28480], R0 ;  /* 0x02848000050095a7 */ /* 0x000e24000802007f */
[----:B0-----:R-:W-:Y:S05]  /*17390*/  @!P1 BRA `(.L_x_1626) ;  /* 0xfffffffc00f09947 */ /* 0x001fea000383ffff */
[----:B------:R-:W-:Y:S05]  /*173a0*/  BRA `(.L_x_1708) ;  /* 0xffffffd400f87947 */ /* 0x000fea000383ffff */
.L_x_1709:
        /* <DEDUP_REMOVED lines=13> */
.L_x_3634:


//--------------------- .text._ZN7cutlass13device_kernelIN5flash11enable_sm90INS1_16FlashAttnFwdSm90INS1_25CollectiveMainloopFwdSm90ILi2EN4cute5tupleIJNS5_1CILi1EEES8_S8_EEENS6_IJNS7_ILi128EEENS7_ILi64EEENS7_ILi256EEEEEELi256ENS_12float_e4m3_tEfNS_4arch4Sm90ELb0ELb1ELb0ELb1ELb1ELb1ELb0ELb1ELb0ELb1ELb0ELb0EEENS1_21CollectiveEpilogueFwdINS6_IJSA_SC_SB_EEES9_NS_10bfloat16_tESG_Li256ELb1ELb1ELb0ELb1EEENS1_36VarlenDynamicPersistentTileSchedulerILi128ELi64ELi256ELi128ELb0ELb1ELb1ELb1ELb0ELb1EEEEEEEEEvNT_6ParamsE --------------------------
	.section	.text._ZN7cutlass13device_kernelIN5flash11enable_sm90INS1_16FlashAttnFwdSm90INS1_25CollectiveMainloopFwdSm90ILi2EN4cute5tupleIJNS5_1CILi1EEES8_S8_EEENS6_IJNS7_ILi128EEENS7_ILi64EEENS7_ILi256EEEEEELi256ENS_12float_e4m3_tEfNS_4arch4Sm90ELb0ELb1ELb0ELb1ELb1ELb1ELb0ELb1ELb0ELb1ELb0ELb0EEENS1_21CollectiveEpilogueFwdINS6_IJSA_SC_SB_EEES9_NS_10bfloat16_tESG_Li256ELb1ELb1ELb0ELb1EEENS1_36VarlenDynamicPersistentTileSchedulerILi128ELi64ELi256ELi128ELb0ELb1ELb1ELb1ELb0ELb1EEEEEEEEEvNT_6ParamsE,"ax",@progbits
	.align	128
.text._ZN7cutlass13device_kernelIN5flash11enable_sm90INS1_16FlashAttnFwdSm90INS1_25CollectiveMainloopFwdSm90ILi2EN4cute5tupleIJNS5_1CILi1EEES8_S8_EEENS6_IJNS7_ILi128EEENS7_ILi64EEENS7_ILi256EEEEEELi256ENS_12float_e4m3_tEfNS_4arch4Sm90ELb0ELb1ELb0ELb1ELb1ELb1ELb0ELb1ELb0ELb1ELb0ELb0EEENS1_21CollectiveEpilogueFwdINS6_IJSA_SC_SB_EEES9_NS_10bfloat16_tESG_Li256ELb1ELb1ELb0ELb1EEENS1_36VarlenDynamicPersistentTileSchedulerILi128ELi64ELi256ELi128ELb0ELb1ELb1ELb1ELb0ELb1EEEEEEEEEvNT_6ParamsE:
        .type           _ZN7cutlass13device_kernelIN5flash11enable_sm90INS1_16FlashAttnFwdSm90INS1_25CollectiveMainloopFwdSm90ILi2EN4cute5tupleIJNS5_1CILi1EEES8_S8_EEENS6_IJNS7_ILi128EEENS7_ILi64EEENS7_ILi256EEEEEELi256ENS_12float_e4m3_tEfNS_4arch4Sm90ELb0ELb1ELb0ELb1ELb1ELb1ELb0ELb1ELb0ELb1ELb0ELb0EEENS1_21CollectiveEpilogueFwdINS6_IJSA_SC_SB_EEES9_NS_10bfloat16_tESG_Li256ELb1ELb1ELb0ELb1EEENS1_36VarlenDynamicPersistentTileSchedulerILi128ELi64ELi256ELi128ELb0ELb1ELb1ELb1ELb0ELb1EEEEEEEEEvNT_6ParamsE,@function
        .size           _ZN7cutlass13device_kernelIN5flash11enable_sm90INS1_16FlashAttnFwdSm90INS1_25CollectiveMainloopFwdSm90ILi2EN4cute5tupleIJNS5_1CILi1EEES8_S8_EEENS6_IJNS7_ILi128EEENS7_ILi64EEENS7_ILi256EEEEEELi256ENS_12float_e4m3_tEfNS_4arch4Sm90ELb0ELb1ELb0ELb1ELb1ELb1ELb0ELb1ELb0ELb1ELb0ELb0EEENS1_21CollectiveEpilogueFwdINS6_IJSA_SC_SB_EEES9_NS_10bfloat16_tESG_Li256ELb1ELb1ELb0ELb1EEENS1_36VarlenDynamicPersistentTileSchedulerILi128ELi64ELi256ELi128ELb0ELb1ELb1ELb1ELb0ELb1EEEEEEEEEvNT_6ParamsE,(.L_x_3635 - _ZN7cutlass13device_kernelIN5flash11enable_sm90INS1_16FlashAttnFwdSm90INS1_25CollectiveMainloopFwdSm90ILi2EN4cute5tupleIJNS5_1CILi1EEES8_S8_EEENS6_IJNS7_ILi128EEENS7_ILi64EEENS7_ILi256EEEEEELi256ENS_12float_e4m3_tEfNS_4arch4Sm90ELb0ELb1ELb0ELb1ELb1ELb1ELb0ELb1ELb0ELb1ELb0ELb0EEENS1_21CollectiveEpilogueFwdINS6_IJSA_SC_SB_EEES9_NS_10bfloat16_tESG_Li256ELb1ELb1ELb0ELb1EEENS1_36VarlenDynamicPersistentTileSchedulerILi128ELi64ELi256ELi128ELb0ELb1ELb1ELb1ELb0ELb1EEEEEEEEEvNT_6ParamsE)
        .other          _ZN7cutlass13device_kernelIN5flash11enable_sm90INS1_16FlashAttnFwdSm90INS1_25CollectiveMainloopFwdSm90ILi2EN4cute5tupleIJNS5_1CILi1EEES8_S8_EEENS6_IJNS7_ILi128EEENS7_ILi64EEENS7_ILi256EEEEEELi256ENS_12float_e4m3_tEfNS_4arch4Sm90ELb0ELb1ELb0ELb1ELb1ELb1ELb0ELb1ELb0ELb1ELb0ELb0EEENS1_21CollectiveEpilogueFwdINS6_IJSA_SC_SB_EEES9_NS_10bfloat16_tESG_Li256ELb1ELb1ELb0ELb1EEENS1_36VarlenDynamicPersistentTileSchedulerILi128ELi64ELi256ELi128ELb0ELb1ELb1ELb1ELb0ELb1EEEEEEEEEvNT_6ParamsE,@"STO_CUDA_ENTRY STV_DEFAULT"
_ZN7cutlass13device_kernelIN5flash11enable_sm90INS1_16FlashAttnFwdSm90INS1_25CollectiveMainloopFwdSm90ILi2EN4cute5tupleIJNS5_1CILi1EEES8_S8_EEENS6_IJNS7_ILi128EEENS7_ILi64EEENS7_ILi256EEEEEELi256ENS_12float_e4m3_tEfNS_4arch4Sm90ELb0ELb1ELb0ELb1ELb1ELb1ELb0ELb1ELb0ELb1ELb0ELb0EEENS1_21CollectiveEpilogueFwdINS6_IJSA_SC_SB_EEES9_NS_10bfloat16_tESG_Li256ELb1ELb1ELb0ELb1EEENS1_36VarlenDynamicPersistentTileSchedulerILi128ELi64ELi256ELi128ELb0ELb1ELb1ELb1ELb0ELb1EEEEEEEEEvNT_6ParamsE:
        /* <DEDUP_REMOVED lines=18> */
.L_x_1711:
[----:B------:R-:W-:Y:S05]  /*0120*/  BSYNC B0 ;  /* 0x0000000000007941 */ /* 0x000fea0003800000 */
.L_x_1710:
        /* <DEDUP_REMOVED lines=41> */
.L_x_1712:
        /* <DEDUP_REMOVED lines=22> */
.L_x_1713:
        /* <DEDUP_REMOVED lines=18> */
.L_x_1714:
        /* <DEDUP_REMOVED lines=22> */
.L_x_1715:
        /* <DEDUP_REMOVED lines=23> */
.L_x_1716:
        /* <DEDUP_REMOVED lines=10> */
.L_x_1719:
        /* <DEDUP_REMOVED lines=22> */
[----:B------:R-:W-:Y:S01]  /*0b10*/  MOV R188, RZ ;  /* 0x000000ff00bc7202 */ /* 0x000fe20000000f00 */
[----:B------:R-:W1:Y:S01]  /*0b20*/  S2R R0, SR_TID.X ;  /* 0x0000000000007919 */ /* 0x000e620000002100 */
[----:B------:R-:W-:Y:S02]  /*0b30*/  IMAD.MOV.U32 R186, RZ, RZ, RZ ;  /* 0x000000ffffba7224 */ /* 0x000fe400078e00ff */
[----:B------:R-:W-:Y:S02]  /*0b40*/  IMAD.MOV.U32 R195, RZ, RZ, RZ ;  /* 0x000000ffffc37224 */ /* 0x000fe400078e00ff */
[----:B------:R-:W-:-:S05]  /*0b50*/  IMAD.MOV.U32 R185, RZ, RZ, RZ ;  /* 0x000000ffffb97224 */ /* 0x000fca00078e00ff */
[----:B------:R-:W-:Y:S01]  /*0b60*/  UIADD3 UR4, UR4, 0x18000, URZ ;  /* 0x0001800004047890 */ /* 0x000fe2000fffe03f */
[----:B-1----:R-:W-:-:S05]  /*0b70*/  VIADD R12, R0, 0xffffff80 ;  /* 0xffffff80000c7836 */ /* 0x002fca0000000000 */
[----:B------:R-:W-:-:S04]  /*0b80*/  SHF.R.S32.HI R0, RZ, 0x1f, R12 ;  /* 0x0000001fff007819 */ /* 0x000fc8000001140c */
[CC--:B------:R-:W-:Y:S02]  /*0b90*/  LEA.HI R4, R0.reuse, R12.reuse, RZ, 0x5 ;  /* 0x0000000c00047211 */ /* 0x0c0fe400078f28ff */
[CC--:B0-----:R-:W-:Y:S02]  /*0ba0*/  LEA.HI R3, R0.reuse, R12.reuse, RZ, 0x4 ;  /* 0x0000000c00037211 */ /* 0x0c1fe400078f20ff */
[-C--:B------:R-:W-:Y:S01]  /*0bb0*/  LEA.HI R11, R0, R12.reuse, RZ, 0x2 ;  /* 0x0000000c000b7211 */ /* 0x080fe200078f10ff */
[----:B------:R-:W-:Y:S01]  /*0bc0*/  IMAD.SHL.U32 R5, R4, 0x20, RZ ;  /* 0x0000002004057824 */ /* 0x000fe200078e00ff */
[----:B------:R-:W-:Y:S02]  /*0bd0*/  LOP3.LUT R4, R3, 0x3fffff0, RZ, 0xc0, !PT ;  /* 0x03fffff003047812 */ /* 0x000fe400078ec0ff */
[----:B------:R-:W-:Y:S02]  /*0be0*/  LOP3.LUT R11, R11, 0xfffffffc, RZ, 0xc0, !PT ;  /* 0xfffffffc0b0b7812 */ /* 0x000fe400078ec0ff */
[----:B------:R-:W-:Y:S01]  /*0bf0*/  LOP3.LUT R5, R5, 0xfffffc00, RZ, 0xc0, !PT ;  /* 0xfffffc0005057812 */ /* 0x000fe200078ec0ff */
[----:B------:R-:W-:Y:S01]  /*0c00*/  IMAD.IADD R4, R12, 0x1, -R4 ;  /* 0x000000010c047824 */ /* 0x000fe200078e0a04 */
[----:B------:R-:W-:-:S02]  /*0c10*/  LEA.HI R189, R0, R12, RZ, 0x3 ;  /* 0x0000000c00bd7211 */ /* 0x000fc400078f18ff */
[----:B------:R-:W-:Y:S02]  /*0c20*/  IADD3 R11, R12, -R11, RZ ;  /* 0x8000000b0c0b7210 */ /* 0x000fe40007ffe0ff */
[----:B------:R-:W-:Y:S02]  /*0c30*/  LOP3.LUT R214, R189, 0xfffffff8, RZ, 0xc0, !PT ;  /* 0xfffffff8bdd67812 */ /* 0x000fe400078ec0ff */
[----:B------:R-:W-:-:S03]  /*0c40*/  SHF.R.S32.HI R189, RZ, 0x3, R189 ;  /* 0x00000003ffbd7819 */ /* 0x000fc600000114bd */
[----:B------:R-:W-:Y:S02]  /*0c50*/  IMAD.IADD R214, R12, 0x1, -R214 ;  /* 0x000000010cd67824 */ /* 0x000fe400078e0ad6 */
[C---:B------:R-:W-:Y:S02]  /*0c60*/  VIADD R227, R189.reuse, 0x20 ;  /* 0x00000020bde37836 */ /* 0x040fe40000000000 */
[----:B------:R-:W-:Y:S01]  /*0c70*/  IMAD.SHL.U32 R206, R189, 0x80, RZ ;  /* 0x00000080bdce7824 */ /* 0x000fe200078e00ff */
[C---:B------:R-:W-:Y:S01]  /*0c80*/  SHF.L.U32 R16, R214.reuse, 0x4, RZ ;  /* 0x00000004d6107819 */ /* 0x040fe200000006ff */
[----:B------:R-:W-:Y:S02]  /*0c90*/  IMAD.SHL.U32 R204, R227, 0x80, RZ ;  /* 0x00000080e3cc7824 */ /* 0x000fe400078e00ff */
[----:B------:R-:W-:Y:S01]  /*0ca0*/  IMAD.SHL.U32 R18, R214, 0x8, RZ ;  /* 0x00000008d6127824 */ /* 0x000fe200078e00ff */
[----:B------:R-:W-:Y:S01]  /*0cb0*/  LOP3.LUT R206, R206, 0x380, RZ, 0xc0, !PT ;  /* 0x00000380cece7812 */ /* 0x000fe200078ec0ff */
[----:B------:R-:W-:Y:S01]  /*0cc0*/  VIADD R187, R16, 0x80 ;  /* 0x0000008010bb7836 */ /* 0x000fe20000000000 */
[----:B------:R-:W-:Y:S01]  /*0cd0*/  LOP3.LUT R204, R204, 0x380, RZ, 0xc0, !PT ;  /* 0x00000380cccc7812 */ /* 0x000fe200078ec0ff */
[C---:B------:R-:W-:Y:S01]  /*0ce0*/  VIADD R191, R18.reuse, 0x40 ;  /* 0x0000004012bf7836 */ /* 0x040fe20000000000 */
[----:B------:R-:W-:Y:S01]  /*0cf0*/  SHF.R.S32.HI R19, RZ, 0x1f, R18 ;  /* 0x0000001fff137819 */ /* 0x000fe20000011412 */
[C---:B------:R-:W-:Y:S01]  /*0d00*/  VIADD R205, R18.reuse, 0x80 ;  /* 0x0000008012cd7836 */ /* 0x040fe20000000000 */
[----:B------:R-:W-:Y:S01]  /*0d10*/  SHF.R.S32.HI R17, RZ, 0x1f, R16 ;  /* 0x0000001fff117819 */ /* 0x000fe20000011410 */
[----:B------:R-:W-:Y:S01]  /*0d20*/  VIADD R207, R18, 0xc0 ;  /* 0x000000c012cf7836 */ /* 0x000fe20000000000 */
[----:B------:R-:W-:-:S02]  /*0d30*/  SHF.R.S32.HI R194, RZ, 0x1f, R187 ;  /* 0x0000001fffc27819 */ /* 0x000fc400000114bb */
[----:B------:R-:W-:Y:S02]  /*0d40*/  SHF.R.S32.HI R213, RZ, 0x1f, R191 ;  /* 0x0000001fffd57819 */ /* 0x000fe400000114bf */
[----:B------:R-:W-:Y:S02]  /*0d50*/  SHF.R.S32.HI R219, RZ, 0x1f, R205 ;  /* 0x0000001fffdb7819 */ /* 0x000fe400000114cd */
[----:B------:R-:W-:Y:S02]  /*0d60*/  SHF.R.S32.HI R218, RZ, 0x1f, R207 ;  /* 0x0000001fffda7819 */ /* 0x000fe400000114cf */
[----:B--2---:R-:W-:Y:S02]  /*0d70*/  R2UR UR5, R2 ;  /* 0x00000000020572ca */ /* 0x004fe400000e0000 */
[CC--:B------:R-:W-:Y:S02]  /*0d80*/  LEA.HI R2, R0.reuse, R12.reuse, RZ, 0x7 ;  /* 0x0000000c00027211 */ /* 0x0c0fe400078f38ff */
[----:B------:R-:W-:-:S02]  /*0d90*/  LEA.HI R0, R0, R12, RZ, 0x6 ;  /* 0x0000000c00007211 */ /* 0x000fc400078f30ff */
[----:B------:R-:W-:Y:S02]  /*0da0*/  LOP3.LUT R220, R2, 0xffffff80, RZ, 0xc0, !PT ;  /* 0xffffff8002dc7812 */ /* 0x000fe400078ec0ff */
[----:B------:R-:W-:Y:S01]  /*0db0*/  SHF.R.S32.HI R13, RZ, 0x7, R2 ;  /* 0x00000007ff0d7819 */ /* 0x000fe20000011402 */
[----:B------:R-:W-:Y:S02]  /*0dc0*/  IMAD.SHL.U32 R0, R0, 0x10, RZ ;  /* 0x0000001000007824 */ /* 0x000fe400078e00ff */
[----:B------:R-:W-:Y:S01]  /*0dd0*/  IMAD.IADD R220, R12, 0x1, -R220 ;  /* 0x000000010cdc7824 */ /* 0x000fe200078e0adc */
[----:B------:R-:W-:Y:S01]  /*0de0*/  LEA.HI R2, R2, R13, RZ, 0x1 ;  /* 0x0000000d02027211 */ /* 0x000fe200078f08ff */
[----:B------:R-:W-:Y:S01]  /*0df0*/  ULOP3.LUT UR61, UR5, 0x1, URZ, 0xfc, !UPT ;  /* 0x00000001053d7892 */ /* 0x000fe2000f8efc3f */
[----:B------:R-:W-:Y:S01]  /*0e00*/  LOP3.LUT R210, R0, 0xfffffc00, RZ, 0xc0, !PT ;  /* 0xfffffc0000d27812 */ /* 0x000fe200078ec0ff */
[----:B------:R-:W-:Y:S01]  /*0e10*/  IMAD.U32 R0, RZ, RZ, UR4 ;  /* 0x00000004ff007e24 */ /* 0x000fe2000f8e00ff */
[----:B------:R-:W-:-:S02]  /*0e20*/  SHF.R.S32.HI R7, RZ, 0x1f, R220 ;  /* 0x0000001fff077819 */ /* 0x000fc400000114dc */
[----:B------:R-:W-:Y:S02]  /*0e30*/  LOP3.LUT R2, R2, 0x3fffffe, RZ, 0xc0, !PT ;  /* 0x03fffffe02027812 */ /* 0x000fe400078ec0ff */
[CC--:B------:R-:W-:Y:S02]  /*0e40*/  LEA.HI R8, R7.reuse, R220.reuse, RZ, 0x2 ;  /* 0x000000dc07087211 */ /* 0x0c0fe400078f10ff */
[----:B------:R-:W-:Y:S01]  /*0e50*/  LEA.HI R7, R7, R220, RZ, 0x5 ;  /* 0x000000dc07077211 */ /* 0x000fe200078f28ff */
[----:B------:R-:W-:Y:S01]  /*0e60*/  IMAD.IADD R2, R13, 0x1, -R2 ;  /* 0x000000010d027824 */ /* 0x000fe200078e0a02 */
[--C-:B------:R-:W-:Y:S02]  /*0e70*/  SHF.R.S32.HI R9, RZ, 0x2, R8.reuse ;  /* 0x00000002ff097819 */ /* 0x100fe40000011408 */
[----:B------:R-:W-:Y:S02]  /*0e80*/  SHF.R.S32.HI R6, RZ, 0x1f, R8 ;  /* 0x0000001fff067819 */ /* 0x000fe40000011408 */
[----:B------:R-:W-:-:S02]  /*0e90*/  SHF.R.S32.HI R7, RZ, 0x5, R7 ;  /* 0x00000005ff077819 */ /* 0x000fc40000011407 */
[----:B------:R-:W-:Y:S02]  /*0ea0*/  LEA.HI R6, R6, R9, RZ, 0x3 ;  /* 0x0000000906067211 */ /* 0x000fe400078f18ff */
[----:B------:R-:W-:Y:S02]  /*0eb0*/  LOP3.LUT R193, R8, 0x7ffffffc, RZ, 0xc0, !PT ;  /* 0x7ffffffc08c17812 */ /* 0x000fe400078ec0ff */
[----:B------:R-:W-:Y:S01]  /*0ec0*/  LOP3.LUT R10, R6, 0xfffffff8, RZ, 0xc0, !PT ;  /* 0xfffffff8060a7812 */ /* 0x000fe200078ec0ff */
[----:B------:R-:W-:Y:S01]  /*0ed0*/  IMAD R6, R4, 0x40, R5 ;  /* 0x0000004004067824 */ /* 0x000fe200078e0205 */
[----:B------:R-:W-:Y:S01]  /*0ee0*/  SHF.R.S32.HI R4, RZ, 0x4, R3 ;  /* 0x00000004ff047819 */ /* 0x000fe20000011403 */
[----:B------:R-:W-:Y:S01]  /*0ef0*/  IMAD.IADD R193, R220, 0x1, -R193 ;  /* 0x00000001dcc17824 */ /* 0x000fe200078e0ac1 */
[----:B------:R-:W-:Y:S01]  /*0f00*/  LEA.HI R5, R11, R11, RZ, 0x1 ;  /* 0x0000000b0b057211 */ /* 0x000fe200078f08ff */
[----:B------:R-:W-:Y:S01]  /*0f10*/  IMAD.IADD R10, R9, 0x1, -R10 ;  /* 0x00000001090a7824 */ /* 0x000fe200078e0a0a */
[----:B------:R-:W-:-:S03]  /*0f20*/  LEA.HI R3, R3, R4, RZ, 0x1 ;  /* 0x0000000403037211 */ /* 0x000fc600078f08ff */
[----:B------:R-:W-:Y:S01]  /*0f30*/  IMAD R7, R7, 0x10, R10 ;  /* 0x0000001007077824 */ /* 0x000fe200078e020a */
[----:B------:R-:W-:Y:S02]  /*0f40*/  LOP3.LUT R3, R3, 0x1ffffffe, RZ, 0xc0, !PT ;  /* 0x1ffffffe03037812 */ /* 0x000fe400078ec0ff */
[----:B------:R-:W-:Y:S01]  /*0f50*/  SHF.R.U32.HI R10, RZ, 0x3, R206 ;  /* 0x00000003ff0a7819 */ /* 0x000fe200000116ce */
[----:B------:R-:W-:Y:S02]  /*0f60*/  IMAD R9, R2, 0x40, R7 ;  /* 0x0000004002097824 */ /* 0x000fe400078e0207 */
[----:B------:R-:W-:Y:S01]  /*0f70*/  IMAD.IADD R3, R4, 0x1, -R3 ;  /* 0x0000000104037824 */ /* 0x000fe200078e0a03 */
[----:B------:R-:W-:Y:S01]  /*0f80*/  LOP3.LUT R4, R5, 0x1ffffffe, RZ, 0xc0, !PT ;  /* 0x1ffffffe05047812 */ /* 0x000fe200078ec0ff */
[----:B------:R-:W-:Y:S02]  /*0f90*/  VIADD R5, R189, 0x60 ;  /* 0x00000060bd057836 */ /* 0x000fe40000000000 */
[----:B------:R-:W-:-:S02]  /*0fa0*/  IMAD R3, R3, 0x8, R6 ;  /* 0x0000000803037824 */ /* 0x000fc400078e0206 */
[----:B------:R-:W-:Y:S02]  /*0fb0*/  VIADD R6, R189, 0x40 ;  /* 0x00000040bd067836 */ /* 0x000fe40000000000 */
[----:B------:R-:W-:Y:S01]  /*0fc0*/  IMAD.SHL.U32 R228, R5, 0x80, RZ ;  /* 0x0000008005e47824 */ /* 0x000fe200078e00ff */
[----:B------:R0:W-:Y:S01]  /*0fd0*/  STL [R1+0x18], R3 ;  /* 0x0000180301007387 */ /* 0x0001e20000100800 */
[----:B------:R-:W-:Y:S01]  /*0fe0*/  IMAD.SHL.U32 R229, R6, 0x80, RZ ;  /* 0x0000008006e57824 */ /* 0x000fe200078e00ff */
[----:B------:R-:W-:Y:S01]  /*0ff0*/  SHF.R.S32.HI R2, RZ, 0x1f, R6 ;  /* 0x0000001fff027819 */ /* 0x000fe20000011406 */
[----:B------:R-:W-:Y:S01]  /*1000*/  IMAD.IADD R4, R11, 0x1, -R4 ;  /* 0x000000010b047824 */ /* 0x000fe200078e0a04 */
[----:B------:R-:W-:Y:S01]  /*1010*/  STL [R1+0x14], R9 ;  /* 0x0000140901007387 */ /* 0x000fe20000100800 */
[----:B------:R-:W-:Y:S02]  /*1020*/  LOP3.LUT R228, R228, 0x380, RZ, 0xc0, !PT ;  /* 0x00000380e4e47812 */ /* 0x000fe400078ec0ff */
[----:B------:R-:W-:Y:S01]  /*1030*/  LEA.HI R2, R2, R6, RZ, 0x3 ;  /* 0x0000000602027211 */ /* 0x000fe200078f18ff */
[----:B------:R1:W-:Y:S01]  /*1040*/  STL [R1+0x4], R0 ;  /* 0x0000040001007387 */ /* 0x0003e20000100800 */
[----:B------:R-:W-:Y:S01]  /*1050*/  LOP3.LUT R229, R229, 0x380, RZ, 0xc0, !PT ;  /* 0x00000380e5e57812 */ /* 0x000fe200078ec0ff */
[----:B------:R-:W-:Y:S01]  /*1060*/  IMAD R203, R4, 0x8, R9 ;  /* 0x0000000804cb7824 */ /* 0x000fe200078e0209 */
[----:B0-----:R-:W-:-:S02]  /*1070*/  SHF.R.S32.HI R3, RZ, 0x1f, R5 ;  /* 0x0000001fff037819 */ /* 0x001fc40000011405 */
[----:B------:R-:W-:Y:S02]  /*1080*/  SHF.R.U32.HI R11, RZ, 0x3, R204 ;  /* 0x00000003ff0b7819 */ /* 0x000fe400000116cc */
[----:B------:R-:W-:Y:S01]  /*1090*/  LEA.HI R6, R3, R5, RZ, 0x3 ;  /* 0x0000000503067211 */ /* 0x000fe200078f18ff */
[----:B------:R-:W-:Y:S01]  /*10a0*/  IMAD.SHL.U32 R5, R2, 0x80, RZ ;  /* 0x0000008002057824 */ /* 0x000fe200078e00ff */
[----:B------:R-:W-:Y:S02]  /*10b0*/  LOP3.LUT R3, R206, 0x70, R16, 0xf8, !PT ;  /* 0x00000070ce037812 */ /* 0x000fe400078ef810 */
[----:B------:R-:W-:Y:S02]  /*10c0*/  SHF.L.U32 R7, R6, 0x7, RZ ;  /* 0x0000000706077819 */ /* 0x000fe400000006ff */
[----:B------:R-:W-:Y:S02]  /*10d0*/  LOP3.LUT R5, R5, 0xfffffc00, RZ, 0xc0, !PT ;  /* 0xfffffc0005057812 */ /* 0x000fe400078ec0ff */
[----:B------:R-:W-:-:S02]  /*10e0*/  LOP3.LUT R7, R7, 0xfffffc00, RZ, 0xc0, !PT ;  /* 0xfffffc0007077812 */ /* 0x000fc400078ec0ff */
[----:B-1----:R-:W-:Y:S01]  /*10f0*/  SHF.R.S32.HI R0, RZ, 0x1f, R189 ;  /* 0x0000001fff007819 */ /* 0x002fe200000114bd */
[----:B------:R0:W-:Y:S01]  /*1100*/  STL [R1+0x10], R5 ;  /* 0x0000100501007387 */ /* 0x0001e20000100800 */
[----:B------:R-:W-:Y:S02]  /*1110*/  SHF.R.S32.HI R0, RZ, 0x1f, R227 ;  /* 0x0000001fff007819 */ /* 0x000fe400000114e3 */
[----:B------:R-:W-:Y:S01]  /*1120*/  LOP3.LUT R212, R210, R3, R10, 0xf6, !PT ;  /* 0x00000003d2d47212 */ /* 0x000fe200078ef60a */
[----:B------:R0:W-:Y:S01]  /*1130*/  STL [R1+0xc], R7 ;  /* 0x00000c0701007387 */ /* 0x0001e20000100800 */
[----:B------:R-:W-:Y:S02]  /*1140*/  LEA.HI R0, R0, R227, RZ, 0x3 ;  /* 0x000000e300007211 */ /* 0x000fe400078f18ff */
[----:B------:R-:W-:Y:S01]  /*1150*/  LOP3.LUT R2, R204, 0x70, R16, 0xf8, !PT ;  /* 0x00000070cc027812 */ /* 0x000fe200078ef810 */
[----:B------:R-:W-:Y:S01]  /*1160*/  IMAD.IADD R211, R184, 0x1, R212 ;  /* 0x00000001b8d37824 */ /* 0x000fe200078e02d4 */
[----:B------:R-:W-:Y:S01]  /*1170*/  LOP3.LUT R3, R229, 0x70, R16, 0xf8, !PT ;  /* 0x00000070e5037812 */ /* 0x000fe200078ef810 */
[----:B------:R-:W-:Y:S01]  /*1180*/  IMAD.SHL.U32 R0, R0, 0x80, RZ ;  /* 0x0000008000007824 */ /* 0x000fe200078e00ff */
[----:B------:R-:W-:-:S02]  /*1190*/  SHF.R.U32.HI R10, RZ, 0x3, R229 ;  /* 0x00000003ff0a7819 */ /* 0x000fc400000116e5 */
[----:B------:R-:W-:Y:S02]  /*11a0*/  LOP3.LUT R6, R228, 0x70, R16, 0xf8, !PT ;  /* 0x00000070e4067812 */ /* 0x000fe400078ef810 */
[----:B------:R-:W-:Y:S02]  /*11b0*/  SHF.R.U32.HI R8, RZ, 0x3, R228 ;  /* 0x00000003ff087819 */ /* 0x000fe400000116e4 */
[----:B------:R-:W-:Y:S02]  /*11c0*/  LOP3.LUT R209, R0, 0xfffffc00, RZ, 0xc0, !PT ;  /* 0xfffffc0000d17812 */ /* 0x000fe400078ec0ff */
[----:B------:R-:W-:Y:S02]  /*11d0*/  LOP3.LUT R3, R5, R3, R10, 0xf6, !PT ;  /* 0x0000000305037212 */ /* 0x000fe400078ef60a */
[----:B------:R-:W-:Y:S02]  /*11e0*/  LOP3.LUT R223, R209, R2, R11, 0xf6, !PT ;  /* 0x00000002d1df7212 */ /* 0x000fe400078ef60b */
[----:B------:R-:W-:Y:S01]  /*11f0*/  LOP3.LUT R221, R7, R6, R8, 0xf6, !PT ;  /* 0x0000000607dd7212 */ /* 0x000fe200078ef608 */
[----:B------:R-:W-:-:S02]  /*1200*/  IMAD.IADD R222, R184, 0x1, R3 ;  /* 0x00000001b8de7824 */ /* 0x000fc400078e0203 */
[C---:B------:R-:W-:Y:S02]  /*1210*/  IMAD.IADD R223, R184.reuse, 0x1, R223 ;  /* 0x00000001b8df7824 */ /* 0x040fe400078e02df */
[----:B0-----:R-:W-:-:S07]  /*1220*/  IMAD.IADD R221, R184, 0x1, R221 ;  /* 0x00000001b8dd7824 */ /* 0x001fce00078e02dd */
.L_x_1960:
[----:B------:R-:W-:Y:S05]  /*1230*/  YIELD ;  /* 0x0000000000007946 */ /* 0x000fea0003800000 */
[----:B------:R-:W-:Y:S01]  /*1240*/  ULDC.64 UR4, c[0x0][0xa28] ;  /* 0x00028a0000047ab9 */ /* 0x000fe20000000a00 */
[----:B0---4-:R-:W0:Y:S01]  /*1250*/  LDC.64 R4, c[0x0][0xa08] ;  /* 0x00028200ff047b82 */ /* 0x011e220000000a00 */
[----:B------:R-:W-:Y:S01]  /*1260*/  ISETP.NE.U32.AND P1, PT, RZ, UR4, PT ;  /* 0x00000004ff007c0c */ /* 0x000fe2000bf25070 */
[----:B------:R-:W-:Y:S02]  /*1270*/  IMAD.MOV.U32 R11, RZ, RZ, RZ ;  /* 0x000000ffff0b7224 */ /* 0x000fe400078e00ff */
[----:B------:R-:W-:Y:S01]  /*1280*/  IMAD.MOV.U32 R25, RZ, RZ, RZ ;  /* 0x000000ffff197224 */ /* 0x000fe200078e00ff */
[----:B------:R-:W-:Y:S01]  /*1290*/  ISETP.NE.AND.EX P1, PT, RZ, UR5, PT, P1 ;  /* 0x00000005ff007c0c */ /* 0x000fe2000bf25310 */
[----:B------:R-:W-:-:S02]  /*12a0*/  ULDC.64 UR4, c[0x0][0xa18] ;  /* 0x0002860000047ab9 */ /* 0x000fc40000000a00 */
[----:B------:R-:W-:-:S04]  /*12b0*/  ISETP.NE.U32.AND P2, PT, RZ, UR4, PT ;  /* 0x00000004ff007c0c */ /* 0x000fc8000bf45070 */
[----:B------:R-:W-:Y:S01]  /*12c0*/  ISETP.NE.AND.EX P2, PT, RZ, UR5, PT, P2 ;  /* 0x00000005ff007c0c */ /* 0x000fe2000bf45320 */
[----:B------:R-:W-:Y:S02]  /*12d0*/  ULDC.64 UR4, c[0x0][0xa08] ;  /* 0x0002820000047ab9 */ /* 0x000fe40000000a00 */
[----:B------:R-:W-:-:S03]  /*12e0*/  ISETP.NE.U32.AND P0, PT, RZ, UR4, PT ;  /* 0x00000004ff007c0c */ /* 0x000fc6000bf05070 */
[----:B-1----:R-:W1:Y:S01]  /*12f0*/  @P1 LDC.64 R2, c[0x0][0xa28] ;  /* 0x00028a00ff021b82 */ /* 0x002e620000000a00 */
[----:B------:R-:W-:Y:S01]  /*1300*/  ISETP.NE.AND.EX P0, PT, RZ, UR5, PT, P0 ;  /* 0x00000005ff007c0c */ /* 0x000fe2000bf05300 */
[----:B0-----:R-:W-:-:S06]  /*1310*/  IMAD.WIDE R8, R23, 0x4, R4 ;  /* 0x0000000417087825 */ /* 0x001fcc00078e0204 */
[----:B------:R-:W0:Y:S01]  /*1320*/  @P2 LDC.64 R6, c[0x0][0xa18] ;  /* 0x00028600ff062b82 */ /* 0x000e220000000a00 */
[----:B------:R-:W-:Y:S02]  /*1330*/  ULDC UR4, c[0x0][0x288] ;  /* 0x0000a20000047ab9 */ /* 0x000fe40000000800 */
[----:B------:R-:W-:Y:S01]  /*1340*/  IMAD.U32 R190, RZ, RZ, UR4 ;  /* 0x00000004ffbe7e24 */ /* 0x000fe2000f8e00ff */
[----:B------:R-:W-:Y:S02]  /*1350*/  ULDC.64 UR4, c[0x0][0x418] ;  /* 0x0001060000047ab9 */ /* 0x000fe40000000a00 */
[----:B--2---:R2:W5:Y:S01]  /*1360*/  @P0 LDG.E R25, desc[UR36][R8.64] ;  /* 0x0000002408190981 */ /* 0x004562000c1e1900 */
[----:B-1----:R-:W-:-:S05]  /*1370*/  @P1 IMAD.WIDE R2, R23, 0x4, R2 ;  /* 0x0000000417021825 */ /* 0x002fca00078e0202 */
[----:B------:R2:W5:Y:S01]  /*1380*/  @P1 LDG.E R11, desc[UR36][R2.64] ;  /* 0x00000024020b1981 */ /* 0x000562000c1e1900 */
[----:B0-----:R-:W-:-:S05]  /*1390*/  @P2 IMAD.WIDE R4, R23, 0x4, R6 ;  /* 0x0000000417042825 */ /* 0x001fca00078e0206 */
[----:B------:R2:W5:Y:S01]  /*13a0*/  @P2 LDG.E R190, desc[UR36][R4.64] ;  /* 0x0000002404be2981 */ /* 0x000562000c1e1900 */
[----:B------:R-:W-:-:S03]  /*13b0*/  UISETP.NE.U32.AND UP0, UPT, UR4, URZ, UPT ;  /* 0x0000003f0400728c */ /* 0x000fc6000bf05070 */
[----:B------:R-:W-:Y:S01]  /*13c0*/  ULDC UR4, c[0x0][0x424] ;  /* 0x0001090000047ab9 */ /* 0x000fe20000000800 */
[----:B------:R-:W-:-:S03]  /*13d0*/  UISETP.NE.AND.EX UP0, UPT, UR5, URZ, UPT, UP0 ;  /* 0x0000003f0500728c */ /* 0x000fc6000bf05300 */
[----:B------:R-:W-:Y:S01]  /*13e0*/  ULDC UR5, c[0x0][0x2f0] ;  /* 0x0000bc0000057ab9 */ /* 0x000fe20000000800 */
[----:B------:R-:W-:-:S04]  /*13f0*/  USEL UR4, UR4, 0x1, UP0 ;  /* 0x0000000104047887 */ /* 0x000fc80008000000 */
[----:B------:R-:W-:-:S03]  /*1400*/  UIMAD UR4, UR4, UR5, URZ ;  /* 0x00000005040472a4 */ /* 0x000fc6000f8e023f */
[----:B------:R-:W-:Y:S02]  /*1410*/  ULDC UR5, c[0x0][0x348] ;  /* 0x0000d20000057ab9 */ /* 0x000fe40000000800 */
[----:B------:R-:W-:Y:S01]  /*1420*/  MOV R44, UR5 ;  /* 0x00000005002c7c02 */ /* 0x000fe20008000f00 */
[----:B------:R-:W-:Y:S01]  /*1430*/  IMAD.U32 R24, RZ, RZ, UR4 ;  /* 0x00000004ff187e24 */ /* 0x000fe2000f8e00ff */
[----:B--23--:R-:W-:Y:S06]  /*1440*/  @P2 BRA `(.L_x_1721) ;  /* 0x0000000000242947 */ /* 0x00cfec0003800000 */
        /* <DEDUP_REMOVED lines=8> */
[----:B--2---:R-:W-:-:S07]  /*14d0*/  IMAD.IADD R190, R5, 0x1, -R190 ;  /* 0x0000000105be7824 */ /* 0x004fce00078e0abe */
.L_x_1721:
[----:B------:R-:W-:Y:S01]  /*14e0*/  ULDC.64 UR4, c[0x0][0xa20] ;  /* 0x0002880000047ab9 */ /* 0x000fe20000000a00 */
[----:B------:R-:W-:Y:S01]  /*14f0*/  IMAD.MOV.U32 R215, RZ, RZ, R22 ;  /* 0x000000ffffd77224 */ /* 0x000fe200078e0016 */
[----:B------:R-:W-:Y:S01]  /*1500*/  ISETP.NE.U32.AND P1, PT, RZ, UR4, PT ;  /* 0x00000004ff007c0c */ /* 0x000fe2000bf25070 */
[----:B------:R-:W-:-:S03]  /*1510*/  IMAD.MOV.U32 R216, RZ, RZ, R23 ;  /* 0x000000ffffd87224 */ /* 0x000fc600078e0017 */
[----:B------:R-:W-:-:S13]  /*1520*/  ISETP.NE.AND.EX P1, PT, RZ, UR5, PT, P1 ;  /* 0x00000005ff007c0c */ /* 0x000fda000bf25310 */
[----:B------:R-:W-:Y:S05]  /*1530*/  @!P1 BRA `(.L_x_1722) ;  /* 0x0000000000109947 */ /* 0x000fea0003800000 */
[----:B------:R-:W0:Y:S02]  /*1540*/  LDC.64 R2, c[0x0][0xa20] ;  /* 0x00028800ff027b82 */ /* 0x000e240000000a00 */
[----:B0-----:R-:W-:-:S05]  /*1550*/  IMAD.WIDE R2, R23, 0x4, R2 ;  /* 0x0000000417027825 */ /* 0x001fca00078e0202 */
[----:B------:R0:W5:Y:S01]  /*1560*/  LDG.E R24, desc[UR36][R2.64] ;  /* 0x0000002402187981 */ /* 0x000162000c1e1900 */
[----:B------:R-:W-:Y:S05]  /*1570*/  BRA `(.L_x_1723) ;  /* 0x0000000000107947 */ /* 0x000fea0003800000 */
.L_x_1722:
[----:B------:R-:W-:Y:S05]  /*1580*/  @!P0 BRA `(.L_x_1723) ;  /* 0x00000000000c8947 */ /* 0x000fea0003800000 */
[----:B------:R-:W2:Y:S04]  /*1590*/  LDG.E R3, desc[UR36][R8.64] ;  /* 0x0000002408037981 */ /* 0x000ea8000c1e1900 */
[----:B------:R-:W2:Y:S02]  /*15a0*/  LDG.E R24, desc[UR36][R8.64+0x4] ;  /* 0x0000042408187981 */ /* 0x000ea4000c1e1900 */
[----:B--2---:R-:W-:-:S07]  /*15b0*/  IMAD.IADD R24, R24, 0x1, -R3 ;  /* 0x0000000118187824 */ /* 0x004fce00078e0a03 */
.L_x_1723:
[----:B------:R-:W-:Y:S01]  /*15c0*/  ULDC.64 UR4, c[0x0][0xa10] ;  /* 0x0002840000047ab9 */ /* 0x000fe20000000a00 */
[----:B------:R-:W1:Y:S01]  /*15d0*/  LDC R6, c[0x0][0x448] ;  /* 0x00011200ff067b82 */ /* 0x000e620000000800 */
[----:B------:R-:W-:-:S04]  /*15e0*/  ISETP.NE.U32.AND P0, PT, RZ, UR4, PT ;  /* 0x00000004ff007c0c */ /* 0x000fc8000bf05070 */
[----:B------:R-:W-:Y:S01]  /*15f0*/  ISETP.NE.AND.EX P0, PT, RZ, UR5, PT, P0 ;  /* 0x00000005ff007c0c */ /* 0x000fe2000bf05300 */
[----:B------:R-:W-:Y:S02]  /*1600*/  ULDC.64 UR4, c[0x0][0xa30] ;  /* 0x00028c0000047ab9 */ /* 0x000fe40000000a00 */
[----:B------:R-:W-:Y:S01]  /*1610*/  ISETP.NE.U32.AND P1, PT, RZ, UR4, PT ;  /* 0x00000004ff007c0c */ /* 0x000fe2000bf25070 */
[----:B-----5:R-:W-:Y:S01]  /*1620*/  IMAD.MOV.U32 R39, RZ, RZ, R24 ;  /* 0x000000ffff277224 */ /* 0x020fe200078e0018 */
[----:B------:R-:W2:Y:S02]  /*1630*/  LDC.64 R12, c[0x0][0x9e0] ;  /* 0x00027800ff0c7b82 */ /* 0x000ea40000000a00 */
[----:B------:R-:W-:-:S06]  /*1640*/  ISETP.NE.AND.EX P1, PT, RZ, UR5, PT, P1 ;  /* 0x00000005ff007c0c */ /* 0x000fcc000bf25310 */
[----:B0-----:R-:W0:Y:S08]  /*1650*/  @P0 LDC.64 R2, c[0x0][0xa10] ;  /* 0x00028400ff020b82 */ /* 0x001e300000000a00 */
[----:B------:R-:W3:Y:S01]  /*1660*/  @P1 LDC.64 R4, c[0x0][0xa30] ;  /* 0x00028c00ff041b82 */ /* 0x000ee20000000a00 */
[----:B0-----:R-:W-:-:S05]  /*1670*/  @P0 IMAD.WIDE R2, R23, 0x4, R2 ;  /* 0x0000000417020825 */ /* 0x001fca00078e0202 */
[----:B------:R-:W4:Y:S04]  /*1680*/  @P0 LDG.E R0, desc[UR36][R2.64] ;  /* 0x0000002402000981 */ /* 0x000f28000c1e1900 */
[----:B------:R-:W4:Y:S01]  /*1690*/  @P0 LDG.E R7, desc[UR36][R2.64+0x4] ;  /* 0x0000042402070981 */ /* 0x000f22000c1e1900 */
[----:B---3--:R-:W-:-:S05]  /*16a0*/  @P1 IMAD.WIDE R4, R23, 0x4, R4 ;  /* 0x0000000417041825 */ /* 0x008fca00078e0204 */
[----:B------:R0:W5:Y:S01]  /*16b0*/  @P1 LDG.E R39, desc[UR36][R4.64] ;  /* 0x0000002404271981 */ /* 0x000162000c1e1900 */
[----:B-1----:R-:W-:Y:S01]  /*16c0*/  ISETP.NE.AND P1, PT, R6, 0x1, PT ;  /* 0x000000010600780c */ /* 0x002fe20003f25270 */
[----:B------:R-:W-:Y:S01]  /*16d0*/  IMAD.SHL.U32 R202, R21, 0x80, RZ ;  /* 0x0000008015ca7824 */ /* 0x000fe200078e00ff */
[----:B--2---:R-:W-:Y:S01]  /*16e0*/  ISETP.GE.AND P2, PT, R13, 0x1, PT ;  /* 0x000000010d00780c */ /* 0x004fe20003f46270 */
[----:B------:R-:W-:-:S10]  /*16f0*/  IMAD.IADD R11, R24, 0x1, -R11 ;  /* 0x00000001180b7824 */ /* 0x000fd400078e0a0b */
[----:B------:R-:W1:Y:S08]  /*1700*/  @P1 LDC R9, c[0x0][0x44c] ;  /* 0x00011300ff091b82 */ /* 0x000e700000000800 */
[----:B------:R-:W2:Y:S01]  /*1710*/  @P1 LDC R6, c[0x0][0x450] ;  /* 0x00011400ff061b82 */ /* 0x000ea20000000800 */
[----:B----4-:R-:W-:Y:S01]  /*1720*/  @P0 IMAD.IADD R44, R7, 0x1, -R0 ;  /* 0x00000001072c0824 */ /* 0x010fe200078e0a00 */
[----:B------:R-:W-:-:S03]  /*1730*/  IADD3 R0, R202, 0x7f, RZ ;  /* 0x0000007fca007810 */ /* 0x000fc60007ffe0ff */
[----:B------:R-:W-:Y:S02]  /*1740*/  IMAD.IADD R192, R11, 0x1, R44 ;  /* 0x000000010bc07824 */ /* 0x000fe400078e022c */
[----:B-1----:R-:W-:-:S03]  /*1750*/  @P1 IMAD.HI.U32 R3, R0, R9, RZ ;  /* 0x0000000900031227 */ /* 0x002fc600078e00ff */
[C---:B0-----:R-:W-:Y:S01]  /*1760*/  IADD3 R5, R192.reuse, 0x1, -R190 ;  /* 0x00000001c0057810 */ /* 0x041fe20007ffe8be */
[----:B------:R-:W-:Y:S01]  /*1770*/  IMAD.MOV.U32 R2, RZ, RZ, R0 ;  /* 0x000000ffff027224 */ /* 0x000fe200078e0000 */
[----:B--2---:R-:W-:Y:S01]  /*1780*/  @P1 SHF.R.U32.HI R2, RZ, R6, R3 ;  /* 0x00000006ff021219 */ /* 0x004fe20000011603 */
[----:B------:R-:W-:-:S04]  /*1790*/  VIADD R0, R192, 0x3f ;  /* 0x0000003fc0007836 */ /* 0x000fc80000000000 */
[----:B------:R-:W-:Y:S01]  /*17a0*/  IMAD.IADD R7, R5, 0x1, R2 ;  /* 0x0000000105077824 */ /* 0x000fe200078e0202 */
[----:B------:R-:W-:-:S04]  /*17b0*/  SHF.R.S32.HI R3, RZ, 0x1f, R0 ;  /* 0x0000001fff037819 */ /* 0x000fc80000011400 */
[----:B------:R-:W-:Y:S01]  /*17c0*/  LEA.HI R3, R3, R0, RZ, 0x6 ;  /* 0x0000000003037211 */ /* 0x000fe200078f30ff */
[----:B------:R-:W-:-:S03]  /*17d0*/  IMAD.IADD R0, R7, 0x1, R12 ;  /* 0x0000000107007824 */ /* 0x000fc600078e020c */
[----:B------:R-:W-:Y:S01]  /*17e0*/  SHF.R.S32.HI R160, RZ, 0x6, R3 ;  /* 0x00000006ffa07819 */ /* 0x000fe20000011403 */
[----:B------:R-:W-:Y:S06]  /*17f0*/  @!P2 BRA `(.L_x_1724) ;  /* 0x000000000048a947 */ /* 0x000fec0003800000 */
[C---:B------:R-:W-:Y:S01]  /*1800*/  ISETP.GT.AND P0, PT, R7.reuse, RZ, PT ;  /* 0x000000ff0700720c */ /* 0x040fe20003f04270 */
[----:B------:R-:W-:Y:S01]  /*1810*/  BSSY B0, `(.L_x_1725) ;  /* 0x000000e000007945 */ /* 0x000fe20003800000 */
[----:B------:R-:W-:-:S11]  /*1820*/  VIADD R2, R7, 0xffffffff ;  /* 0xffffffff07027836 */ /* 0x000fd60000000000 */
[----:B------:R-:W-:Y:S05]  /*1830*/  @P0 BRA `(.L_x_1726) ;  /* 0x00000000001c0947 */ /* 0x000fea0003800000 */
[----:B------:R-:W-:Y:S01]  /*1840*/  ISETP.NE.AND P0, PT, R13, 0x1, PT ;  /* 0x000000010d00780c */ /* 0x000fe20003f05270 */
[----:B------:R-:W-:-:S12]  /*1850*/  IMAD.MOV R3, RZ, RZ, -R7 ;  /* 0x000000ffff037224 */ /* 0x000fd800078e0a07 */
[----:B------:R-:W0:Y:S02]  /*1860*/  @P0 LDC.64 R4, c[0x0][0x9e8] ;  /* 0x00027a00ff040b82 */ /* 0x000e240000000a00 */
[----:B0-----:R-:W-:-:S05]  /*1870*/  @P0 IMAD.HI.U32 R2, R3, R4, RZ ;  /* 0x0000000403020227 */ /* 0x001fca00078e00ff */
[----:B------:R-:W-:-:S04]  /*1880*/  @P0 SHF.R.U32.HI R3, RZ, R5, R2 ;  /* 0x00000005ff030219 */ /* 0x000fc80000011602 */
[----:B------:R-:W-:Y:S01]  /*1890*/  LOP3.LUT R2, RZ, R3, RZ, 0x33, !PT ;  /* 0x00000003ff027212 */ /* 0x000fe200078e33ff */
[----:B------:R-:W-:Y:S06]  /*18a0*/  BRA `(.L_x_1727) ;  /* 0x0000000000107947 */ /* 0x000fec0003800000 */
.L_x_1726:
[----:B------:R-:W-:-:S13]  /*18b0*/  ISETP.NE.AND P0, PT, R13, 0x1, PT ;  /* 0x000000010d00780c */ /* 0x000fda0003f05270 */
[----:B------:R-:W0:Y:S02]  /*18c0*/  @P0 LDC.64 R4, c[0x0][0x9e8] ;  /* 0x00027a00ff040b82 */ /* 0x000e240000000a00 */
[----:B0-----:R-:W-:-:S05]  /*18d0*/  @P0 IMAD.HI.U32 R4, R2, R4, RZ ;  /* 0x0000000402040227 */ /* 0x001fca00078e00ff */
[----:B------:R-:W-:-:S07]  /*18e0*/  @P0 SHF.R.U32.HI R2, RZ, R5, R4 ;  /* 0x00000005ff020219 */ /* 0x000fce0000011604 */
.L_x_1727:
[----:B------:R-:W-:Y:S05]  /*18f0*/  BSYNC B0 ;  /* 0x0000000000007941 */ /* 0x000fea0003800000 */
.L_x_1725:
[----:B------:R-:W-:-:S05]  /*1900*/  IMAD R3, R2, R13, R13 ;  /* 0x0000000d02037224 */ /* 0x000fca00078e020d */
[----:B------:R-:W-:-:S07]  /*1910*/  VIMNMX R0, R0, R3, PT ;  /* 0x0000000300007248 */ /* 0x000fce0003fe0100 */
.L_x_1724:
[----:B------:R-:W0:Y:S01]  /*1920*/  @P1 LDC R3, c[0x0][0x44c] ;  /* 0x00011300ff031b82 */ /* 0x000e220000000800 */
[----:B------:R-:W-:Y:S01]  /*1930*/  IMAD.MOV.U32 R2, RZ, RZ, R202 ;  /* 0x000000ffff027224 */ /* 0x000fe200078e00ca */
[----:B------:R-:W-:Y:S01]  /*1940*/  ULDC UR4, c[0x0][0x9dc] ;  /* 0x0002770000047ab9 */ /* 0x000fe20000000800 */
[----:B------:R-:W-:-:S05]  /*1950*/  IMAD.IADD R161, R192, 0x1, -R190 ;  /* 0x00000001c0a17824 */ /* 0x000fca00078e0abe */
[----:B------:R-:W1:Y:S01]  /*1960*/  @P1 LDC R4, c[0x0][0x450] ;  /* 0x00011400ff041b82 */ /* 0x000e620000000800 */
[----:B0-----:R-:W-:-:S05]  /*1970*/  @P1 IMAD.HI.U32 R3, R202, R3, RZ ;  /* 0x00000003ca031227 */ /* 0x001fca00078e00ff */
[----:B-1----:R-:W-:-:S04]  /*1980*/  @P1 SHF.R.U32.HI R2, RZ, R4, R3 ;  /* 0x00000004ff021219 */ /* 0x002fc80000011603 */
[----:B------:R-:W-:-:S05]  /*1990*/  IADD3 R2, R161, R2, RZ ;  /* 0x00000002a1027210 */ /* 0x000fca0007ffe0ff */
[----:B------:R-:W-:Y:S01]  /*19a0*/  VIADD R3, R2, -UR4 ;  /* 0x8000000402037c36 */ /* 0x000fe20008000000 */
[----:B------:R-:W-:Y:S06]  /*19b0*/  @!P2 BRA `(.L_x_1728) ;  /* 0x000000000044a947 */ /* 0x000fec0003800000 */
[----:B------:R-:W-:Y:S01]  /*19c0*/  ISETP.GT.AND P0, PT, R2, -0x1, PT ;  /* 0xffffffff0200780c */ /* 0x000fe20003f04270 */
[----:B------:R-:W-:-:S12]  /*19d0*/  BSSY B0, `(.L_x_1729) ;  /* 0x000000d000007945 */ /* 0x000fd80003800000 */
[----:B------:R-:W-:Y:S05]  /*19e0*/  @P0 BRA `(.L_x_1730) ;  /* 0x00000000001c0947 */ /* 0x000fea0003800000 */
[----:B------:R-:W-:Y:S02]  /*19f0*/  ISETP.NE.AND P0, PT, R13, 0x1, PT ;  /* 0x000000010d00780c */ /* 0x000fe40003f05270 */
[----:B------:R-:W-:-:S11]  /*1a00*/  LOP3.LUT R5, RZ, R2, RZ, 0x33, !PT ;  /* 0x00000002ff057212 */ /* 0x000fd600078e33ff */
[----:B------:R-:W0:Y:S02]  /*1a10*/  @P0 LDC.64 R6, c[0x0][0x9e8] ;  /* 0x00027a00ff060b82 */ /* 0x000e240000000a00 */
[----:B0-----:R-:W-:-:S05]  /*1a20*/  @P0 IMAD.HI.U32 R2, R5, R6, RZ ;  /* 0x0000000605020227 */ /* 0x001fca00078e00ff */
[----:B------:R-:W-:-:S04]  /*1a30*/  @P0 SHF.R.U32.HI R5, RZ, R7, R2 ;  /* 0x00000007ff050219 */ /* 0x000fc80000011602 */
[----:B------:R-:W-:Y:S01]  /*1a40*/  LOP3.LUT R2, RZ, R5, RZ, 0x33, !PT ;  /* 0x00000005ff027212 */ /* 0x000fe200078e33ff */
[----:B------:R-:W-:Y:S06]  /*1a50*/  BRA `(.L_x_1731) ;  /* 0x0000000000107947 */ /* 0x000fec0003800000 */
.L_x_1730:
[----:B------:R-:W-:-:S13]  /*1a60*/  ISETP.NE.AND P0, PT, R13, 0x1, PT ;  /* 0x000000010d00780c */ /* 0x000fda0003f05270 */
[----:B------:R-:W0:Y:S02]  /*1a70*/  @P0 LDC.64 R4, c[0x0][0x9e8] ;  /* 0x00027a00ff040b82 */ /* 0x000e240000000a00 */
[----:B0-----:R-:W-:-:S05]  /*1a80*/  @P0 IMAD.HI.U32 R4, R2, R4, RZ ;  /* 0x0000000402040227 */ /* 0x001fca00078e00ff */
[----:B------:R-:W-:-:S07]  /*1a90*/  @P0 SHF.R.U32.HI R2, RZ, R5, R4 ;  /* 0x00000005ff020219 */ /* 0x000fce0000011604 */
.L_x_1731:
[----:B------:R-:W-:Y:S05]  /*1aa0*/  BSYNC B0 ;  /* 0x0000000000007941 */ /* 0x000fea0003800000 */
.L_x_1729:
[----:B------:R-:W-:-:S05]  /*1ab0*/  IMAD R2, R2, R13, RZ ;  /* 0x0000000d02027224 */ /* 0x000fca00078e02ff */
[----:B------:R-:W-:-:S07]  /*1ac0*/  VIMNMX R3, R3, R2, !PT ;  /* 0x0000000203037248 */ /* 0x000fce0007fe0100 */
.L_x_1728:
[----:B------:R-:W-:Y:S01]  /*1ad0*/  VIADD R0, R0, 0x3f ;  /* 0x0000003f00007836 */ /* 0x000fe20000000000 */
[----:B------:R-:W-:-:S04]  /*1ae0*/  SHF.R.S32.HI R2, RZ, 0x1f, R3 ;  /* 0x0000001fff027819 */ /* 0x000fc80000011403 */
[----:B------:R-:W-:Y:S02]  /*1af0*/  SHF.R.S32.HI R5, RZ, 0x1f, R0 ;  /* 0x0000001fff057819 */ /* 0x000fe40000011400 */
[----:B------:R-:W-:Y:S02]  /*1b00*/  LEA.HI R2, R2, R3, RZ, 0x6 ;  /* 0x0000000302027211 */ /* 0x000fe400078f30ff */
[----:B------:R-:W-:Y:S02]  /*1b10*/  LEA.HI R5, R5, R0, RZ, 0x6 ;  /* 0x0000000005057211 */ /* 0x000fe400078f30ff */
[----:B------:R-:W-:Y:S02]  /*1b20*/  SHF.R.S32.HI R2, RZ, 0x6, R2 ;  /* 0x00000006ff027819 */ /* 0x000fe40000011402 */
[----:B------:R-:W-:Y:S02]  /*1b30*/  SHF.R.S32.HI R5, RZ, 0x6, R5 ;  /* 0x00000006ff057819 */ /* 0x000fe40000011405 */
[----:B------:R-:W-:-:S02]  /*1b40*/  VIMNMX R2, RZ, R2, !PT ;  /* 0x00000002ff027248 */ /* 0x000fc40007fe0100 */
[----:B------:R-:W-:-:S03]  /*1b50*/  VIMNMX R5, R160, R5, PT ;  /* 0x00000005a0057248 */ /* 0x000fc60003fe0100 */
[--C-:B------:R-:W-:Y:S02]  /*1b60*/  IMAD R2, R2, 0x40, -R11.reuse ;  /* 0x0000004002027824 */ /* 0x100fe400078e0a0b */
[----:B------:R-:W-:-:S03]  /*1b70*/  IMAD R5, R5, 0x40, -R11 ;  /* 0x0000004005057824 */ /* 0x000fc600078e0a0b */
[----:B------:R-:W-:Y:S02]  /*1b80*/  VIMNMX R2, RZ, R2, !PT ;  /* 0x00000002ff027248 */ /* 0x000fe40007fe0100 */
[----:B------:R-:W-:Y:S02]  /*1b90*/  VIMNMX R5, R5, R44, PT ;  /* 0x0000002c05057248 */ /* 0x000fe40003fe0100 */
[----:B------:R-:W-:Y:S02]  /*1ba0*/  SHF.R.U32.HI R46, RZ, 0x6, R2 ;  /* 0x00000006ff2e7819 */ /* 0x000fe40000011602 */
[----:B------:R-:W-:-:S03]  /*1bb0*/  ISETP.GT.AND P0, PT, R5, R2, PT ;  /* 0x000000020500720c */ /* 0x000fc60003f04270 */
[----:B------:R-:W-:-:S10]  /*1bc0*/  IMAD.MOV.U32 R45, RZ, RZ, R46 ;  /* 0x000000ffff2d7224 */ /* 0x000fd400078e002e */
[----:B------:R-:W-:-:S05]  /*1bd0*/  @P0 VIADD R0, R5, 0x3f ;  /* 0x0000003f05000836 */ /* 0x000fca0000000000 */
[----:B------:R-:W-:-:S04]  /*1be0*/  @P0 SHF.R.S32.HI R3, RZ, 0x1f, R0 ;  /* 0x0000001fff030819 */ /* 0x000fc80000011400 */
[----:B------:R-:W-:-:S04]  /*1bf0*/  @P0 LEA.HI R3, R3, R0, RZ, 0x6 ;  /* 0x0000000003030211 */ /* 0x000fc800078f30ff */
[----:B------:R-:W-:Y:S02]  /*1c00*/  @P0 SHF.R.S32.HI R45, RZ, 0x6, R3 ;  /* 0x00000006ff2d0819 */ /* 0x000fe40000011403 */
[----:B------:R-:W-:Y:S02]  /*1c10*/  PLOP3.LUT P0, PT, PT, PT, PT, 0x80, 0x0 ;  /* 0x000000000000781c */ /* 0x000fe40003f0f070 */
[----:B------:R-:W-:-:S13]  /*1c20*/  ISETP.GT.AND P1, PT, R45, R46, PT ;  /* 0x0000002e2d00720c */ /* 0x000fda0003f24270 */
[----:B------:R-:W-:Y:S05]  /*1c30*/  @!P1 BRA `(.L_x_1732) ;  /* 0x0000005800689947 */ /* 0x000fea0003800000 */
        /* <DEDUP_REMOVED lines=20> */
.L_x_1734:
[----:B------:R-:W-:Y:S05]  /*1d80*/  BSYNC B6 ;  /* 0x0000000000067941 */ /* 0x000fea0003800000 */
.L_x_1733:
        /* <DEDUP_REMOVED lines=20> */
.L_x_1736:
[----:B------:R-:W-:Y:S05]  /*1ed0*/  BSYNC B6 ;  /* 0x0000000000067941 */ /* 0x000fea0003800000 */
.L_x_1735:
[----:B------:R-:W-:Y:S01]  /*1ee0*/  ULDC.64 UR4, c[0x0][0x9f8] ;  /* 0x00027e0000047ab9 */ /* 0x000fe20000000a00 */
[----:B------:R-:W-:Y:S01]  /*1ef0*/  IMAD.MOV.U32 R71, RZ, RZ, R23 ;  /* 0x000000ffff477224 */ /* 0x000fe200078e0017 */
[----:B------:R-:W-:Y:S01]  /*1f00*/  ISETP.NE.U32.AND P0, PT, RZ, UR4, PT ;  /* 0x00000004ff007c0c */ /* 0x000fe2000bf05070 */
[----:B------:R-:W0:Y:S03]  /*1f10*/  LDC.64 R64, c[0x0][0x3f8] ;  /* 0x0000fe00ff407b82 */ /* 0x000e260000000a00 */
[----:B------:R-:W-:-:S05]  /*1f20*/  ISETP.NE.AND.EX P0, PT, RZ, UR5, PT, P0 ;  /* 0x00000005ff007c0c */ /* 0x000fca000bf05300 */
[----:B------:R-:W1:Y:S08]  /*1f30*/  LDC R27, c[0x0][0x3f4] ;  /* 0x0000fd00ff1b7b82 */ /* 0x000e700000000800 */
[----:B------:R-:W2:Y:S08]  /*1f40*/  @P0 LDC.64 R2, c[0x0][0x9f8] ;  /* 0x00027e00ff020b82 */ /* 0x000eb00000000a00 */
[----:B------:R-:W3:Y:S01]  /*1f50*/  LDC.64 R28, c[0x0][0x408] ;  /* 0x00010200ff1c7b82 */ /* 0x000ee20000000a00 */
[----:B--2---:R-:W-:-:S05]  /*1f60*/  @P0 IMAD.WIDE R2, R23, 0x4, R2 ;  /* 0x0000000417020825 */ /* 0x004fca00078e0202 */
[----:B------:R2:W4:Y:S01]  /*1f70*/  @P0 LDG.E R71, desc[UR36][R2.64] ;  /* 0x0000002402470981 */ /* 0x000522000c1e1900 */
[----:B------:R-:W-:Y:S01]  /*1f80*/  SHF.R.S32.HI R20, RZ, 0x1f, R189 ;  /* 0x0000001fff147819 */ /* 0x000fe200000114bd */
[-C--:B0-----:R-:W-:Y:S01]  /*1f90*/  IMAD.WIDE.U32 R4, R189, R64.reuse, R18 ;  /* 0x00000040bd047225 */ /* 0x081fe200078e0012 */
[----:B-1----:R-:W-:Y:S02]  /*1fa0*/  ISETP.GE.AND P0, PT, R16, R27, PT ;  /* 0x0000001b1000720c */ /* 0x002fe40003f06270 */
[----:B------:R-:W-:Y:S01]  /*1fb0*/  SHF.R.U32.HI R21, RZ, 0x3, R206 ;  /* 0x00000003ff157819 */ /* 0x000fe200000116ce */
[-C--:B------:R-:W-:Y:S01]  /*1fc0*/  IMAD R0, R20, R64.reuse, RZ ;  /* 0x0000004014007224 */ /* 0x080fe200078e02ff */
[----:B------:R-:W-:Y:S01]  /*1fd0*/  SEL R9, R27, RZ, P0 ;  /* 0x000000ff1b097207 */ /* 0x000fe20000000000 */
[----:B------:R-:W-:Y:S01]  /*1fe0*/  IMAD.WIDE.U32 R6, R189, R64, R16 ;  /* 0x00000040bd067225 */ /* 0x000fe200078e0010 */
[----:B------:R-:W-:Y:S02]  /*1ff0*/  SHF.L.U64.HI R68, R64, 0x6, R65 ;  /* 0x0000000640447819 */ /* 0x000fe40000010241 */
[----:B------:R-:W-:Y:S01]  /*2000*/  IADD3 R70, R25, R24, RZ ;  /* 0x0000001819467210 */ /* 0x000fe20007ffe0ff */
[----:B------:R-:W-:Y:S01]  /*2010*/  IMAD R11, R189, R65, R0 ;  /* 0x00000041bd0b7224 */ /* 0x000fe200078e0200 */
[----:B---3--:R-:W-:Y:S01]  /*2020*/  SHF.L.U64.HI R62, R28, 0x5, R29 ;  /* 0x000000051c3e7819 */ /* 0x008fe2000001021d */
[----:B------:R-:W-:Y:S01]  /*2030*/  IMAD R0, R20, R28, RZ ;  /* 0x0000001c14007224 */ /* 0x000fe200078e02ff */
[----:B------:R-:W-:Y:S01]  /*2040*/  SHF.R.U32.HI R20, RZ, 0x3, R204 ;  /* 0x00000003ff147819 */ /* 0x000fe200000116cc */
[----:B------:R-:W-:Y:S01]  /*2050*/  IMAD.IADD R5, R5, 0x1, R11 ;  /* 0x0000000105057824 */ /* 0x000fe200078e020b */
[----:B------:R-:W-:Y:S01]  /*2060*/  SHF.R.S32.HI R74, RZ, 0x1f, R22 ;  /* 0x0000001fff4a7819 */ /* 0x000fe20000011416 */
[----:B------:R-:W-:-:S02]  /*2070*/  IMAD R13, R189, R29, R0 ;  /* 0x0000001dbd0d7224 */ /* 0x000fc400078e0200 */
[----:B------:R-:W-:Y:S02]  /*2080*/  IMAD.IADD R0, R16, 0x1, R9 ;  /* 0x0000000110007824 */ /* 0x000fe400078e0209 */
[----:B------:R-:W-:Y:S02]  /*2090*/  IMAD.IADD R7, R11, 0x1, R7 ;  /* 0x000000010b077824 */ /* 0x000fe400078e0207 */
[----:B--2---:R-:W-:Y:S01]  /*20a0*/  IMAD.WIDE.U32 R2, R189, R28, R18 ;  /* 0x0000001cbd027225 */ /* 0x004fe200078e0012 */
[----:B------:R-:W-:-:S03]  /*20b0*/  SHF.R.S32.HI R11, RZ, 0x1f, R0 ;  /* 0x0000001fff0b7819 */ /* 0x000fc60000011400 */
[----:B------:R-:W-:Y:S01]  /*20c0*/  IMAD.WIDE.U32 R8, R189, R28, R16 ;  /* 0x0000001cbd087225 */ /* 0x000fe200078e0010 */
[CC--:B------:R-:W-:Y:S02]  /*20d0*/  LEA.HI R10, R11.reuse, R0.reuse, RZ, 0x7 ;  /* 0x000000000b0a7211 */ /* 0x0c0fe400078f38ff */
[----:B------:R-:W-:Y:S01]  /*20e0*/  LEA.HI R11, R11, R0, RZ, 0x4 ;  /* 0x000000000b0b7211 */ /* 0x000fe200078f20ff */
[----:B------:R-:W-:Y:S02]  /*20f0*/  IMAD.IADD R3, R3, 0x1, R13 ;  /* 0x0000000103037824 */ /* 0x000fe400078e020d */
[----:B------:R-:W-:Y:S01]  /*2100*/  IMAD.IADD R9, R13, 0x1, R9 ;  /* 0x000000010d097824 */ /* 0x000fe200078e0209 */
[--C-:B------:R-:W-:Y:S01]  /*2110*/  LOP3.LUT R12, R204, 0x70, R11.reuse, 0xf8, !PT ;  /* 0x00000070cc0c7812 */ /* 0x100fe200078ef80b */
[----:B------:R-:W-:Y:S01]  /*2120*/  IMAD.SHL.U32 R10, R10, 0x40, RZ ;  /* 0x000000400a0a7824 */ /* 0x000fe200078e00ff */
[----:B------:R-:W-:Y:S01]  /*2130*/  LOP3.LUT R0, R206, 0x70, R11, 0xf8, !PT ;  /* 0x00000070ce007812 */ /* 0x000fe200078ef80b */
[----:B-----5:R-:W-:Y:S01]  /*2140*/  IMAD.WIDE.U32 R42, R39, R64, R4 ;  /* 0x00000040272a7225 */ /* 0x020fe200078e0004 */
[----:B------:R-:W-:-:S02]  /*2150*/  LOP3.LUT R12, R12, R20, RZ, 0x3c, !PT ;  /* 0x000000140c0c7212 */ /* 0x000fc400078e3cff */
[----:B------:R-:W0:Y:S01]  /*2160*/  S2R R20, SR_TID.X ;  /* 0x0000000000147919 */ /* 0x000e220000002100 */
[----:B------:R-:W-:Y:S01]  /*2170*/  SHF.R.S32.HI R13, RZ, 0x1f, R39 ;  /* 0x0000001fff0d7819 */ /* 0x000fe20000011427 */
[-C--:B------:R-:W-:Y:S01]  /*2180*/  IMAD.WIDE.U32 R40, R39, R64.reuse, R6 ;  /* 0x0000004027287225 */ /* 0x080fe200078e0006 */
[----:B------:R-:W-:Y:S02]  /*2190*/  LOP3.LUT R69, R0, R21, RZ, 0x3c, !PT ;  /* 0x0000001500457212 */ /* 0x000fe400078e3cff */
[----:B------:R-:W-:Y:S01]  /*21a0*/  LOP3.LUT R10, R10, 0xffffe000, RZ, 0xc0, !PT ;  /* 0xffffe0000a0a7812 */ /* 0x000fe200078ec0ff */
[----:B------:R-:W-:Y:S01]  /*21b0*/  IMAD R0, R13, R64, RZ ;  /* 0x000000400d007224 */ /* 0x000fe200078e02ff */
[----:B------:R-:W-:Y:S01]  /*21c0*/  LOP3.LUT R53, R11, 0xfffffff0, RZ, 0xc0, !PT ;  /* 0xfffffff00b357812 */ /* 0x000fe200078ec0ff */
[----:B------:R-:W-:Y:S01]  /*21d0*/  IMAD.WIDE.U32 R36, R39, R28, R2 ;  /* 0x0000001c27247225 */ /* 0x000fe200078e0002 */
[-C--:B------:R-:W-:Y:S02]  /*21e0*/  IADD3 R69, R69, R10.reuse, R210 ;  /* 0x0000000a45457210 */ /* 0x080fe40007ffe0d2 */
[----:B------:R-:W-:Y:S01]  /*21f0*/  IADD3 R67, R12, R10, R209 ;  /* 0x0000000a0c437210 */ /* 0x000fe20007ffe0d1 */
[----:B------:R-:W-:Y:S01]  /*2200*/  IMAD R15, R39, R65, R0 ;  /* 0x00000041270f7224 */ /* 0x000fe200078e0200 */
[C---:B------:R-:W-:Y:S01]  /*2210*/  SHF.L.U64.HI R65, R64.reuse, 0x5, R65 ;  /* 0x0000000540417819 */ /* 0x040fe20000010241 */
[----:B------:R-:W-:Y:S01]  /*2220*/  IMAD R0, R13, R28, RZ ;  /* 0x0000001c0d007224 */ /* 0x000fe200078e02ff */
[----:B------:R-:W-:Y:S01]  /*2230*/  SHF.R.S32.HI R50, RZ, 0x4, R11 ;  /* 0x00000004ff327819 */ /* 0x000fe2000001140b */
[----:B------:R-:W-:Y:S01]  /*2240*/  IMAD.SHL.U32 R66, R64, 0x40, RZ ;  /* 0x0000004040427824 */ /* 0x000fe200078e00ff */
[----:B------:R-:W-:Y:S01]  /*2250*/  SHF.R.S32.HI R47, RZ, 0x1f, R53 ;  /* 0x0000001fff2f7819 */ /* 0x000fe20000011435 */
[----:B------:R-:W-:-:S02]  /*2260*/  IMAD R5, R39, R29, R0 ;  /* 0x0000001d27057224 */ /* 0x000fc400078e0200 */
[----:B------:R-:W-:Y:S01]  /*2270*/  IMAD.SHL.U32 R63, R64, 0x20, RZ ;  /* 0x00000020403f7824 */ /* 0x000fe200078e00ff */
[C---:B------:R-:W-:Y:S01]  /*2280*/  SHF.L.U64.HI R64, R28.reuse, 0x6, R29 ;  /* 0x000000061c407819 */ /* 0x040fe2000001021d */
[C---:B------:R-:W-:Y:S02]  /*2290*/  IMAD.SHL.U32 R60, R28.reuse, 0x40, RZ ;  /* 0x000000401c3c7824 */ /* 0x040fe400078e00ff */
[----:B------:R-:W-:Y:S02]  /*22a0*/  IMAD.SHL.U32 R61, R28, 0x20, RZ ;  /* 0x000000201c3d7824 */ /* 0x000fe400078e00ff */
[----:B------:R-:W-:Y:S02]  /*22b0*/  IMAD R59, R214, 0x20, R189 ;  /* 0x00000020d63b7824 */ /* 0x000fe400078e02bd */
[----:B------:R-:W-:Y:S02]  /*22c0*/  IMAD.SHL.U32 R56, R27, 0x2, RZ ;  /* 0x000000021b387824 */ /* 0x000fe400078e00ff */
[----:B------:R-:W-:Y:S01]  /*22d0*/  IMAD.IADD R55, R43, 0x1, R15 ;  /* 0x000000012b377824 */ /* 0x000fe200078e020f */
[----:B0-----:R-:W-:Y:S01]  /*22e0*/  SHF.R.U32.HI R14, RZ, 0x7, R20 ;  /* 0x00000007ff0e7819 */ /* 0x001fe20000011614 */
[----:B------:R-:W-:-:S03]  /*22f0*/  IMAD.WIDE.U32 R20, R39, R28, R8 ;  /* 0x0000001c27147225 */ /* 0x000fc600078e0008 */
[C---:B------:R-:W-:Y:S01]  /*2300*/  ISETP.NE.AND P6, PT, R14.reuse, 0x1, PT ;  /* 0x000000010e00780c */ /* 0x040fe20003fc5270 */
[----:B------:R-:W-:Y:S01]  /*2310*/  IMAD.IADD R54, R15, 0x1, R41 ;  /* 0x000000010f367824 */ /* 0x000fe200078e0229 */
[----:B------:R-:W-:Y:S01]  /*2320*/  IADD3 R58, R14, 0x8, RZ ;  /* 0x000000080e3a7810 */ /* 0x000fe20007ffe0ff */
[----:B------:R-:W-:Y:S02]  /*2330*/  IMAD.IADD R51, R37, 0x1, R5 ;  /* 0x0000000125337824 */ /* 0x000fe400078e0205 */
[----:B------:R-:W-:-:S08]  /*2340*/  IMAD.IADD R52, R5, 0x1, R21 ;  /* 0x0000000105347824 */ /* 0x000fd000078e0215 */
[----:B------:R-:W-:Y:S05]  /*2350*/  @!P6 WARPSYNC.ALL ;  /* 0x000000000000e948 */ /* 0x000fea0003800000 */
[----:B------:R-:W-:Y:S01]  /*2360*/  ULDC UR4, c[0x0][0x2f4] ;  /* 0x0000bd0000047ab9 */ /* 0x000fe20000000800 */
[----:B------:R-:W-:Y:S01]  /*2370*/  @!P6 BAR.SYNC.DEFER_BLOCKING 0x9, 0x100 ;  /* 0x024400000000eb1d */ /* 0x000fe20000010000 */
[----:B------:R-:W-:Y:S02]  /*2380*/  ISETP.GE.AND P1, PT, R16, UR4, PT ;  /* 0x0000000410007c0c */ /* 0x000fe4000bf26270 */
[----:B------:R-:W-:Y:S02]  /*2390*/  ISETP.GE.AND P2, PT, R187, UR4, PT ;  /* 0x00000004bb007c0c */ /* 0x000fe4000bf46270 */
[----:B----4-:R-:W-:-:S11]  /*23a0*/  SHF.R.S32.HI R57, RZ, 0x1f, R71 ;  /* 0x0000001fff397819 */ /* 0x010fd60000011447 */
.L_x_1790:
[----:B0-----:R-:W0:Y:S01]  /*23b0*/  LDC R78, c[0x0][0x430] ;  /* 0x00010c00ff4e7b82 */ /* 0x001e220000000800 */
[----:B------:R-:W-:Y:S02]  /*23c0*/  VIADD R45, R45, 0xffffffff ;  /* 0xffffffff2d2d7836 */ /* 0x000fe40000000000 */
[----:B------:R-:W-:Y:S02]  /*23d0*/  IMAD.MOV.U32 R79, RZ, RZ, RZ ;  /* 0x000000ffff4f7224 */ /* 0x000fe400078e00ff */
[----:B------:R-:W-:-:S03]  /*23e0*/  IMAD R7, R45, 0x40, R59 ;  /* 0x000000402d077824 */ /* 0x000fc600078e023b */
[----:B------:R-:W1:Y:S01]  /*23f0*/  LDC R83, c[0x0][0x3f4] ;  /* 0x0000fd00ff537b82 */ /* 0x000e620000000800 */
[----:B------:R-:W-:Y:S01]  /*2400*/  IMAD.IADD R9, R70, 0x1, R7 ;  /* 0x0000000146097824 */ /* 0x000fe200078e0207 */
[----:B------:R-:W-:-:S03]  /*2410*/  ISETP.GE.AND P3, PT, R7, R44, PT ;  /* 0x0000002c0700720c */ /* 0x000fc60003f66270 */
[----:B------:R-:W-:Y:S01]  /*2420*/  IMAD.MOV.U32 R7, RZ, RZ, R9 ;  /* 0x000000ffff077224 */ /* 0x000fe200078e0009 */
[----:B------:R-:W-:Y:S02]  /*2430*/  ISETP.GT.OR P3, PT, R59, 0x3f, P3 ;  /* 0x0000003f3b00780c */ /* 0x000fe40001f64670 */
[----:B0-----:R-:W-:-:S11]  /*2440*/  ISETP.NE.AND P4, PT, R78, 0x1, PT ;  /* 0x000000014e00780c */ /* 0x001fd60003f85270 */
[----:B---3--:R-:W0:Y:S08]  /*2450*/  @!P3 LDC.64 R4, c[0x0][0x428] ;  /* 0x00010a00ff04bb82 */ /* 0x008e300000000a00 */
[----:B--2---:R-:W2:Y:S08]  /*2460*/  @!P3 LDC.64 R10, c[0x0][0x418] ;  /* 0x00010600ff0abb82 */ /* 0x004eb00000000a00 */
[----:B------:R-:W3:Y:S08]  /*2470*/  @P4 LDC R0, c[0x0][0x434] ;  /* 0x00010d00ff004b82 */ /* 0x000ef00000000800 */
[----:B------:R-:W4:Y:S01]  /*2480*/  @P4 LDC R3, c[0x0][0x438] ;  /* 0x00010e00ff034b82 */ /* 0x000f220000000800 */
[----:B---3--:R-:W-:-:S05]  /*2490*/  @P4 IMAD.HI.U32 R0, R9, R0, RZ ;  /* 0x0000000009004227 */ /* 0x008fca00078e00ff */
[----:B----4-:R-:W-:Y:S01]  /*24a0*/  @P4 SHF.R.U32.HI R7, RZ, R3, R0 ;  /* 0x00000003ff074219 */ /* 0x010fe20000011600 */
[----:B0-----:R-:W-:-:S03]  /*24b0*/  @!P3 IMAD R0, R57, R4, RZ ;  /* 0x000000043900b224 */ /* 0x001fc600078e02ff */
[----:B------:R-:W-:Y:S01]  /*24c0*/  @!P3 SHF.R.S32.HI R3, RZ, 0x1f, R7 ;  /* 0x0000001fff03b819 */ /* 0x000fe20000011407 */
[----:B------:R-:W-:Y:S01]  /*24d0*/  @!P3 IMAD R5, R71, R5, R0 ;  /* 0x000000054705b224 */ /* 0x000fe200078e0200 */
[----:B------:R-:W-:-:S05]  /*24e0*/  @!P3 MOV R2, R7 ;  /* 0x000000070002b202 */ /* 0x000fca0000000f00 */
[----:B------:R-:W-:-:S04]  /*24f0*/  @!P3 IMAD.WIDE.U32 R2, R71, R4, R2 ;  /* 0x000000044702b225 */ /* 0x000fc800078e0002 */
[----:B------:R-:W-:Y:S01]  /*2500*/  @!P3 IMAD.IADD R0, R3, 0x1, R5 ;  /* 0x000000010300b824 */ /* 0x000fe200078e0205 */
[----:B--2---:R-:W-:-:S04]  /*2510*/  @!P3 LEA R4, P4, R2, R10, 0x2 ;  /* 0x0000000a0204b211 */ /* 0x004fc800078810ff */
[----:B------:R-:W-:-:S05]  /*2520*/  @!P3 LEA.HI.X R5, R2, R11, R0, 0x2, P4 ;  /* 0x0000000b0205b211 */ /* 0x000fca00020f1400 */
[----:B------:R0:W5:Y:S01]  /*2530*/  @!P3 LDG.E R79, desc[UR36][R4.64] ;  /* 0x00000024044fb981 */ /* 0x000162000c1e1900 */
[----:B-1----:R-:W-:Y:S01]  /*2540*/  ISETP.GE.AND P3, PT, R83, 0x1, PT ;  /* 0x000000015300780c */ /* 0x002fe20003f66270 */
[----:B------:R-:W-:Y:S01]  /*2550*/  IMAD.MOV R3, RZ, RZ, -R7 ;  /* 0x000000ffff037224 */ /* 0x000fe200078e0a07 */
[----:B------:R-:W-:Y:S01]  /*2560*/  ISETP.GT.AND P4, PT, R45, R46, PT ;  /* 0x0000002e2d00720c */ /* 0x000fe20003f84270 */
[----:B------:R-:W-:Y:S01]  /*2570*/  IMAD R73, R186, 0x4000, R212 ;  /* 0x00004000ba497824 */ /* 0x000fe200078e02d4 */
[----:B------:R-:W-:Y:S05]  /*2580*/  YIELD ;  /* 0x0000000000007946 */ /* 0x000fea0003800000 */
[----:B------:R-:W-:Y:S01]  /*2590*/  BSSY B0, `(.L_x_1737) ;  /* 0x00004a5000007945 */ /* 0x000fe20003800000 */
[----:B------:R-:W-:Y:S01]  /*25a0*/  IMAD R78, R78, R3, R9 ;  /* 0x000000034e4e7224 */ /* 0x000fe200078e0209 */
[----:B------:R-:W-:Y:S01]  /*25b0*/  P2R R75, PR, RZ, 0x10 ;  /* 0x00000010ff4b7803 */ /* 0x000fe20000000000 */
[----:B------:R-:W-:Y:S01]  /*25c0*/  IMAD.IADD R73, R184, 0x1, R73 ;  /* 0x00000001b8497824 */ /* 0x000fe200078e0249 */
        /* <DEDUP_REMOVED lines=8> */
[----:B------:R-:W-:Y:S02]  /*2650*/  IMAD R4, R64, R45, RZ ;  /* 0x0000002d40047224 */ /* 0x000fe400078e02ff */
[----:B------:R-:W-:Y:S01]  /*2660*/  IMAD R5, R78, UR5, R5 ;  /* 0x000000054e057c24 */ /* 0x000fe2000f8e0205 */
[----:B------:R-:W-:Y:S01]  /*2670*/  ULDC.64 UR4, c[0x0][0x310] ;  /* 0x0000c40000047ab9 */ /* 0x000fe20000000a00 */
[----:B------:R-:W-:-:S02]  /*2680*/  IMAD R80, R45, -0x40, R44 ;  /* 0xffffffc02d507824 */ /* 0x000fc400078e022c */
[----:B------:R-:W-:Y:S02]  /*2690*/  IMAD R0, R76, UR4, RZ ;  /* 0x000000044c007c24 */ /* 0x000fe4000f8e02ff */
[----:B------:R-:W-:Y:S01]  /*26a0*/  IMAD.IADD R3, R3, 0x1, R5 ;  /* 0x0000000103037824 */ /* 0x000fe200078e0205 */
[----:B------:R-:W-:Y:S01]  /*26b0*/  SHF.R.S32.HI R5, RZ, 0x1f, R45 ;  /* 0x0000001fff057819 */ /* 0x000fe2000001142d */
[C---:B------:R-:W-:Y:S01]  /*26c0*/  IMAD R7, R79.reuse, UR5, R0 ;  /* 0x000000054f077c24 */ /* 0x040fe2000f8e0200 */
[----:B------:R-:W-:Y:S01]  /*26d0*/  VIMNMX R80, R80, 0x40, PT ;  /* 0x0000004050507848 */ /* 0x000fe20003fe0100 */
[----:B------:R-:W-:Y:S01]  /*26e0*/  IMAD.WIDE.U32 R2, R79, UR4, R2 ;  /* 0x000000044f027c25 */ /* 0x000fe2000f8e0002 */
[----:B------:R-:W-:-:S03]  /*26f0*/  ULDC.64 UR4, c[0x0][0x308] ;  /* 0x0000c20000047ab9 */ /* 0x000fc60000000a00 */
[----:B------:R-:W-:Y:S02]  /*2700*/  IMAD.IADD R3, R3, 0x1, R7 ;  /* 0x0000000103037824 */ /* 0x000fe400078e0207 */
[----:B------:R-:W-:Y:S02]  /*2710*/  IMAD R7, R74, UR4, RZ ;  /* 0x000000044a077c24 */ /* 0x000fe4000f8e02ff */
[----:B------:R-:W-:Y:S02]  /*2720*/  IMAD R0, R68, R45, RZ ;  /* 0x0000002d44007224 */ /* 0x000fe400078e02ff */
[----:B------:R-:W-:-:S04]  /*2730*/  IMAD.WIDE.U32 R2, R22, UR4, R2 ;  /* 0x0000000416027c25 */ /* 0x000fc8000f8e0002 */
[----:B------:R-:W-:Y:S01]  /*2740*/  IMAD R9, R22, UR5, R7 ;  /* 0x0000000516097c24 */ /* 0x000fe2000f8e0207 */
[----:B------:R-:W-:Y:S01]  /*2750*/  ULDC.64 UR4, c[0x0][0x2e8] ;  /* 0x0000ba0000047ab9 */ /* 0x000fe20000000a00 */
[C---:B------:R-:W-:Y:S01]  /*2760*/  IMAD R11, R5.reuse, R66, R0 ;  /* 0x00000042050b7224 */ /* 0x040fe200078e0200 */
[----:B------:R-:W-:Y:S01]  /*2770*/  IADD3 R0, P4, R2, UR4, RZ ;  /* 0x0000000402007c10 */ /* 0x000fe2000ff9e0ff */
[----:B------:R-:W-:Y:S02]  /*2780*/  IMAD R13, R5, R60, R4 ;  /* 0x0000003c050d7224 */ /* 0x000fe400078e0204 */
[----:B------:R-:W-:Y:S01]  /*2790*/  IMAD.WIDE.U32 R6, R66, R45, RZ ;  /* 0x0000002d42067225 */ /* 0x000fe200078e00ff */
[----:B------:R-:W-:-:S03]  /*27a0*/  IADD3.X R2, R3, UR5, R9, P4, !PT ;  /* 0x0000000503027c10 */ /* 0x000fc6000a7fe409 */
[----:B------:R-:W-:-:S04]  /*27b0*/  IMAD.WIDE.U32 R4, R60, R45, RZ ;  /* 0x0000002d3c047225 */ /* 0x000fc800078e00ff */
[----:B------:R-:W-:Y:S02]  /*27c0*/  IMAD.IADD R14, R7, 0x1, R11 ;  /* 0x00000001070e7824 */ /* 0x000fe400078e020b */
[----:B------:R-:W-:Y:S01]  /*27d0*/  IMAD.IADD R81, R5, 0x1, R13 ;  /* 0x0000000105517824 */ /* 0x000fe200078e020d */
[----:B------:R-:W-:Y:S06]  /*27e0*/  @!P3 BRA `(.L_x_1739) ;  /* 0x000000200064b947 */ /* 0x000fec0003800000 */
[----:B------:R-:W-:Y:S01]  /*27f0*/  ISETP.GE.AND P3, PT, R189, R80, PT ;  /* 0x00000050bd00720c */ /* 0x000fe20003f66270 */
[----:B------:R-:W-:Y:S01]  /*2800*/  BSSY B1, `(.L_x_1740) ;  /* 0x0000017000017945 */ /* 0x000fe20003800000 */
[----:B------:R-:W-:Y:S02]  /*2810*/  CS2R R8, SRZ ;  /* 0x0000000000087805 */ /* 0x000fe4000001ff00 */
[----:B------:R-:W-:Y:S02]  /*2820*/  CS2R R32, SRZ ;  /* 0x0000000000207805 */ /* 0x000fe4000001ff00 */
[----:B------:R-:W-:Y:S02]  /*2830*/  CS2R R34, SRZ ;  /* 0x0000000000227805 */ /* 0x000fe4000001ff00 */
[----:B------:R-:W-:Y:S02]  /*2840*/  CS2R R30, SRZ ;  /* 0x00000000001e7805 */ /* 0x000fe4000001ff00 */
[----:B------:R-:W-:-:S03]  /*2850*/  CS2R R48, SRZ ;  /* 0x0000000000307805 */ /* 0x000fc6000001ff00 */
[----:B------:R-:W-:Y:S05]  /*2860*/  @P3 BRA `(.L_x_1741) ;  /* 0x0000000000403947 */ /* 0x000fea0003800000 */
        /* <DEDUP_REMOVED lines=16> */
.L_x_1741:
[----:B------:R-:W-:Y:S05]  /*2970*/  BSYNC B1 ;  /* 0x0000000000017941 */ /* 0x000fea0003800000 */
.L_x_1740:
[----:B------:R-:W-:Y:S01]  /*2980*/  ISETP.GE.AND P4, PT, R227, R80, PT ;  /* 0x00000050e300720c */ /* 0x000fe20003f86270 */
[----:B------:R-:W-:Y:S01]  /*2990*/  BSSY B1, `(.L_x_1742) ;  /* 0x000001b000017945 */ /* 0x000fe20003800000 */
[----:B------:R-:W-:Y:S02]  /*29a0*/  CS2R R26, SRZ ;  /* 0x00000000001a7805 */ /* 0x000fe4000001ff00 */
[----:B------:R-:W-:Y:S02]  /*29b0*/  CS2R R24, SRZ ;  /* 0x0000000000187805 */ /* 0x000fe4000001ff00 */
[----:B-----5:R-:W-:Y:S01]  /*29c0*/  MOV R84, R32 ;  /* 0x0000002000547202 */ /* 0x020fe20000000f00 */
[----:B------:R-:W-:Y:S01]  /*29d0*/  IMAD.MOV.U32 R96, RZ, RZ, R34 ;  /* 0x000000ffff607224 */ /* 0x000fe200078e0022 */
[----:B------:R-:W-:-:S05]  /*29e0*/  CS2R R28, SRZ ;  /* 0x00000000001c7805 */ /* 0x000fca000001ff00 */
[----:B------:R-:W-:Y:S05]  /*29f0*/  @P4 BRA `(.L_x_1743) ;  /* 0x0000000000504947 */ /* 0x000fea0003800000 */
        /* <DEDUP_REMOVED lines=20> */
.L_x_1743:
[----:B------:R-:W-:Y:S05]  /*2b40*/  BSYNC B1 ;  /* 0x0000000000017941 */ /* 0x000fea0003800000 */
.L_x_1742:
[----:B------:R-:W-:Y:S01]  /*2b50*/  UISETP.NE.AND UP0, UPT, UR61, 0x3, UPT ;  /* 0x000000033d00788c */ /* 0x000fe2000bf05270 */
[----:B------:R-:W-:Y:S02]  /*2b60*/  IMAD.MOV.U32 R87, RZ, RZ, R30 ;  /* 0x000000ffff577224 */ /* 0x000fe400078e001e */
[----:B------:R-:W-:Y:S02]  /*2b70*/  IMAD.MOV.U32 R93, RZ, RZ, R48 ;  /* 0x000000ffff5d7224 */ /* 0x000fe400078e0030 */
[----:B-----5:R-:W-:Y:S01]  /*2b80*/  IMAD.MOV.U32 R38, RZ, RZ, R8 ;  /* 0x000000ffff267224 */ /* 0x020fe200078e0008 */
[----:B------:R-:W-:Y:S01]  /*2b90*/  PLOP3.LUT P5, PT, PT, PT, UP0, 0x80, 0x0 ;  /* 0x000000000000781c */ /* 0x000fe20003faf008 */
[----:B------:R-:W-:Y:S02]  /*2ba0*/  IMAD.MOV.U32 R85, RZ, RZ, R26 ;  /* 0x000000ffff557224 */ /* 0x000fe400078e001a */
[----:B------:R-:W-:Y:S02]  /*2bb0*/  IMAD.MOV.U32 R82, RZ, RZ, R24 ;  /* 0x000000ffff527224 */ /* 0x000fe400078e0018 */
[----:B------:R-:W-:-:S08]  /*2bc0*/  IMAD.MOV.U32 R86, RZ, RZ, R28 ;  /* 0x000000ffff567224 */ /* 0x000fd000078e001c */
[----:B------:R-:W-:Y:S05]  /*2bd0*/  @!P5 BRA `(.L_x_1744) ;  /* 0x000000000004d947 */ /* 0x000fea0003800000 */
[----:B------:R-:W-:Y:S01]  /*2be0*/  BPT.TRAP 0x1 ;  /* 0x000000040000795c */ /* 0x000fe20000300000 */
.L_x_1744:
[----:B------:R-:W-:Y:S01]  /*2bf0*/  IMAD R72, R186, 0x8, R184 ;  /* 0x00000008ba487824 */ /* 0x000fe200078e02b8 */
[----:B------:R-:W-:Y:S01]  /*2c00*/  SHF.L.U32 R81, R195, 0x1f, RZ ;  /* 0x0000001fc3517819 */ /* 0x000fe200000006ff */
[----:B------:R-:W-:Y:S03]  /*2c10*/  BSSY B1, `(.L_x_1745) ;  /* 0x0000003000017945 */ /* 0x000fe60003800000 */
[----:B------:R-:W2:Y:S02]  /*2c20*/  SYNCS.PHASECHK.TRANS64.TRYWAIT P6, [R72+URZ+0x28490], R81 ;  /* 0x02849051480075a7 */ /* 0x000ea400080c017f */
[----:B--2---:R-:W-:Y:S05]  /*2c30*/  @!P6 BRA `(.L_x_1746) ;  /* 0x0000023400e4e947 */ /* 0x004fea0003800000 */
.L_x_2115:
[----:B------:R-:W-:Y:S05]  /*2c40*/  BSYNC B1 ;  /* 0x0000000000017941 */ /* 0x000fea0003800000 */
.L_x_1745:
[----:B------:R-:W-:-:S03]  /*2c50*/  UMOV UR4, 0xffffffff ;  /* 0xffffffff00047882 */ /* 0x000fc60000000000 */
[----:B------:R-:W-:Y:S05]  /*2c60*/  BRA.DIV UR4, `(.L_x_1747) ;  /* 0x0000023604ec7947 */ /* 0x000fea000b800000 */
[----:B------:R3:W4:Y:S04]  /*2c70*/  SHFL.IDX PT, R3, R2, RZ, 0x181f ;  /* 0x00181fff02037589 */ /* 0x00072800000e0000 */
[----:B------:R3:W0:Y:S02]  /*2c80*/  SHFL.IDX PT, R14, R0, RZ, 0x181f ;  /* 0x00181fff000e7589 */ /* 0x00062400000e0000 */
.L_x_2119:
[----:B------:R-:W-:Y:S04]  /*2c90*/  BSSY B1, `(.L_x_1748) ;  /* 0x00000e7000017945 */ /* 0x000fe80003800000 */
[----:B------:R-:W-:Y:S05]  /*2ca0*/  @P3 BRA `(.L_x_1749) ;  /* 0x0000000c00943947 */ /* 0x000fea0003800000 */
[----:B------:R-:W-:Y:S04]  /*2cb0*/  BSSY B2, `(.L_x_1750) ;  /* 0x0000072000027945 */ /* 0x000fe80003800000 */
[----:B------:R-:W-:Y:S05]  /*2cc0*/  @P1 BRA `(.L_x_1751) ;  /* 0x0000000400c01947 */ /* 0x000fea0003800000 */
[----:B-1----:R1:W1:Y:S01]  /*2cd0*/  LDS.128 R4, [R73+0x20000] ;  /* 0x0200000049047984 */ /* 0x0022620000000c00 */
[----:B0-----:R-:W-:Y:S01]  /*2ce0*/  IADD3 R10, P3, R16, R14, RZ ;  /* 0x0000000e100a7210 */ /* 0x001fe20007f7e0ff */
[----:B------:R-:W-:Y:S04]  /*2cf0*/  BSSY B3, `(.L_x_1752) ;  /* 0x000006c000037945 */ /* 0x000fe80003800000 */
[----:B----4-:R-:W-:Y:S01]  /*2d00*/  IMAD.X R11, R3, 0x1, R17, P3 ;  /* 0x00000001030b7824 */ /* 0x010fe200018e0611 */
[----:B------:R-:W-:-:S13]  /*2d10*/  ISETP.GE.AND P3, PT, R18, R83, PT ;  /* 0x000000531200720c */ /* 0x000fda0003f66270 */
[----:B------:R-:W-:Y:S05]  /*2d20*/  @P3 BRA `(.L_x_1753) ;  /* 0x0000000400a03947 */ /* 0x000fea0003800000 */
[----:B------:R-:W-:Y:S01]  /*2d30*/  SHF.R.U32.HI R12, RZ, 0x8, R49 ;  /* 0x00000008ff0c7819 */ /* 0x000fe20000011631 */
[----:B-1----:R-:W-:Y:S01]  /*2d40*/  IMAD.MOV.U32 R13, RZ, RZ, R6 ;  /* 0x000000ffff0d7224 */ /* 0x002fe200078e0006 */
[----:B------:R-:W-:Y:S02]  /*2d50*/  SHF.R.U32.HI R88, RZ, 0x8, R35 ;  /* 0x00000008ff587819 */ /* 0x000fe40000011623 */
[----:B------:R-:W-:Y:S01]  /*2d60*/  MOV R15, R7 ;  /* 0x00000007000f7202 */ /* 0x000fe20000000f00 */
[----:B------:R-:W-:Y:S01]  /*2d70*/  IMAD.SHL.U32 R7, R12, 0x100, RZ ;  /* 0x000001000c077824 */ /* 0x000fe200078e00ff */
[----:B------:R-:W-:Y:S01]  /*2d80*/  SHF.R.U32.HI R48, RZ, 0x10, R49 ;  /* 0x00000010ff307819 */ /* 0x000fe20000011631 */
[----:B------:R-:W-:Y:S01]  /*2d90*/  IMAD.SHL.U32 R6, R88, 0x100, RZ ;  /* 0x0000010058067824 */ /* 0x000fe200078e00ff */
[----:B------:R-:W-:Y:S02]  /*2da0*/  LOP3.LUT R34, R49, 0xff0000ff, RZ, 0xc0, !PT ;  /* 0xff0000ff31227812 */ /* 0x000fe400078ec0ff */
[----:B------:R-:W-:-:S02]  /*2db0*/  SHF.R.U32.HI R89, RZ, 0x10, R35 ;  /* 0x00000010ff597819 */ /* 0x000fc40000011623 */
[----:B------:R-:W-:Y:S02]  /*2dc0*/  LOP3.LUT R35, R35, 0xff0000ff, RZ, 0xc0, !PT ;  /* 0xff0000ff23237812 */ /* 0x000fe400078ec0ff */
[----:B------:R-:W-:Y:S01]  /*2dd0*/  LOP3.LUT R49, R34, 0xff00, R7, 0xf8, !PT ;  /* 0x0000ff0022317812 */ /* 0x000fe200078ef807 */
[----:B------:R-:W-:Y:S01]  /*2de0*/  IMAD.U32 R34, R48, 0x10000, RZ ;  /* 0x0001000030227824 */ /* 0x000fe200078e00ff */
[----:B------:R-:W-:Y:S01]  /*2df0*/  LOP3.LUT R12, R35, 0xff00, R6, 0xf8, !PT ;  /* 0x0000ff00230c7812 */ /* 0x000fe200078ef806 */
[----:B------:R-:W-:Y:S01]  /*2e00*/  IMAD.U32 R7, R89, 0x10000, RZ ;  /* 0x0001000059077824 */ /* 0x000fe200078e00ff */
[----:B------:R-:W-:Y:S02]  /*2e10*/  F2FP.F16.E4M3.UNPACK_B R35, R93.H1 ;  /* 0x0000005dff23723e */ /* 0x000fe400030006ff */
[-C--:B------:R-:W-:Y:S02]  /*2e20*/  F2FP.F16.E4M3.UNPACK_B R6, R5.reuse ;  /* 0x00000005ff06723e */ /* 0x080fe400020006ff */
[----:B------:R-:W-:Y:S01]  /*2e30*/  F2FP.F16.E4M3.UNPACK_B R5, R5.H1 ;  /* 0x00000005ff05723e */ /* 0x000fe200030006ff */
[--C-:B------:R-:W-:Y:S01]  /*2e40*/  HADD2.F32 R88, -RZ, R35.reuse.H1_H1 ;  /* 0x30000023ff587230 */ /* 0x100fe20000004100 */
[----:B------:R-:W-:Y:S01]  /*2e50*/  LOP3.LUT R89, R49, 0xff0000, R34, 0xf8, !PT ;  /* 0x00ff000031597812 */ /* 0x000fe200078ef822 */
[----:B------:R-:W-:Y:S01]  /*2e60*/  HADD2.F32 R49, -RZ, R35.H0_H0 ;  /* 0x20000023ff317230 */ /* 0x000fe20000004100 */
[----:B------:R-:W-:Y:S01]  /*2e70*/  LOP3.LUT R48, R12, 0xff0000, R7, 0xf8, !PT ;  /* 0x00ff00000c307812 */ /* 0x000fe200078ef807 */
[----:B------:R-:W-:Y:S01]  /*2e80*/  HADD2.F32 R7, -RZ, R6.H1_H1 ;  /* 0x30000006ff077230 */ /* 0x000fe20000004100 */
[----:B------:R-:W-:Y:S01]  /*2e90*/  F2FP.F16.E4M3.UNPACK_B R34, R96.H1 ;  /* 0x00000060ff22723e */ /* 0x000fe200030006ff */
[----:B------:R-:W-:-:S02]  /*2ea0*/  HADD2.F32 R12, -RZ, R5.H1_H1 ;  /* 0x30000005ff0c7230 */ /* 0x000fc40000004100 */
[----:B------:R-:W-:Y:S02]  /*2eb0*/  HADD2.F32 R6, -RZ, R6.H0_H0 ;  /* 0x20000006ff067230 */ /* 0x000fe40000004100 */
[-C--:B------:R-:W-:Y:S01]  /*2ec0*/  FMUL.FTZ R91, R7, R49.reuse ;  /* 0x00000031075b7220 */ /* 0x080fe20000410000 */
[--C-:B------:R-:W-:Y:S02]  /*2ed0*/  HADD2.F32 R35, -RZ, R34.reuse.H0_H0 ;  /* 0x20000022ff237230 */ /* 0x100fe40000004100 */
[-C--:B------:R-:W-:Y:S01]  /*2ee0*/  FMUL.FTZ R94, R12, R88.reuse ;  /* 0x000000580c5e7220 */ /* 0x080fe20000410000 */
[----:B------:R-:W-:Y:S02]  /*2ef0*/  HADD2.F32 R5, -RZ, R5.H0_H0 ;  /* 0x20000005ff057230 */ /* 0x000fe40000004100 */
[C---:B------:R-:W-:Y:S01]  /*2f00*/  FMUL.FTZ R90, R6.reuse, R49 ;  /* 0x00000031065a7220 */ /* 0x040fe20000410000 */
[----:B------:R-:W-:Y:S02]  /*2f10*/  HADD2.F32 R34, -RZ, R34.H1_H1 ;  /* 0x30000022ff227230 */ /* 0x000fe40000004100 */
[----:B------:R-:W-:Y:S01]  /*2f20*/  FFMA.FTZ R92, R6, R35, -R91 ;  /* 0x00000023065c7223 */ /* 0x000fe2000001085b */
[----:B------:R-:W-:Y:S01]  /*2f30*/  F2FP.F16.E4M3.UNPACK_B R6, R93 ;  /* 0x0000005dff06723e */ /* 0x000fe200020006ff */
[----:B------:R-:W-:Y:S01]  /*2f40*/  FMUL.FTZ R49, R5, R88 ;  /* 0x0000005805317220 */ /* 0x000fe20000410000 */
[----:B------:R-:W-:Y:S01]  /*2f50*/  FFMA.FTZ R93, R7, R35, R90 ;  /* 0x00000023075d7223 */ /* 0x000fe2000001005a */
[----:B------:R-:W-:Y:S01]  /*2f60*/  FFMA.FTZ R94, R5, R34, -R94 ;  /* 0x00000022055e7223 */ /* 0x000fe2000001085e */
[----:B------:R-:W-:Y:S01]  /*2f70*/  F2FP.F16.E4M3.UNPACK_B R5, R4.H1 ;  /* 0x00000004ff05723e */ /* 0x000fe200030006ff */
[----:B------:R-:W-:Y:S01]  /*2f80*/  FFMA.FTZ R95, R12, R34, R49 ;  /* 0x000000220c5f7223 */ /* 0x000fe20000010031 */
[----:B------:R-:W-:Y:S01]  /*2f90*/  F2FP.F16.E4M3.UNPACK_B R4, R4 ;  /* 0x00000004ff04723e */ /* 0x000fe200020006ff */
[--C-:B------:R-:W-:Y:S01]  /*2fa0*/  HADD2.F32 R49, -RZ, R6.reuse.H1_H1 ;  /* 0x30000006ff317230 */ /* 0x100fe20000004100 */
[----:B------:R-:W-:Y:S01]  /*2fb0*/  F2FP.F16.E4M3.UNPACK_B R12, R96 ;  /* 0x00000060ff0c723e */ /* 0x000fe200020006ff */
[----:B------:R-:W-:Y:S01]  /*2fc0*/  HADD2.F32 R35, -RZ, R6.H0_H0 ;  /* 0x20000006ff237230 */ /* 0x000fe20000004100 */
[----:B------:R-:W-:Y:S01]  /*2fd0*/  F2FP.SATFINITE.E4M3.F32.PACK_AB_MERGE_C R98, R95, R94, RZ ;  /* 0x0000005e5f62723e */ /* 0x000fe200048070ff */
[----:B------:R-:W-:-:S02]  /*2fe0*/  HADD2.F32 R6, -RZ, R5.H0_H0 ;  /* 0x20000005ff067230 */ /* 0x000fc40000004100 */
[----:B------:R-:W-:Y:S02]  /*2ff0*/  HADD2.F32 R7, -RZ, R5.H1_H1 ;  /* 0x30000005ff077230 */ /* 0x000fe40000004100 */
[--C-:B------:R-:W-:Y:S02]  /*3000*/  HADD2.F32 R5, -RZ, R4.reuse.H0_H0 ;  /* 0x20000004ff057230 */ /* 0x100fe40000004100 */
[-C--:B------:R-:W-:Y:S01]  /*3010*/  FMUL.FTZ R90, R6, R49.reuse ;  /* 0x00000031065a7220 */ /* 0x080fe20000410000 */
[----:B------:R-:W-:Y:S02]  /*3020*/  HADD2.F32 R4, -RZ, R4.H1_H1 ;  /* 0x30000004ff047230 */ /* 0x000fe40000004100 */
[----:B------:R-:W-:Y:S01]  /*3030*/  FMUL.FTZ R91, R7, R49 ;  /* 0x00000031075b7220 */ /* 0x000fe20000410000 */
[--C-:B------:R-:W-:Y:S02]  /*3040*/  HADD2.F32 R34, -RZ, R12.reuse.H1_H1 ;  /* 0x3000000cff227230 */ /* 0x100fe40000004100 */
[----:B------:R-:W-:-:S02]  /*3050*/  HADD2.F32 R12, -RZ, R12.H0_H0 ;  /* 0x2000000cff0c7230 */ /* 0x000fc40000004100 */
[-C--:B------:R-:W-:Y:S01]  /*3060*/  FMUL.FTZ R88, R4, R35.reuse ;  /* 0x0000002304587220 */ /* 0x080fe20000410000 */
[----:B------:R-:W-:Y:S01]  /*3070*/  FMUL.FTZ R35, R5, R35 ;  /* 0x0000002305237220 */ /* 0x000fe20000410000 */
[-C--:B------:R-:W-:Y:S01]  /*3080*/  FFMA.FTZ R6, R6, R34.reuse, -R91 ;  /* 0x0000002206067223 */ /* 0x080fe2000001085b */
[----:B------:R-:W-:Y:S01]  /*3090*/  FFMA.FTZ R7, R7, R34, R90 ;  /* 0x0000002207077223 */ /* 0x000fe2000001005a */
[-C--:B------:R-:W-:Y:S01]  /*30a0*/  FFMA.FTZ R90, R5, R12.reuse, -R88 ;  /* 0x0000000c055a7223 */ /* 0x080fe20000010858 */
[----:B------:R-:W-:Y:S01]  /*30b0*/  FFMA.FTZ R91, R4, R12, R35 ;  /* 0x0000000c045b7223 */ /* 0x000fe20000010023 */
[----:B------:R-:W-:Y:S02]  /*30c0*/  F2FP.F16.E4M3.UNPACK_B R5, R15.H1 ;  /* 0x0000000fff05723e */ /* 0x000fe400030006ff */
[----:B------:R-:W-:Y:S02]  /*30d0*/  F2FP.F16.E4M3.UNPACK_B R35, R89.H1 ;  /* 0x00000059ff23723e */ /* 0x000fe400030006ff */
[----:B------:R-:W-:Y:S01]  /*30e0*/  F2FP.SATFINITE.E4M3.F32.PACK_AB_MERGE_C R97, R7, R6, RZ ;  /* 0x000000060761723e */ /* 0x000fe200048070ff */
[----:B------:R-:W-:Y:S01]  /*30f0*/  HADD2.F32 R7, -RZ, R5.H1_H1 ;  /* 0x30000005ff077230 */ /* 0x000fe20000004100 */
[-C--:B------:R-:W-:Y:S01]  /*3100*/  F2FP.F16.E4M3.UNPACK_B R12, R48.reuse.H1 ;  /* 0x00000030ff0c723e */ /* 0x080fe200030006ff */
[----:B------:R-:W-:Y:S01]  /*3110*/  HADD2.F32 R88, -RZ, R35.H1_H1 ;  /* 0x30000023ff587230 */ /* 0x000fe20000004100 */
[----:B------:R-:W-:Y:S01]  /*3120*/  F2FP.F16.E4M3.UNPACK_B R4, R13.H1 ;  /* 0x0000000dff04723e */ /* 0x000fe200030006ff */
[----:B------:R-:W-:Y:S01]  /*3130*/  HADD2.F32 R6, -RZ, R5.H0_H0 ;  /* 0x20000005ff067230 */ /* 0x000fe20000004100 */
[----:B------:R-:W-:Y:S01]  /*3140*/  F2FP.F16.E4M3.UNPACK_B R89, R89 ;  /* 0x00000059ff59723e */ /* 0x000fe200020006ff */
[----:B------:R-:W-:Y:S01]  /*3150*/  HADD2.F32 R34, -RZ, R12.H1_H1 ;  /* 0x3000000cff227230 */ /* 0x000fe20000004100 */
[----:B------:R-:W-:Y:S01]  /*3160*/  F2FP.F16.E4M3.UNPACK_B R48, R48 ;  /* 0x00000030ff30723e */ /* 0x000fe200020006ff */
[----:B------:R-:W-:-:S02]  /*3170*/  HADD2.F32 R5, -RZ, R4.H1_H1 ;  /* 0x30000004ff057230 */ /* 0x000fc40000004100 */
[-C--:B------:R-:W-:Y:S01]  /*3180*/  FMUL.FTZ R95, R7, R88.reuse ;  /* 0x00000058075f7220 */ /* 0x080fe20000410000 */
[--C-:B------:R-:W-:Y:S02]  /*3190*/  HADD2.F32 R49, -RZ, R89.reuse.H1_H1 ;  /* 0x30000059ff317230 */ /* 0x100fe40000004100 */
[C---:B------:R-:W-:Y:S01]  /*31a0*/  FMUL.FTZ R94, R6.reuse, R88 ;  /* 0x00000058065e7220 */ /* 0x040fe20000410000 */
[----:B------:R-:W-:Y:S02]  /*31b0*/  HADD2.F32 R4, -RZ, R4.H0_H0 ;  /* 0x20000004ff047230 */ /* 0x000fe40000004100 */
[----:B------:R-:W-:Y:S01]  /*31c0*/  FFMA.FTZ R96, R6, R34, -R95 ;  /* 0x0000002206607223 */ /* 0x000fe2000001085f */
[----:B------:R-:W-:Y:S01]  /*31d0*/  HADD2.F32 R6, -RZ, R48.H1_H1 ;  /* 0x30000030ff067230 */ /* 0x000fe20000004100 */
[----:B------:R-:W-:Y:S01]  /*31e0*/  F2FP.F16.E4M3.UNPACK_B R15, R15 ;  /* 0x0000000fff0f723e */ /* 0x000fe200020006ff */
[-C--:B------:R-:W-:Y:S01]  /*31f0*/  FMUL.FTZ R95, R5, R49.reuse ;  /* 0x00000031055f7220 */ /* 0x080fe20000410000 */
[----:B------:R-:W-:Y:S01]  /*3200*/  FMUL.FTZ R88, R4, R49 ;  /* 0x0000003104587220 */ /* 0x000fe20000410000 */
[----:B------:R-:W-:Y:S01]  /*3210*/  F2FP.F16.E4M3.UNPACK_B R13, R13 ;  /* 0x0000000dff0d723e */ /* 0x000fe200020006ff */
[----:B------:R-:W-:-:S02]  /*3220*/  HADD2.F32 R89, -RZ, R89.H0_H0 ;  /* 0x20000059ff597230 */ /* 0x000fc40000004100 */
[-C--:B------:R-:W-:Y:S01]  /*3230*/  FFMA.FTZ R95, R4, R6.reuse, -R95 ;  /* 0x00000006045f7223 */ /* 0x080fe2000001085f */
[----:B------:R-:W-:Y:S01]  /*3240*/  FFMA.FTZ R88, R5, R6, R88 ;  /* 0x0000000605587223 */ /* 0x000fe20000010058 */
[--C-:B------:R-:W-:Y:S02]  /*3250*/  HADD2.F32 R5, -RZ, R15.reuse.H0_H0 ;  /* 0x2000000fff057230 */ /* 0x100fe40000004100 */
[----:B------:R-:W-:Y:S01]  /*3260*/  FFMA.FTZ R49, R7, R34, R94 ;  /* 0x0000002207317223 */ /* 0x000fe2000001005e */
[----:B------:R-:W-:Y:S02]  /*3270*/  HADD2.F32 R15, -RZ, R15.H1_H1 ;  /* 0x3000000fff0f7230 */ /* 0x000fe40000004100 */
[----:B------:R-:W-:Y:S01]  /*3280*/  HADD2.F32 R6, -RZ, R35.H0_H0 ;  /* 0x20000023ff067230 */ /* 0x000fe20000004100 */
[----:B------:R-:W-:Y:S01]  /*3290*/  F2FP.SATFINITE.E4M3.F32.PACK_AB_MERGE_C R88, R88, R95, RZ ;  /* 0x0000005f5858723e */ /* 0x000fe200048070ff */
[--C-:B------:R-:W-:Y:S01]  /*32a0*/  HADD2.F32 R4, -RZ, R13.reuse.H0_H0 ;  /* 0x2000000dff047230 */ /* 0x100fe20000004100 */
[----:B------:R-:W-:Y:S01]  /*32b0*/  F2FP.SATFINITE.E4M3.F32.PACK_AB_MERGE_C R49, R49, R96, RZ ;  /* 0x000000603131723e */ /* 0x000fe200048070ff */
[----:B------:R-:W-:-:S02]  /*32c0*/  HADD2.F32 R13, -RZ, R13.H1_H1 ;  /* 0x3000000dff0d7230 */ /* 0x000fc40000004100 */
[-C--:B------:R-:W-:Y:S01]  /*32d0*/  FMUL.FTZ R34, R15, R6.reuse ;  /* 0x000000060f227220 */ /* 0x080fe20000410000 */
[----:B------:R-:W-:Y:S02]  /*32e0*/  HADD2.F32 R48, -RZ, R48.H0_H0 ;  /* 0x20000030ff307230 */ /* 0x000fe40000004100 */
[----:B------:R-:W-:Y:S01]  /*32f0*/  FMUL.FTZ R94, R5, R6 ;  /* 0x00000006055e7220 */ /* 0x000fe20000410000 */
[----:B------:R-:W-:Y:S02]  /*3300*/  HADD2.F32 R12, -RZ, R12.H0_H0 ;  /* 0x2000000cff0c7230 */ /* 0x000fe40000004100 */
[-C--:B------:R-:W-:Y:S01]  /*3310*/  FMUL.FTZ R7, R13, R89.reuse ;  /* 0x000000590d077220 */ /* 0x080fe20000410000 */
[----:B------:R-:W-:-:S03]  /*3320*/  FMUL.FTZ R6, R4, R89 ;  /* 0x0000005904067220 */ /* 0x000fc60000410000 */
[-C--:B------:R-:W-:Y:S01]  /*3330*/  FFMA.FTZ R7, R4, R48.reuse, -R7 ;  /* 0x0000003004077223 */ /* 0x080fe20000010807 */
[----:B------:R-:W-:Y:S01]  /*3340*/  FFMA.FTZ R6, R13, R48, R6 ;  /* 0x000000300d067223 */ /* 0x000fe20000010006 */
[-C--:B------:R-:W-:Y:S01]  /*3350*/  FFMA.FTZ R34, R5, R12.reuse, -R34 ;  /* 0x0000000c05227223 */ /* 0x080fe20000010822 */
[----:B------:R-:W-:Y:S01]  /*3360*/  FFMA.FTZ R15, R15, R12, R94 ;  /* 0x0000000c0f0f7223 */ /* 0x000fe2000001005e */
[----:B------:R-:W-:Y:S02]  /*3370*/  F2FP.SATFINITE.E4M3.F32.PACK_AB_MERGE_C R5, R93, R92, R98 ;  /* 0x0000005c5d05723e */ /* 0x000fe40004807062 */
[----:B------:R-:W-:Y:S02]  /*3380*/  F2FP.SATFINITE.E4M3.F32.PACK_AB_MERGE_C R6, R6, R7, R88 ;  /* 0x000000070606723e */ /* 0x000fe40004807058 */
[----:B------:R-:W-:Y:S02]  /*3390*/  F2FP.SATFINITE.E4M3.F32.PACK_AB_MERGE_C R4, R91, R90, R97 ;  /* 0x0000005a5b04723e */ /* 0x000fe40004807061 */
[----:B------:R-:W-:-:S07]  /*33a0*/  F2FP.SATFINITE.E4M3.F32.PACK_AB_MERGE_C R7, R15, R34, R49 ;  /* 0x000000220f07723e */ /* 0x000fce0004807031 */
.L_x_1753:
[----:B------:R-:W-:Y:S05]  /*33b0*/  BSYNC B3 ;  /* 0x0000000000037941 */ /* 0x000fea0003800000 */
.L_x_1752:
[----:B-1----:R0:W-:Y:S02]  /*33c0*/  ST.E.128 desc[UR36][R10.64], R4 ;  /* 0x000000040a007985 */ /* 0x0021e4000c101d24 */
.L_x_1751:
[----:B------:R-:W-:Y:S05]  /*33d0*/  BSYNC B2 ;  /* 0x0000000000027941 */ /* 0x000fea0003800000 */
.L_x_1750:
[----:B------:R-:W-:Y:S05]  /*33e0*/  @P2 BRA `(.L_x_1749) ;  /* 0x0000000400c42947 */ /* 0x000fea0003800000 */
[----:B01----:R0:W1:Y:S01]  /*33f0*/  LDS.128 R4, [R73+0x22000] ;  /* 0x0220000049047984 */ /* 0x0030620000000c00 */
[----:B------:R-:W-:Y:S01]  /*3400*/  IADD3 R14, P3, R187, R14, RZ ;  /* 0x0000000ebb0e7210 */ /* 0x000fe20007f7e0ff */
[----:B------:R-:W-:Y:S04]  /*3410*/  BSSY B2, `(.L_x_1754) ;  /* 0x000006d000027945 */ /* 0x000fe80003800000 */
[----:B----4-:R-:W-:Y:S01]  /*3420*/  IMAD.X R15, R3, 0x1, R194, P3 ;  /* 0x00000001030f7824 */ /* 0x010fe200018e06c2 */
[----:B------:R-:W-:-:S13]  /*3430*/  ISETP.GE.AND P3, PT, R191, R83, PT ;  /* 0x00000053bf00720c */ /* 0x000fda0003f66270 */
[----:B0-----:R-:W-:Y:S05]  /*3440*/  @P3 BRA `(.L_x_1755) ;  /* 0x0000000400a43947 */ /* 0x001fea0003800000 */
[----:B------:R-:W-:Y:S01]  /*3450*/  SHF.R.U32.HI R32, RZ, 0x8, R33 ;  /* 0x00000008ff207819 */ /* 0x000fe20000011621 */
[----:B-1----:R-:W-:Y:S01]  /*3460*/  IMAD.MOV.U32 R11, RZ, RZ, R7 ;  /* 0x000000ffff0b7224 */ /* 0x002fe200078e0007 */
[--C-:B------:R-:W-:Y:S01]  /*3470*/  SHF.R.U32.HI R13, RZ, 0x8, R31.reuse ;  /* 0x00000008ff0d7819 */ /* 0x100fe2000001161f */
[----:B------:R-:W-:Y:S01]  /*3480*/  IMAD.MOV.U32 R10, RZ, RZ, R6 ;  /* 0x000000ffff0a7224 */ /* 0x000fe200078e0006 */
[----:B------:R-:W-:Y:S01]  /*3490*/  LOP3.LUT R12, R31, 0xff0000ff, RZ, 0xc0, !PT ;  /* 0xff0000ff1f0c7812 */ /* 0x000fe200078ec0ff */
[----:B------:R-:W-:Y:S01]  /*34a0*/  IMAD.SHL.U32 R6, R32, 0x100, RZ ;  /* 0x0000010020067824 */ /* 0x000fe200078e00ff */
[----:B------:R-:W-:Y:S02]  /*34b0*/  SHF.R.U32.HI R31, RZ, 0x10, R31 ;  /* 0x00000010ff1f7819 */ /* 0x000fe4000001161f */
[----:B------:R-:W-:Y:S02]  /*34c0*/  SHF.R.U32.HI R30, RZ, 0x10, R33 ;  /* 0x00000010ff1e7819 */ /* 0x000fe40000011621 */
[----:B------:R-:W-:Y:S01]  /*34d0*/  SHF.L.U32 R7, R13, 0x8, RZ ;  /* 0x000000080d077819 */ /* 0x000fe200000006ff */
[----:B------:R-:W-:Y:S01]  /*34e0*/  IMAD.U32 R31, R31, 0x10000, RZ ;  /* 0x000100001f1f7824 */ /* 0x000fe200078e00ff */
[----:B------:R-:W-:-:S02]  /*34f0*/  LOP3.LUT R3, R33, 0xff0000ff, RZ, 0xc0, !PT ;  /* 0xff0000ff21037812 */ /* 0x000fc400078ec0ff */
[----:B------:R-:W-:Y:S01]  /*3500*/  LOP3.LUT R12, R12, 0xff00, R7, 0xf8, !PT ;  /* 0x0000ff000c0c7812 */ /* 0x000fe200078ef807 */
[----:B------:R-:W-:Y:S01]  /*3510*/  IMAD.U32 R7, R30, 0x10000, RZ ;  /* 0x000100001e077824 */ /* 0x000fe200078e00ff */
[----:B------:R-:W-:Y:S02]  /*3520*/  LOP3.LUT R6, R3, 0xff00, R6, 0xf8, !PT ;  /* 0x0000ff0003067812 */ /* 0x000fe400078ef806 */
[----:B------:R-:W-:Y:S02]  /*3530*/  F2FP.F16.E4M3.UNPACK_B R13, R87.H1 ;  /* 0x00000057ff0d723e */ /* 0x000fe400030006ff */
[-C--:B------:R-:W-:Y:S02]  /*3540*/  F2FP.F16.E4M3.UNPACK_B R3, R5.reuse ;  /* 0x00000005ff03723e */ /* 0x080fe400020006ff */
        /* <DEDUP_REMOVED lines=89> */
.L_x_1755:
[----:B------:R-:W-:Y:S05]  /*3ae0*/  BSYNC B2 ;  /* 0x0000000000027941 */ /* 0x000fea0003800000 */
.L_x_1754:
[----:B-1----:R0:W-:Y:S02]  /*3af0*/  ST.E.128 desc[UR36][R14.64], R4 ;  /* 0x000000040e007985 */ /* 0x0021e4000c101d24 */
.L_x_1749:
[----:B------:R-:W-:Y:S05]  /*3b00*/  BSYNC B1 ;  /* 0x0000000000017941 */ /* 0x000fea0003800000 */
.L_x_1748:
[----:B------:R-:W-:-:S03]  /*3b10*/  UMOV UR4, 0xffffffff ;  /* 0xffffffff00047882 */ /* 0x000fc60000000000 */
[----:B------:R-:W-:Y:S05]  /*3b20*/  BRA.DIV UR4, `(.L_x_1756) ;  /* 0x0000022a04847947 */ /* 0x000fea000b800000 */
[----:B----4-:R4:W1:Y:S04]  /*3b30*/  SHFL.IDX PT, R3, R2, 0x1, 0x181f ;  /* 0x00381f0002037f89 */ /* 0x01086800000e0000 */
[----:B0-----:R4:W0:Y:S02]  /*3b40*/  SHFL.IDX PT, R14, R0, 0x1, 0x181f ;  /* 0x00381f00000e7f89 */ /* 0x00182400000e0000 */
.L_x_2123:
[----:B------:R-:W-:Y:S05]  /*3b50*/  @P4 BRA `(.L_x_1757) ;  /* 0x0000003400204947 */ /* 0x000fea0003800000 */
[----:B------:R-:W-:Y:S04]  /*3b60*/  BSSY B1, `(.L_x_1758) ;  /* 0x0000071000017945 */ /* 0x000fe80003800000 */
[----:B------:R-:W-:Y:S05]  /*3b70*/  @P1 BRA `(.L_x_1759) ;  /* 0x0000000400bc1947 */ /* 0x000fea0003800000 */
[----:B-1----:R1:W1:Y:S01]  /*3b80*/  LDS.128 R4, [R73+0x21000] ;  /* 0x0210000049047984 */ /* 0x0022620000000c00 */
[----:B0-----:R-:W-:Y:S01]  /*3b90*/  IADD3 R10, P3, R16, R14, RZ ;  /* 0x0000000e100a7210 */ /* 0x001fe20007f7e0ff */
[----:B------:R-:W-:Y:S04]  /*3ba0*/  BSSY B2, `(.L_x_1760) ;  /* 0x000006b000027945 */ /* 0x000fe80003800000 */
[----:B------:R-:W-:Y:S01]  /*3bb0*/  IMAD.X R11, R3, 0x1, R17, P3 ;  /* 0x00000001030b7824 */ /* 0x000fe200018e0611 */
[----:B------:R-:W-:-:S13]  /*3bc0*/  ISETP.GE.AND P3, PT, R18, R83, PT ;  /* 0x000000531200720c */ /* 0x000fda0003f66270 */
[----:B------:R-:W-:Y:S05]  /*3bd0*/  @P3 BRA `(.L_x_1761) ;  /* 0x00000004009c3947 */ /* 0x000fea0003800000 */
[----:B------:R-:W-:Y:S01]  /*3be0*/  SHF.R.U32.HI R15, RZ, 0x8, R29 ;  /* 0x00000008ff0f7819 */ /* 0x000fe2000001161d */
[----:B-1----:R-:W-:Y:S01]  /*3bf0*/  IMAD.MOV.U32 R12, RZ, RZ, R6 ;  /* 0x000000ffff0c7224 */ /* 0x002fe200078e0006 */
[--C-:B------:R-:W-:Y:S02]  /*3c00*/  SHF.R.U32.HI R13, RZ, 0x8, R27.reuse ;  /* 0x00000008ff0d7819 */ /* 0x100fe4000001161b */
[----:B------:R-:W-:Y:S01]  /*3c10*/  SHF.R.U32.HI R26, RZ, 0x10, R27 ;  /* 0x00000010ff1a7819 */ /* 0x000fe2000001161b */
[----:B------:R-:W-:Y:S01]  /*3c20*/  IMAD.SHL.U32 R15, R15, 0x100, RZ ;  /* 0x000001000f0f7824 */ /* 0x000fe200078e00ff */
[----:B---34-:R-:W-:Y:S01]  /*3c30*/  LOP3.LUT R2, R29, 0xff0000ff, RZ, 0xc0, !PT ;  /* 0xff0000ff1d027812 */ /* 0x018fe200078ec0ff */
[----:B------:R-:W-:Y:S01]  /*3c40*/  IMAD.SHL.U32 R13, R13, 0x100, RZ ;  /* 0x000001000d0d7824 */ /* 0x000fe200078e00ff */
[----:B------:R-:W-:Y:S02]  /*3c50*/  LOP3.LUT R0, R27, 0xff0000ff, RZ, 0xc0, !PT ;  /* 0xff0000ff1b007812 */ /* 0x000fe400078ec0ff */
[----:B------:R-:W-:Y:S01]  /*3c60*/  LOP3.LUT R15, R2, 0xff00, R15, 0xf8, !PT ;  /* 0x0000ff00020f7812 */ /* 0x000fe200078ef80f */
[----:B------:R-:W-:Y:S01]  /*3c70*/  IMAD.U32 R2, R26, 0x10000, RZ ;  /* 0x000100001a027824 */ /* 0x000fe200078e00ff */
[----:B------:R-:W-:-:S02]  /*3c80*/  SHF.R.U32.HI R28, RZ, 0x10, R29 ;  /* 0x00000010ff1c7819 */ /* 0x000fc4000001161d */
[----:B------:R-:W-:Y:S02]  /*3c90*/  LOP3.LUT R13, R0, 0xff00, R13, 0xf8, !PT ;  /* 0x0000ff00000d7812 */ /* 0x000fe400078ef80d */
[----:B------:R-:W-:Y:S01]  /*3ca0*/  F2FP.F16.E4M3.UNPACK_B R6, R86.H1 ;  /* 0x00000056ff06723e */ /* 0x000fe200030006ff */
[----:B------:R-:W-:Y:S01]  /*3cb0*/  IMAD.U32 R28, R28, 0x10000, RZ ;  /* 0x000100001c1c7824 */ /* 0x000fe200078e00ff */
[----:B------:R-:W-:Y:S02]  /*3cc0*/  F2FP.F16.E4M3.UNPACK_B R0, R5 ;  /* 0x00000005ff00723e */ /* 0x000fe400020006ff */
[----:B------:R-:W-:Y:S01]  /*3cd0*/  LOP3.LUT R26, R13, 0xff0000, R2, 0xf8, !PT ;  /* 0x00ff00000d1a7812 */ /* 0x000fe200078ef802 */
[----:B------:R-:W-:Y:S01]  /*3ce0*/  HADD2.F32 R27, -RZ, R6.H0_H0 ;  /* 0x20000006ff1b7230 */ /* 0x000fe20000004100 */
[----:B------:R-:W-:Y:S01]  /*3cf0*/  F2FP.F16.E4M3.UNPACK_B R13, R85.H1 ;  /* 0x00000055ff0d723e */ /* 0x000fe200030006ff */
[--C-:B------:R-:W-:Y:S01]  /*3d00*/  HADD2.F32 R2, -RZ, R0.reuse.H1_H1 ;  /* 0x30000000ff027230 */ /* 0x100fe20000004100 */
[----:B------:R-:W-:Y:S01]  /*3d10*/  F2FP.F16.E4M3.UNPACK_B R5, R5.H1 ;  /* 0x00000005ff05723e */ /* 0x000fe200030006ff */
[----:B------:R-:W-:Y:S01]  /*3d20*/  HADD2.F32 R0, -RZ, R0.H0_H0 ;  /* 0x20000000ff007230 */ /* 0x000fe20000004100 */
[----:B------:R-:W-:Y:S01]  /*3d30*/  LOP3.LUT R29, R15, 0xff0000, R28, 0xf8, !PT ;  /* 0x00ff00000f1d7812 */ /* 0x000fe200078ef81c */
[----:B------:R-:W-:-:S02]  /*3d40*/  HADD2.F32 R28, -RZ, R6.H1_H1 ;  /* 0x30000006ff1c7230 */ /* 0x000fc40000004100 */
[-C--:B------:R-:W-:Y:S01]  /*3d50*/  FMUL.FTZ R31, R2, R27.reuse ;  /* 0x0000001b021f7220 */ /* 0x080fe20000410000 */
[----:B------:R-:W-:Y:S02]  /*3d60*/  HADD2.F32 R15, -RZ, R13.H0_H0 ;  /* 0x2000000dff0f7230 */ /* 0x000fe40000004100 */
[C---:B------:R-:W-:Y:S01]  /*3d70*/  FMUL.FTZ R27, R0.reuse, R27 ;  /* 0x0000001b001b7220 */ /* 0x040fe20000410000 */
[--C-:B------:R-:W-:Y:S01]  /*3d80*/  HADD2.F32 R6, -RZ, R5.reuse.H1_H1 ;  /* 0x30000005ff067230 */ /* 0x100fe20000004100 */
[----:B------:R-:W-:Y:S01]  /*3d90*/  F2FP.F16.E4M3.UNPACK_B R86, R86 ;  /* 0x00000056ff56723e */ /* 0x000fe200020006ff */
        /* <DEDUP_REMOVED lines=9> */
[----:B------:R-:W-:-:S02]  /*3e30*/  HADD2.F32 R15, -RZ, R86.H1_H1 ;  /* 0x30000056ff0f7230 */ /* 0x000fc40000004100 */
[----:B------:R-:W-:Y:S01]  /*3e40*/  FFMA.FTZ R32, R6, R13, R35 ;  /* 0x0000000d06207223 */ /* 0x000fe20000010023 */
[----:B------:R-:W-:Y:S01]  /*3e50*/  F2FP.F16.E4M3.UNPACK_B R4, R4 ;  /* 0x00000004ff04723e */ /* 0x000fe200020006ff */
[----:B------:R-:W-:Y:S02]  /*3e60*/  HADD2.F32 R6, -RZ, R85.H1_H1 ;  /* 0x30000055ff067230 */ /* 0x000fe40000004100 */
[--C-:B------:R-:W-:Y:S01]  /*3e70*/  HADD2.F32 R5, -RZ, R0.reuse.H1_H1 ;  /* 0x30000000ff057230 */ /* 0x100fe20000004100 */
[----:B------:R-:W-:Y:S01]  /*3e80*/  F2FP.SATFINITE.E4M3.F32.PACK_AB_MERGE_C R84, R32, R31, RZ ;  /* 0x0000001f2054723e */ /* 0x000fe200048070ff */
[----:B------:R-:W-:Y:S02]  /*3e90*/  HADD2.F32 R2, -RZ, R0.H0_H0 ;  /* 0x20000000ff027230 */ /* 0x000fe40000004100 */
[----:B------:R-:W-:Y:S02]  /*3ea0*/  HADD2.F32 R0, -RZ, R4.H0_H0 ;  /* 0x20000004ff007230 */ /* 0x000fe40000004100 */
[----:B------:R-:W-:Y:S01]  /*3eb0*/  FMUL.FTZ R27, R5, R15 ;  /* 0x0000000f051b7220 */ /* 0x000fe20000410000 */
[----:B------:R-:W-:-:S02]  /*3ec0*/  HADD2.F32 R13, -RZ, R86.H0_H0 ;  /* 0x20000056ff0d7230 */ /* 0x000fc40000004100 */
[C---:B------:R-:W-:Y:S01]  /*3ed0*/  FMUL.FTZ R28, R2.reuse, R15 ;  /* 0x0000000f021c7220 */ /* 0x040fe20000410000 */
[----:B------:R-:W-:Y:S02]  /*3ee0*/  HADD2.F32 R4, -RZ, R4.H1_H1 ;  /* 0x30000004ff047230 */ /* 0x000fe40000004100 */
[-C--:B------:R-:W-:Y:S01]  /*3ef0*/  FFMA.FTZ R27, R2, R6.reuse, -R27 ;  /* 0x00000006021b7223 */ /* 0x080fe2000001081b */
[----:B------:R-:W-:Y:S02]  /*3f00*/  HADD2.F32 R85, -RZ, R85.H0_H0 ;  /* 0x20000055ff557230 */ /* 0x000fe40000004100 */
[----:B------:R-:W-:Y:S01]  /*3f10*/  FFMA.FTZ R6, R5, R6, R28 ;  /* 0x0000000605067223 */ /* 0x000fe2000001001c */
[----:B------:R-:W-:Y:S01]  /*3f20*/  F2FP.F16.E4M3.UNPACK_B R2, R7.H1 ;  /* 0x00000007ff02723e */ /* 0x000fe200030006ff */
[-C--:B------:R-:W-:Y:S01]  /*3f30*/  FMUL.FTZ R15, R4, R13.reuse ;  /* 0x0000000d040f7220 */ /* 0x080fe20000410000 */
[----:B------:R-:W-:Y:S01]  /*3f40*/  FMUL.FTZ R13, R0, R13 ;  /* 0x0000000d000d7220 */ /* 0x000fe20000410000 */
[----:B------:R-:W-:-:S02]  /*3f50*/  F2FP.F16.E4M3.UNPACK_B R7, R7 ;  /* 0x00000007ff07723e */ /* 0x000fc400020006ff */
[----:B------:R-:W-:Y:S01]  /*3f60*/  F2FP.SATFINITE.E4M3.F32.PACK_AB_MERGE_C R48, R6, R27, RZ ;  /* 0x0000001b0630723e */ /* 0x000fe200048070ff */
[----:B------:R-:W-:Y:S01]  /*3f70*/  FFMA.FTZ R28, R0, R85, -R15 ;  /* 0x00000055001c7223 */ /* 0x000fe2000001080f */
[----:B------:R-:W-:Y:S01]  /*3f80*/  F2FP.F16.E4M3.UNPACK_B R27, R29.H1 ;  /* 0x0000001dff1b723e */ /* 0x000fe200030006ff */
[----:B------:R-:W-:Y:S01]  /*3f90*/  FFMA.FTZ R85, R4, R85, R13 ;  /* 0x0000005504557223 */ /* 0x000fe2000001000d */
[----:B------:R-:W-:Y:S01]  /*3fa0*/  F2FP.F16.E4M3.UNPACK_B R6, R26.H1 ;  /* 0x0000001aff06723e */ /* 0x000fe200030006ff */
[--C-:B------:R-:W-:Y:S01]  /*3fb0*/  HADD2.F32 R5, -RZ, R2.reuse.H1_H1 ;  /* 0x30000002ff057230 */ /* 0x100fe20000004100 */
[----:B------:R-:W-:Y:S01]  /*3fc0*/  F2FP.F16.E4M3.UNPACK_B R0, R12.H1 ;  /* 0x0000000cff00723e */ /* 0x000fe200030006ff */
        /* <DEDUP_REMOVED lines=8> */
[--C-:B------:R-:W-:Y:S02]  /*4050*/  HADD2.F32 R31, -RZ, R29.reuse.H1_H1 ;  /* 0x3000001dff1f7230 */ /* 0x100fe40000004100 */
[----:B------:R-:W-:Y:S01]  /*4060*/  FFMA.FTZ R32, R4, R15, -R35 ;  /* 0x0000000f04207223 */ /* 0x000fe20000010823 */
[----:B------:R-:W-:Y:S01]  /*4070*/  HADD2.F32 R0, -RZ, R0.H0_H0 ;  /* 0x20000000ff007230 */ /* 0x000fe20000004100 */
[----:B------:R-:W-:Y:S01]  /*4080*/  F2FP.F16.E4M3.UNPACK_B R12, R12 ;  /* 0x0000000cff0c723e */ /* 0x000fe200020006ff */
[----:B------:R-:W-:Y:S02]  /*4090*/  HADD2.F32 R13, -RZ, R26.H1_H1 ;  /* 0x3000001aff0d7230 */ /* 0x000fe40000004100 */
[----:B------:R-:W-:Y:S01]  /*40a0*/  FMUL.FTZ R35, R2, R31 ;  /* 0x0000001f02237220 */ /* 0x000fe20000410000 */
[----:B------:R-:W-:-:S02]  /*40b0*/  HADD2.F32 R29, -RZ, R29.H0_H0 ;  /* 0x2000001dff1d7230 */ /* 0x000fc40000004100 */
[C---:B------:R-:W-:Y:S01]  /*40c0*/  FMUL.FTZ R31, R0.reuse, R31 ;  /* 0x0000001f001f7220 */ /* 0x040fe20000410000 */
[----:B------:R-:W-:Y:S02]  /*40d0*/  HADD2.F32 R27, -RZ, R27.H0_H0 ;  /* 0x2000001bff1b7230 */ /* 0x000fe40000004100 */
[-C--:B------:R-:W-:Y:S01]  /*40e0*/  FFMA.FTZ R35, R0, R13.reuse, -R35 ;  /* 0x0000000d00237223 */ /* 0x080fe20000010823 */
[--C-:B------:R-:W-:Y:S02]  /*40f0*/  HADD2.F32 R0, -RZ, R12.reuse.H0_H0 ;  /* 0x2000000cff007230 */ /* 0x100fe40000004100 */
[----:B------:R-:W-:Y:S01]  /*4100*/  FFMA.FTZ R4, R2, R13, R31 ;  /* 0x0000000d02047223 */ /* 0x000fe2000001001f */
[----:B------:R-:W-:Y:S02]  /*4110*/  HADD2.F32 R2, -RZ, R7.H0_H0 ;  /* 0x20000007ff027230 */ /* 0x000fe40000004100 */
[----:B------:R-:W-:Y:S01]  /*4120*/  FFMA.FTZ R49, R5, R15, R34 ;  /* 0x0000000f05317223 */ /* 0x000fe20000010022 */
[----:B------:R-:W-:-:S02]  /*4130*/  HADD2.F32 R12, -RZ, R12.H1_H1 ;  /* 0x3000000cff0c7230 */ /* 0x000fc40000004100 */
[----:B------:R-:W-:Y:S01]  /*4140*/  HADD2.F32 R7, -RZ, R7.H1_H1 ;  /* 0x30000007ff077230 */ /* 0x000fe20000004100 */
[----:B------:R-:W-:Y:S01]  /*4150*/  F2FP.SATFINITE.E4M3.F32.PACK_AB_MERGE_C R35, R4, R35, RZ ;  /* 0x000000230423723e */ /* 0x000fe200048070ff */
[----:B------:R-:W-:Y:S02]  /*4160*/  HADD2.F32 R6, -RZ, R6.H0_H0 ;  /* 0x20000006ff067230 */ /* 0x000fe40000004100 */
[----:B------:R-:W-:Y:S01]  /*4170*/  FMUL.FTZ R13, R12, R29 ;  /* 0x0000001d0c0d7220 */ /* 0x000fe20000410000 */
[----:B------:R-:W-:Y:S02]  /*4180*/  HADD2.F32 R5, -RZ, R26.H0_H0 ;  /* 0x2000001aff057230 */ /* 0x000fe40000004100 */
[-C--:B------:R-:W-:Y:S01]  /*4190*/  FMUL.FTZ R15, R7, R27.reuse ;  /* 0x0000001b070f7220 */ /* 0x080fe20000410000 */
[----:B------:R-:W-:Y:S01]  /*41a0*/  FMUL.FTZ R26, R2, R27 ;  /* 0x0000001b021a7220 */ /* 0x000fe20000410000 */
[----:B------:R-:W-:Y:S01]  /*41b0*/  FMUL.FTZ R29, R0, R29 ;  /* 0x0000001d001d7220 */ /* 0x000fe20000410000 */
[----:B------:R-:W-:Y:S01]  /*41c0*/  F2FP.SATFINITE.E4M3.F32.PACK_AB_MERGE_C R32, R49, R32, RZ ;  /* 0x000000203120723e */ /* 0x000fe200048070ff */
        /* <DEDUP_REMOVED lines=8> */
.L_x_1761:
[----:B------:R-:W-:Y:S05]  /*4250*/  BSYNC B2 ;  /* 0x0000000000027941 */ /* 0x000fea0003800000 */
.L_x_1760:
[----:B-1----:R0:W-:Y:S02]  /*4260*/  ST.E.128 desc[UR36][R10.64], R4 ;  /* 0x000000040a007985 */ /* 0x0021e4000c101d24 */
.L_x_1759:
[----:B------:R-:W-:Y:S05]  /*4270*/  BSYNC B1 ;  /* 0x0000000000017941 */ /* 0x000fea0003800000 */
.L_x_1758:
[----:B------:R-:W-:Y:S05]  /*4280*/  @P2 BRA `(.L_x_1757) ;  /* 0x0000002c00542947 */ /* 0x000fea0003800000 */
[----:B01----:R0:W1:Y:S01]  /*4290*/  LDS.128 R4, [R73+0x23000] ;  /* 0x0230000049047984 */ /* 0x0030620000000c00 */
[----:B------:R-:W-:Y:S01]  /*42a0*/  IADD3 R14, P3, R187, R14, RZ ;  /* 0x0000000ebb0e7210 */ /* 0x000fe20007f7e0ff */
[----:B------:R-:W-:Y:S03]  /*42b0*/  BSSY B1, `(.L_x_1762) ;  /* 0x000006a000017945 */ /* 0x000fe60003800000 */
[----:B------:R-:W-:Y:S02]  /*42c0*/  IADD3.X R15, R3, R194, RZ, P3, !PT ;  /* 0x000000c2030f7210 */ /* 0x000fe40001ffe4ff */
[----:B------:R-:W-:-:S13]  /*42d0*/  ISETP.GE.AND P3, PT, R191, R83, PT ;  /* 0x00000053bf00720c */ /* 0x000fda0003f66270 */
[----:B0-----:R-:W-:Y:S05]  /*42e0*/  @P3 BRA `(.L_x_1763) ;  /* 0x0000000400983947 */ /* 0x001fea0003800000 */
[----:B---34-:R-:W-:Y:S02]  /*42f0*/  SHF.R.U32.HI R2, RZ, 0x8, R25 ;  /* 0x00000008ff027819 */ /* 0x018fe40000011619 */
[--C-:B------:R-:W-:Y:S02]  /*4300*/  SHF.R.U32.HI R0, RZ, 0x8, R9.reuse ;  /* 0x00000008ff007819 */ /* 0x100fe40000011609 */
[----:B------:R-:W-:Y:S01]  /*4310*/  SHF.R.U32.HI R10, RZ, 0x10, R9 ;  /* 0x00000010ff0a7819 */ /* 0x000fe20000011609 */
[----:B------:R-:W-:Y:S01]  /*4320*/  IMAD.SHL.U32 R2, R2, 0x100, RZ ;  /* 0x0000010002027824 */ /* 0x000fe200078e00ff */
[----:B------:R-:W-:Y:S01]  /*4330*/  LOP3.LUT R3, R9, 0xff0000ff, RZ, 0xc0, !PT ;  /* 0xff0000ff09037812 */ /* 0x000fe200078ec0ff */
[----:B------:R-:W-:Y:S01]  /*4340*/  IMAD.SHL.U32 R0, R0, 0x100, RZ ;  /* 0x0000010000007824 */ /* 0x000fe200078e00ff */
[----:B------:R-:W-:Y:S02]  /*4350*/  SHF.R.U32.HI R8, RZ, 0x10, R25 ;  /* 0x00000010ff087819 */ /* 0x000fe40000011619 */
[----:B------:R-:W-:-:S02]  /*4360*/  LOP3.LUT R9, R25, 0xff0000ff, RZ, 0xc0, !PT ;  /* 0xff0000ff19097812 */ /* 0x000fc400078ec0ff */
[----:B------:R-:W-:Y:S01]  /*4370*/  LOP3.LUT R3, R3, 0xff00, R0, 0xf8, !PT ;  /* 0x0000ff0003037812 */ /* 0x000fe200078ef800 */
[----:B------:R-:W-:Y:S01]  /*4380*/  IMAD.U32 R8, R8, 0x10000, RZ ;  /* 0x0001000008087824 */ /* 0x000fe200078e00ff */
[----:B------:R-:W-:Y:S01]  /*4390*/  LOP3.LUT R11, R9, 0xff00, R2, 0xf8, !PT ;  /* 0x0000ff00090b7812 */ /* 0x000fe200078ef802 */
[----:B------:R-:W-:Y:S01]  /*43a0*/  IMAD.U32 R2, R10, 0x10000, RZ ;  /* 0x000100000a027824 */ /* 0x000fe200078e00ff */
[----:B------:R-:W-:Y:S02]  /*43b0*/  F2FP.F16.E4M3.UNPACK_B R9, R82.H1 ;  /* 0x00000052ff09723e */ /* 0x000fe400030006ff */
[-C--:B-1----:R-:W-:Y:S02]  /*43c0*/  F2FP.F16.E4M3.UNPACK_B R0, R5.reuse ;  /* 0x00000005ff00723e */ /* 0x082fe400020006ff */
        /* <DEDUP_REMOVED lines=18> */
[----:B------:R-:W-:Y:S01]  /*44f0*/  FMUL.FTZ R12, R5, R12 ;  /* 0x0000000c050c7220 */ /* 0x000fe20000410000 */
[----:B------:R-:W-:-:S02]  /*4500*/  HADD2.F32 R11, -RZ, R82.H1_H1 ;  /* 0x30000052ff0b7230 */ /* 0x000fc40000004100 */
[----:B------:R-:W-:Y:S01]  /*4510*/  FFMA.FTZ R28, R5, R8, -R0 ;  /* 0x00000008051c7223 */ /* 0x000fe20000010800 */
[----:B------:R-:W-:Y:S01]  /*4520*/  F2FP.F16.E4M3.UNPACK_B R0, R4.H1 ;  /* 0x00000004ff00723e */ /* 0x000fe200030006ff */
[----:B------:R-:W-:Y:S01]  /*4530*/  FFMA.FTZ R29, R3, R8, R12 ;  /* 0x00000008031d7223 */ /* 0x000fe2000001000c */
[----:B------:R-:W-:Y:S01]  /*4540*/  F2FP.F16.E4M3.UNPACK_B R4, R4 ;  /* 0x00000004ff04723e */ /* 0x000fe200020006ff */
[----:B------:R-:W-:Y:S01]  /*4550*/  HADD2.F32 R9, -RZ, R82.H0_H0 ;  /* 0x20000052ff097230 */ /* 0x000fe20000004100 */
[----:B------:R-:W-:Y:S01]  /*4560*/  F2FP.F16.E4M3.UNPACK_B R38, R38 ;  /* 0x00000026ff26723e */ /* 0x000fe200020006ff */
[--C-:B------:R-:W-:Y:S01]  /*4570*/  HADD2.F32 R2, -RZ, R0.reuse.H0_H0 ;  /* 0x20000000ff027230 */ /* 0x100fe20000004100 */
[----:B------:R-:W-:Y:S01]  /*4580*/  F2FP.SATFINITE.E4M3.F32.PACK_AB_MERGE_C R32, R29, R28, RZ ;  /* 0x0000001c1d20723e */ /* 0x000fe200048070ff */
[----:B------:R-:W-:Y:S02]  /*4590*/  HADD2.F32 R3, -RZ, R0.H1_H1 ;  /* 0x30000000ff037230 */ /* 0x000fe40000004100 */
[----:B------:R-:W-:-:S02]  /*45a0*/  HADD2.F32 R0, -RZ, R4.H0_H0 ;  /* 0x20000004ff007230 */ /* 0x000fc40000004100 */
[-C--:B------:R-:W-:Y:S01]  /*45b0*/  FMUL.FTZ R24, R2, R11.reuse ;  /* 0x0000000b02187220 */ /* 0x080fe20000410000 */
[----:B------:R-:W-:Y:S02]  /*45c0*/  HADD2.F32 R4, -RZ, R4.H1_H1 ;  /* 0x30000004ff047230 */ /* 0x000fe40000004100 */
[C---:B------:R-:W-:Y:S01]  /*45d0*/  FMUL.FTZ R25, R3.reuse, R11 ;  /* 0x0000000b03197220 */ /* 0x040fe20000410000 */
[--C-:B------:R-:W-:Y:S02]  /*45e0*/  HADD2.F32 R8, -RZ, R38.reuse.H1_H1 ;  /* 0x30000026ff087230 */ /* 0x100fe40000004100 */
[----:B------:R-:W-:Y:S02]  /*45f0*/  HADD2.F32 R5, -RZ, R38.H0_H0 ;  /* 0x20000026ff057230 */ /* 0x000fe40000004100 */
[-C--:B------:R-:W-:Y:S01]  /*4600*/  FMUL.FTZ R11, R4, R9.reuse ;  /* 0x00000009040b7220 */ /* 0x080fe20000410000 */
[----:B------:R-:W-:Y:S01]  /*4610*/  FMUL.FTZ R9, R0, R9 ;  /* 0x0000000900097220 */ /* 0x000fe20000410000 */
[-C--:B------:R-:W-:Y:S01]  /*4620*/  FFMA.FTZ R12, R2, R8.reuse, -R25 ;  /* 0x00000008020c7223 */ /* 0x080fe20000010819 */
[----:B------:R-:W-:Y:S01]  /*4630*/  FFMA.FTZ R3, R3, R8, R24 ;  /* 0x0000000803037223 */ /* 0x000fe20000010018 */
[----:B------:R-:W-:Y:S01]  /*4640*/  F2FP.F16.E4M3.UNPACK_B R2, R7.H1 ;  /* 0x00000007ff02723e */ /* 0x000fe200030006ff */
[----:B------:R-:W-:Y:S01]  /*4650*/  FFMA.FTZ R25, R4, R5, R9 ;  /* 0x0000000504197223 */ /* 0x000fe20000010009 */
[----:B------:R-:W-:Y:S01]  /*4660*/  F2FP.F16.E4M3.UNPACK_B R9, R13.H1 ;  /* 0x0000000dff09723e */ /* 0x000fe200030006ff */
[----:B------:R-:W-:Y:S01]  /*4670*/  FFMA.FTZ R24, R0, R5, -R11 ;  /* 0x0000000500187223 */ /* 0x000fe2000001080b */
        /* <DEDUP_REMOVED lines=18> */
[----:B------:R-:W-:Y:S01]  /*47a0*/  FMUL.FTZ R11, R0, R11 ;  /* 0x0000000b000b7220 */ /* 0x000fe20000410000 */
[----:B------:R-:W-:Y:S01]  /*47b0*/  F2FP.F16.E4M3.UNPACK_B R6, R6 ;  /* 0x00000006ff06723e */ /* 0x000fe200020006ff */
[----:B------:R-:W-:Y:S01]  /*47c0*/  FFMA.FTZ R31, R4, R8, R31 ;  /* 0x00000008041f7223 */ /* 0x000fe2000001001f */
[-C--:B------:R-:W-:Y:S01]  /*47d0*/  FFMA.FTZ R29, R0, R3.reuse, -R29 ;  /* 0x00000003001d7223 */ /* 0x080fe2000001081d */
[----:B------:R-:W-:Y:S01]  /*47e0*/  FFMA.FTZ R4, R2, R3, R11 ;  /* 0x0000000302047223 */ /* 0x000fe2000001000b */
[----:B------:R-:W-:-:S02]  /*47f0*/  HADD2.F32 R2, -RZ, R7.H0_H0 ;  /* 0x20000007ff027230 */ /* 0x000fc40000004100 */
[----:B------:R-:W-:Y:S01]  /*4800*/  HADD2.F32 R7, -RZ, R7.H1_H1 ;  /* 0x30000007ff077230 */ /* 0x000fe20000004100 */
[----:B------:R-:W-:Y:S01]  /*4810*/  F2FP.SATFINITE.E4M3.F32.PACK_AB_MERGE_C R28, R31, R28, RZ ;  /* 0x0000001c1f1c723e */ /* 0x000fe200048070ff */
[----:B------:R-:W-:Y:S01]  /*4820*/  HADD2.F32 R9, -RZ, R9.H0_H0 ;  /* 0x20000009ff097230 */ /* 0x000fe20000004100 */
[----:B------:R-:W-:Y:S01]  /*4830*/  F2FP.SATFINITE.E4M3.F32.PACK_AB_MERGE_C R29, R4, R29, RZ ;  /* 0x0000001d041d723e */ /* 0x000fe200048070ff */
[--C-:B------:R-:W-:Y:S01]  /*4840*/  HADD2.F32 R0, -RZ, R6.reuse.H0_H0 ;  /* 0x20000006ff007230 */ /* 0x100fe20000004100 */
[----:B------:R-:W-:Y:S01]  /*4850*/  F2FP.SATFINITE.E4M3.F32.PACK_AB_MERGE_C R4, R25, R24, R30 ;  /* 0x000000181904723e */ /* 0x000fe2000480701e */
[----:B------:R-:W-:Y:S02]  /*4860*/  HADD2.F32 R6, -RZ, R6.H1_H1 ;  /* 0x30000006ff067230 */ /* 0x000fe40000004100 */
[-C--:B------:R-:W-:Y:S01]  /*4870*/  FMUL.FTZ R11, R7, R9.reuse ;  /* 0x00000009070b7220 */ /* 0x080fe20000410000 */
[----:B------:R-:W-:Y:S02]  /*4880*/  HADD2.F32 R13, -RZ, R13.H0_H0 ;  /* 0x2000000dff0d7230 */ /* 0x000fe40000004100 */
[----:B------:R-:W-:Y:S01]  /*4890*/  FMUL.FTZ R8, R2, R9 ;  /* 0x0000000902087220 */ /* 0x000fe20000410000 */
[----:B------:R-:W-:-:S02]  /*48a0*/  HADD2.F32 R5, -RZ, R5.H0_H0 ;  /* 0x20000005ff057230 */ /* 0x000fc40000004100 */
[----:B------:R-:W-:Y:S02]  /*48b0*/  HADD2.F32 R3, -RZ, R10.H0_H0 ;  /* 0x2000000aff037230 */ /* 0x000fe40000004100 */
[-C--:B------:R-:W-:Y:S01]  /*48c0*/  FMUL.FTZ R9, R6, R13.reuse ;  /* 0x0000000d06097220 */ /* 0x080fe20000410000 */
[----:B------:R-:W-:Y:S01]  /*48d0*/  FMUL.FTZ R13, R0, R13 ;  /* 0x0000000d000d7220 */ /* 0x000fe20000410000 */
[-C--:B------:R-:W-:Y:S01]  /*48e0*/  FFMA.FTZ R11, R2, R5.reuse, -R11 ;  /* 0x00000005020b7223 */ /* 0x080fe2000001080b */
[----:B------:R-:W-:Y:S01]  /*48f0*/  FFMA.FTZ R8, R7, R5, R8 ;  /* 0x0000000507087223 */ /* 0x000fe20000010008 */
[-C--:B------:R-:W-:Y:S01]  /*4900*/  FFMA.FTZ R9, R0, R3.reuse, -R9 ;  /* 0x0000000300097223 */ /* 0x080fe20000010809 */
[----:B------:R-:W-:Y:S01]  /*4910*/  FFMA.FTZ R6, R6, R3, R13 ;  /* 0x0000000306067223 */ /* 0x000fe2000001000d */
[----:B------:R-:W-:Y:S02]  /*4920*/  F2FP.SATFINITE.E4M3.F32.PACK_AB_MERGE_C R5, R27, R26, R32 ;  /* 0x0000001a1b05723e */ /* 0x000fe40004807020 */
[----:B------:R-:W-:-:S02]  /*4930*/  F2FP.SATFINITE.E4M3.F32.PACK_AB_MERGE_C R7, R8, R11, R28 ;  /* 0x0000000b0807723e */ /* 0x000fc4000480701c */
[----:B------:R-:W-:-:S07]  /*4940*/  F2FP.SATFINITE.E4M3.F32.PACK_AB_MERGE_C R6, R6, R9, R29 ;  /* 0x000000090606723e */ /* 0x000fce000480701d */
.L_x_1763:
[----:B------:R-:W-:Y:S05]  /*4950*/  BSYNC B1 ;  /* 0x0000000000017941 */ /* 0x000fea0003800000 */
.L_x_1762:
[----:B-1----:R0:W-:Y:S01]  /*4960*/  ST.E.128 desc[UR36][R14.64], R4 ;  /* 0x000000040e007985 */ /* 0x0021e2000c101d24 */
[----:B------:R-:W-:Y:S05]  /*4970*/  BRA `(.L_x_1757) ;  /* 0x0000002400987947 */ /* 0x000fea0003800000 */
.L_x_1739:
[----:B------:R-:W-:Y:S02]  /*4980*/  ISETP.GE.AND P3, PT, R227, R80, PT ;  /* 0x00000050e300720c */ /* 0x000fe40003f66270 */
[----:B------:R-:W-:Y:S02]  /*4990*/  CS2R R26, SRZ ;  /* 0x00000000001a7805 */ /* 0x000fe4000001ff00 */
[----:B------:R-:W-:Y:S02]  /*49a0*/  CS2R R24, SRZ ;  /* 0x0000000000187805 */ /* 0x000fe4000001ff00 */
[----:B------:R-:W-:-:S13]  /*49b0*/  ISETP.GE.OR P3, PT, R16, R83, P3 ;  /* 0x000000531000720c */ /* 0x000fda0001f66670 */
[----:B------:R-:W-:Y:S01]  /*49c0*/  @!P3 IADD3 R29, P4, P5, R40, R6, R63 ;  /* 0x00000006281db210 */ /* 0x000fe20007d9e03f */
[----:B------:R-:W0:Y:S03]  /*49d0*/  @!P3 LDC.64 R8, c[0x0][0x3e8] ;  /* 0x0000fa00ff08bb82 */ /* 0x000e260000000a00 */
[----:B------:R-:W-:Y:S02]  /*49e0*/  @!P3 IADD3.X R30, R54, R14, R65, P4, P5 ;  /* 0x0000000e361eb210 */ /* 0x000fe400027ea441 */
[----:B------:R-:W-:-:S03]  /*49f0*/  ISETP.GE.AND P4, PT, R189, R80, PT ;  /* 0x00000050bd00720c */ /* 0x000fc60003f86270 */
[----:B------:R-:W1:Y:S01]  /*4a00*/  @!P3 LDC.64 R10, c[0x0][0x400] ;  /* 0x00010000ff0abb82 */ /* 0x000e620000000a00 */
[----:B------:R-:W-:-:S13]  /*4a10*/  ISETP.GE.OR P4, PT, R16, R83, P4 ;  /* 0x000000531000720c */ /* 0x000fda0002786670 */
[----:B------:R-:W2:Y:S02]  /*4a20*/  @!P4 LDC.64 R12, c[0x0][0x3e8] ;  /* 0x0000fa00ff0ccb82 */ /* 0x000ea40000000a00 */
[----:B--2---:R-:W-:Y:S02]  /*4a30*/  @!P4 IADD3 R12, P5, P6, R40, R12, R6 ;  /* 0x0000000c280cc210 */ /* 0x004fe40007ebe006 */
[----:B------:R-:W-:Y:S02]  /*4a40*/  CS2R R6, SRZ ;  /* 0x0000000000067805 */ /* 0x000fe4000001ff00 */
[----:B------:R-:W-:Y:S02]  /*4a50*/  @!P4 IADD3.X R13, R54, R13, R14, P5, P6 ;  /* 0x0000000d360dc210 */ /* 0x000fe40002fec40e */
[----:B------:R-:W2:Y:S02]  /*4a60*/  @!P4 LDC.64 R14, c[0x0][0x400] ;  /* 0x00010000ff0ecb82 */ /* 0x000ea40000000a00 */
[----:B--2---:R-:W-:-:S04]  /*4a70*/  @!P4 IADD3 R14, P5, P6, R20, R14, R4 ;  /* 0x0000000e140ec210 */ /* 0x004fc80007ebe004 */
[----:B------:R-:W-:Y:S02]  /*4a80*/  @!P4 IADD3.X R15, R52, R15, R81, P5, P6 ;  /* 0x0000000f340fc210 */ /* 0x000fe40002fec451 */
[----:B------:R-:W-:Y:S02]  /*4a90*/  @!P3 IADD3 R3, P5, P6, R20, R4, R61 ;  /* 0x000000041403b210 */ /* 0x000fe40007ebe03d */
[----:B------:R-:W-:Y:S01]  /*4aa0*/  CS2R R4, SRZ ;  /* 0x0000000000047805 */ /* 0x000fe2000001ff00 */
[----:B------:R-:W2:Y:S01]  /*4ab0*/  @!P4 LDG.E.128 R24, desc[UR36][R14.64] ;  /* 0x000000240e18c981 */ /* 0x000ea2000c1e1d00 */
[----:B------:R-:W-:-:S04]  /*4ac0*/  @!P3 IADD3.X R28, R52, R81, R62, P5, P6 ;  /* 0x00000051341cb210 */ /* 0x000fc80002fec43e */
[----:B------:R-:W3:Y:S01]  /*4ad0*/  @!P4 LDG.E.128 R4, desc[UR36][R12.64] ;  /* 0x000000240c04c981 */ /* 0x000ee2000c1e1d00 */
[----:B0-----:R-:W-:-:S05]  /*4ae0*/  @!P3 IADD3 R8, P4, R29, R8, RZ ;  /* 0x000000081d08b210 */ /* 0x001fca0007f9e0ff */
[----:B------:R-:W-:Y:S01]  /*4af0*/  @!P3 IMAD.X R9, R30, 0x1, R9, P4 ;  /* 0x000000011e09b824 */ /* 0x000fe200020e0609 */
[----:B-1----:R-:W-:Y:S02]  /*4b00*/  @!P3 IADD3 R10, P4, R3, R10, RZ ;  /* 0x0000000a030ab210 */ /* 0x002fe40007f9e0ff */
[----:B------:R-:W-:Y:S02]  /*4b10*/  CS2R R30, SRZ ;  /* 0x00000000001e7805 */ /* 0x000fe4000001ff00 */
[----:B------:R-:W-:Y:S02]  /*4b20*/  CS2R R34, SRZ ;  /* 0x0000000000227805 */ /* 0x000fe4000001ff00 */
[----:B------:R-:W-:Y:S01]  /*4b30*/  CS2R R32, SRZ ;  /* 0x0000000000207805 */ /* 0x000fe2000001ff00 */
[----:B------:R-:W-:Y:S01]  /*4b40*/  @!P3 IMAD.X R11, R28, 0x1, R11, P4 ;  /* 0x000000011c0bb824 */ /* 0x000fe200020e060b */
[----:B------:R-:W-:-:S04]  /*4b50*/  CS2R R28, SRZ ;  /* 0x00000000001c7805 */ /* 0x000fc8000001ff00 */
[----:B------:R-:W4:Y:S04]  /*4b60*/  @!P3 LDG.E.128 R32, desc[UR36][R10.64] ;  /* 0x000000240a20b981 */ /* 0x000f28000c1e1d00 */
[----:B------:R-:W5:Y:S01]  /*4b70*/  @!P3 LDG.E.128 R28, desc[UR36][R8.64] ;  /* 0x00000024081cb981 */ /* 0x000f62000c1e1d00 */
[----:B------:R-:W-:-:S06]  /*4b80*/  UISETP.NE.AND UP0, UPT, UR61, 0x3, UPT ;  /* 0x000000033d00788c */ /* 0x000fcc000bf05270 */
[----:B------:R-:W-:Y:S02]  /*4b90*/  PLOP3.LUT P5, PT, PT, PT, UP0, 0x80, 0x0 ;  /* 0x000000000000781c */ /* 0x000fe40003faf008 */
[----:B------:R-:W-:Y:S01]  /*4ba0*/  ISETP.GE.AND P3, PT, R16, R83, PT ;  /* 0x000000531000720c */ /* 0x000fe20003f66270 */
[----:B--2---:R-:W-:Y:S01]  /*4bb0*/  IMAD.MOV.U32 R90, RZ, RZ, R26 ;  /* 0x000000ffff5a7224 */ /* 0x004fe200078e001a */
[----:B------:R-:W-:Y:S01]  /*4bc0*/  MOV R100, R24 ;  /* 0x0000001800647202 */ /* 0x000fe20000000f00 */
[----:B---3--:R-:W-:Y:S02]  /*4bd0*/  IMAD.MOV.U32 R88, RZ, RZ, R6 ;  /* 0x000000ffff587224 */ /* 0x008fe400078e0006 */
[----:B------:R-:W-:Y:S02]  /*4be0*/  IMAD.MOV.U32 R99, RZ, RZ, R4 ;  /* 0x000000ffff637224 */ /* 0x000fe400078e0004 */
[----:B----4-:R-:W-:Y:S02]  /*4bf0*/  IMAD.MOV.U32 R84, RZ, RZ, R34 ;  /* 0x000000ffff547224 */ /* 0x010fe400078e0022 */
[----:B------:R-:W-:-:S02]  /*4c00*/  IMAD.MOV.U32 R85, RZ, RZ, R32 ;  /* 0x000000ffff557224 */ /* 0x000fc400078e0020 */
[----:B-----5:R-:W-:Y:S02]  /*4c10*/  IMAD.MOV.U32 R82, RZ, RZ, R30 ;  /* 0x000000ffff527224 */ /* 0x020fe400078e001e */
[----:B------:R-:W-:Y:S01]  /*4c20*/  IMAD.MOV.U32 R83, RZ, RZ, R28 ;  /* 0x000000ffff537224 */ /* 0x000fe200078e001c */
[----:B------:R-:W-:Y:S06]  /*4c30*/  @!P5 BRA `(.L_x_1764) ;  /* 0x000000000004d947 */ /* 0x000fec0003800000 */
[----:B------:R-:W-:Y:S01]  /*4c40*/  BPT.TRAP 0x1 ;  /* 0x000000040000795c */ /* 0x000fe20000300000 */
.L_x_1764:
[----:B------:R-:W-:Y:S01]  /*4c50*/  IMAD R72, R186, 0x8, R184 ;  /* 0x00000008ba487824 */ /* 0x000fe200078e02b8 */
[----:B------:R-:W-:Y:S01]  /*4c60*/  SHF.L.U32 R81, R195, 0x1f, RZ ;  /* 0x0000001fc3517819 */ /* 0x000fe200000006ff */
[----:B------:R-:W0:Y:S01]  /*4c70*/  LDC R87, c[0x0][0x2f4] ;  /* 0x0000bd00ff577b82 */ /* 0x000e220000000800 */
[----:B------:R-:W-:Y:S02]  /*4c80*/  BSSY B1, `(.L_x_1765) ;  /* 0x0000003000017945 */ /* 0x000fe40003800000 */
[----:B------:R-:W1:Y:S02]  /*4c90*/  SYNCS.PHASECHK.TRANS64.TRYWAIT P4, [R72+URZ+0x28490], R81 ;  /* 0x02849051480075a7 */ /* 0x000e64000808017f */
[----:B-1----:R-:W-:Y:S05]  /*4ca0*/  @!P4 BRA `(.L_x_1766) ;  /* 0x00000218006cc947 */ /* 0x002fea0003800000 */
.L_x_2124:
[----:B------:R-:W-:Y:S05]  /*4cb0*/  BSYNC B1 ;  /* 0x0000000000017941 */ /* 0x000fea0003800000 */
.L_x_1765:
[----:B------:R-:W-:Y:S01]  /*4cc0*/  UMOV UR4, 0xffffffff ;  /* 0xffffffff00047882 */ /* 0x000fe20000000000 */
[----:B0-----:R-:W-:Y:S02]  /*4cd0*/  IMAD.IADD R89, R87, 0x1, -R56 ;  /* 0x0000000157597824 */ /* 0x001fe400078e0a38 */
[----:B------:R-:W-:Y:S05]  /*4ce0*/  BRA.DIV UR4, `(.L_x_1767) ;  /* 0x0000021a04707947 */ /* 0x000fea000b800000 */
[----:B------:R0:W2:Y:S04]  /*4cf0*/  SHFL.IDX PT, R3, R2, RZ, 0x181f ;  /* 0x00181fff02037589 */ /* 0x0000a800000e0000 */
[----:B------:R0:W3:Y:S02]  /*4d00*/  SHFL.IDX PT, R38, R0, RZ, 0x181f ;  /* 0x00181fff00267589 */ /* 0x0000e400000e0000 */
.L_x_2128:
[----:B------:R-:W-:Y:S01]  /*4d10*/  ISETP.GE.OR P4, PT, R189, R80, P1 ;  /* 0x00000050bd00720c */ /* 0x000fe20000f86670 */
[----:B------:R-:W-:-:S12]  /*4d20*/  BSSY B1, `(.L_x_1768) ;  /* 0x00000ed000017945 */ /* 0x000fd80003800000 */
[----:B------:R-:W-:Y:S05]  /*4d30*/  @P4 BRA `(.L_x_1769) ;  /* 0x0000000c00ac4947 */ /* 0x000fea0003800000 */
[----:B------:R-:W-:Y:S01]  /*4d40*/  SEL R8, R56, R89, !P0 ;  /* 0x0000005938087207 */ /* 0x000fe20004000000 */
[----:B------:R-:W-:Y:S01]  /*4d50*/  BSSY B2, `(.L_x_1770) ;  /* 0x00000e4000027945 */ /* 0x000fe20003800000 */
[----:B------:R-:W-:Y:S02]  /*4d60*/  SHF.R.U32.HI R10, RZ, 0x3, R206 ;  /* 0x00000003ff0a7819 */ /* 0x000fe400000116ce */
[----:B------:R-:W-:Y:S02]  /*4d70*/  SHF.R.S32.HI R9, RZ, 0x1f, R8 ;  /* 0x0000001fff097819 */ /* 0x000fe40000011408 */
[----:B---3--:R-:W-:Y:S02]  /*4d80*/  IADD3 R48, P4, R53, R38, RZ ;  /* 0x0000002635307210 */ /* 0x008fe40007f9e0ff */
[----:B------:R-:W-:-:S03]  /*4d90*/  LEA.HI R9, R9, R8, RZ, 0x5 ;  /* 0x0000000809097211 */ /* 0x000fc600078f28ff */
[----:B--2---:R-:W-:Y:S01]  /*4da0*/  IMAD.X R49, R3, 0x1, R47, P4 ;  /* 0x0000000103317824 */ /* 0x004fe200020e062f */
        /* <DEDUP_REMOVED lines=8> */
[----:B------:R-:W-:Y:S02]  /*4e30*/  IADD3 R11, R8, R9, R210 ;  /* 0x00000009080b7210 */ /* 0x000fe40007ffe0d2 */
[----:B------:R-:W-:-:S03]  /*4e40*/  LEA R9, R186, R69, 0xe ;  /* 0x00000045ba097211 */ /* 0x000fc600078e70ff */
[----:B------:R-:W-:Y:S02]  /*4e50*/  IMAD R11, R186, 0x4000, R11 ;  /* 0x00004000ba0b7824 */ /* 0x000fe400078e020b */
[C---:B------:R-:W-:Y:S02]  /*4e60*/  IMAD.IADD R9, R184.reuse, 0x1, R9 ;  /* 0x00000001b8097824 */ /* 0x040fe400078e0209 */
[----:B------:R-:W-:-:S04]  /*4e70*/  IMAD.IADD R12, R184, 0x1, R11 ;  /* 0x00000001b80c7824 */ /* 0x000fc800078e020b */
[----:B------:R-:W2:Y:S04]  /*4e80*/  LDS.128 R8, [R9+0x20000] ;  /* 0x0200000009087984 */ /* 0x000ea80000000c00 */
[----:B------:R-:W3:Y:S01]  /*4e90*/  LDS.128 R12, [R12+0x20000] ;  /* 0x020000000c0c7984 */ /* 0x000ee20000000c00 */
[----:B------:R-:W-:Y:S05]  /*4ea0*/  @P3 BRA `(.L_x_1771) ;  /* 0x0000000c00383947 */ /* 0x000fea0003800000 */
[--C-:B------:R-:W-:Y:S02]  /*4eb0*/  SHF.R.U32.HI R98, RZ, 0x8, R5.reuse ;  /* 0x00000008ff627819 */ /* 0x100fe40000011605 */
[----:B------:R-:W-:Y:S02]  /*4ec0*/  LOP3.LUT R4, R5, 0xff0000ff, RZ, 0xc0, !PT ;  /* 0xff0000ff05047812 */ /* 0x000fe400078ec0ff */
[----:B------:R-:W-:Y:S01]  /*4ed0*/  SHF.R.U32.HI R95, RZ, 0x10, R5 ;  /* 0x00000010ff5f7819 */ /* 0x000fe20000011605 */
[----:B------:R-:W-:Y:S01]  /*4ee0*/  IMAD.SHL.U32 R5, R98, 0x100, RZ ;  /* 0x0000010062057824 */ /* 0x000fe200078e00ff */
[----:B------:R-:W-:Y:S02]  /*4ef0*/  SHF.R.U32.HI R91, RZ, 0x8, R27 ;  /* 0x00000008ff5b7819 */ /* 0x000fe4000001161b */
[----:B------:R-:W-:Y:S02]  /*4f00*/  SHF.R.U32.HI R94, RZ, 0x8, R7 ;  /* 0x00000008ff5e7819 */ /* 0x000fe40000011607 */
[----:B------:R-:W-:Y:S01]  /*4f10*/  SHF.R.U32.HI R93, RZ, 0x8, R25 ;  /* 0x00000008ff5d7819 */ /* 0x000fe20000011619 */
[----:B------:R-:W-:Y:S01]  /*4f20*/  IMAD.SHL.U32 R91, R91, 0x100, RZ ;  /* 0x000001005b5b7824 */ /* 0x000fe200078e00ff */
[----:B------:R-:W-:-:S02]  /*4f30*/  LOP3.LUT R6, R7, 0xff0000ff, RZ, 0xc0, !PT ;  /* 0xff0000ff07067812 */ /* 0x000fc400078ec0ff */
[----:B------:R-:W-:Y:S01]  /*4f40*/  SHF.R.U32.HI R97, RZ, 0x10, R7 ;  /* 0x00000010ff617819 */ /* 0x000fe20000011607 */
[----:B------:R-:W-:Y:S01]  /*4f50*/  IMAD.SHL.U32 R7, R94, 0x100, RZ ;  /* 0x000001005e077824 */ /* 0x000fe200078e00ff */
[----:B------:R-:W-:Y:S02]  /*4f60*/  LOP3.LUT R24, R25, 0xff0000ff, RZ, 0xc0, !PT ;  /* 0xff0000ff19187812 */ /* 0x000fe400078ec0ff */
[----:B------:R-:W-:Y:S01]  /*4f70*/  SHF.R.U32.HI R92, RZ, 0x10, R25 ;  /* 0x00000010ff5c7819 */ /* 0x000fe20000011619 */
[----:B---3--:R-:W-:Y:S01]  /*4f80*/  IMAD.MOV.U32 R25, RZ, RZ, R12 ;  /* 0x000000ffff197224 */ /* 0x008fe200078e000c */
[----:B------:R-:W-:Y:S02]  /*4f90*/  LOP3.LUT R26, R27, 0xff0000ff, RZ, 0xc0, !PT ;  /* 0xff0000ff1b1a7812 */ /* 0x000fe400078ec0ff */
[----:B------:R-:W-:Y:S01]  /*4fa0*/  LOP3.LUT R4, R4, 0xff00, R5, 0xf8, !PT ;  /* 0x0000ff0004047812 */ /* 0x000fe200078ef805 */
[----:B------:R-:W-:Y:S01]  /*4fb0*/  IMAD.U32 R5, R95, 0x10000, RZ ;  /* 0x000100005f057824 */ /* 0x000fe200078e00ff */
[----:B------:R-:W-:Y:S01]  /*4fc0*/  SHF.R.U32.HI R96, RZ, 0x10, R27 ;  /* 0x00000010ff607819 */ /* 0x000fe2000001161b */
[----:B------:R-:W-:Y:S01]  /*4fd0*/  IMAD.SHL.U32 R27, R93, 0x100, RZ ;  /* 0x000001005d1b7824 */ /* 0x000fe200078e00ff */
[----:B------:R-:W-:-:S02]  /*4fe0*/  LOP3.LUT R95, R26, 0xff00, R91, 0xf8, !PT ;  /* 0x0000ff001a5f7812 */ /* 0x000fc400078ef85b */
[----:B------:R-:W-:Y:S01]  /*4ff0*/  F2FP.F16.E4M3.UNPACK_B R93, R100.H1 ;  /* 0x00000064ff5d723e */ /* 0x000fe200030006ff */
[----:B------:R-:W-:Y:S01]  /*5000*/  IMAD.U32 R96, R96, 0x10000, RZ ;  /* 0x0001000060607824 */ /* 0x000fe200078e00ff */
[----:B--2---:R-:W-:Y:S02]  /*5010*/  F2FP.F16.E4M3.UNPACK_B R12, R8.H1 ;  /* 0x00000008ff0c723e */ /* 0x004fe400030006ff */
[----:B------:R-:W-:Y:S02]  /*5020*/  LOP3.LUT R7, R6, 0xff00, R7, 0xf8, !PT ;  /* 0x0000ff0006077812 */ /* 0x000fe400078ef807 */
[----:B------:R-:W-:Y:S02]  /*5030*/  F2FP.F16.E4M3.UNPACK_B R26, R25.H1 ;  /* 0x00000019ff1a723e */ /* 0x000fe400030006ff */
[----:B------:R-:W-:Y:S01]  /*5040*/  LOP3.LUT R6, R4, 0xff0000, R5, 0xf8, !PT ;  /* 0x00ff000004067812 */ /* 0x000fe200078ef805 */
[----:B------:R-:W-:Y:S01]  /*5050*/  HADD2.F32 R5, -RZ, R93.H0_H0 ;  /* 0x2000005dff057230 */ /* 0x000fe20000004100 */
[----:B------:R-:W-:-:S02]  /*5060*/  SHF.L.U32 R4, R97, 0x10, RZ ;  /* 0x0000001061047819 */ /* 0x000fc400000006ff */
[----:B------:R-:W-:Y:S01]  /*5070*/  LOP3.LUT R94, R24, 0xff00, R27, 0xf8, !PT ;  /* 0x0000ff00185e7812 */ /* 0x000fe200078ef81b */
[----:B------:R-:W-:Y:S01]  /*5080*/  HADD2.F32 R24, -RZ, R12.H0_H0 ;  /* 0x2000000cff187230 */ /* 0x000fe20000004100 */
[----:B------:R-:W-:Y:S01]  /*5090*/  F2FP.F16.E4M3.UNPACK_B R91, R99.H1 ;  /* 0x00000063ff5b723e */ /* 0x000fe200030006ff */
[----:B------:R-:W-:Y:S01]  /*50a0*/  HADD2.F32 R27, -RZ, R26.H0_H0 ;  /* 0x2000001aff1b7230 */ /* 0x000fe20000004100 */
[----:B------:R-:W-:Y:S01]  /*50b0*/  LOP3.LUT R4, R7, 0xff0000, R4, 0xf8, !PT ;  /* 0x00ff000007047812 */ /* 0x000fe200078ef804 */
[----:B------:R-:W-:Y:S02]  /*50c0*/  IMAD.U32 R7, R92, 0x10000, RZ ;  /* 0x000100005c077824 */ /* 0x000fe400078e00ff */
[-C--:B------:R-:W-:Y:S01]  /*50d0*/  FMUL.FTZ R98, R24, R5.reuse ;  /* 0x0000000518627220 */ /* 0x080fe20000410000 */
[----:B------:R-:W-:Y:S02]  /*50e0*/  HADD2.F32 R92, -RZ, R91.H0_H0 ;  /* 0x2000005bff5c7230 */ /* 0x000fe40000004100 */
[----:B------:R-:W-:Y:S01]  /*50f0*/  FMUL.FTZ R97, R27, R5 ;  /* 0x000000051b617220 */ /* 0x000fe20000410000 */
[----:B------:R-:W-:-:S02]  /*5100*/  LOP3.LUT R5, R95, 0xff0000, R96, 0xf8, !PT ;  /* 0x00ff00005f057812 */ /* 0x000fc400078ef860 */
[----:B------:R-:W-:Y:S01]  /*5110*/  LOP3.LUT R7, R94, 0xff0000, R7, 0xf8, !PT ;  /* 0x00ff00005e077812 */ /* 0x000fe200078ef807 */
[-C--:B------:R-:W-:Y:S01]  /*5120*/  FFMA.FTZ R98, R27, R92.reuse, R98 ;  /* 0x0000005c1b627223 */ /* 0x080fe20000010062 */
[----:B------:R-:W-:Y:S01]  /*5130*/  FFMA.FTZ R96, R24, R92, -R97 ;  /* 0x0000005c18607223 */ /* 0x000fe20000010861 */
[----:B------:R-:W-:Y:S01]  /*5140*/  HADD2.F32 R94, -RZ, R93.H1_H1 ;  /* 0x3000005dff5e7230 */ /* 0x000fe20000004100 */
[----:B------:R-:W-:Y:S01]  /*5150*/  F2FP.F16.E4M3.UNPACK_B R93, R100 ;  /* 0x00000064ff5d723e */ /* 0x000fe200020006ff */
[----:B------:R-:W-:Y:S01]  /*5160*/  HADD2.F32 R27, -RZ, R26.H1_H1 ;  /* 0x3000001aff1b7230 */ /* 0x000fe20000004100 */
[----:B------:R-:W-:Y:S01]  /*5170*/  F2FP.F16.E4M3.UNPACK_B R25, R25 ;  /* 0x00000019ff19723e */ /* 0x000fe200020006ff */
[----:B------:R-:W-:Y:S01]  /*5180*/  HADD2.F32 R24, -RZ, R12.H1_H1 ;  /* 0x3000000cff187230 */ /* 0x000fe20000004100 */
[----:B------:R-:W-:Y:S01]  /*5190*/  F2FP.F16.E4M3.UNPACK_B R8, R8 ;  /* 0x00000008ff08723e */ /* 0x000fe200020006ff */
[----:B------:R-:W-:Y:S02]  /*51a0*/  HADD2.F32 R92, -RZ, R91.H1_H1 ;  /* 0x3000005bff5c7230 */ /* 0x000fe40000004100 */
        /* <DEDUP_REMOVED lines=42> */
[-C--:B------:R-:W-:Y:S01]  /*5450*/  FFMA.FTZ R107, R8, R27.reuse, -R103 ;  /* 0x0000001b086b7223 */ /* 0x080fe20000010867 */
[----:B------:R-:W-:Y:S02]  /*5460*/  HADD2.F32 R12, -RZ, R14.H0_H0 ;  /* 0x2000000eff0c7230 */ /* 0x000fe40000004100 */
[----:B------:R-:W-:Y:S01]  /*5470*/  FFMA.FTZ R109, R24, R27, R91 ;  /* 0x0000001b186d7223 */ /* 0x000fe2000001005b */
[----:B------:R-:W-:Y:S01]  /*5480*/  HADD2.F32 R93, -RZ, R90.H1_H1 ;  /* 0x3000005aff5d7230 */ /* 0x000fe20000004100 */
[----:B------:R-:W-:Y:S01]  /*5490*/  F2FP.F16.E4M3.UNPACK_B R88, R88 ;  /* 0x00000058ff58723e */ /* 0x000fe200020006ff */
[----:B------:R-:W-:Y:S01]  /*54a0*/  HADD2.F32 R8, -RZ, R10.H0_H0 ;  /* 0x2000000aff087230 */ /* 0x000fe20000004100 */
[-C--:B------:R-:W-:Y:S01]  /*54b0*/  F2FP.F16.E4M3.UNPACK_B R24, R9.reuse ;  /* 0x00000009ff18723e */ /* 0x080fe200020006ff */
[----:B------:R-:W-:Y:S01]  /*54c0*/  HADD2.F32 R14, -RZ, R14.H1_H1 ;  /* 0x3000000eff0e7230 */ /* 0x000fe20000004100 */
[----:B------:R-:W-:Y:S01]  /*54d0*/  F2FP.F16.E4M3.UNPACK_B R9, R9.H1 ;  /* 0x00000009ff09723e */ /* 0x000fe200030006ff */
[----:B------:R-:W-:Y:S01]  /*54e0*/  HADD2.F32 R91, -RZ, R90.H0_H0 ;  /* 0x2000005aff5b7230 */ /* 0x000fe20000004100 */
[----:B------:R-:W-:Y:S01]  /*54f0*/  F2FP.SATFINITE.E4M3.F32.PACK_AB_MERGE_C R100, R107, R100, RZ ;  /* 0x000000646b64723e */ /* 0x000fe200048070ff */
[----:B------:R-:W-:-:S02]  /*5500*/  HADD2.F32 R10, -RZ, R10.H1_H1 ;  /* 0x3000000aff0a7230 */ /* 0x000fc40000004100 */
[----:B------:R-:W-:Y:S01]  /*5510*/  FMUL.FTZ R105, R14, R93 ;  /* 0x0000005d0e697220 */ /* 0x000fe20000410000 */
[--C-:B------:R-:W-:Y:S02]  /*5520*/  HADD2.F32 R27, -RZ, R88.reuse.H1_H1 ;  /* 0x30000058ff1b7230 */ /* 0x100fe40000004100 */
[----:B------:R-:W-:Y:S01]  /*5530*/  FMUL.FTZ R103, R12, R91 ;  /* 0x0000005b0c677220 */ /* 0x000fe20000410000 */
[----:B------:R-:W-:Y:S02]  /*5540*/  HADD2.F32 R25, -RZ, R88.H0_H0 ;  /* 0x20000058ff197230 */ /* 0x000fe40000004100 */
[----:B------:R-:W-:Y:S01]  /*5550*/  FMUL.FTZ R93, R10, R93 ;  /* 0x0000005d0a5d7220 */ /* 0x000fe20000410000 */
[----:B------:R-:W-:Y:S01]  /*5560*/  FMUL.FTZ R91, R8, R91 ;  /* 0x0000005b085b7220 */ /* 0x000fe20000410000 */
[-C--:B------:R-:W-:Y:S01]  /*5570*/  FFMA.FTZ R10, R10, R27.reuse, -R105 ;  /* 0x0000001b0a0a7223 */ /* 0x080fe20000010869 */
[----:B------:R-:W-:Y:S01]  /*5580*/  F2FP.F16.E4M3.UNPACK_B R88, R6 ;  /* 0x00000006ff58723e */ /* 0x000fe200020006ff */
[----:B------:R-:W-:Y:S01]  /*5590*/  FFMA.FTZ R93, R14, R27, R93 ;  /* 0x0000001b0e5d7223 */ /* 0x000fe2000001005d */
[-C--:B------:R-:W-:Y:S01]  /*55a0*/  FFMA.FTZ R103, R8, R25.reuse, -R103 ;  /* 0x0000001908677223 */ /* 0x080fe20000010867 */
[----:B------:R-:W-:Y:S01]  /*55b0*/  FFMA.FTZ R90, R12, R25, R91 ;  /* 0x000000190c5a7223 */ /* 0x000fe2000001005b */
[----:B------:R-:W-:Y:S01]  /*55c0*/  F2FP.SATFINITE.E4M3.F32.PACK_AB_MERGE_C R14, R109, R26, RZ ;  /* 0x0000001a6d0e723e */ /* 0x000fe200048070ff */
[--C-:B------:R-:W-:Y:S01]  /*55d0*/  HADD2.F32 R25, -RZ, R24.reuse.H0_H0 ;  /* 0x20000018ff197230 */ /* 0x100fe20000004100 */
[----:B------:R-:W-:Y:S01]  /*55e0*/  F2FP.SATFINITE.E4M3.F32.PACK_AB_MERGE_C R8, R99, R96, RZ ;  /* 0x000000606308723e */ /* 0x000fe200048070ff */
[----:B------:R-:W-:Y:S01]  /*55f0*/  HADD2.F32 R24, -RZ, R24.H1_H1 ;  /* 0x30000018ff187230 */ /* 0x000fe20000004100 */
[----:B------:R-:W-:-:S02]  /*5600*/  F2FP.F16.E4M3.UNPACK_B R26, R13 ;  /* 0x0000000dff1a723e */ /* 0x000fc400020006ff */
[----:B------:R-:W-:Y:S02]  /*5610*/  F2FP.F16.E4M3.UNPACK_B R91, R7 ;  /* 0x00000007ff5b723e */ /* 0x000fe400020006ff */
[----:B------:R-:W-:Y:S01]  /*5620*/  F2FP.SATFINITE.E4M3.F32.PACK_AB_MERGE_C R8, R92, R97, R8 ;  /* 0x000000615c08723e */ /* 0x000fe20004807008 */
[----:B------:R-:W-:Y:S01]  /*5630*/  HADD2.F32 R27, -RZ, R26.H0_H0 ;  /* 0x2000001aff1b7230 */ /* 0x000fe20000004100 */
[----:B------:R-:W-:Y:S01]  /*5640*/  F2FP.SATFINITE.E4M3.F32.PACK_AB_MERGE_C R12, R101, R98, RZ ;  /* 0x00000062650c723e */ /* 0x000fe200048070ff */
[--C-:B------:R-:W-:Y:S01]  /*5650*/  HADD2.F32 R92, -RZ, R91.reuse.H0_H0 ;  /* 0x2000005bff5c7230 */ /* 0x100fe20000004100 */
[----:B------:R-:W-:Y:S01]  /*5660*/  F2FP.SATFINITE.E4M3.F32.PACK_AB_MERGE_C R14, R93, R90, R14 ;  /* 0x0000005a5d0e723e */ /* 0x000fe2000480700e */
[----:B------:R-:W-:Y:S01]  /*5670*/  HADD2.F32 R90, -RZ, R88.H0_H0 ;  /* 0x20000058ff5a7230 */ /* 0x000fe20000004100 */
[----:B------:R-:W-:Y:S01]  /*5680*/  F2FP.SATFINITE.E4M3.F32.PACK_AB_MERGE_C R12, R94, R95, R12 ;  /* 0x0000005f5e0c723e */ /* 0x000fe2000480700c */
[----:B------:R-:W-:Y:S02]  /*5690*/  HADD2.F32 R26, -RZ, R26.H1_H1 ;  /* 0x3000001aff1a7230 */ /* 0x000fe40000004100 */
[-C--:B------:R-:W-:Y:S01]  /*56a0*/  FMUL.FTZ R94, R27, R92.reuse ;  /* 0x0000005c1b5e7220 */ /* 0x080fe20000410000 */
[C---:B------:R-:W-:Y:S01]  /*56b0*/  FMUL.FTZ R92, R25.reuse, R92 ;  /* 0x0000005c195c7220 */ /* 0x040fe20000410000 */
[----:B------:R-:W-:Y:S01]  /*56c0*/  HADD2.F32 R91, -RZ, R91.H1_H1 ;  /* 0x3000005bff5b7230 */ /* 0x000fe20000004100 */
[----:B------:R-:W-:Y:S01]  /*56d0*/  F2FP.F16.E4M3.UNPACK_B R13, R13.H1 ;  /* 0x0000000dff0d723e */ /* 0x000fe200030006ff */
[-C--:B------:R-:W-:Y:S01]  /*56e0*/  FFMA.FTZ R94, R25, R90.reuse, -R94 ;  /* 0x0000005a195e7223 */ /* 0x080fe2000001085e */
[----:B------:R-:W-:Y:S01]  /*56f0*/  FFMA.FTZ R93, R27, R90, R92 ;  /* 0x0000005a1b5d7223 */ /* 0x000fe2000001005c */
[----:B------:R-:W-:-:S02]  /*5700*/  HADD2.F32 R25, -RZ, R88.H1_H1 ;  /* 0x30000058ff197230 */ /* 0x000fc40000004100 */
[-C--:B------:R-:W-:Y:S01]  /*5710*/  FMUL.FTZ R27, R26, R91.reuse ;  /* 0x0000005b1a1b7220 */ /* 0x080fe20000410000 */
[C---:B------:R-:W-:Y:S01]  /*5720*/  FMUL.FTZ R91, R24.reuse, R91 ;  /* 0x0000005b185b7220 */ /* 0x040fe20000410000 */
[----:B------:R-:W-:Y:S02]  /*5730*/  F2FP.F16.E4M3.UNPACK_B R6, R6.H1 ;  /* 0x00000006ff06723e */ /* 0x000fe400030006ff */
[----:B------:R-:W-:Y:S01]  /*5740*/  FFMA.FTZ R95, R24, R25, -R27 ;  /* 0x00000019185f7223 */ /* 0x000fe2000001081b */
[----:B------:R-:W-:Y:S01]  /*5750*/  F2FP.F16.E4M3.UNPACK_B R27, R7.H1 ;  /* 0x00000007ff1b723e */ /* 0x000fe200030006ff */
[----:B------:R-:W-:Y:S01]  /*5760*/  FFMA.FTZ R96, R26, R25, R91 ;  /* 0x000000191a607223 */ /* 0x000fe2000001005b */
[----:B------:R-:W-:Y:S01]  /*5770*/  HADD2.F32 R7, -RZ, R9.H0_H0 ;  /* 0x20000009ff077230 */ /* 0x000fe20000004100 */
[----:B------:R-:W-:Y:S01]  /*5780*/  F2FP.SATFINITE.E4M3.F32.PACK_AB_MERGE_C R10, R10, R103, R100 ;  /* 0x000000670a0a723e */ /* 0x000fe20004807064 */
[----:B------:R-:W-:Y:S02]  /*5790*/  HADD2.F32 R24, -RZ, R13.H0_H0 ;  /* 0x2000000dff187230 */ /* 0x000fe40000004100 */
[----:B------:R-:W-:-:S02]  /*57a0*/  HADD2.F32 R26, -RZ, R27.H0_H0 ;  /* 0x2000001bff1a7230 */ /* 0x000fc40000004100 */
[----:B------:R-:W-:Y:S02]  /*57b0*/  HADD2.F32 R13, -RZ, R13.H1_H1 ;  /* 0x3000000dff0d7230 */ /* 0x000fe40000004100 */
[----:B------:R-:W-:Y:S02]  /*57c0*/  HADD2.F32 R88, -RZ, R27.H1_H1 ;  /* 0x3000001bff587230 */ /* 0x000fe40000004100 */
[-C--:B------:R-:W-:Y:S01]  /*57d0*/  FMUL.FTZ R90, R24, R26.reuse ;  /* 0x0000001a185a7220 */ /* 0x080fe20000410000 */
[----:B------:R-:W-:Y:S02]  /*57e0*/  HADD2.F32 R9, -RZ, R9.H1_H1 ;  /* 0x30000009ff097230 */ /* 0x000fe40000004100 */
[----:B------:R-:W-:Y:S01]  /*57f0*/  FMUL.FTZ R27, R7, R26 ;  /* 0x0000001a071b7220 */ /* 0x000fe20000410000 */
[--C-:B------:R-:W-:Y:S02]  /*5800*/  HADD2.F32 R25, -RZ, R6.reuse.H0_H0 ;  /* 0x20000006ff197230 */ /* 0x100fe40000004100 */
[----:B------:R-:W-:-:S02]  /*5810*/  HADD2.F32 R26, -RZ, R6.H1_H1 ;  /* 0x30000006ff1a7230 */ /* 0x000fc40000004100 */
[-C--:B------:R-:W-:Y:S01]  /*5820*/  FMUL.FTZ R6, R13, R88.reuse ;  /* 0x000000580d067220 */ /* 0x080fe20000410000 */
[----:B------:R-:W-:Y:S01]  /*5830*/  FMUL.FTZ R88, R9, R88 ;  /* 0x0000005809587220 */ /* 0x000fe20000410000 */
[-C--:B------:R-:W-:Y:S01]  /*5840*/  FFMA.FTZ R98, R24, R25.reuse, R27 ;  /* 0x0000001918627223 */ /* 0x080fe2000001001b */
[----:B------:R-:W-:Y:S01]  /*5850*/  FFMA.FTZ R97, R7, R25, -R90 ;  /* 0x0000001907617223 */ /* 0x000fe2000001085a */
[-C--:B------:R-:W-:Y:S01]  /*5860*/  FFMA.FTZ R100, R9, R26.reuse, -R6 ;  /* 0x0000001a09647223 */ /* 0x080fe20000010806 */
[----:B------:R-:W-:Y:S01]  /*5870*/  F2FP.F16.E4M3.UNPACK_B R24, R15 ;  /* 0x0000000fff18723e */ /* 0x000fe200020006ff */
[----:B------:R-:W-:Y:S01]  /*5880*/  FFMA.FTZ R99, R13, R26, R88 ;  /* 0x0000001a0d637223 */ /* 0x000fe20000010058 */
[----:B------:R-:W-:Y:S02]  /*5890*/  F2FP.F16.E4M3.UNPACK_B R6, R11 ;  /* 0x0000000bff06723e */ /* 0x000fe400020006ff */
[----:B------:R-:W-:Y:S01]  /*58a0*/  F2FP.F16.E4M3.UNPACK_B R15, R15.H1 ;  /* 0x0000000fff0f723e */ /* 0x000fe200030006ff */
[----:B------:R-:W-:Y:S01]  /*58b0*/  HADD2.F32 R13, -RZ, R24.H0_H0 ;  /* 0x20000018ff0d7230 */ /* 0x000fe20000004100 */
[----:B------:R-:W-:Y:S01]  /*58c0*/  F2FP.F16.E4M3.UNPACK_B R90, R5.H1 ;  /* 0x00000005ff5a723e */ /* 0x000fe200030006ff */
[----:B------:R-:W-:Y:S01]  /*58d0*/  HADD2.F32 R7, -RZ, R6.H0_H0 ;  /* 0x20000006ff077230 */ /* 0x000fe20000004100 */
[----:B------:R-:W-:Y:S01]  /*58e0*/  F2FP.F16.E4M3.UNPACK_B R11, R11.H1 ;  /* 0x0000000bff0b723e */ /* 0x000fe200030006ff */
[----:B------:R-:W-:Y:S01]  /*58f0*/  HADD2.F32 R24, -RZ, R24.H1_H1 ;  /* 0x30000018ff187230 */ /* 0x000fe20000004100 */
[----:B------:R-:W-:Y:S01]  /*5900*/  F2FP.F16.E4M3.UNPACK_B R88, R5 ;  /* 0x00000005ff58723e */ /* 0x000fe200020006ff */
[----:B------:R-:W-:Y:S01]  /*5910*/  HADD2.F32 R91, -RZ, R90.H0_H0 ;  /* 0x2000005aff5b7230 */ /* 0x000fe20000004100 */
[-C--:B------:R-:W-:Y:S01]  /*5920*/  F2FP.F16.E4M3.UNPACK_B R5, R4.reuse ;  /* 0x00000004ff05723e */ /* 0x080fe200020006ff */
[----:B------:R-:W-:Y:S01]  /*5930*/  HADD2.F32 R9, -RZ, R11.H0_H0 ;  /* 0x2000000bff097230 */ /* 0x000fe20000004100 */
[----:B------:R-:W-:Y:S01]  /*5940*/  F2FP.F16.E4M3.UNPACK_B R25, R4.H1 ;  /* 0x00000004ff19723e */ /* 0x000fe200030006ff */
[----:B------:R-:W-:Y:S01]  /*5950*/  HADD2.F32 R4, -RZ, R15.H0_H0 ;  /* 0x2000000fff047230 */ /* 0x000fe20000004100 */
[----:B------:R-:W-:Y:S01]  /*5960*/  F2FP.SATFINITE.E4M3.F32.PACK_AB_MERGE_C R97, R100, R97, RZ ;  /* 0x000000616461723e */ /* 0x000fe200048070ff */
[----:B------:R-:W-:Y:S01]  /*5970*/  HADD2.F32 R92, -RZ, R88.H0_H0 ;  /* 0x20000058ff5c7230 */ /* 0x000fe20000004100 */
[----:B------:R-:W-:Y:S01]  /*5980*/  F2FP.SATFINITE.E4M3.F32.PACK_AB_MERGE_C R98, R99, R98, RZ ;  /* 0x000000626362723e */ /* 0x000fe200048070ff */
[----:B------:R-:W-:-:S02]  /*5990*/  HADD2.F32 R26, -RZ, R5.H0_H0 ;  /* 0x20000005ff1a7230 */ /* 0x000fc40000004100 */
[CC--:B------:R-:W-:Y:S01]  /*59a0*/  FMUL.FTZ R104, R4.reuse, R91.reuse ;  /* 0x0000005b04687220 */ /* 0x0c0fe20000410000 */
[----:B------:R-:W-:Y:S02]  /*59b0*/  HADD2.F32 R27, -RZ, R25.H0_H0 ;  /* 0x20000019ff1b7230 */ /* 0x000fe40000004100 */
[-C--:B------:R-:W-:Y:S01]  /*59c0*/  FMUL.FTZ R102, R13, R92.reuse ;  /* 0x0000005c0d667220 */ /* 0x080fe20000410000 */
[----:B------:R-:W-:Y:S01]  /*59d0*/  FMUL.FTZ R91, R9, R91 ;  /* 0x0000005b095b7220 */ /* 0x000fe20000410000 */
[C---:B------:R-:W-:Y:S01]  /*59e0*/  FMUL.FTZ R92, R7.reuse, R92 ;  /* 0x0000005c075c7220 */ /* 0x040fe20000410000 */
[----:B------:R-:W-:Y:S02]  /*59f0*/  HADD2.F32 R15, -RZ, R15.H1_H1 ;  /* 0x3000000fff0f7230 */ /* 0x000fe40000004100 */
[----:B------:R-:W-:Y:S01]  /*5a00*/  FFMA.FTZ R102, R7, R26, -R102 ;  /* 0x0000001a07667223 */ /* 0x000fe20000010866 */
[----:B------:R-:W-:Y:S02]  /*5a10*/  HADD2.F32 R90, -RZ, R90.H1_H1 ;  /* 0x3000005aff5a7230 */ /* 0x000fe40000004100 */
[----:B------:R-:W-:Y:S01]  /*5a20*/  FFMA.FTZ R91, R4, R27, R91 ;  /* 0x0000001b045b7223 */ /* 0x000fe2000001005b */
[----:B------:R-:W-:-:S02]  /*5a30*/  HADD2.F32 R11, -RZ, R11.H1_H1 ;  /* 0x3000000bff0b7230 */ /* 0x000fc40000004100 */
[----:B------:R-:W-:Y:S01]  /*5a40*/  FFMA.FTZ R92, R13, R26, R92 ;  /* 0x0000001a0d5c7223 */ /* 0x000fe2000001005c */
[----:B------:R-:W-:Y:S02]  /*5a50*/  HADD2.F32 R7, -RZ, R88.H1_H1 ;  /* 0x30000058ff077230 */ /* 0x000fe40000004100 */
[-C--:B------:R-:W-:Y:S01]  /*5a60*/  FMUL.FTZ R26, R15, R90.reuse ;  /* 0x0000005a0f1a7220 */ /* 0x080fe20000410000 */
[----:B------:R-:W-:Y:S02]  /*5a70*/  HADD2.F32 R4, -RZ, R25.H1_H1 ;  /* 0x30000019ff047230 */ /* 0x000fe40000004100 */
[----:B------:R-:W-:Y:S01]  /*5a80*/  FMUL.FTZ R90, R11, R90 ;  /* 0x0000005a0b5a7220 */ /* 0x000fe20000410000 */
[----:B------:R-:W-:Y:S02]  /*5a90*/  HADD2.F32 R6, -RZ, R6.H1_H1 ;  /* 0x30000006ff067230 */ /* 0x000fe40000004100 */
[----:B------:R-:W-:Y:S01]  /*5aa0*/  FFMA.FTZ R104, R9, R27, -R104 ;  /* 0x0000001b09687223 */ /* 0x000fe20000010868 */
[----:B------:R-:W-:-:S02]  /*5ab0*/  HADD2.F32 R5, -RZ, R5.H1_H1 ;  /* 0x30000005ff057230 */ /* 0x000fc40000004100 */
[-C--:B------:R-:W-:Y:S01]  /*5ac0*/  FMUL.FTZ R9, R24, R7.reuse ;  /* 0x0000000718097220 */ /* 0x080fe20000410000 */
[-C--:B------:R-:W-:Y:S01]  /*5ad0*/  FFMA.FTZ R11, R11, R4.reuse, -R26 ;  /* 0x000000040b0b7223 */ /* 0x080fe2000001081a */
[C---:B------:R-:W-:Y:S01]  /*5ae0*/  FMUL.FTZ R7, R6.reuse, R7 ;  /* 0x0000000706077220 */ /* 0x040fe20000410000 */
[----:B------:R-:W-:Y:S01]  /*5af0*/  FFMA.FTZ R90, R15, R4, R90 ;  /* 0x000000040f5a7223 */ /* 0x000fe2000001005a */
[-C--:B------:R-:W-:Y:S01]  /*5b00*/  FFMA.FTZ R9, R6, R5.reuse, -R9 ;  /* 0x0000000506097223 */ /* 0x080fe20000010809 */
[----:B------:R-:W-:Y:S01]  /*5b10*/  F2FP.SATFINITE.E4M3.F32.PACK_AB_MERGE_C R95, R95, R94, R97 ;  /* 0x0000005e5f5f723e */ /* 0x000fe20004807061 */
[----:B------:R-:W-:Y:S01]  /*5b20*/  FFMA.FTZ R7, R24, R5, R7 ;  /* 0x0000000518077223 */ /* 0x000fe20000010007 */
[----:B------:R-:W-:Y:S02]  /*5b30*/  F2FP.SATFINITE.E4M3.F32.PACK_AB_MERGE_C R11, R11, R104, RZ ;  /* 0x000000680b0b723e */ /* 0x000fe400048070ff */
[----:B------:R-:W-:Y:S02]  /*5b40*/  F2FP.SATFINITE.E4M3.F32.PACK_AB_MERGE_C R90, R90, R91, RZ ;  /* 0x0000005b5a5a723e */ /* 0x000fe400048070ff */
[----:B------:R-:W-:Y:S01]  /*5b50*/  F2FP.SATFINITE.E4M3.F32.PACK_AB_MERGE_C R11, R9, R102, R11 ;  /* 0x00000066090b723e */ /* 0x000fe2000480700b */
[----:B------:R-:W-:Y:S01]  /*5b60*/  IMAD.MOV.U32 R9, RZ, RZ, R95 ;  /* 0x000000ffff097224 */ /* 0x000fe200078e005f */
[----:B------:R-:W-:-:S02]  /*5b70*/  F2FP.SATFINITE.E4M3.F32.PACK_AB_MERGE_C R13, R96, R93, R98 ;  /* 0x0000005d600d723e */ /* 0x000fc40004807062 */
[----:B------:R-:W-:-:S07]  /*5b80*/  F2FP.SATFINITE.E4M3.F32.PACK_AB_MERGE_C R15, R7, R92, R90 ;  /* 0x0000005c070f723e */ /* 0x000fce000480705a */
.L_x_1771:
[----:B------:R-:W-:Y:S05]  /*5b90*/  BSYNC B2 ;  /* 0x0000000000027941 */ /* 0x000fea0003800000 */
.L_x_1770:
[----:B------:R-:W-:Y:S01]  /*5ba0*/  ISETP.GE.AND P4, PT, R86, R87, PT ;  /* 0x000000575600720c */ /* 0x000fe20003f86270 */
[----:B--2---:R4:W-:-:S12]  /*5bb0*/  ST.E.128 desc[UR36][R48.64], R8 ;  /* 0x0000000830007985 */ /* 0x0049d8000c101d24 */
[----:B------:R-:W-:-:S04]  /*5bc0*/  @!P4 IADD3 R4, P6, R38, R86, RZ ;  /* 0x000000562604c210 */ /* 0x000fc80007fde0ff */
[----:B------:R-:W-:-:S05]  /*5bd0*/  @!P4 LEA.HI.X.SX32 R5, R86, R3, 0x1, P6 ;  /* 0x000000035605c211 */ /* 0x000fca00030f0eff */
[----:B---3--:R4:W-:Y:S04]  /*5be0*/  @!P4 ST.E.128 desc[UR36][R4.64], R12 ;  /* 0x0000000c0400c985 */ /* 0x0089e8000c101d24 */
.L_x_1769:
[----:B------:R-:W-:Y:S05]  /*5bf0*/  BSYNC B1 ;  /* 0x0000000000017941 */ /* 0x000fea0003800000 */
.L_x_1768:
[----:B------:R-:W-:-:S03]  /*5c00*/  UMOV UR4, 0xffffffff ;  /* 0xffffffff00047882 */ /* 0x000fc60000000000 */
[----:B------:R-:W-:Y:S05]  /*5c10*/  BRA.DIV UR4, `(.L_x_1772) ;  /* 0x0000020a04f07947 */ /* 0x000fea000b800000 */
[----:B0-----:R-:W0:Y:S04]  /*5c20*/  SHFL.IDX PT, R2, R2, 0x1, 0x181f ;  /* 0x00381f0002027f89 */ /* 0x001e2800000e0000 */
[----:B----4-:R4:W0:Y:S02]  /*5c30*/  SHFL.IDX PT, R14, R0, 0x1, 0x181f ;  /* 0x00381f00000e7f89 */ /* 0x01082400000e0000 */
.L_x_2132:
[----:B------:R-:W-:-:S13]  /*5c40*/  ISETP.GE.OR P4, PT, R227, R80, P1 ;  /* 0x00000050e300720c */ /* 0x000fda0000f86670 */
[----:B------:R-:W-:Y:S05]  /*5c50*/  @P4 BRA `(.L_x_1757) ;  /* 0x0000001000e04947 */ /* 0x000fea0003800000 */
[----:B------:R-:W-:Y:S01]  /*5c60*/  SEL R89, R56, R89, !P0 ;  /* 0x0000005938597207 */ /* 0x000fe20004000000 */
[----:B------:R-:W-:Y:S01]  /*5c70*/  IMAD R5, R186, 0x4000, R67 ;  /* 0x00004000ba057824 */ /* 0x000fe200078e0243 */
[----:B------:R-:W-:Y:S01]  /*5c80*/  SHF.R.U32.HI R4, RZ, 0x3, R204 ;  /* 0x00000003ff047819 */ /* 0x000fe200000116cc */
[----:B------:R-:W-:Y:S01]  /*5c90*/  BSSY B1, `(.L_x_1773) ;  /* 0x00000e9000017945 */ /* 0x000fe20003800000 */
[----:B----4-:R-:W-:Y:S01]  /*5ca0*/  SHF.R.S32.HI R0, RZ, 0x1f, R89 ;  /* 0x0000001fff007819 */ /* 0x010fe20000011459 */
[----:B------:R-:W-:Y:S01]  /*5cb0*/  IMAD.IADD R5, R184, 0x1, R5 ;  /* 0x00000001b8057824 */ /* 0x000fe200078e0205 */
[----:B0-----:R-:W-:Y:S02]  /*5cc0*/  IADD3 R12, P4, R53, R14, RZ ;  /* 0x0000000e350c7210 */ /* 0x001fe40007f9e0ff */
[----:B------:R-:W-:-:S03]  /*5cd0*/  LEA.HI R89, R0, R89, RZ, 0x5 ;  /* 0x0000005900597211 */ /* 0x000fc600078f28ff */
[----:B------:R-:W-:Y:S01]  /*5ce0*/  IMAD.X R13, R2, 0x1, R47, P4 ;  /* 0x00000001020d7824 */ /* 0x000fe200020e062f */
[----:B------:R-:W-:-:S04]  /*5cf0*/  LEA.HI.SX32 R89, R89, R50, 0x1b ;  /* 0x0000003259597211 */ /* 0x000fc800078fdaff */
[----:B------:R-:W-:Y:S01]  /*5d00*/  SHF.R.S32.HI R0, RZ, 0x1f, R89 ;  /* 0x0000001fff007819 */ /* 0x000fe20000011459 */
[----:B--2---:R-:W-:-:S03]  /*5d10*/  IMAD.SHL.U32 R3, R89, 0x10, RZ ;  /* 0x0000001059037824 */ /* 0x004fc600078e00ff */
[----:B------:R-:W-:Y:S02]  /*5d20*/  LEA.HI R89, R0, R89, RZ, 0x3 ;  /* 0x0000005900597211 */ /* 0x000fe400078f18ff */
[----:B------:R-:W-:-:S03]  /*5d30*/  LOP3.LUT R0, R204, 0x70, R3, 0xf8, !PT ;  /* 0x00000070cc007812 */ /* 0x000fc600078ef803 */
[----:B------:R-:W-:Y:S01]  /*5d40*/  IMAD.SHL.U32 R89, R89, 0x400, RZ ;  /* 0x0000040059597824 */ /* 0x000fe200078e00ff */
[----:B------:R-:W-:-:S04]  /*5d50*/  LOP3.LUT R0, R0, R4, RZ, 0x3c, !PT ;  /* 0x0000000400007212 */ /* 0x000fc800078e3cff */
[----:B------:R-:W-:-:S04]  /*5d60*/  LOP3.LUT R7, R89, 0xffffe000, RZ, 0xc0, !PT ;  /* 0xffffe00059077812 */ /* 0x000fc800078ec0ff */
[----:B------:R-:W-:-:S05]  /*5d70*/  IADD3 R7, R0, R7, R209 ;  /* 0x0000000700077210 */ /* 0x000fca0007ffe0d1 */
[----:B------:R-:W-:-:S05]  /*5d80*/  IMAD R7, R186, 0x4000, R7 ;  /* 0x00004000ba077824 */ /* 0x000fca00078e0207 */
[----:B------:R-:W-:Y:S02]  /*5d90*/  IADD3 R8, R184, R7, RZ ;  /* 0x00000007b8087210 */ /* 0x000fe40007ffe0ff */
[----:B------:R-:W0:Y:S04]  /*5da0*/  LDS.128 R4, [R5+0x20000] ;  /* 0x0200000005047984 */ /* 0x000e280000000c00 */
[----:B------:R-:W2:Y:S01]  /*5db0*/  LDS.128 R8, [R8+0x20000] ;  /* 0x0200000008087984 */ /* 0x000ea20000000c00 */
[----:B------:R-:W-:Y:S05]  /*5dc0*/  @P3 BRA `(.L_x_1774) ;  /* 0x0000000c00543947 */ /* 0x000fea0003800000 */
[----:B------:R-:W-:Y:S01]  /*5dd0*/  SHF.R.U32.HI R0, RZ, 0x8, R29 ;  /* 0x00000008ff007819 */ /* 0x000fe2000001161d */
[----:B0-----:R-:W-:Y:S01]  /*5de0*/  IMAD.MOV.U32 R25, RZ, RZ, R6 ;  /* 0x000000ffff197224 */ /* 0x001fe200078e0006 */
[----:B------:R-:W-:Y:S01]  /*5df0*/  LOP3.LUT R27, R29, 0xff0000ff, RZ, 0xc0, !PT ;  /* 0xff0000ff1d1b7812 */ /* 0x000fe200078ec0ff */
[----:B--2---:R-:W-:Y:S01]  /*5e00*/  IMAD.MOV.U32 R26, RZ, RZ, R8 ;  /* 0x000000ffff1a7224 */ /* 0x004fe200078e0008 */
[----:B------:R-:W-:Y:S01]  /*5e10*/  SHF.R.U32.HI R30, RZ, 0x8, R31 ;  /* 0x00000008ff1e7819 */ /* 0x000fe2000001161f */
[----:B------:R-:W-:Y:S01]  /*5e20*/  IMAD.SHL.U32 R0, R0, 0x100, RZ ;  /* 0x0000010000007824 */ /* 0x000fe200078e00ff */
[----:B------:R-:W-:Y:S01]  /*5e30*/  SHF.R.U32.HI R48, RZ, 0x10, R29 ;  /* 0x00000010ff307819 */ /* 0x000fe2000001161d */
[----:B------:R-:W-:Y:S01]  /*5e40*/  IMAD.MOV.U32 R15, RZ, RZ, R4 ;  /* 0x000000ffff0f7224 */ /* 0x000fe200078e0004 */
[----:B------:R-:W-:Y:S01]  /*5e50*/  SHF.R.U32.HI R32, RZ, 0x10, R31 ;  /* 0x00000010ff207819 */ /* 0x000fe2000001161f */
[----:B------:R-:W-:Y:S01]  /*5e60*/  IMAD.MOV.U32 R29, RZ, RZ, R10 ;  /* 0x000000ffff1d7224 */ /* 0x000fe200078e000a */
[----:B------:R-:W-:Y:S01]  /*5e70*/  LOP3.LUT R27, R27, 0xff00, R0, 0xf8, !PT ;  /* 0x0000ff001b1b7812 */ /* 0x000fe200078ef800 */
[----:B------:R-:W-:Y:S01]  /*5e80*/  IMAD.SHL.U32 R0, R30, 0x100, RZ ;  /* 0x000001001e007824 */ /* 0x000fe200078e00ff */
[----:B------:R-:W-:Y:S01]  /*5e90*/  LOP3.LUT R31, R31, 0xff0000ff, RZ, 0xc0, !PT ;  /* 0xff0000ff1f1f7812 */ /* 0x000fe200078ec0ff */
[----:B------:R-:W-:Y:S01]  /*5ea0*/  IMAD.U32 R6, R48, 0x10000, RZ ;  /* 0x0001000030067824 */ /* 0x000fe200078e00ff */
[----:B------:R-:W-:-:S02]  /*5eb0*/  SHF.R.U32.HI R28, RZ, 0x8, R33 ;  /* 0x00000008ff1c7819 */ /* 0x000fc40000011621 */
[----:B------:R-:W-:Y:S02]  /*5ec0*/  SHF.R.U32.HI R24, RZ, 0x8, R35 ;  /* 0x00000008ff187819 */ /* 0x000fe40000011623 */
[----:B------:R-:W-:Y:S01]  /*5ed0*/  LOP3.LUT R31, R31, 0xff00, R0, 0xf8, !PT ;  /* 0x0000ff001f1f7812 */ /* 0x000fe200078ef800 */
[----:B------:R-:W-:Y:S01]  /*5ee0*/  IMAD.SHL.U32 R4, R28, 0x100, RZ ;  /* 0x000001001c047824 */ /* 0x000fe200078e00ff */
[----:B---3--:R-:W-:Y:S01]  /*5ef0*/  SHF.R.U32.HI R38, RZ, 0x10, R33 ;  /* 0x00000010ff267819 */ /* 0x008fe20000011621 */
[----:B------:R-:W-:Y:S01]  /*5f00*/  IMAD.SHL.U32 R8, R24, 0x100, RZ ;  /* 0x0000010018087824 */ /* 0x000fe200078e00ff */
[----:B------:R-:W-:Y:S02]  /*5f10*/  LOP3.LUT R6, R27, 0xff0000, R6, 0xf8, !PT ;  /* 0x00ff00001b067812 */ /* 0x000fe400078ef806 */
[----:B------:R-:W-:Y:S02]  /*5f20*/  SHF.L.U32 R0, R32, 0x10, RZ ;  /* 0x0000001020007819 */ /* 0x000fe400000006ff */
[----:B------:R-:W-:-:S02]  /*5f30*/  LOP3.LUT R33, R33, 0xff0000ff, RZ, 0xc0, !PT ;  /* 0xff0000ff21217812 */ /* 0x000fc400078ec0ff */
[----:B------:R-:W-:Y:S02]  /*5f40*/  F2FP.F16.E4M3.UNPACK_B R32, R85.H1 ;  /* 0x00000055ff20723e */ /* 0x000fe400030006ff */
[----:B------:R-:W-:Y:S02]  /*5f50*/  F2FP.F16.E4M3.UNPACK_B R27, R26.H1 ;  /* 0x0000001aff1b723e */ /* 0x000fe400030006ff */
[----:B------:R-:W-:Y:S02]  /*5f60*/  F2FP.F16.E4M3.UNPACK_B R10, R15.H1 ;  /* 0x0000000fff0a723e */ /* 0x000fe400030006ff */
[----:B------:R-:W-:Y:S01]  /*5f70*/  SHF.R.U32.HI R34, RZ, 0x10, R35 ;  /* 0x00000010ff227819 */ /* 0x000fe20000011623 */
[----:B------:R-:W-:Y:S01]  /*5f80*/  HADD2.F32 R28, -RZ, R27.H0_H0 ;  /* 0x2000001bff1c7230 */ /* 0x000fe20000004100 */
[----:B------:R-:W-:Y:S01]  /*5f90*/  LOP3.LUT R49, R35, 0xff0000ff, RZ, 0xc0, !PT ;  /* 0xff0000ff23317812 */ /* 0x000fe200078ec0ff */
[----:B------:R-:W-:Y:S01]  /*5fa0*/  HADD2.F32 R24, -RZ, R10.H0_H0 ;  /* 0x2000000aff187230 */ /* 0x000fe20000004100 */
[----:B------:R-:W-:Y:S01]  /*5fb0*/  LOP3.LUT R35, R33, 0xff00, R4, 0xf8, !PT ;  /* 0x0000ff0021237812 */ /* 0x000fe200078ef804 */
[----:B------:R-:W-:Y:S01]  /*5fc0*/  HADD2.F32 R33, -RZ, R32.H0_H0 ;  /* 0x20000020ff217230 */ /* 0x000fe20000004100 */
[----:B------:R-:W-:Y:S01]  /*5fd0*/  F2FP.F16.E4M3.UNPACK_B R30, R83.H1 ;  /* 0x00000053ff1e723e */ /* 0x000fe200030006ff */
[----:B------:R-:W-:Y:S01]  /*5fe0*/  IMAD.U32 R4, R34, 0x10000, RZ ;  /* 0x0001000022047824 */ /* 0x000fe200078e00ff */
[----:B------:R-:W-:Y:S01]  /*5ff0*/  LOP3.LUT R49, R49, 0xff00, R8, 0xf8, !PT ;  /* 0x0000ff0031317812 */ /* 0x000fe200078ef808 */
[----:B------:R-:W-:Y:S01]  /*6000*/  IMAD.U32 R8, R38, 0x10000, RZ ;  /* 0x0001000026087824 */ /* 0x000fe200078e00ff */
[----:B------:R-:W-:Y:S01]  /*6010*/  LOP3.LUT R0, R31, 0xff0000, R0, 0xf8, !PT ;  /* 0x00ff00001f007812 */ /* 0x000fe200078ef800 */
[----:B------:R-:W-:-:S02]  /*6020*/  HADD2.F32 R31, -RZ, R30.H0_H0 ;  /* 0x2000001eff1f7230 */ /* 0x000fc40000004100 */
[-C--:B------:R-:W-:Y:S01]  /*6030*/  FMUL.FTZ R89, R28, R33.reuse ;  /* 0x000000211c597220 */ /* 0x080fe20000410000 */
[C---:B------:R-:W-:Y:S01]  /*6040*/  FMUL.FTZ R33, R24.reuse, R33 ;  /* 0x0000002118217220 */ /* 0x040fe20000410000 */
[----:B------:R-:W-:Y:S02]  /*6050*/  LOP3.LUT R8, R35, 0xff0000, R8, 0xf8, !PT ;  /* 0x00ff000023087812 */ /* 0x000fe400078ef808 */
        /* <DEDUP_REMOVED lines=71> */
[C---:B------:R-:W-:Y:S01]  /*64d0*/  FMUL.FTZ R84, R25.reuse, R84 ;  /* 0x0000005419547220 */ /* 0x040fe20000410000 */
[----:B------:R-:W-:Y:S01]  /*64e0*/  F2FP.F16.E4M3.UNPACK_B R24, R9 ;  /* 0x00000009ff18723e */ /* 0x000fe200020006ff */
[----:B------:R-:W-:Y:S01]  /*64f0*/  FFMA.FTZ R15, R25, R82, -R30 ;  /* 0x00000052190f7223 */ /* 0x000fe2000001081e */
[----:B------:R-:W-:Y:S01]  /*6500*/  F2FP.F16.E4M3.UNPACK_B R27, R8 ;  /* 0x00000008ff1b723e */ /* 0x000fe200020006ff */
[----:B------:R-:W-:Y:S01]  /*6510*/  FFMA.FTZ R84, R29, R82, R84 ;  /* 0x000000521d547223 */ /* 0x000fe20000010054 */
[----:B------:R-:W-:Y:S01]  /*6520*/  F2FP.F16.E4M3.UNPACK_B R10, R5 ;  /* 0x00000005ff0a723e */ /* 0x000fe200020006ff */
[----:B------:R-:W-:Y:S01]  /*6530*/  HADD2.F32 R25, -RZ, R24.H0_H0 ;  /* 0x20000018ff197230 */ /* 0x000fe20000004100 */
[----:B------:R-:W-:Y:S01]  /*6540*/  F2FP.F16.E4M3.UNPACK_B R26, R6 ;  /* 0x00000006ff1a723e */ /* 0x000fe200020006ff */
[----:B------:R-:W-:Y:S01]  /*6550*/  HADD2.F32 R30, -RZ, R27.H0_H0 ;  /* 0x2000001bff1e7230 */ /* 0x000fe20000004100 */
[----:B------:R-:W-:Y:S01]  /*6560*/  F2FP.SATFINITE.E4M3.F32.PACK_AB_MERGE_C R82, R15, R28, R32 ;  /* 0x0000001c0f52723e */ /* 0x000fe20004807020 */
[----:B------:R-:W-:Y:S01]  /*6570*/  HADD2.F32 R15, -RZ, R10.H0_H0 ;  /* 0x2000000aff0f7230 */ /* 0x000fe20000004100 */
        /* <DEDUP_REMOVED lines=13> */
[----:B------:R-:W-:Y:S01]  /*6650*/  F2FP.F16.E4M3.UNPACK_B R5, R5.H1 ;  /* 0x00000005ff05723e */ /* 0x000fe200030006ff */
[----:B------:R-:W-:Y:S01]  /*6660*/  FFMA.FTZ R31, R10, R15, -R25 ;  /* 0x0000000f0a1f7223 */ /* 0x000fe20000010819 */
[----:B------:R-:W-:Y:S01]  /*6670*/  F2FP.F16.E4M3.UNPACK_B R25, R8.H1 ;  /* 0x00000008ff19723e */ /* 0x000fe200030006ff */
[----:B------:R-:W-:Y:S01]  /*6680*/  HADD2.F32 R10, -RZ, R9.H0_H0 ;  /* 0x20000009ff0a7230 */ /* 0x000fe20000004100 */
[----:B------:R-:W-:Y:S01]  /*6690*/  F2FP.SATFINITE.E4M3.F32.PACK_AB_MERGE_C R48, R38, R33, R48 ;  /* 0x000000212630723e */ /* 0x000fe20004807030 */
[----:B------:R-:W-:Y:S01]  /*66a0*/  FFMA.FTZ R33, R24, R15, R27 ;  /* 0x0000000f18217223 */ /* 0x000fe2000001001b */
[----:B------:R-:W-:Y:S01]  /*66b0*/  F2FP.F16.E4M3.UNPACK_B R6, R6.H1 ;  /* 0x00000006ff06723e */ /* 0x000fe200030006ff */
[----:B------:R-:W-:Y:S01]  /*66c0*/  HADD2.F32 R27, -RZ, R25.H0_H0 ;  /* 0x20000019ff1b7230 */ /* 0x000fe20000004100 */
[----:B------:R-:W-:Y:S01]  /*66d0*/  F2FP.SATFINITE.E4M3.F32.PACK_AB_MERGE_C R35, R86, R35, RZ ;  /* 0x000000235623723e */ /* 0x000fe200048070ff */
[----:B------:R-:W-:-:S02]  /*66e0*/  HADD2.F32 R8, -RZ, R5.H0_H0 ;  /* 0x20000005ff087230 */ /* 0x000fc40000004100 */
[----:B------:R-:W-:Y:S01]  /*66f0*/  HADD2.F32 R9, -RZ, R9.H1_H1 ;  /* 0x30000009ff097230 */ /* 0x000fe20000004100 */
[----:B------:R-:W-:Y:S01]  /*6700*/  F2FP.SATFINITE.E4M3.F32.PACK_AB_MERGE_C R86, R85, R34, R35 ;  /* 0x000000225556723e */ /* 0x000fe20004807023 */
[----:B------:R-:W-:Y:S02]  /*6710*/  HADD2.F32 R24, -RZ, R25.H1_H1 ;  /* 0x30000019ff187230 */ /* 0x000fe40000004100 */
[-C--:B------:R-:W-:Y:S01]  /*6720*/  FMUL.FTZ R25, R10, R27.reuse ;  /* 0x0000001b0a197220 */ /* 0x080fe20000410000 */
[--C-:B------:R-:W-:Y:S02]  /*6730*/  HADD2.F32 R15, -RZ, R6.reuse.H0_H0 ;  /* 0x20000006ff0f7230 */ /* 0x100fe40000004100 */
[----:B------:R-:W-:Y:S01]  /*6740*/  FMUL.FTZ R27, R8, R27 ;  /* 0x0000001b081b7220 */ /* 0x000fe20000410000 */
[----:B------:R-:W-:Y:S02]  /*6750*/  HADD2.F32 R5, -RZ, R5.H1_H1 ;  /* 0x30000005ff057230 */ /* 0x000fe40000004100 */
[----:B------:R-:W-:Y:S01]  /*6760*/  FMUL.FTZ R26, R9, R24 ;  /* 0x00000018091a7220 */ /* 0x000fe20000410000 */
[----:B------:R-:W-:-:S02]  /*6770*/  HADD2.F32 R6, -RZ, R6.H1_H1 ;  /* 0x30000006ff067230 */ /* 0x000fc40000004100 */
[----:B------:R-:W-:Y:S01]  /*6780*/  FFMA.FTZ R35, R10, R15, R27 ;  /* 0x0000000f0a237223 */ /* 0x000fe2000001001b */
[-C--:B------:R-:W-:Y:S01]  /*6790*/  F2FP.F16.E4M3.UNPACK_B R10, R11.reuse ;  /* 0x0000000bff0a723e */ /* 0x080fe200020006ff */
[C---:B------:R-:W-:Y:S01]  /*67a0*/  FMUL.FTZ R24, R5.reuse, R24 ;  /* 0x0000001805187220 */ /* 0x040fe20000410000 */
[----:B------:R-:W-:Y:S01]  /*67b0*/  F2FP.F16.E4M3.UNPACK_B R11, R11.H1 ;  /* 0x0000000bff0b723e */ /* 0x000fe200030006ff */
[----:B------:R-:W-:Y:S01]  /*67c0*/  FFMA.FTZ R49, R5, R6, -R26 ;  /* 0x0000000605317223 */ /* 0x000fe2000001081a */
[----:B------:R-:W-:Y:S01]  /*67d0*/  F2FP.F16.E4M3.UNPACK_B R26, R4 ;  /* 0x00000004ff1a723e */ /* 0x000fe200020006ff */
[----:B------:R-:W-:Y:S01]  /*67e0*/  FFMA.FTZ R38, R9, R6, R24 ;  /* 0x0000000609267223 */ /* 0x000fe20000010018 */
[-C--:B------:R-:W-:Y:S01]  /*67f0*/  F2FP.F16.E4M3.UNPACK_B R5, R7.reuse ;  /* 0x00000007ff05723e */ /* 0x080fe200020006ff */
[----:B------:R-:W-:Y:S01]  /*6800*/  HADD2.F32 R9, -RZ, R10.H0_H0 ;  /* 0x2000000aff097230 */ /* 0x000fe20000004100 */
[----:B------:R-:W-:Y:S01]  /*6810*/  F2FP.F16.E4M3.UNPACK_B R27, R4.H1 ;  /* 0x00000004ff1b723e */ /* 0x000fe200030006ff */
[----:B------:R-:W-:Y:S01]  /*6820*/  HADD2.F32 R28, -RZ, R26.H0_H0 ;  /* 0x2000001aff1c7230 */ /* 0x000fe20000004100 */
[----:B------:R-:W-:Y:S01]  /*6830*/  F2FP.F16.E4M3.UNPACK_B R7, R7.H1 ;  /* 0x00000007ff07723e */ /* 0x000fe200030006ff */
[----:B------:R-:W-:Y:S01]  /*6840*/  FFMA.FTZ R34, R8, R15, -R25 ;  /* 0x0000000f08227223 */ /* 0x000fe20000010819 */
[-C--:B------:R-:W-:Y:S01]  /*6850*/  F2FP.F16.E4M3.UNPACK_B R4, R0.reuse ;  /* 0x00000000ff04723e */ /* 0x080fe200020006ff */
[----:B------:R-:W-:Y:S01]  /*6860*/  HADD2.F32 R29, -RZ, R27.H0_H0 ;  /* 0x2000001bff1d7230 */ /* 0x000fe20000004100 */
[----:B------:R-:W-:Y:S01]  /*6870*/  F2FP.F16.E4M3.UNPACK_B R15, R0.H1 ;  /* 0x00000000ff0f723e */ /* 0x000fe200030006ff */
[----:B------:R-:W-:-:S02]  /*6880*/  HADD2.F32 R0, -RZ, R11.H0_H0 ;  /* 0x2000000bff007230 */ /* 0x000fc40000004100 */
[-C--:B------:R-:W-:Y:S01]  /*6890*/  FMUL.FTZ R83, R9, R28.reuse ;  /* 0x0000001c09537220 */ /* 0x080fe20000410000 */
[----:B------:R-:W-:Y:S01]  /*68a0*/  HADD2.F32 R6, -RZ, R5.H0_H0 ;  /* 0x20000005ff067230 */ /* 0x000fe20000004100 */
[----:B------:R-:W-:Y:S01]  /*68b0*/  F2FP.SATFINITE.E4M3.F32.PACK_AB_MERGE_C R35, R38, R35, RZ ;  /* 0x000000232623723e */ /* 0x000fe200048070ff */
[----:B------:R-:W-:Y:S02]  /*68c0*/  HADD2.F32 R8, -RZ, R7.H0_H0 ;  /* 0x20000007ff087230 */ /* 0x000fe40000004100 */
[-C--:B------:R-:W-:Y:S01]  /*68d0*/  FMUL.FTZ R85, R0, R29.reuse ;  /* 0x0000001d00557220 */ /* 0x080fe20000410000 */
[----:B------:R-:W-:Y:S02]  /*68e0*/  HADD2.F32 R24, -RZ, R4.H0_H0 ;  /* 0x20000004ff187230 */ /* 0x000fe40000004100 */
[----:B------:R-:W-:Y:S01]  /*68f0*/  FMUL.FTZ R28, R6, R28 ;  /* 0x0000001c061c7220 */ /* 0x000fe20000410000 */
[----:B------:R-:W-:Y:S02]  /*6900*/  HADD2.F32 R25, -RZ, R15.H0_H0 ;  /* 0x2000000fff197230 */ /* 0x000fe40000004100 */
[----:B------:R-:W-:Y:S01]  /*6910*/  FMUL.FTZ R29, R8, R29 ;  /* 0x0000001d081d7220 */ /* 0x000fe20000410000 */
[----:B------:R-:W-:-:S02]  /*6920*/  HADD2.F32 R11, -RZ, R11.H1_H1 ;  /* 0x3000000bff0b7230 */ /* 0x000fc40000004100 */
[-C--:B------:R-:W-:Y:S01]  /*6930*/  FFMA.FTZ R83, R6, R24.reuse, -R83 ;  /* 0x0000001806537223 */ /* 0x080fe20000010853 */
[----:B------:R-:W-:Y:S02]  /*6940*/  HADD2.F32 R6, -RZ, R27.H1_H1 ;  /* 0x3000001bff067230 */ /* 0x000fe40000004100 */
[-C--:B------:R-:W-:Y:S01]  /*6950*/  FFMA.FTZ R29, R0, R25.reuse, R29 ;  /* 0x00000019001d7223 */ /* 0x080fe2000001001d */
[----:B------:R-:W-:Y:S02]  /*6960*/  HADD2.F32 R7, -RZ, R7.H1_H1 ;  /* 0x30000007ff077230 */ /* 0x000fe40000004100 */
[----:B------:R-:W-:Y:S01]  /*6970*/  FFMA.FTZ R28, R9, R24, R28 ;  /* 0x00000018091c7223 */ /* 0x000fe2000001001c */
[----:B------:R-:W-:Y:S01]  /*6980*/  FFMA.FTZ R85, R8, R25, -R85 ;  /* 0x0000001908557223 */ /* 0x000fe20000010855 */
[----:B------:R-:W-:Y:S02]  /*6990*/  HADD2.F32 R5, -RZ, R5.H1_H1 ;  /* 0x30000005ff057230 */ /* 0x000fe40000004100 */
[----:B------:R-:W-:Y:S01]  /*69a0*/  FMUL.FTZ R8, R11, R6 ;  /* 0x000000060b087220 */ /* 0x000fe20000410000 */
[----:B------:R-:W-:-:S02]  /*69b0*/  HADD2.F32 R10, -RZ, R10.H1_H1 ;  /* 0x3000000aff0a7230 */ /* 0x000fc40000004100 */
[----:B------:R-:W-:Y:S01]  /*69c0*/  FMUL.FTZ R24, R7, R6 ;  /* 0x0000000607187220 */ /* 0x000fe20000410000 */
[----:B------:R-:W-:Y:S01]  /*69d0*/  HADD2.F32 R26, -RZ, R26.H1_H1 ;  /* 0x3000001aff1a7230 */ /* 0x000fe20000004100 */
[----:B------:R-:W-:Y:S01]  /*69e0*/  F2FP.SATFINITE.E4M3.F32.PACK_AB_MERGE_C R33, R33, R30, R35 ;  /* 0x0000001e2121723e */ /* 0x000fe20004807023 */
[----:B------:R-:W-:Y:S01]  /*69f0*/  HADD2.F32 R0, -RZ, R15.H1_H1 ;  /* 0x3000000fff007230 */ /* 0x000fe20000004100 */
[----:B------:R-:W-:Y:S01]  /*6a00*/  F2FP.SATFINITE.E4M3.F32.PACK_AB_MERGE_C R34, R49, R34, RZ ;  /* 0x000000223122723e */ /* 0x000fe200048070ff */
[----:B------:R-:W-:Y:S02]  /*6a10*/  HADD2.F32 R4, -RZ, R4.H1_H1 ;  /* 0x30000004ff047230 */ /* 0x000fe40000004100 */
[CC--:B------:R-:W-:Y:S01]  /*6a20*/  FMUL.FTZ R6, R10.reuse, R26.reuse ;  /* 0x0000001a0a067220 */ /* 0x0c0fe20000410000 */
[----:B------:R-:W-:Y:S01]  /*6a30*/  FMUL.FTZ R9, R5, R26 ;  /* 0x0000001a05097220 */ /* 0x000fe20000410000 */
[-C--:B------:R-:W-:Y:S01]  /*6a40*/  FFMA.FTZ R8, R7, R0.reuse, -R8 ;  /* 0x0000000007087223 */ /* 0x080fe20000010808 */
[----:B------:R-:W-:Y:S01]  /*6a50*/  FFMA.FTZ R24, R11, R0, R24 ;  /* 0x000000000b187223 */ /* 0x000fe20000010018 */
[-C--:B------:R-:W-:Y:S01]  /*6a60*/  FFMA.FTZ R6, R5, R4.reuse, -R6 ;  /* 0x0000000405067223 */ /* 0x080fe20000010806 */
[----:B------:R-:W-:Y:S01]  /*6a70*/  FFMA.FTZ R9, R10, R4, R9 ;  /* 0x000000040a097223 */ /* 0x000fe20000010009 */
[----:B------:R-:W-:Y:S01]  /*6a80*/  F2FP.SATFINITE.E4M3.F32.PACK_AB_MERGE_C R5, R31, R32, R34 ;  /* 0x000000201f05723e */ /* 0x000fe20004807022 */
[----:B------:R-:W-:Y:S01]  /*6a90*/  IMAD.MOV.U32 R4, RZ, RZ, R48 ;  /* 0x000000ffff047224 */ /* 0x000fe200078e0030 */
[----:B------:R-:W-:Y:S01]  /*6aa0*/  F2FP.SATFINITE.E4M3.F32.PACK_AB_MERGE_C R8, R8, R85, RZ ;  /* 0x000000550808723e */ /* 0x000fe200048070ff */
[----:B------:R-:W-:Y:S01]  /*6ab0*/  IMAD.MOV.U32 R10, RZ, RZ, R84 ;  /* 0x000000ffff0a7224 */ /* 0x000fe200078e0054 */
[----:B------:R-:W-:-:S02]  /*6ac0*/  F2FP.SATFINITE.E4M3.F32.PACK_AB_MERGE_C R24, R24, R29, RZ ;  /* 0x0000001d1818723e */ /* 0x000fc400048070ff */
[----:B------:R-:W-:Y:S01]  /*6ad0*/  F2FP.SATFINITE.E4M3.F32.PACK_AB_MERGE_C R7, R6, R83, R8 ;  /* 0x000000530607723e */ /* 0x000fe20004807008 */
[----:B------:R-:W-:Y:S01]  /*6ae0*/  IMAD.MOV.U32 R8, RZ, RZ, R86 ;  /* 0x000000ffff087224 */ /* 0x000fe200078e0056 */
[----:B------:R-:W-:Y:S01]  /*6af0*/  F2FP.SATFINITE.E4M3.F32.PACK_AB_MERGE_C R11, R9, R28, R24 ;  /* 0x0000001c090b723e */ /* 0x000fe20004807018 */
[----:B------:R-:W-:Y:S02]  /*6b00*/  IMAD.MOV.U32 R9, RZ, RZ, R33 ;  /* 0x000000ffff097224 */ /* 0x000fe400078e0021 */
[----:B------:R-:W-:-:S07]  /*6b10*/  IMAD.MOV.U32 R6, RZ, RZ, R82 ;  /* 0x000000ffff067224 */ /* 0x000fce00078e0052 */
.L_x_1774:
[----:B------:R-:W-:Y:S05]  /*6b20*/  BSYNC B1 ;  /* 0x0000000000017941 */ /* 0x000fea0003800000 */
.L_x_1773:
[----:B0-----:R0:W-:Y:S01]  /*6b30*/  ST.E.128 desc[UR36][R12.64], R4 ;  /* 0x000000040c007985 */ /* 0x0011e2000c101d24 */
[----:B------:R-:W-:-:S13]  /*6b40*/  ISETP.GE.AND P3, PT, R3, R87, PT ;  /* 0x000000570300720c */ /* 0x000fda0003f66270 */
[----:B------:R-:W-:Y:S05]  /*6b50*/  @P3 BRA `(.L_x_1757) ;  /* 0x0000000400203947 */ /* 0x000fea0003800000 */
[----:B------:R-:W-:-:S04]  /*6b60*/  IADD3 R14, P3, R3, R14, RZ ;  /* 0x0000000e030e7210 */ /* 0x000fc80007f7e0ff */
[----:B------:R-:W-:-:S05]  /*6b70*/  LEA.HI.X.SX32 R15, R3, R2, 0x1, P3 ;  /* 0x00000002030f7211 */ /* 0x000fca00018f0eff */
[----:B--2---:R2:W-:Y:S01]  /*6b80*/  ST.E.128 desc[UR36][R14.64], R8 ;  /* 0x000000080e007985 */ /* 0x0045e2000c101d24 */
[----:B------:R-:W-:Y:S05]  /*6b90*/  BRA `(.L_x_1757) ;  /* 0x0000000400107947 */ /* 0x000fea0003800000 */
.L_x_1738:
[----:B------:R-:W-:-:S06]  /*6ba0*/  UISETP.NE.AND UP0, UPT, UR61, 0x3, UPT ;  /* 0x000000033d00788c */ /* 0x000fcc000bf05270 */
[----:B------:R-:W-:-:S13]  /*6bb0*/  PLOP3.LUT P5, PT, PT, PT, UP0, 0x80, 0x0 ;  /* 0x000000000000781c */ /* 0x000fda0003faf008 */
[----:B------:R-:W-:Y:S05]  /*6bc0*/  @!P5 BRA `(.L_x_1775) ;  /* 0x000000000004d947 */ /* 0x000fea0003800000 */
[----:B------:R-:W-:Y:S01]  /*6bd0*/  BPT.TRAP 0x1 ;  /* 0x000000040000795c */ /* 0x000fe20000300000 */
.L_x_1775:
[----:B------:R-:W-:Y:S01]  /*6be0*/  IMAD R72, R186, 0x8, R184 ;  /* 0x00000008ba487824 */ /* 0x000fe200078e02b8 */
[----:B------:R-:W-:Y:S01]  /*6bf0*/  SHF.L.U32 R81, R195, 0x1f, RZ ;  /* 0x0000001fc3517819 */ /* 0x000fe200000006ff */
[----:B------:R-:W-:Y:S01]  /*6c00*/  BSSY B1, `(.L_x_1776) ;  /* 0x0000004000017945 */ /* 0x000fe20003800000 */
[----:B------:R-:W-:Y:S02]  /*6c10*/  SHF.R.S32.HI R77, RZ, 0x1f, R78 ;  /* 0x0000001fff4d7819 */ /* 0x000fe4000001144e */
[----:B------:R-:W0:Y:S02]  /*6c20*/  SYNCS.PHASECHK.TRANS64.TRYWAIT P3, [R72+URZ+0x28490], R81 ;  /* 0x02849051480075a7 */ /* 0x000e24000806017f */
[----:B0-----:R-:W-:Y:S05]  /*6c30*/  @!P3 BRA `(.L_x_1777) ;  /* 0x000001fc0030b947 */ /* 0x001fea0003800000 */
.L_x_2133:
[----:B------:R-:W-:Y:S05]  /*6c40*/  BSYNC B1 ;  /* 0x0000000000017941 */ /* 0x000fea0003800000 */
.L_x_1776:
        /* <DEDUP_REMOVED lines=14> */
[----:B------:R-:W-:Y:S01]  /*6d30*/  IMAD.IADD R10, R80, 0x1, -R189 ;  /* 0x00000001500a7824 */ /* 0x000fe200078e0abd */
[----:B------:R-:W-:Y:S01]  /*6d40*/  IADD3 R3, R3, R5, RZ ;  /* 0x0000000503037210 */ /* 0x000fe20007ffe0ff */
[----:B------:R-:W-:Y:S02]  /*6d50*/  IMAD R5, R74, UR4, RZ ;  /* 0x000000044a057c24 */ /* 0x000fe4000f8e02ff */
[----:B------:R-:W-:Y:S01]  /*6d60*/  IMAD.WIDE.U32 R2, R22, UR4, R2 ;  /* 0x0000000416027c25 */ /* 0x000fe2000f8e0002 */
[----:B------:R-:W-:-:S03]  /*6d70*/  UMOV UR4, 0xffffffff ;  /* 0xffffffff00047882 */ /* 0x000fc60000000000 */
[----:B------:R-:W-:Y:S01]  /*6d80*/  IMAD R5, R22, UR5, R5 ;  /* 0x0000000516057c24 */ /* 0x000fe2000f8e0205 */
[----:B------:R-:W-:-:S04]  /*6d90*/  IADD3 R0, P3, R2, UR6, RZ ;  /* 0x0000000602007c10 */ /* 0x000fc8000ff7e0ff */
[----:B------:R-:W-:Y:S02]  /*6da0*/  IADD3.X R2, R3, UR7, R5, P3, !PT ;  /* 0x0000000703027c10 */ /* 0x000fe40009ffe405 */
[----:B------:R-:W-:Y:S01]  /*6db0*/  ISETP.GE.AND P3, PT, R10, 0x1, PT ;  /* 0x000000010a00780c */ /* 0x000fe20003f66270 */
[----:B------:R-:W-:-:S12]  /*6dc0*/  BRA.DIV UR4, `(.L_x_1778) ;  /* 0x000001fa04e07947 */ /* 0x000fd8000b800000 */
[----:B------:R1:W2:Y:S04]  /*6dd0*/  SHFL.IDX PT, R3, R2, RZ, 0x181f ;  /* 0x00181fff02037589 */ /* 0x0002a800000e0000 */
[----:B------:R1:W3:Y:S02]  /*6de0*/  SHFL.IDX PT, R14, R0, RZ, 0x181f ;  /* 0x00181fff000e7589 */ /* 0x0002e400000e0000 */
.L_x_2137:
[----:B------:R-:W-:Y:S04]  /*6df0*/  BSSY B1, `(.L_x_1779) ;  /* 0x000000d000017945 */ /* 0x000fe80003800000 */
[----:B------:R-:W-:Y:S05]  /*6e00*/  @!P3 BRA `(.L_x_1780) ;  /* 0x00000000002cb947 */ /* 0x000fea0003800000 */
[----:B------:R-:W-:Y:S02]  /*6e10*/  ULDC UR4, c[0x0][0x2f4] ;  /* 0x0000bd0000047ab9 */ /* 0x000fe40000000800 */
[----:B------:R-:W-:-:S13]  /*6e20*/  ISETP.GE.AND P3, PT, R16, UR4, PT ;  /* 0x0000000410007c0c */ /* 0x000fda000bf66270 */
[----:B------:R-:W4:Y:S01]  /*6e30*/  @!P3 LDS.128 R4, [R73+0x20000] ;  /* 0x020000004904b984 */ /* 0x000f220000000c00 */
[----:B---3--:R-:W-:-:S05]  /*6e40*/  @!P3 IADD3 R8, P4, R16, R14, RZ ;  /* 0x0000000e1008b210 */ /* 0x008fca0007f9e0ff */
[----:B--2---:R-:W-:Y:S01]  /*6e50*/  @!P3 IMAD.X R9, R3, 0x1, R17, P4 ;  /* 0x000000010309b824 */ /* 0x004fe200020e0611 */
[----:B------:R-:W-:-:S13]  /*6e60*/  ISETP.GE.AND P4, PT, R187, UR4, PT ;  /* 0x00000004bb007c0c */ /* 0x000fda000bf86270 */
[----:B------:R-:W-:-:S05]  /*6e70*/  @!P4 IADD3 R14, P6, R187, R14, RZ ;  /* 0x0000000ebb0ec210 */ /* 0x000fca0007fde0ff */
[----:B------:R-:W-:Y:S01]  /*6e80*/  @!P4 IMAD.X R15, R3, 0x1, R194, P6 ;  /* 0x00000001030fc824 */ /* 0x000fe200030e06c2 */
[----:B----4-:R-:W-:Y:S04]  /*6e90*/  @!P3 ST.E.128 desc[UR36][R8.64], R4 ;  /* 0x000000040800b985 */ /* 0x010fe8000c101d24 */
[----:B------:R-:W2:Y:S04]  /*6ea0*/  @!P4 LDS.128 R4, [R73+0x22000] ;  /* 0x022000004904c984 */ /* 0x000ea80000000c00 */
[----:B--2---:R4:W-:Y:S02]  /*6eb0*/  @!P4 ST.E.128 desc[UR36][R14.64], R4 ;  /* 0x000000040e00c985 */ /* 0x0049e4000c101d24 */
.L_x_1780:
[----:B------:R-:W-:Y:S05]  /*6ec0*/  BSYNC B1 ;  /* 0x0000000000017941 */ /* 0x000fea0003800000 */
.L_x_1779:
[----:B------:R-:W-:-:S03]  /*6ed0*/  UMOV UR4, 0xffffffff ;  /* 0xffffffff00047882 */ /* 0x000fc60000000000 */
[----:B------:R-:W-:Y:S05]  /*6ee0*/  BRA.DIV UR4, `(.L_x_1781) ;  /* 0x000001fa04e07947 */ /* 0x000fea000b800000 */
[----:B--2---:R2:W0:Y:S04]  /*6ef0*/  SHFL.IDX PT, R3, R2, 0x1, 0x181f ;  /* 0x00381f0002037f89 */ /* 0x00442800000e0000 */
[----:B---34-:R2:W3:Y:S02]  /*6f00*/  SHFL.IDX PT, R14, R0, 0x1, 0x181f ;  /* 0x00381f00000e7f89 */ /* 0x0184e400000e0000 */
.L_x_2141:
[----:B------:R-:W-:-:S13]  /*6f10*/  ISETP.GE.AND P3, PT, R10, 0x21, PT ;  /* 0x000000210a00780c */ /* 0x000fda0003f66270 */
[----:B------:R-:W-:Y:S05]  /*6f20*/  @!P3 BRA `(.L_x_1757) ;  /* 0x00000000002cb947 */ /* 0x000fea0003800000 */
[----:B------:R-:W-:Y:S02]  /*6f30*/  ULDC UR4, c[0x0][0x2f4] ;  /* 0x0000bd0000047ab9 */ /* 0x000fe40000000800 */
[----:B------:R-:W-:-:S13]  /*6f40*/  ISETP.GE.AND P3, PT, R16, UR4, PT ;  /* 0x0000000410007c0c */ /* 0x000fda000bf66270 */
[----:B------:R-:W4:Y:S01]  /*6f50*/  @!P3 LDS.128 R4, [R73+0x21000] ;  /* 0x021000004904b984 */ /* 0x000f220000000c00 */
[----:B---3--:R-:W-:-:S05]  /*6f60*/  @!P3 IADD3 R8, P4, R16, R14, RZ ;  /* 0x0000000e1008b210 */ /* 0x008fca0007f9e0ff */
[----:B0-----:R-:W-:Y:S01]  /*6f70*/  @!P3 IMAD.X R9, R3, 0x1, R17, P4 ;  /* 0x000000010309b824 */ /* 0x001fe200020e0611 */
[----:B------:R-:W-:-:S13]  /*6f80*/  ISETP.GE.AND P4, PT, R187, UR4, PT ;  /* 0x00000004bb007c0c */ /* 0x000fda000bf86270 */
[----:B------:R-:W-:-:S05]  /*6f90*/  @!P4 IADD3 R14, P6, R187, R14, RZ ;  /* 0x0000000ebb0ec210 */ /* 0x000fca0007fde0ff */
[----:B------:R-:W-:Y:S01]  /*6fa0*/  @!P4 IMAD.X R15, R3, 0x1, R194, P6 ;  /* 0x00000001030fc824 */ /* 0x000fe200030e06c2 */
[----:B----4-:R-:W-:Y:S04]  /*6fb0*/  @!P3 ST.E.128 desc[UR36][R8.64], R4 ;  /* 0x000000040800b985 */ /* 0x010fe8000c101d24 */
[----:B------:R-:W0:Y:S04]  /*6fc0*/  @!P4 LDS.128 R4, [R73+0x23000] ;  /* 0x023000004904c984 */ /* 0x000e280000000c00 */
[----:B0-----:R0:W-:Y:S02]  /*6fd0*/  @!P4 ST.E.128 desc[UR36][R14.64], R4 ;  /* 0x000000040e00c985 */ /* 0x0011e4000c101d24 */
.L_x_1757:
[----:B------:R-:W-:Y:S05]  /*6fe0*/  BSYNC B0 ;  /* 0x0000000000007941 */ /* 0x000fea0003800000 */
.L_x_1737:
[----:B-1234-:R-:W1:Y:S01]  /*6ff0*/  S2R R0, SR_TID.X ;  /* 0x0000000000007919 */ /* 0x01ee620000002100 */
[----:B------:R-:W-:Y:S01]  /*7000*/  @!PT LDS RZ, [RZ] ;  /* 0x00000000fffff984 */ /* 0x000fe20000000800 */
[----:B------:R-:W-:Y:S01]  /*7010*/  @!PT LDS RZ, [RZ] ;  /* 0x00000000fffff984 */ /* 0x000fe20000000800 */
[----:B------:R-:W-:Y:S01]  /*7020*/  @!PT LDS RZ, [RZ] ;  /* 0x00000000fffff984 */ /* 0x000fe20000000800 */
[----:B------:R-:W-:Y:S01]  /*7030*/  @!PT LDS RZ, [RZ] ;  /* 0x00000000fffff984 */ /* 0x000fe20000000800 */
[----:B------:R2:W-:Y:S06]  /*7040*/  MEMBAR.ALL.CTA ;  /* 0x0000000000007992 */ /* 0x0005ec0000008000 */
[----:B--2---:R-:W2:Y:S01]  /*7050*/  FENCE.VIEW.ASYNC.S ;  /* 0x00000000000073c6 */ /* 0x004ea20000000000 */
[----:B------:R-:W-:Y:S05]  /*7060*/  WARPSYNC.ALL ;  /* 0x0000000000007948 */ /* 0x000fea0003800000 */
[----:B------:R-:W-:Y:S01]  /*7070*/  BSSY B0, `(.L_x_1782) ;  /* 0x0000008000007945 */ /* 0x000fe20003800000 */
[----:B--2---:R2:W-:Y:S01]  /*7080*/  BAR.SYNC.DEFER_BLOCKING R58, 0x80 ;  /* 0x0002003a0000751d */ /* 0x0045e20000010000 */
[----:B-1----:R-:W-:-:S13]  /*7090*/  LOP3.LUT P3, RZ, R0, 0x7f, RZ, 0xc0, !PT ;  /* 0x0000007f00ff7812 */ /* 0x002fda000786c0ff */
[----:B------:R-:W-:-:S05]  /*70a0*/  @!P3 VIADD R0, R72, 0x284a0 ;  /* 0x000284a04800b836 */ /* 0x000fca0000000000 */
[----:B------:R-:W-:-:S04]  /*70b0*/  @!P3 PRMT R0, RZ, 0x654, R0 ;  /* 0x00000654ff00b816 */ /* 0x000fc80000000000 */
[----:B------:R2:W-:Y:S01]  /*70c0*/  @!P3 SYNCS.ARRIVE.TRANS64.RED.A1T0 RZ, [R0+URZ], RZ ;  /* 0x000000ff00ffb9a7 */ /* 0x0005e2000810043f */
[----:B------:R-:W-:Y:S05]  /*70d0*/  @!P5 BRA `(.L_x_1783) ;  /* 0x000000000004d947 */ /* 0x000fea0003800000 */
[----:B------:R-:W-:Y:S01]  /*70e0*/  BPT.TRAP 0x1 ;  /* 0x000000040000795c */ /* 0x000fe20000300000 */
.L_x_1783:
[----:B------:R-:W-:Y:S05]  /*70f0*/  BSYNC B0 ;  /* 0x0000000000007941 */ /* 0x000fea0003800000 */
.L_x_1782:
[----:B------:R-:W1:Y:S01]  /*7100*/  SYNCS.PHASECHK.TRANS64.TRYWAIT P4, [R72+URZ+0x284b0], R81 ;  /* 0x0284b051480075a7 */ /* 0x000e62000808017f */
[----:B------:R-:W-:Y:S04]  /*7110*/  BSSY B0, `(.L_x_1784) ;  /* 0x0000002000007945 */ /* 0x000fe80003800000 */
[----:B-1----:R-:W-:Y:S05]  /*7120*/  @!P4 BRA `(.L_x_1785) ;  /* 0x000001f80098c947 */ /* 0x002fea0003800000 */
.L_x_2142:
[----:B------:R-:W-:Y:S05]  /*7130*/  BSYNC B0 ;  /* 0x0000000000007941 */ /* 0x000fea0003800000 */
.L_x_1784:
[----:B------:R-:W-:Y:S01]  /*7140*/  ULDC.64 UR4, c[0x0][0x328] ;  /* 0x0000ca0000047ab9 */ /* 0x000fe20000000a00 */
[----:B------:R-:W-:Y:S01]  /*7150*/  ULDC.64 UR6, c[0x0][0x318] ;  /* 0x0000c60000067ab9 */ /* 0x000fe20000000a00 */
[----:B------:R-:W-:Y:S01]  /*7160*/  IMAD R77, R77, UR4, RZ ;  /* 0x000000044d4d7c24 */ /* 0x000fe2000f8e02ff */
[----:B------:R-:W-:Y:S01]  /*7170*/  BSSY B0, `(.L_x_1786) ;  /* 0x000001f000007945 */ /* 0x000fe20003800000 */
[----:B0-----:R-:W-:-:S04]  /*7180*/  IMAD.WIDE.U32 R2, R78, UR4, RZ ;  /* 0x000000044e027c25 */ /* 0x001fc8000f8e00ff */
        /* <DEDUP_REMOVED lines=8> */
[----:B------:R-:W-:Y:S02]  /*7210*/  IMAD.IADD R3, R3, 0x1, R5 ;  /* 0x0000000103037824 */ /* 0x000fe400078e0205 */
[----:B------:R-:W-:Y:S02]  /*7220*/  IMAD R5, R74, UR4, RZ ;  /* 0x000000044a057c24 */ /* 0x000fe4000f8e02ff */
[----:B------:R-:W-:-:S04]  /*7230*/  IMAD.WIDE.U32 R2, R22, UR4, R2 ;  /* 0x0000000416027c25 */ /* 0x000fc8000f8e0002 */
[----:B------:R-:W-:Y:S01]  /*7240*/  IMAD R5, R22, UR5, R5 ;  /* 0x0000000516057c24 */ /* 0x000fe2000f8e0205 */
[----:B--2---:R-:W-:-:S04]  /*7250*/  IADD3 R0, P4, R2, UR6, RZ ;  /* 0x0000000602007c10 */ /* 0x004fc8000ff9e0ff */
[----:B------:R-:W-:Y:S01]  /*7260*/  IADD3.X R10, R3, UR7, R5, P4, !PT ;  /* 0x00000007030a7c10 */ /* 0x000fe2000a7fe405 */
[----:B------:R0:W2:Y:S01]  /*7270*/  SHFL.IDX PT, R8, R0, RZ, 0x181f ;  /* 0x00181fff00087589 */ /* 0x0000a200000e0000 */
[----:B------:R-:W-:-:S03]  /*7280*/  ISETP.GE.AND P4, PT, R80, 0x1, PT ;  /* 0x000000015000780c */ /* 0x000fc60003f86270 */
[----:B------:R0:W3:Y:S10]  /*7290*/  SHFL.IDX PT, R5, R10, RZ, 0x181f ;  /* 0x00181fff0a057589 */ /* 0x0000f400000e0000 */
[----:B0-----:R-:W-:Y:S05]  /*72a0*/  @!P4 BRA `(.L_x_1787) ;  /* 0x00000000002cc947 */ /* 0x001fea0003800000 */
[----:B------:R-:W-:Y:S02]  /*72b0*/  ULDC UR4, c[0x0][0x2f4] ;  /* 0x0000bd0000047ab9 */ /* 0x000fe40000000800 */
[----:B------:R-:W-:-:S13]  /*72c0*/  ISETP.GE.AND P4, PT, R16, UR4, PT ;  /* 0x0000000410007c0c */ /* 0x000fda000bf86270 */
[----:B--2---:R-:W-:-:S04]  /*72d0*/  @!P4 IADD3 R2, P5, R16, R8, RZ ;  /* 0x000000081002c210 */ /* 0x004fc80007fbe0ff */
[----:B---3--:R-:W-:Y:S02]  /*72e0*/  @!P4 IADD3.X R3, R5, R17, RZ, P5, !PT ;  /* 0x000000110503c210 */ /* 0x008fe40002ffe4ff */
[----:B------:R-:W-:-:S13]  /*72f0*/  ISETP.GE.AND P5, PT, R187, UR4, PT ;  /* 0x00000004bb007c0c */ /* 0x000fda000bfa6270 */
[----:B------:R-:W-:-:S05]  /*7300*/  @!P5 IADD3 R8, P6, R187, R8, RZ ;  /* 0x00000008bb08d210 */ /* 0x000fca0007fde0ff */
[----:B------:R-:W-:Y:S02]  /*7310*/  @!P5 IMAD.X R9, R5, 0x1, R194, P6 ;  /* 0x000000010509d824 */ /* 0x000fe400030e06c2 */
[----:B------:R-:W0:Y:S04]  /*7320*/  @!P4 LDS.128 R4, [R73+0x10000] ;  /* 0x010000004904c984 */ /* 0x000e280000000c00 */
[----:B0-----:R-:W-:Y:S04]  /*7330*/  @!P4 ST.E.128 desc[UR36][R2.64], R4 ;  /* 0x000000040200c985 */ /* 0x001fe8000c101d24 */
[----:B------:R-:W0:Y:S04]  /*7340*/  @!P5 LDS.128 R4, [R73+0x12000] ;  /* 0x012000004904d984 */ /* 0x000e280000000c00 */
[----:B0-----:R0:W-:Y:S02]  /*7350*/  @!P5 ST.E.128 desc[UR36][R8.64], R4 ;  /* 0x000000040800d985 */ /* 0x0011e4000c101d24 */
.L_x_1787:
[----:B------:R-:W-:Y:S05]  /*7360*/  BSYNC B0 ;  /* 0x0000000000007941 */ /* 0x000fea0003800000 */
.L_x_1786:
[----:B------:R-:W-:Y:S01]  /*7370*/  ISETP.GE.AND P4, PT, R80, 0x21, PT ;  /* 0x000000215000780c */ /* 0x000fe20003f86270 */
[----:B0--3--:R0:W3:Y:S01]  /*7380*/  SHFL.IDX PT, R5, R10, 0x1, 0x181f ;  /* 0x00381f000a057f89 */ /* 0x0090e200000e0000 */
[----:B------:R-:W-:Y:S03]  /*7390*/  BSSY B0, `(.L_x_1788) ;  /* 0x000000e000007945 */ /* 0x000fe60003800000 */
[----:B------:R-:W4:Y:S08]  /*73a0*/  SHFL.IDX PT, R0, R0, 0x1, 0x181f ;  /* 0x00381f0000007f89 */ /* 0x000f3000000e0000 */
[----:B0-----:R-:W-:Y:S05]  /*73b0*/  @!P4 BRA `(.L_x_1789) ;  /* 0x00000000002cc947 */ /* 0x001fea0003800000 */
[----:B------:R-:W-:Y:S02]  /*73c0*/  ULDC UR4, c[0x0][0x2f4] ;  /* 0x0000bd0000047ab9 */ /* 0x000fe40000000800 */
[----:B------:R-:W-:-:S13]  /*73d0*/  ISETP.GE.AND P4, PT, R16, UR4, PT ;  /* 0x0000000410007c0c */ /* 0x000fda000bf86270 */
[----:B----4-:R-:W-:-:S05]  /*73e0*/  @!P4 IADD3 R2, P5, R16, R0, RZ ;  /* 0x000000001002c210 */ /* 0x010fca0007fbe0ff */
[----:B---3--:R-:W-:Y:S01]  /*73f0*/  @!P4 IMAD.X R3, R5, 0x1, R17, P5 ;  /* 0x000000010503c824 */ /* 0x008fe200028e0611 */
[----:B------:R-:W-:-:S13]  /*7400*/  ISETP.GE.AND P5, PT, R187, UR4, PT ;  /* 0x00000004bb007c0c */ /* 0x000fda000bfa6270 */
[----:B--2---:R-:W-:-:S05]  /*7410*/  @!P5 IADD3 R8, P6, R187, R0, RZ ;  /* 0x00000000bb08d210 */ /* 0x004fca0007fde0ff */
[----:B------:R-:W-:Y:S02]  /*7420*/  @!P5 IMAD.X R9, R5, 0x1, R194, P6 ;  /* 0x000000010509d824 */ /* 0x000fe400030e06c2 */
[----:B------:R-:W0:Y:S04]  /*7430*/  @!P4 LDS.128 R4, [R73+0x11000] ;  /* 0x011000004904c984 */ /* 0x000e280000000c00 */
[----:B0-----:R-:W-:Y:S04]  /*7440*/  @!P4 ST.E.128 desc[UR36][R2.64], R4 ;  /* 0x000000040200c985 */ /* 0x001fe8000c101d24 */
[----:B------:R-:W0:Y:S04]  /*7450*/  @!P5 LDS.128 R4, [R73+0x13000] ;  /* 0x013000004904d984 */ /* 0x000e280000000c00 */
[----:B0-----:R0:W-:Y:S02]  /*7460*/  @!P5 ST.E.128 desc[UR36][R8.64], R4 ;  /* 0x000000040800d985 */ /* 0x0011e4000c101d24 */
.L_x_1789:
[----:B------:R-:W-:Y:S05]  /*7470*/  BSYNC B0 ;  /* 0x0000000000007941 */ /* 0x000fea0003800000 */
.L_x_1788:
[----:B------:R-:W-:Y:S01]  /*7480*/  @!PT LDS RZ, [RZ] ;  /* 0x00000000fffff984 */ /* 0x000fe20000000800 */
[----:B------:R-:W-:Y:S01]  /*7490*/  @!PT LDS RZ, [RZ] ;  /* 0x00000000fffff984 */ /* 0x000fe20000000800 */
[----:B------:R-:W-:Y:S01]  /*74a0*/  @!PT LDS RZ, [RZ] ;  /* 0x00000000fffff984 */ /* 0x000fe20000000800 */
[----:B------:R-:W-:Y:S01]  /*74b0*/  @!PT LDS RZ, [RZ] ;  /* 0x00000000fffff984 */ /* 0x000fe20000000800 */
[----:B------:R5:W-:Y:S06]  /*74c0*/  MEMBAR.ALL.CTA ;  /* 0x0000000000007992 */ /* 0x000bec0000008000 */
[----:B-----5:R-:W5:Y:S01]  /*74d0*/  FENCE.VIEW.ASYNC.S ;  /* 0x00000000000073c6 */ /* 0x020f620000000000 */
[----:B-1----:R-:W-:Y:S01]  /*74e0*/  @!P3 VIADD R72, R72, 0x284c0 ;  /* 0x000284c04848b836 */ /* 0x002fe20000000000 */
        /* <DEDUP_REMOVED lines=9> */
[----:B-1----:R-:W-:Y:S06]  /*7580*/  @P4 BRA `(.L_x_1790) ;  /* 0xffffffac00884947 */ /* 0x002fec000383ffff */
[----:B------:R-:W1:Y:S01]  /*7590*/  S2R R2, SR_TID.X ;  /* 0x0000000000027919 */ /* 0x000e620000002100 */
[----:B------:R-:W-:Y:S02]  /*75a0*/  PLOP3.LUT P0, PT, PT, PT, PT, 0x8, 0x0 ;  /* 0x000000000000781c */ /* 0x000fe40003f0e170 */
[----:B-1----:R-:W-:-:S04]  /*75b0*/  SHF.R.U32.HI R2, RZ, 0x7, R2 ;  /* 0x00000007ff027819 */ /* 0x002fc80000011602 */
[----:B------:R-:W-:-:S13]  /*75c0*/  ISETP.NE.AND P4, PT, R2, 0x1, PT ;  /* 0x000000010200780c */ /* 0x000fda0003f85270 */
[----:B------:R-:W-:Y:S06]  /*75d0*/  @!P4 BAR.ARV 0x9, 0x100 ;  /* 0x024400000000cb1d */ /* 0x000fec0000002000 */
.L_x_1732:
[----:B------:R-:W-:Y:S05]  /*75e0*/  @P0 BRA `(.L_x_1791) ;  /* 0x00000000000c0947 */ /* 0x000fea0003800000 */
[----:B------:R-:W1:Y:S01]  /*75f0*/  FENCE.VIEW.ASYNC.G ;  /* 0x00000000000073c6 */ /* 0x000e620000000100 */
[----:B------:R-:W-:Y:S05]  /*7600*/  WARPSYNC.ALL ;  /* 0x0000000000007948 */ /* 0x000fea0003800000 */
[----:B-1----:R-:W-:Y:S06]  /*7610*/  BAR.ARV 0xc, 0x180 ;  /* 0x0306000000007b1d */ /* 0x002fec0000002000 */
.L_x_1791:
[----:B------:R-:W-:Y:S01]  /*7620*/  ULDC.64 UR6, c[0x0][0x998] ;  /* 0x0002660000067ab9 */ /* 0x000fe20000000a00 */
[----:B------:R-:W-:Y:S01]  /*7630*/  ULDC.64 UR4, c[0x0][0x990] ;  /* 0x0002640000047ab9 */ /* 0x000fe20000000a00 */
[----:B------:R-:W-:Y:S02]  /*7640*/  ISETP.NE.U32.AND P1, PT, RZ, UR6, PT ;  /* 0x00000006ff007c0c */ /* 0x000fe4000bf25070 */
[----:B------:R-:W-:Y:S02]  /*7650*/  ISETP.NE.U32.AND P0, PT, RZ, UR4, PT ;  /* 0x00000004ff007c0c */ /* 0x000fe4000bf05070 */
[----:B------:R-:W-:Y:S02]  /*7660*/  ISETP.NE.AND.EX P1, PT, RZ, UR7, PT, P1 ;  /* 0x00000007ff007c0c */ /* 0x000fe4000bf25310 */
[----:B------:R-:W-:-:S11]  /*7670*/  ISETP.NE.AND.EX P0, PT, RZ, UR5, PT, P0 ;  /* 0x00000005ff007c0c */ /* 0x000fd6000bf05300 */
[----:B0-2---:R-:W0:Y:S01]  /*7680*/  @P1 LDC.64 R8, c[0x0][0x9b8] ;  /* 0x00026e00ff081b82 */ /* 0x005e220000000a00 */
[--C-:B---3--:R-:W-:Y:S02]  /*7690*/  @P1 SHF.R.S32.HI R5, RZ, 0x1f, R23.reuse ;  /* 0x0000001fff051819 */ /* 0x108fe40000011417 */
[----:B------:R-:W-:Y:S02]  /*76a0*/  @P0 SHF.R.S32.HI R3, RZ, 0x1f, R23 ;  /* 0x0000001fff030819 */ /* 0x000fe40000011417 */
[----:B------:R-:W-:-:S03]  /*76b0*/  @P1 SHF.R.S32.HI R15, RZ, 0x1f, R22 ;  /* 0x0000001fff0f1819 */ /* 0x000fc60000011416 */
[----:B------:R-:W1:Y:S08]  /*76c0*/  @P0 LDC.64 R6, c[0x0][0x9a8] ;  /* 0x00026a00ff060b82 */ /* 0x000e700000000a00 */
[----:B------:R-:W2:Y:S08]  /*76d0*/  @P1 LDC.64 R10, c[0x0][0x9c0] ;  /* 0x00027000ff0a1b82 */ /* 0x000eb00000000a00 */
[----:B------:R-:W3:Y:S01]  /*76e0*/  @P0 LDC.64 R12, c[0x0][0x9b0] ;  /* 0x00026c00ff0c0b82 */ /* 0x000ee20000000a00 */
[----:B0-----:R-:W-:-:S02]  /*76f0*/  @P1 IMAD R2, R5, R8, RZ ;  /* 0x0000000805021224 */ /* 0x001fc400078e02ff */
[----:B------:R-:W-:-:S04]  /*7700*/  @P1 IMAD.WIDE.U32 R4, R23, R8, RZ ;  /* 0x0000000817041225 */ /* 0x000fc800078e00ff */
[----:B------:R-:W-:Y:S02]  /*7710*/  @P1 IMAD R9, R23, R9, R2 ;  /* 0x0000000917091224 */ /* 0x000fe400078e0202 */
[-C--:B-1----:R-:W-:Y:S02]  /*7720*/  @P0 IMAD R0, R3, R6.reuse, RZ ;  /* 0x0000000603000224 */ /* 0x082fe400078e02ff */
[----:B------:R-:W-:Y:S01]  /*7730*/  @P1 IMAD.IADD R5, R5, 0x1, R9 ;  /* 0x0000000105051824 */ /* 0x000fe200078e0209 */
[----:B------:R-:W-:Y:S01]  /*7740*/  @P0 SHF.R.S32.HI R9, RZ, 0x1f, R22 ;  /* 0x0000001fff090819 */ /* 0x000fe20000011416 */
[C---:B------:R-:W-:Y:S02]  /*7750*/  @P0 IMAD R7, R23.reuse, R7, R0 ;  /* 0x0000000717070224 */ /* 0x040fe400078e0200 */
[----:B------:R-:W-:-:S04]  /*7760*/  @P0 IMAD.WIDE.U32 R2, R23, R6, RZ ;  /* 0x0000000617020225 */ /* 0x000fc800078e00ff */
[----:B--2---:R-:W-:Y:S02]  /*7770*/  @P1 IMAD R6, R15, R10, RZ ;  /* 0x0000000a0f061224 */ /* 0x004fe400078e02ff */
[----:B------:R-:W-:Y:S02]  /*7780*/  @P0 IMAD.IADD R3, R3, 0x1, R7 ;  /* 0x0000000103030824 */ /* 0x000fe400078e0207 */
[C---:B------:R-:W-:Y:S02]  /*7790*/  @P1 IMAD R11, R22.reuse, R11, R6 ;  /* 0x0000000b160b1224 */ /* 0x040fe400078e0206 */
[----:B---3--:R-:W-:Y:S02]  /*77a0*/  @P0 IMAD R0, R9, R12, RZ ;  /* 0x0000000c09000224 */ /* 0x008fe400078e02ff */
        /* <DEDUP_REMOVED lines=8> */
[----:B------:R-:W0:Y:S01]  /*7830*/  LDC.64 R10, c[0x0][0x9e0] ;  /* 0x00027800ff0a7b82 */ /* 0x000e220000000a00 */
[----:B------:R-:W-:Y:S01]  /*7840*/  ULDC UR4, c[0x0][0x988] ;  /* 0x0002620000047ab9 */ /* 0x000fe20000000800 */
[----:B------:R-:W-:Y:S02]  /*7850*/  @P1 LEA.HI.X R9, R6, UR7, R5, 0x2, P3 ;  /* 0x0000000706091c11 */ /* 0x000fe400098f1405 */
[----:B------:R-:W-:Y:S01]  /*7860*/  @P0 LEA.HI.X R5, R2, UR5, R3, 0x2, P2 ;  /* 0x0000000502050c11 */ /* 0x000fe200090f1403 */
[----:B------:R-:W-:Y:S02]  /*7870*/  IMAD.MOV.U32 R3, RZ, RZ, 0x3f800000 ;  /* 0x3f800000ff037424 */ /* 0x000fe400078e00ff */
[----:B------:R-:W2:Y:S01]  /*7880*/  @P1 LDG.E R0, desc[UR36][R8.64] ;  /* 0x0000002408001981 */ /* 0x000ea2000c1e1900 */
[----:B------:R-:W1:Y:S03]  /*7890*/  LDC R2, c[0x0][0x448] ;  /* 0x00011200ff027b82 */ /* 0x000e660000000800 */
[----:B------:R3:W2:Y:S01]  /*78a0*/  @P0 LDG.E R3, desc[UR36][R4.64] ;  /* 0x0000002404030981 */ /* 0x0006a2000c1e1900 */
[----:B0-----:R-:W-:-:S02]  /*78b0*/  ISETP.GE.AND P2, PT, R11, 0x1, PT ;  /* 0x000000010b00780c */ /* 0x001fc40003f46270 */
[----:B-1----:R-:W-:Y:S01]  /*78c0*/  ISETP.NE.AND P1, PT, R2, 0x1, PT ;  /* 0x000000010200780c */ /* 0x002fe20003f25270 */
[----:B------:R-:W-:-:S12]  /*78d0*/  VIADD R2, R202, 0x7f ;  /* 0x0000007fca027836 */ /* 0x000fd80000000000 */
[----:B------:R-:W0:Y:S08]  /*78e0*/  @P1 LDC R7, c[0x0][0x44c] ;  /* 0x00011300ff071b82 */ /* 0x000e300000000800 */
[----:B------:R-:W1:Y:S01]  /*78f0*/  @P1 LDC R6, c[0x0][0x450] ;  /* 0x00011400ff061b82 */ /* 0x000e620000000800 */
[----:B0-----:R-:W-:-:S05]  /*7900*/  @P1 IMAD.HI.U32 R7, R2, R7, RZ ;  /* 0x0000000702071227 */ /* 0x001fca00078e00ff */
[----:B-1----:R-:W-:Y:S02]  /*7910*/  @P1 SHF.R.U32.HI R2, RZ, R6, R7 ;  /* 0x00000006ff021219 */ /* 0x002fe40000011607 */
[----:B------:R-:W-:-:S05]  /*7920*/  IADD3 R7, R192, 0x1, -R190 ;  /* 0x00000001c0077810 */ /* 0x000fca0007ffe8be */
[----:B---3--:R-:W-:Y:S02]  /*7930*/  IMAD.IADD R5, R7, 0x1, R2 ;  /* 0x0000000107057824 */ /* 0x008fe400078e0202 */
[----:B--2---:R-:W-:Y:S02]  /*7940*/  FMUL.FTZ R0, R3, R0 ;  /* 0x0000000003007220 */ /* 0x004fe40000410000 */
[----:B------:R-:W-:Y:S02]  /*7950*/  IMAD.IADD R3, R5, 0x1, R10 ;  /* 0x0000000105037824 */ /* 0x000fe400078e020a */
[----:B------:R-:W-:Y:S01]  /*7960*/  FMUL.FTZ R2, R0, UR4 ;  /* 0x0000000400027c20 */ /* 0x000fe20008410000 */
        /* <DEDUP_REMOVED lines=12> */
.L_x_1794:
[----:B------:R-:W-:-:S13]  /*7a30*/  ISETP.NE.AND P0, PT, R11, 0x1, PT ;  /* 0x000000010b00780c */ /* 0x000fda0003f05270 */
[----:B------:R-:W0:Y:S02]  /*7a40*/  @P0 LDC.64 R4, c[0x0][0x9e8] ;  /* 0x00027a00ff040b82 */ /* 0x000e240000000a00 */
[----:B0-----:R-:W-:-:S05]  /*7a50*/  @P0 IMAD.HI.U32 R4, R0, R4, RZ ;  /* 0x0000000400040227 */ /* 0x001fca00078e00ff */
[----:B------:R-:W-:-:S07]  /*7a60*/  @P0 SHF.R.U32.HI R0, RZ, R5, R4 ;  /* 0x00000005ff000219 */ /* 0x000fce0000011604 */
.L_x_1795:
[----:B------:R-:W-:Y:S05]  /*7a70*/  BSYNC B0 ;  /* 0x0000000000007941 */ /* 0x000fea0003800000 */
.L_x_1793:
[----:B------:R-:W-:-:S05]  /*7a80*/  IMAD R0, R0, R11, R11 ;  /* 0x0000000b00007224 */ /* 0x000fca00078e020b */
[----:B------:R-:W-:-:S07]  /*7a90*/  VIMNMX R3, R3, R0, PT ;  /* 0x0000000003037248 */ /* 0x000fce0003fe0100 */
.L_x_1792:
[----:B------:R-:W0:Y:S01]  /*7aa0*/  @P1 LDC R5, c[0x0][0x44c] ;  /* 0x00011300ff051b82 */ /* 0x000e220000000800 */
[----:B------:R-:W-:Y:S01]  /*7ab0*/  VIADD R3, R3, 0x3f ;  /* 0x0000003f03037836 */ /* 0x000fe20000000000 */
[----:B------:R-:W-:Y:S01]  /*7ac0*/  ULDC UR4, c[0x0][0x9dc] ;  /* 0x0002770000047ab9 */ /* 0x000fe20000000800 */
[----:B------:R-:W-:-:S03]  /*7ad0*/  IMAD.MOV.U32 R4, RZ, RZ, R202 ;  /* 0x000000ffff047224 */ /* 0x000fc600078e00ca */
[----:B------:R-:W-:Y:S02]  /*7ae0*/  SHF.R.S32.HI R0, RZ, 0x1f, R3 ;  /* 0x0000001fff007819 */ /* 0x000fe40000011403 */
[----:B------:R-:W1:Y:S02]  /*7af0*/  @P1 LDC R6, c[0x0][0x450] ;  /* 0x00011400ff061b82 */ /* 0x000e640000000800 */
[----:B------:R-:W-:-:S04]  /*7b00*/  LEA.HI R0, R0, R3, RZ, 0x6 ;  /* 0x0000000300007211 */ /* 0x000fc800078f30ff */
[----:B------:R-:W-:-:S04]  /*7b10*/  SHF.R.S32.HI R3, RZ, 0x6, R0 ;  /* 0x00000006ff037819 */ /* 0x000fc80000011400 */
[----:B------:R-:W-:Y:S01]  /*7b20*/  VIMNMX R160, R160, R3, PT ;  /* 0x00000003a0a07248 */ /* 0x000fe20003fe0100 */
[----:B0-----:R-:W-:-:S05]  /*7b30*/  @P1 IMAD.HI.U32 R5, R202, R5, RZ ;  /* 0x00000005ca051227 */ /* 0x001fca00078e00ff */
[----:B-1----:R-:W-:-:S05]  /*7b40*/  @P1 SHF.R.U32.HI R4, RZ, R6, R5 ;  /* 0x00000006ff041219 */ /* 0x002fca0000011605 */
[----:B------:R-:W-:-:S05]  /*7b50*/  IMAD.IADD R0, R161, 0x1, R4 ;  /* 0x00000001a1007824 */ /* 0x000fca00078e0204 */
[----:B------:R-:W-:Y:S01]  /*7b60*/  IADD3 R4, R0, -UR4, RZ ;  /* 0x8000000400047c10 */ /* 0x000fe2000fffe0ff */
        /* <DEDUP_REMOVED lines=11> */
.L_x_1798:
[----:B------:R-:W-:-:S13]  /*7c20*/  ISETP.NE.AND P0, PT, R11, 0x1, PT ;  /* 0x000000010b00780c */ /* 0x000fda0003f05270 */
[----:B------:R-:W0:Y:S02]  /*7c30*/  @P0 LDC.64 R6, c[0x0][0x9e8] ;  /* 0x00027a00ff060b82 */ /* 0x000e240000000a00 */
[----:B0-----:R-:W-:-:S05]  /*7c40*/  @P0 IMAD.HI.U32 R6, R0, R6, RZ ;  /* 0x0000000600060227 */ /* 0x001fca00078e00ff */
[----:B------:R-:W-:-:S07]  /*7c50*/  @P0 SHF.R.U32.HI R0, RZ, R7, R6 ;  /* 0x00000007ff000219 */ /* 0x000fce0000011606 */
.L_x_1799:
[----:B------:R-:W-:Y:S05]  /*7c60*/  BSYNC B0 ;  /* 0x0000000000007941 */ /* 0x000fea0003800000 */
.L_x_1797:
[----:B------:R-:W-:-:S05]  /*7c70*/  IMAD R3, R0, R11, RZ ;  /* 0x0000000b00037224 */ /* 0x000fca00078e02ff */
[----:B------:R-:W-:-:S07]  /*7c80*/  VIMNMX R4, R4, R3, !PT ;  /* 0x0000000304047248 */ /* 0x000fce0007fe0100 */
.L_x_1796:
[----:B------:R-:W-:Y:S01]  /*7c90*/  SHF.R.S32.HI R5, RZ, 0x1f, R4 ;  /* 0x0000001fff057819 */ /* 0x000fe20000011404 */
[----:B------:R-:W-:Y:S01]  /*7ca0*/  IMAD.MOV.U32 R3, RZ, RZ, RZ ;  /* 0x000000ffff037224 */ /* 0x000fe200078e00ff */
[----:B------:R-:W-:Y:S01]  /*7cb0*/  PLOP3.LUT P0, PT, PT, PT, PT, 0x80, 0x0 ;  /* 0x000000000000781c */ /* 0x000fe20003f0f070 */
[----:B------:R-:W-:Y:S01]  /*7cc0*/  IMAD.MOV.U32 R0, RZ, RZ, RZ ;  /* 0x000000ffff007224 */ /* 0x000fe200078e00ff */
[----:B------:R-:W-:Y:S02]  /*7cd0*/  LEA.HI R5, R5, R4, RZ, 0x6 ;  /* 0x0000000405057211 */ /* 0x000fe400078f30ff */
[----:B------:R-:W-:Y:S02]  /*7ce0*/  CS2R R134, SRZ ;  /* 0x0000000000867805 */ /* 0x000fe4000001ff00 */
[----:B------:R-:W-:Y:S02]  /*7cf0*/  CS2R R146, SRZ ;  /* 0x0000000000927805 */ /* 0x000fe4000001ff00 */
[----:B------:R-:W-:-:S02]  /*7d00*/  CS2R R108, SRZ ;  /* 0x00000000006c7805 */ /* 0x000fc4000001ff00 */
[----:B------:R-:W-:Y:S02]  /*7d10*/  SHF.R.S32.HI R5, RZ, 0x6, R5 ;  /* 0x00000006ff057819 */ /* 0x000fe40000011405 */
[----:B------:R-:W-:Y:S02]  /*7d20*/  CS2R R144, SRZ ;  /* 0x0000000000907805 */ /* 0x000fe4000001ff00 */
[----:B------:R-:W-:Y:S02]  /*7d30*/  CS2R R100, SRZ ;  /* 0x0000000000647805 */ /* 0x000fe4000001ff00 */
[----:B------:R-:W-:Y:S02]  /*7d40*/  CS2R R132, SRZ ;  /* 0x0000000000847805 */ /* 0x000fe4000001ff00 */
[----:B------:R-:W-:Y:S02]  /*7d50*/  VIMNMX R208, RZ, R5, !PT ;  /* 0x00000005ffd07248 */ /* 0x000fe40007fe0100 */
[----:B------:R-:W-:-:S02]  /*7d60*/  CS2R R138, SRZ ;  /* 0x00000000008a7805 */ /* 0x000fc4000001ff00 */
[----:B------:R-:W-:Y:S02]  /*7d70*/  CS2R R136, SRZ ;  /* 0x0000000000887805 */ /* 0x000fe4000001ff00 */
[----:B------:R-:W-:Y:S02]  /*7d80*/  CS2R R92, SRZ ;  /* 0x00000000005c7805 */ /* 0x000fe4000001ff00 */
[----:B------:R-:W-:Y:S02]  /*7d90*/  ISETP.GT.AND P1, PT, R160, R208, PT ;  /* 0x000000d0a000720c */ /* 0x000fe40003f24270 */
        /* <DEDUP_REMOVED lines=47> */
[----:B------:R-:W-:Y:S01]  /*8090*/  CS2R R40, SRZ ;  /* 0x0000000000287805 */ /* 0x000fe2000001ff00 */
[----:B------:R-:W-:Y:S01]  /*80a0*/  IMAD.MOV.U32 R38, RZ, RZ, RZ ;  /* 0x000000ffff267224 */ /* 0x000fe200078e00ff */
[----:B------:R-:W-:Y:S02]  /*80b0*/  CS2R R34, SRZ ;  /* 0x0000000000227805 */ /* 0x000fe4000001ff00 */
[----:B------:R-:W-:Y:S02]  /*80c0*/  CS2R R6, SRZ ;  /* 0x0000000000067805 */ /* 0x000fe4000001ff00 */
[----:B------:R-:W-:Y:S02]  /*80d0*/  CS2R R32, SRZ ;  /* 0x0000000000207805 */ /* 0x000fe4000001ff00 */
[----:B------:R-:W-:-:S02]  /*80e0*/  CS2R R116, SRZ ;  /* 0x0000000000747805 */ /* 0x000fc4000001ff00 */
[----:B------:R-:W-:Y:S02]  /*80f0*/  CS2R R30, SRZ ;  /* 0x00000000001e7805 */ /* 0x000fe4000001ff00 */
[----:B------:R-:W-:Y:S02]  /*8100*/  CS2R R4, SRZ ;  /* 0x0000000000047805 */ /* 0x000fe4000001ff00 */
[----:B------:R-:W-:Y:S01]  /*8110*/  CS2R R24, SRZ ;  /* 0x0000000000187805 */ /* 0x000fe2000001ff00 */
[----:B------:R-:W-:Y:S06]  /*8120*/  @!P1 BRA `(.L_x_1800) ;  /* 0x0000012c00e89947 */ /* 0x000fec0003800000 */
[----:B------:R-:W-:-:S03]  /*8130*/  UMOV UR4, 0xffffffff ;  /* 0xffffffff00047882 */ /* 0x000fc60000000000 */
[----:B------:R-:W-:Y:S05]  /*8140*/  BRA.DIV UR4, `(.L_x_1801) ;  /* 0x000001ea04a47947 */ /* 0x000fea000b800000 */
[----:B------:R-:W0:Y:S02]  /*8150*/  S2R R0, SR_TID.X ;  /* 0x0000000000007919 */ /* 0x000e240000002100 */
[----:B0-----:R-:W-:-:S05]  /*8160*/  VIADD R3, R0, 0xffffff80 ;  /* 0xffffff8000037836 */ /* 0x001fca0000000000 */
[----:B------:R-:W-:-:S04]  /*8170*/  SHF.R.S32.HI R0, RZ, 0x1f, R3 ;  /* 0x0000001fff007819 */ /* 0x000fc80000011403 */
[----:B------:R-:W-:-:S04]  /*8180*/  LEA.HI R0, R0, R3, RZ, 0x7 ;  /* 0x0000000300007211 */ /* 0x000fc800078f38ff */
[----:B------:R-:W-:-:S05]  /*8190*/  SHF.R.S32.HI R0, RZ, 0x7, R0 ;  /* 0x00000007ff007819 */ /* 0x000fca0000011400 */
[----:B------:R0:W1:Y:S02]  /*81a0*/  SHFL.IDX PT, R14, R0, RZ, 0x1f ;  /* 0x00001fff000e7589 */ /* 0x00006400000e0000 */
.L_x_2145:
[----:B0-----:R-:W2:Y:S02]  /*81b0*/  LDL R0, [R1+0x4] ;  /* 0x0000040001007983 */ /* 0x001ea40000100800 */
[----:B--2---:R-:W-:Y:S02]  /*81c0*/  R2UR UR4, R0 ;  /* 0x00000000000472ca */ /* 0x004fe400000e0000 */
[----:B-1----:R-:W-:-:S04]  /*81d0*/  LEA.HI R0, R14, R14, RZ, 0x1 ;  /* 0x0000000e0e007211 */ /* 0x002fc800078f08ff */
[----:B------:R-:W-:-:S05]  /*81e0*/  LOP3.LUT R3, R0, 0x1e, RZ, 0xc0, !PT ;  /* 0x0000001e00037812 */ /* 0x000fca00078ec0ff */
[----:B------:R-:W-:Y:S02]  /*81f0*/  IMAD.IADD R3, R14, 0x1, -R3 ;  /* 0x000000010e037824 */ /* 0x000fe400078e0a03 */
[----:B------:R-:W-:-:S03]  /*8200*/  ULOP3.LUT UP0, URZ, UR4, 0x1bf, URZ, 0xc0, !UPT ;  /* 0x000001bf043f7892 */ /* 0x000fc6000f80c03f */
[----:B------:R-:W-:-:S03]  /*8210*/  LEA R3, R3, UR4, 0xd ;  /* 0x0000000403037c11 */ /* 0x000fc6000f8e68ff */
[----:B------:R-:W-:Y:S02]  /*8220*/  PLOP3.LUT P0, PT, PT, PT, UP0, 0x80, 0x0 ;  /* 0x000000000000781c */ /* 0x000fe40003f0f008 */
[----:B------:R-:W-:-:S04]  /*8230*/  SHF.R.U32.HI R3, RZ, 0x4, R3 ;  /* 0x00000004ff037819 */ /* 0x000fc80000011603 */
[----:B------:R-:W-:-:S07]  /*8240*/  LOP3.LUT R36, R3, 0x3fff, RZ, 0xc0, !PT ;  /* 0x00003fff03247812 */ /* 0x000fce00078ec0ff */
        /* <DEDUP_REMOVED lines=17> */
.L_x_1802:
[----:B------:R-:W-:Y:S02]  /*8360*/  ULDC UR4, c[0x0][0x3f4] ;  /* 0x0000fd0000047ab9 */ /* 0x000fe40000000800 */
[----:B------:R-:W-:-:S13]  /*8370*/  ISETP.LT.AND P0, PT, RZ, UR4, PT ;  /* 0x00000004ff007c0c */ /* 0x000fda000bf01270 */
[----:B------:R-:W-:Y:S05]  /*8380*/  @P0 BRA `(.L_x_1803) ;  /* 0x00000000003c0947 */ /* 0x000fea0003800000 */
[----:B------:R-:W-:-:S04]  /*8390*/  LEA.HI R0, R217, R217, RZ, 0x1 ;  /* 0x000000d9d9007211 */ /* 0x000fc800078f08ff */
[----:B------:R-:W-:-:S05]  /*83a0*/  LOP3.LUT R0, R0, 0xfffffffe, RZ, 0xc0, !PT ;  /* 0xfffffffe00007812 */ /* 0x000fca00078ec0ff */
[----:B------:R-:W-:-:S05]  /*83b0*/  IMAD.IADD R0, R217, 0x1, -R0 ;  /* 0x00000001d9007824 */ /* 0x000fca00078e0a00 */
[----:B------:R-:W-:-:S04]  /*83c0*/  SHF.L.U32 R3, R0, 0x1f, RZ ;  /* 0x0000001f00037819 */ /* 0x000fc800000006ff */
[----:B------:R0:W1:Y:S03]  /*83d0*/  SYNCS.PHASECHK.TRANS64.TRYWAIT P0, [R184+URZ+0x28400], R3 ;  /* 0x02840003b80075a7 */ /* 0x000066000800017f */
[----:B-1----:R-:W-:Y:S05]  /*83e0*/  @!P0 NANOSLEEP.SYNCS 0x989680 ;  /* 0x009896800000895d */ /* 0x002fea0003900000 */
[----:B------:R-:W1:Y:S01]  /*83f0*/  @!P0 SYNCS.PHASECHK.TRANS64 P0, [R184+URZ+0x28400], R3 ;  /* 0x02840003b80085a7 */ /* 0x000e62000800007f */
[----:B------:R-:W-:Y:S04]  /*8400*/  BSSY B0, `(.L_x_1804) ;  /* 0x0000006000007945 */ /* 0x000fe80003800000 */
[----:B-1----:R-:W-:Y:S05]  /*8410*/  @P0 BRA `(.L_x_1805) ;  /* 0x0000000000100947 */ /* 0x002fea0003800000 */
.L_x_1806:
[----:B-1----:R1:W2:Y:S02]  /*8420*/  SYNCS.PHASECHK.TRANS64.TRYWAIT P0, [R184+URZ+0x28400], R3 ;  /* 0x02840003b80075a7 */ /* 0x0022a4000800017f */
[----:B--2---:R-:W-:Y:S05]  /*8430*/  @!P0 NANOSLEEP.SYNCS 0x989680 ;  /* 0x009896800000895d */ /* 0x004fea0003900000 */
[----:B------:R-:W2:Y:S02]  /*8440*/  @!P0 SYNCS.PHASECHK.TRANS64 P0, [R184+URZ+0x28400], R3 ;  /* 0x02840003b80085a7 */ /* 0x000ea4000800007f */
[----:B--2---:R-:W-:Y:S05]  /*8450*/  @!P0 BRA `(.L_x_1806) ;  /* 0xfffffffc00f08947 */ /* 0x004fea000383ffff */
.L_x_1805:
[----:B------:R-:W-:Y:S05]  /*8460*/  BSYNC B0 ;  /* 0x0000000000007941 */ /* 0x000fea0003800000 */
.L_x_1804:
[----:B------:R-:W-:Y:S05]  /*8470*/  BRA `(.L_x_1807) ;  /* 0x0000009400387947 */ /* 0x000fea0003800000 */
.L_x_1803:
[----:B------:R-:W2:Y:S01]  /*8480*/  LDL R0, [R1+0x4] ;  /* 0x0000040001007983 */ /* 0x000ea20000100800 */
[----:B------:R-:W-:Y:S02]  /*8490*/  ULDC.64 UR6, c[0x0][0x408] ;  /* 0x0001020000067ab9 */ /* 0x000fe40000000a00 */
[----:B-----5:R-:W-:Y:S01]  /*84a0*/  IMAD.WIDE.U32 R26, R39, UR6, RZ ;  /* 0x00000006271a7c25 */ /* 0x020fe2000f8e00ff */
[----:B--2---:R-:W-:Y:S02]  /*84b0*/  R2UR UR4, R0 ;  /* 0x00000000000472ca */ /* 0x004fe400000e0000 */
[----:B------:R-:W-:-:S11]  /*84c0*/  SHF.R.S32.HI R0, RZ, 0x1f, R39 ;  /* 0x0000001fff007819 */ /* 0x000fd60000011427 */
[----:B------:R-:W-:-:S03]  /*84d0*/  ULOP3.LUT UP0, URZ, UR4, 0x3ff, URZ, 0xc0, !UPT ;  /* 0x000003ff043f7892 */ /* 0x000fc6000f80c03f */
[----:B------:R-:W-:Y:S02]  /*84e0*/  ULDC.64 UR4, c[0x0][0x3f8] ;  /* 0x0000fe0000047ab9 */ /* 0x000fe40000000a00 */
[C---:B------:R-:W-:Y:S01]  /*84f0*/  IMAD R4, R0.reuse, UR4, RZ ;  /* 0x0000000400047c24 */ /* 0x040fe2000f8e02ff */
[----:B------:R-:W-:Y:S01]  /*8500*/  PLOP3.LUT P0, PT, PT, PT, UP0, 0x80, 0x0 ;  /* 0x000000000000781c */ /* 0x000fe20003f0f008 */
[----:B------:R-:W-:Y:S02]  /*8510*/  IMAD R0, R0, UR6, RZ ;  /* 0x0000000600007c24 */ /* 0x000fe4000f8e02ff */
[----:B------:R-:W-:-:S04]  /*8520*/  IMAD.WIDE.U32 R24, R39, UR4, RZ ;  /* 0x0000000427187c25 */ /* 0x000fc8000f8e00ff */
[C---:B------:R-:W-:Y:S02]  /*8530*/  IMAD R29, R39.reuse, UR5, R4 ;  /* 0x00000005271d7c24 */ /* 0x040fe4000f8e0204 */
[----:B------:R-:W-:Y:S02]  /*8540*/  IMAD R31, R39, UR7, R0 ;  /* 0x00000007271f7c24 */ /* 0x000fe4000f8e0200 */
[----:B------:R-:W-:Y:S02]  /*8550*/  IMAD.IADD R29, R29, 0x1, R25 ;  /* 0x000000011d1d7824 */ /* 0x000fe400078e0219 */
[----:B------:R-:W-:Y:S01]  /*8560*/  IMAD.IADD R31, R31, 0x1, R27 ;  /* 0x000000011f1f7824 */ /* 0x000fe200078e021b */
[----:B------:R-:W-:Y:S06]  /*8570*/  @!P0 BRA `(.L_x_1808) ;  /* 0x0000000000408947 */ /* 0x000fec0003800000 */
[----:B------:R-:W-:Y:S01]  /*8580*/  MOV R0, 0x0 ;  /* 0x0000000000007802 */ /* 0x000fe20000000f00 */
[----:B------:R-:W-:Y:S01]  /*8590*/  ULDC.64 UR4, c[0x4][0xc0] ;  /* 0x0100300000047ab9 */ /* 0x000fe20000000a00 */
[----:B------:R-:W-:Y:S01]  /*85a0*/  ULDC.64 UR6, c[0x4][0xc8] ;  /* 0x0100320000067ab9 */ /* 0x000fe20000000a00 */
[----:B------:R-:W-:Y:S01]  /*85b0*/  IMAD.U32 R4, RZ, RZ, UR4 ;  /* 0x00000004ff047e24 */ /* 0x000fe2000f8e00ff */
[----:B------:R0:W1:Y:S01]  /*85c0*/  LDC.64 R14, c[0x4][R0] ;  /* 0x01000000000e7b82 */ /* 0x0000620000000a00 */
[----:B------:R-:W-:Y:S01]  /*85d0*/  MOV R5, UR5 ;  /* 0x0000000500057c02 */ /* 0x000fe20008000f00 */
        /* <DEDUP_REMOVED lines=10> */
.L_x_1808:
[----:B------:R-:W-:Y:S01]  /*8680*/  ULDC.U8 UR4, c[0x0][0x410] ;  /* 0x0001040000047ab9 */ /* 0x000fe20000000000 */
[----:B------:R-:W-:Y:S01]  /*8690*/  IMAD.IADD R52, R189, 0x1, R202 ;  /* 0x00000001bd347824 */ /* 0x000fe200078e02ca */
[----:B------:R-:W-:Y:S01]  /*86a0*/  ISETP.NE.AND P0, PT, RZ, UR4, PT ;  /* 0x00000004ff007c0c */ /* 0x000fe2000bf05270 */
[----:B------:R-:W-:Y:S02]  /*86b0*/  BSSY B0, `(.L_x_1809) ;  /* 0x0000922000007945 */ /* 0x000fe40003800000 */
[----:B------:R-:W-:-:S10]  /*86c0*/  IMAD R3, R214, 0x20, R52 ;  /* 0x00000020d6037824 */ /* 0x000fd400078e0234 */
[----:B------:R-:W-:Y:S05]  /*86d0*/  @!P0 BRA `(.L_x_1810) ;  /* 0x00000048005c8947 */ /* 0x000fea0003800000 */
[----:B------:R-:W0:Y:S01]  /*86e0*/  LDC R37, c[0x0][0x448] ;  /* 0x00011200ff257b82 */ /* 0x000e220000000800 */
[----:B------:R-:W-:Y:S01]  /*86f0*/  MOV R8, R24 ;  /* 0x0000001800087202 */ /* 0x000fe20000000f00 */
[----:B------:R-:W-:Y:S01]  /*8700*/  IMAD.MOV.U32 R9, RZ, RZ, R29 ;  /* 0x000000ffff097224 */ /* 0x000fe200078e001d */
[----:B------:R-:W-:Y:S01]  /*8710*/  ULDC.64 UR4, c[0x0][0x3f8] ;  /* 0x0000fe0000047ab9 */ /* 0x000fe20000000a00 */
[----:B------:R-:W-:Y:S01]  /*8720*/  IMAD.MOV.U32 R10, RZ, RZ, R26 ;  /* 0x000000ffff0a7224 */ /* 0x000fe200078e001a */
[----:B------:R-:W-:Y:S01]  /*8730*/  ULDC.64 UR6, c[0x0][0x408] ;  /* 0x0001020000067ab9 */ /* 0x000fe20000000a00 */
[----:B------:R-:W-:Y:S01]  /*8740*/  IMAD.MOV.U32 R11, RZ, RZ, R31 ;  /* 0x000000ffff0b7224 */ /* 0x000fe200078e001f */
[----:B------:R-:W-:Y:S01]  /*8750*/  ULDC.64 UR8, c[0x0][0x400] ;  /* 0x0001000000087ab9 */ /* 0x000fe20000000a00 */
[----:B0-----:R-:W-:-:S13]  /*8760*/  ISETP.NE.AND P0, PT, R37, 0x1, PT ;  /* 0x000000012500780c */ /* 0x001fda0003f05270 */
[----:B------:R-:W0:Y:S08]  /*8770*/  @P0 LDC R0, c[0x0][0x44c] ;  /* 0x00011300ff000b82 */ /* 0x000e300000000800 */
[----:B------:R-:W1:Y:S01]  /*8780*/  @P0 LDC R5, c[0x0][0x450] ;  /* 0x00011400ff050b82 */ /* 0x000e620000000800 */
[----:B0-----:R-:W-:-:S05]  /*8790*/  @P0 IMAD.HI.U32 R0, R3, R0, RZ ;  /* 0x0000000003000227 */ /* 0x001fca00078e00ff */
[----:B-1----:R-:W-:-:S04]  /*87a0*/  @P0 SHF.R.U32.HI R3, RZ, R5, R0 ;  /* 0x00000005ff030219 */ /* 0x002fc80000011600 */
[----:B------:R-:W-:Y:S01]  /*87b0*/  SHF.R.S32.HI R0, RZ, 0x1f, R3 ;  /* 0x0000001fff007819 */ /* 0x000fe20000011403 */
[----:B------:R-:W-:-:S04]  /*87c0*/  IMAD.WIDE.U32 R8, R3, UR4, R8 ;  /* 0x0000000403087c25 */ /* 0x000fc8000f8e0008 */
[----:B------:R-:W-:Y:S02]  /*87d0*/  IMAD R4, R0, UR4, RZ ;  /* 0x0000000400047c24 */ /* 0x000fe4000f8e02ff */
[----:B------:R-:W-:-:S04]  /*87e0*/  IMAD.WIDE.U32 R10, R3, UR6, R10 ;  /* 0x00000006030a7c25 */ /* 0x000fc8000f8e000a */
[----:B------:R-:W-:Y:S01]  /*87f0*/  IMAD R0, R0, UR6, RZ ;  /* 0x0000000600007c24 */ /* 0x000fe2000f8e02ff */
[----:B------:R-:W-:Y:S01]  /*8800*/  IADD3 R7, P1, R10, UR8, RZ ;  /* 0x000000080a077c10 */ /* 0x000fe2000ff3e0ff */
[C---:B------:R-:W-:Y:S01]  /*8810*/  IMAD R13, R3.reuse, UR5, R4 ;  /* 0x00000005030d7c24 */ /* 0x040fe2000f8e0204 */
[----:B------:R-:W-:Y:S01]  /*8820*/  ULDC.64 UR4, c[0x0][0x3e8] ;  /* 0x0000fa0000047ab9 */ /* 0x000fe20000000a00 */
[----:B------:R-:W-:Y:S01]  /*8830*/  IMAD R3, R3, UR7, R0 ;  /* 0x0000000703037c24 */ /* 0x000fe2000f8e0200 */
[----:B------:R-:W-:Y:S01]  /*8840*/  IADD3 R5, P0, R8, UR4, RZ ;  /* 0x0000000408057c10 */ /* 0x000fe2000ff1e0ff */
[----:B------:R-:W-:-:S03]  /*8850*/  UMOV UR4, 0xffffffff ;  /* 0xffffffff00047882 */ /* 0x000fc60000000000 */
[----:B------:R-:W-:Y:S02]  /*8860*/  IADD3.X R6, R9, UR5, R13, P0, !PT ;  /* 0x0000000509067c10 */ /* 0x000fe400087fe40d */
[----:B------:R-:W-:Y:S01]  /*8870*/  IADD3.X R8, R11, UR9, R3, P1, !PT ;  /* 0x000000090b087c10 */ /* 0x000fe20008ffe403 */
[----:B------:R-:W-:Y:S06]  /*8880*/  BRA.DIV UR4, `(.L_x_1811) ;  /* 0x000001e604107947 */ /* 0x000fec000b800000 */
[----:B------:R0:W1:Y:S04]  /*8890*/  SHFL.IDX PT, R0, R6, RZ, 0x181f ;  /* 0x00181fff06007589 */ /* 0x00006800000e0000 */
[----:B------:R0:W2:Y:S04]  /*88a0*/  SHFL.IDX PT, R3, R5, RZ, 0x181f ;  /* 0x00181fff05037589 */ /* 0x0000a800000e0000 */
[----:B------:R0:W3:Y:S04]  /*88b0*/  SHFL.IDX PT, R4, R8, RZ, 0x181f ;  /* 0x00181fff08047589 */ /* 0x0000e800000e0000 */
[----:B------:R0:W4:Y:S02]  /*88c0*/  SHFL.IDX PT, R14, R7, RZ, 0x181f ;  /* 0x00181fff070e7589 */ /* 0x00012400000e0000 */
.L_x_2151:
[----:B------:R-:W-:Y:S01]  /*88d0*/  IMAD R37, R190, R37, RZ ;  /* 0x00000025be257224 */ /* 0x000fe200078e02ff */
[----:B------:R-:W-:Y:S01]  /*88e0*/  BSSY B1, `(.L_x_1812) ;  /* 0x000001a000017945 */ /* 0x000fe20003800000 */
[----:B------:R-:W-:Y:S02]  /*88f0*/  CS2R R30, SRZ ;  /* 0x00000000001e7805 */ /* 0x000fe4000001ff00 */
[----:B------:R-:W-:Y:S02]  /*8900*/  CS2R R40, SRZ ;  /* 0x0000000000287805 */ /* 0x000fe4000001ff00 */
[----:B------:R-:W-:Y:S02]  /*8910*/  CS2R R34, SRZ ;  /* 0x0000000000227805 */ /* 0x000fe4000001ff00 */
[----:B------:R-:W-:Y:S02]  /*8920*/  ISETP.GE.AND P0, PT, R52, R37, PT ;  /* 0x000000253400720c */ /* 0x000fe40003f06270 */
[----:B------:R-:W-:-:S11]  /*8930*/  CS2R R46, SRZ ;  /* 0x00000000002e7805 */ /* 0x000fd6000001ff00 */
[----:B------:R-:W-:Y:S05]  /*8940*/  @P0 BRA `(.L_x_1813) ;  /* 0x00000000004c0947 */ /* 0x000fea0003800000 */
[----:B------:R-:W-:Y:S01]  /*8950*/  ULDC UR4, c[0x0][0x3f4] ;  /* 0x0000fd0000047ab9 */ /* 0x000fe20000000800 */
[----:B------:R-:W-:Y:S02]  /*8960*/  CS2R R30, SRZ ;  /* 0x00000000001e7805 */ /* 0x000fe4000001ff00 */
[----:B------:R-:W-:Y:S02]  /*8970*/  ISETP.GE.AND P4, PT, R191, UR4, PT ;  /* 0x00000004bf007c0c */ /* 0x000fe4000bf86270 */
[----:B------:R-:W-:Y:S02]  /*8980*/  CS2R R40, SRZ ;  /* 0x0000000000287805 */ /* 0x000fe4000001ff00 */
[----:B------:R-:W-:Y:S02]  /*8990*/  ISETP.GE.AND P3, PT, R18, UR4, PT ;  /* 0x0000000412007c0c */ /* 0x000fe4000bf66270 */
[----:B------:R-:W-:-:S07]  /*89a0*/  CS2R R46, SRZ ;  /* 0x00000000002e7805 */ /* 0x000fce000001ff00 */
[----:B--2---:R-:W-:-:S04]  /*89b0*/  @!P4 IADD3 R20, P0, R191, R3, RZ ;  /* 0x00000003bf14c210 */ /* 0x004fc80007f1e0ff */
[-C--:B----4-:R-:W-:Y:S02]  /*89c0*/  @!P3 IADD3 R12, P1, R18, R14.reuse, RZ ;  /* 0x0000000e120cb210 */ /* 0x090fe40007f3e0ff */
[----:B------:R-:W-:Y:S01]  /*89d0*/  @!P4 IADD3 R14, P2, R191, R14, RZ ;  /* 0x0000000ebf0ec210 */ /* 0x000fe20007f5e0ff */
[----:B-1----:R-:W-:Y:S01]  /*89e0*/  @!P4 IMAD.X R21, R0, 0x1, R213, P0 ;  /* 0x000000010015c824 */ /* 0x002fe200000e06d5 */
[----:B------:R-:W-:Y:S02]  /*89f0*/  @!P3 IADD3 R10, P0, R18, R3, RZ ;  /* 0x00000003120ab210 */ /* 0x000fe40007f1e0ff */
[----:B------:R-:W-:Y:S01]  /*8a00*/  CS2R R34, SRZ ;  /* 0x0000000000227805 */ /* 0x000fe2000001ff00 */
[C---:B---3--:R-:W-:Y:S02]  /*8a10*/  @!P3 IMAD.X R13, R4.reuse, 0x1, R19, P1 ;  /* 0x00000001040db824 */ /* 0x048fe400008e0613 */
[----:B------:R-:W-:Y:S01]  /*8a20*/  @!P4 IMAD.X R15, R4, 0x1, R213, P2 ;  /* 0x00000001040fc824 */ /* 0x000fe200010e06d5 */
[----:B------:R1:W5:Y:S01]  /*8a30*/  @!P4 LD.E.64 R30, desc[UR36][R20.64] ;  /* 0x00000024141ec980 */ /* 0x000362000c101b00 */
[----:B------:R-:W-:-:S03]  /*8a40*/  @!P3 IMAD.X R11, R0, 0x1, R19, P0 ;  /* 0x00000001000bb824 */ /* 0x000fc600000e0613 */
[----:B------:R1:W5:Y:S04]  /*8a50*/  @!P3 LD.E.64 R46, desc[UR36][R12.64] ;  /* 0x000000240c2eb980 */ /* 0x000368000c101b00 */
[----:B------:R1:W5:Y:S04]  /*8a60*/  @!P3 LD.E.64 R40, desc[UR36][R10.64] ;  /* 0x000000240a28b980 */ /* 0x000368000c101b00 */
[----:B------:R1:W5:Y:S02]  /*8a70*/  @!P4 LD.E.64 R34, desc[UR36][R14.64] ;  /* 0x000000240e22c980 */ /* 0x000364000c101b00 */
.L_x_1813:
[----:B------:R-:W-:Y:S05]  /*8a80*/  BSYNC B1 ;  /* 0x0000000000017941 */ /* 0x000fea0003800000 */
.L_x_1812:
[----:B------:R-:W-:Y:S01]  /*8a90*/  UMOV UR4, 0xffffffff ;  /* 0xffffffff00047882 */ /* 0x000fe20000000000 */
[----:B------:R-:W-:Y:S02]  /*8aa0*/  CS2R R32, SRZ ;  /* 0x0000000000207805 */ /* 0x000fe4000001ff00 */
[----:B------:R-:W-:Y:S05]  /*8ab0*/  BRA.DIV UR4, `(.L_x_1814) ;  /* 0x000001e204f47947 */ /* 0x000fea000b800000 */
[----:B-1----:R1:W0:Y:S04]  /*8ac0*/  SHFL.IDX PT, R0, R6, 0x1, 0x181f ;  /* 0x00381f0006007f89 */ /* 0x00222800000e0000 */
[----:B--2---:R1:W2:Y:S04]  /*8ad0*/  SHFL.IDX PT, R3, R5, 0x1, 0x181f ;  /* 0x00381f0005037f89 */ /* 0x0042a800000e0000 */
[----:B---3--:R1:W3:Y:S04]  /*8ae0*/  SHFL.IDX PT, R4, R8, 0x1, 0x181f ;  /* 0x00381f0008047f89 */ /* 0x0082e800000e0000 */
[----:B----4-:R1:W4:Y:S02]  /*8af0*/  SHFL.IDX PT, R14, R7, 0x1, 0x181f ;  /* 0x00381f00070e7f89 */ /* 0x01032400000e0000 */
.L_x_2157:
[----:B------:R-:W-:Y:S01]  /*8b00*/  VIADD R9, R52, 0x20 ;  /* 0x0000002034097836 */ /* 0x000fe20000000000 */
[----:B------:R-:W-:Y:S01]  /*8b10*/  BSSY B1, `(.L_x_1815) ;  /* 0x0000019000017945 */ /* 0x000fe20003800000 */
[----:B------:R-:W-:Y:S02]  /*8b20*/  CS2R R42, SRZ ;  /* 0x00000000002a7805 */ /* 0x000fe4000001ff00 */
[----:B------:R-:W-:Y:S02]  /*8b30*/  CS2R R28, SRZ ;  /* 0x00000000001c7805 */ /* 0x000fe4000001ff00 */
[----:B------:R-:W-:Y:S02]  /*8b40*/  CS2R R48, SRZ ;  /* 0x0000000000307805 */ /* 0x000fe4000001ff00 */
[----:B------:R-:W-:-:S13]  /*8b50*/  ISETP.GE.AND P0, PT, R9, R37, PT ;  /* 0x000000250900720c */ /* 0x000fda0003f06270 */
[----:B------:R-:W-:Y:S05]  /*8b60*/  @P0 BRA `(.L_x_1816) ;  /* 0x00000000004c0947 */ /* 0x000fea0003800000 */
[----:B------:R-:W-:Y:S01]  /*8b70*/  ULDC UR4, c[0x0][0x3f4] ;  /* 0x0000fd0000047ab9 */ /* 0x000fe20000000800 */
[----:B------:R-:W-:Y:S02]  /*8b80*/  CS2R R32, SRZ ;  /* 0x0000000000207805 */ /* 0x000fe4000001ff00 */
[----:B------:R-:W-:Y:S02]  /*8b90*/  ISETP.GE.AND P4, PT, R191, UR4, PT ;  /* 0x00000004bf007c0c */ /* 0x000fe4000bf86270 */
[----:B------:R-:W-:Y:S02]  /*8ba0*/  CS2R R42, SRZ ;  /* 0x00000000002a7805 */ /* 0x000fe4000001ff00 */
[----:B------:R-:W-:Y:S02]  /*8bb0*/  ISETP.GE.AND P3, PT, R18, UR4, PT ;  /* 0x0000000412007c0c */ /* 0x000fe4000bf66270 */
[----:B------:R-:W-:Y:S02]  /*8bc0*/  CS2R R48, SRZ ;  /* 0x0000000000307805 */ /* 0x000fe4000001ff00 */
[----:B------:R-:W-:-:S05]  /*8bd0*/  CS2R R28, SRZ ;  /* 0x00000000001c7805 */ /* 0x000fca000001ff00 */
[----:B--2---:R-:W-:-:S04]  /*8be0*/  @!P4 IADD3 R20, P0, R191, R3, RZ ;  /* 0x00000003bf14c210 */ /* 0x004fc80007f1e0ff */
[-C--:B----4-:R-:W-:Y:S02]  /*8bf0*/  @!P3 IADD3 R12, P1, R18, R14.reuse, RZ ;  /* 0x0000000e120cb210 */ /* 0x090fe40007f3e0ff */
[----:B------:R-:W-:Y:S01]  /*8c00*/  @!P4 IADD3 R14, P2, R191, R14, RZ ;  /* 0x0000000ebf0ec210 */ /* 0x000fe20007f5e0ff */
[----:B0-----:R-:W-:Y:S01]  /*8c10*/  @!P4 IMAD.X R21, R0, 0x1, R213, P0 ;  /* 0x000000010015c824 */ /* 0x001fe200000e06d5 */
[----:B------:R-:W-:Y:S01]  /*8c20*/  @!P3 IADD3 R10, P0, R18, R3, RZ ;  /* 0x00000003120ab210 */ /* 0x000fe20007f1e0ff */
[C---:B---3--:R-:W-:Y:S02]  /*8c30*/  @!P3 IMAD.X R13, R4.reuse, 0x1, R19, P1 ;  /* 0x00000001040db824 */ /* 0x048fe400008e0613 */
[----:B------:R-:W-:Y:S01]  /*8c40*/  @!P4 IMAD.X R15, R4, 0x1, R213, P2 ;  /* 0x00000001040fc824 */ /* 0x000fe200010e06d5 */
[----:B------:R-:W-:Y:S01]  /*8c50*/  @!P3 IADD3.X R11, R0, R19, RZ, P0, !PT ;  /* 0x00000013000bb210 */ /* 0x000fe200007fe4ff */
[----:B------:R0:W5:Y:S04]  /*8c60*/  @!P4 LD.E.64 R32, desc[UR36][R20.64] ;  /* 0x000000241420c980 */ /* 0x000168000c101b00 */
[----:B------:R0:W5:Y:S04]  /*8c70*/  @!P3 LD.E.64 R42, desc[UR36][R10.64] ;  /* 0x000000240a2ab980 */ /* 0x000168000c101b00 */
[----:B------:R0:W5:Y:S04]  /*8c80*/  @!P3 LD.E.64 R48, desc[UR36][R12.64] ;  /* 0x000000240c30b980 */ /* 0x000168000c101b00 */
[----:B------:R0:W5:Y:S02]  /*8c90*/  @!P4 LD.E.64 R28, desc[UR36][R14.64] ;  /* 0x000000240e1cc980 */ /* 0x000164000c101b00 */
.L_x_1816:
[----:B------:R-:W-:Y:S05]  /*8ca0*/  BSYNC B1 ;  /* 0x0000000000017941 */ /* 0x000fea0003800000 */
.L_x_1815:
[----:B------:R-:W-:-:S03]  /*8cb0*/  UMOV UR4, 0xffffffff ;  /* 0xffffffff00047882 */ /* 0x000fc60000000000 */
[----:B------:R-:W-:Y:S05]  /*8cc0*/  BRA.DIV UR4, `(.L_x_1817) ;  /* 0x000001e204e07947 */ /* 0x000fea000b800000 */
[----:B0-----:R0:W0:Y:S04]  /*8cd0*/  SHFL.IDX PT, R0, R6, 0x2, 0x181f ;  /* 0x00581f0006007f89 */ /* 0x00102800000e0000 */
[----:B--2---:R2:W0:Y:S04]  /*8ce0*/  SHFL.IDX PT, R3, R5, 0x2, 0x181f ;  /* 0x00581f0005037f89 */ /* 0x00442800000e0000 */
[----:B---3--:R2:W3:Y:S04]  /*8cf0*/  SHFL.IDX PT, R4, R8, 0x2, 0x181f ;  /* 0x00581f0008047f89 */ /* 0x0084e800000e0000 */
[----:B----4-:R2:W4:Y:S02]  /*8d00*/  SHFL.IDX PT, R14, R7, 0x2, 0x181f ;  /* 0x00581f00070e7f89 */ /* 0x01052400000e0000 */
.L_x_2163:
[----:B------:R-:W-:Y:S01]  /*8d10*/  VIADD R9, R52, 0x40 ;  /* 0x0000004034097836 */ /* 0x000fe20000000000 */
        /* <DEDUP_REMOVED lines=13> */
[----:B0-----:R-:W-:-:S04]  /*8df0*/  @!P4 IADD3 R20, P0, R191, R3, RZ ;  /* 0x00000003bf14c210 */ /* 0x001fc80007f1e0ff */
[-C--:B----4-:R-:W-:Y:S02]  /*8e00*/  @!P3 IADD3 R12, P1, R18, R14.reuse, RZ ;  /* 0x0000000e120cb210 */ /* 0x090fe40007f3e0ff */
[----:B------:R-:W-:Y:S01]  /*8e10*/  @!P4 IADD3 R14, P2, R191, R14, RZ ;  /* 0x0000000ebf0ec210 */ /* 0x000fe20007f5e0ff */
[----:B------:R-:W-:Y:S01]  /*8e20*/  @!P4 IMAD.X R21, R0, 0x1, R213, P0 ;  /* 0x000000010015c824 */ /* 0x000fe200000e06d5 */
        /* <DEDUP_REMOVED lines=9> */
.L_x_1819:
[----:B------:R-:W-:Y:S05]  /*8ec0*/  BSYNC B1 ;  /* 0x0000000000017941 */ /* 0x000fea0003800000 */
.L_x_1818:
[----:B------:R-:W-:Y:S01]  /*8ed0*/  UMOV UR4, 0xffffffff ;  /* 0xffffffff00047882 */ /* 0x000fe20000000000 */
[----:B0-----:R-:W-:Y:S02]  /*8ee0*/  CS2R R20, SRZ ;  /* 0x0000000000147805 */ /* 0x001fe4000001ff00 */
[----:B------:R-:W-:Y:S05]  /*8ef0*/  BRA.DIV UR4, `(.L_x_1820) ;  /* 0x000001e204c47947 */ /* 0x000fea000b800000 */
[----:B------:R0:W0:Y:S04]  /*8f00*/  SHFL.IDX PT, R0, R6, 0x3, 0x181f ;  /* 0x00781f0006007f89 */ /* 0x00002800000e0000 */
[----:B------:R0:W0:Y:S04]  /*8f10*/  SHFL.IDX PT, R3, R5, 0x3, 0x181f ;  /* 0x00781f0005037f89 */ /* 0x00002800000e0000 */
[----:B---3--:R3:W0:Y:S04]  /*8f20*/  SHFL.IDX PT, R4, R8, 0x3, 0x181f ;  /* 0x00781f0008047f89 */ /* 0x00862800000e0000 */
[----:B----4-:R3:W4:Y:S02]  /*8f30*/  SHFL.IDX PT, R14, R7, 0x3, 0x181f ;  /* 0x00781f00070e7f89 */ /* 0x01072400000e0000 */
.L_x_2169:
[----:B------:R-:W-:Y:S01]  /*8f40*/  VIADD R52, R52, 0x60 ;  /* 0x0000006034347836 */ /* 0x000fe20000000000 */
[----:B012---:R-:W-:Y:S01]  /*8f50*/  LEA.HI R5, R217, R217, RZ, 0x1 ;  /* 0x000000d9d9057211 */ /* 0x007fe200078f08ff */
[----:B------:R-:W-:Y:S01]  /*8f60*/  BSSY B1, `(.L_x_1821) ;  /* 0x000001c000017945 */ /* 0x000fe20003800000 */
[----:B------:R-:W-:Y:S02]  /*8f70*/  CS2R R10, SRZ ;  /* 0x00000000000a7805 */ /* 0x000fe4000001ff00 */
[----:B---3--:R-:W-:Y:S02]  /*8f80*/  CS2R R8, SRZ ;  /* 0x0000000000087805 */ /* 0x008fe4000001ff00 */
[----:B------:R-:W-:Y:S02]  /*8f90*/  ISETP.GE.AND P0, PT, R52, R37, PT ;  /* 0x000000253400720c */ /* 0x000fe40003f06270 */
[----:B------:R-:W-:Y:S02]  /*8fa0*/  CS2R R12, SRZ ;  /* 0x00000000000c7805 */ /* 0x000fe4000001ff00 */
[----:B------:R-:W-:-:S05]  /*8fb0*/  LOP3.LUT R6, R5, 0xfffffffe, RZ, 0xc0, !PT ;  /* 0xfffffffe05067812 */ /* 0x000fca00078ec0ff */
[----:B------:R-:W-:-:S05]  /*8fc0*/  IMAD.IADD R5, R217, 0x1, -R6 ;  /* 0x00000001d9057824 */ /* 0x000fca00078e0a06 */
[----:B------:R-:W-:Y:S01]  /*8fd0*/  SHF.L.U32 R5, R5, 0x1f, RZ ;  /* 0x0000001f05057819 */ /* 0x000fe200000006ff */
[----:B------:R-:W-:Y:S06]  /*8fe0*/  @P0 BRA `(.L_x_1822) ;  /* 0x00000000004c0947 */ /* 0x000fec0003800000 */
[----:B------:R-:W-:Y:S01]  /*8ff0*/  ULDC UR4, c[0x0][0x3f4] ;  /* 0x0000fd0000047ab9 */ /* 0x000fe20000000800 */
[----:B------:R-:W-:Y:S02]  /*9000*/  CS2R R20, SRZ ;  /* 0x0000000000147805 */ /* 0x000fe4000001ff00 */
[----:B------:R-:W-:Y:S02]  /*9010*/  ISETP.GE.AND P4, PT, R191, UR4, PT ;  /* 0x00000004bf007c0c */ /* 0x000fe4000bf86270 */
[----:B------:R-:W-:Y:S02]  /*9020*/  CS2R R10, SRZ ;  /* 0x00000000000a7805 */ /* 0x000fe4000001ff00 */
[----:B------:R-:W-:Y:S02]  /*9030*/  ISETP.GE.AND P3, PT, R18, UR4, PT ;  /* 0x0000000412007c0c */ /* 0x000fe4000bf66270 */
[----:B------:R-:W-:Y:S02]  /*9040*/  CS2R R12, SRZ ;  /* 0x00000000000c7805 */ /* 0x000fe4000001ff00 */
[----:B------:R-:W-:-:S05]  /*9050*/  CS2R R8, SRZ ;  /* 0x0000000000087805 */ /* 0x000fca000001ff00 */
[----:B------:R-:W-:-:S04]  /*9060*/  @!P4 IADD3 R52, P0, R191, R3, RZ ;  /* 0x00000003bf34c210 */ /* 0x000fc80007f1e0ff */
[-C--:B----4-:R-:W-:Y:S02]  /*9070*/  @!P3 IADD3 R50, P1, R18, R14.reuse, RZ ;  /* 0x0000000e1232b210 */ /* 0x090fe40007f3e0ff */
[----:B------:R-:W-:Y:S02]  /*9080*/  @!P4 IADD3.X R53, R0, R213, RZ, P0, !PT ;  /* 0x000000d50035c210 */ /* 0x000fe400007fe4ff */
[----:B------:R-:W-:Y:S02]  /*9090*/  @!P3 IADD3 R6, P0, R18, R3, RZ ;  /* 0x000000031206b210 */ /* 0x000fe40007f1e0ff */
[----:B------:R-:W-:Y:S01]  /*90a0*/  @!P4 IADD3 R14, P2, R191, R14, RZ ;  /* 0x0000000ebf0ec210 */ /* 0x000fe20007f5e0ff */
[--C-:B------:R-:W-:Y:S01]  /*90b0*/  @!P3 IMAD.X R51, R4, 0x1, R19.reuse, P1 ;  /* 0x000000010433b824 */ /* 0x100fe200008e0613 */
[----:B------:R0:W5:Y:S01]  /*90c0*/  @!P4 LD.E.64 R20, desc[UR36][R52.64] ;  /* 0x000000243414c980 */ /* 0x000162000c101b00 */
[----:B------:R-:W-:Y:S02]  /*90d0*/  @!P3 IMAD.X R7, R0, 0x1, R19, P0 ;  /* 0x000000010007b824 */ /* 0x000fe400000e0613 */
[----:B------:R-:W-:Y:S01]  /*90e0*/  @!P4 IMAD.X R15, R4, 0x1, R213, P2 ;  /* 0x00000001040fc824 */ /* 0x000fe200010e06d5 */
[----:B------:R0:W5:Y:S04]  /*90f0*/  @!P3 LD.E.64 R12, desc[UR36][R50.64] ;  /* 0x00000024320cb980 */ /* 0x000168000c101b00 */
[----:B------:R0:W5:Y:S04]  /*9100*/  @!P3 LD.E.64 R10, desc[UR36][R6.64] ;  /* 0x00000024060ab980 */ /* 0x000168000c101b00 */
[----:B------:R0:W5:Y:S02]  /*9110*/  @!P4 LD.E.64 R8, desc[UR36][R14.64] ;  /* 0x000000240e08c980 */ /* 0x000164000c101b00 */
.L_x_1822:
[----:B------:R-:W-:Y:S05]  /*9120*/  BSYNC B1 ;  /* 0x0000000000017941 */ /* 0x000fea0003800000 */
.L_x_1821:
[----:B------:R-:W1:Y:S01]  /*9130*/  SYNCS.PHASECHK.TRANS64.TRYWAIT P0, [R184+URZ+0x28400], R5 ;  /* 0x02840005b80075a7 */ /* 0x000e62000800017f */
[----:B------:R-:W-:Y:S01]  /*9140*/  VIADDMNMX R0, R37, -R202, 0x80, PT ;  /* 0x0000008025007446 */ /* 0x000fe200038009ca */
[----:B------:R-:W-:Y:S03]  /*9150*/  BSSY B1, `(.L_x_1823) ;  /* 0x0000003000017945 */ /* 0x000fe60003800000 */
[----:B------:R-:W-:Y:S01]  /*9160*/  ISETP.GE.AND P1, PT, R189, R0, PT ;  /* 0x00000000bd00720c */ /* 0x000fe20003f26270 */
[----:B-1----:R-:W-:-:S12]  /*9170*/  @!P0 BRA `(.L_x_1824) ;  /* 0x000001e000948947 */ /* 0x002fd80003800000 */
.L_x_2170:
[----:B------:R-:W-:Y:S05]  /*9180*/  BSYNC B1 ;  /* 0x0000000000017941 */ /* 0x000fea0003800000 */
.L_x_1823:
[----:B------:R-:W-:Y:S04]  /*9190*/  BSSY B1, `(.L_x_1825) ;  /* 0x00000f9000017945 */ /* 0x000fe80003800000 */
[----:B------:R-:W-:Y:S05]  /*91a0*/  @P1 BRA `(.L_x_1826) ;  /* 0x0000000c00dc1947 */ /* 0x000fea0003800000 */
[----:B------:R-:W2:Y:S01]  /*91b0*/  LDC R3, c[0x0][0x3f4] ;  /* 0x0000fd00ff037b82 */ /* 0x000ea20000000800 */
[----:B------:R-:W-:Y:S01]  /*91c0*/  BSSY B2, `(.L_x_1827) ;  /* 0x000007a000027945 */ /* 0x000fe20003800000 */
[-C--:B--2---:R-:W-:Y:S02]  /*91d0*/  ISETP.GE.AND P0, PT, R18, R3.reuse, PT ;  /* 0x000000031200720c */ /* 0x084fe40003f06270 */
[----:B------:R-:W-:-:S11]  /*91e0*/  ISETP.GE.AND P1, PT, R191, R3, PT ;  /* 0x00000003bf00720c */ /* 0x000fd60003f26270 */
[----:B------:R-:W-:Y:S05]  /*91f0*/  @P0 BRA `(.L_x_1828) ;  /* 0x0000000400d80947 */ /* 0x000fea0003800000 */
[----:B01----:R-:W0:Y:S01]  /*9200*/  LDS.128 R4, [R211+0x18000] ;  /* 0x01800000d3047984 */ /* 0x003e220000000c00 */
[----:B----45:R-:W-:Y:S02]  /*9210*/  SHF.R.U32.HI R14, RZ, 0x8, R40 ;  /* 0x00000008ff0e7819 */ /* 0x030fe40000011628 */
[----:B------:R-:W-:Y:S02]  /*9220*/  SHF.R.U32.HI R50, RZ, 0x8, R41 ;  /* 0x00000008ff327819 */ /* 0x000fe40000011629 */
[----:B------:R-:W-:Y:S02]  /*9230*/  LOP3.LUT R3, R40, 0xff, RZ, 0xc0, !PT ;  /* 0x000000ff28037812 */ /* 0x000fe400078ec0ff */
[----:B------:R-:W-:Y:S02]  /*9240*/  LOP3.LUT R14, R14, 0xff, RZ, 0xc0, !PT ;  /* 0x000000ff0e0e7812 */ /* 0x000fe400078ec0ff */
[----:B------:R-:W-:Y:S02]  /*9250*/  SHF.R.U32.HI R52, RZ, 0x8, R47 ;  /* 0x00000008ff347819 */ /* 0x000fe4000001162f */
[----:B------:R-:W-:-:S02]  /*9260*/  LOP3.LUT R15, R41, 0xff, RZ, 0xc0, !PT ;  /* 0x000000ff290f7812 */ /* 0x000fc400078ec0ff */
[----:B------:R-:W-:Y:S02]  /*9270*/  LOP3.LUT R50, R50, 0xff, RZ, 0xc0, !PT ;  /* 0x000000ff32327812 */ /* 0x000fe400078ec0ff */
[----:B------:R-:W-:Y:S02]  /*9280*/  PRMT R3, R14, 0x7604, R3 ;  /* 0x000076040e037816 */ /* 0x000fe40000000003 */
[----:B------:R-:W-:Y:S02]  /*9290*/  SHF.R.U32.HI R54, RZ, 0x10, R41 ;  /* 0x00000010ff367819 */ /* 0x000fe40000011629 */
[----:B------:R-:W-:Y:S02]  /*92a0*/  SHF.R.U32.HI R14, RZ, 0x8, R46 ;  /* 0x00000008ff0e7819 */ /* 0x000fe4000001162e */
[----:B------:R-:W-:Y:S02]  /*92b0*/  SHF.R.U32.HI R53, RZ, 0x10, R47 ;  /* 0x00000010ff357819 */ /* 0x000fe4000001162f */
[----:B------:R-:W-:-:S02]  /*92c0*/  LOP3.LUT R51, R47, 0xff, RZ, 0xc0, !PT ;  /* 0x000000ff2f337812 */ /* 0x000fc400078ec0ff */
[----:B------:R-:W-:Y:S01]  /*92d0*/  LOP3.LUT R52, R52, 0xff, RZ, 0xc0, !PT ;  /* 0x000000ff34347812 */ /* 0x000fe200078ec0ff */
[----:B------:R-:W-:Y:S01]  /*92e0*/  IMAD.U32 R53, R53, 0x10000, RZ ;  /* 0x0001000035357824 */ /* 0x000fe200078e00ff */
[----:B------:R-:W-:Y:S02]  /*92f0*/  PRMT R15, R50, 0x7604, R15 ;  /* 0x00007604320f7816 */ /* 0x000fe4000000000f */
[----:B------:R-:W-:Y:S01]  /*9300*/  LOP3.LUT R50, R14, 0xff, RZ, 0xc0, !PT ;  /* 0x000000ff0e327812 */ /* 0x000fe200078ec0ff */
[----:B------:R-:W-:Y:S01]  /*9310*/  IMAD.U32 R14, R54, 0x10000, RZ ;  /* 0x00010000360e7824 */ /* 0x000fe200078e00ff */
[----:B------:R-:W-:Y:S02]  /*9320*/  LOP3.LUT R37, R46, 0xff, RZ, 0xc0, !PT ;  /* 0x000000ff2e257812 */ /* 0x000fe400078ec0ff */
[----:B------:R-:W-:Y:S02]  /*9330*/  PRMT R52, R52, 0x7604, R51 ;  /* 0x0000760434347816 */ /* 0x000fe40000000033 */
[----:B------:R-:W-:-:S02]  /*9340*/  PRMT R51, R50, 0x7604, R37 ;  /* 0x0000760432337816 */ /* 0x000fc40000000025 */
[----:B------:R-:W-:Y:S02]  /*9350*/  LOP3.LUT R37, R15, 0xff0000, R14, 0xf8, !PT ;  /* 0x00ff00000f257812 */ /* 0x000fe400078ef80e */
[----:B------:R-:W-:Y:S02]  /*9360*/  LOP3.LUT R53, R52, 0xff0000, R53, 0xf8, !PT ;  /* 0x00ff000034357812 */ /* 0x000fe400078ef835 */
[----:B------:R-:W-:Y:S02]  /*9370*/  LOP3.LUT R51, R51, 0xff0000, R46, 0xf8, !PT ;  /* 0x00ff000033337812 */ /* 0x000fe400078ef82e */
[----:B------:R-:W-:Y:S02]  /*9380*/  LOP3.LUT R53, R53, 0xff000000, R47, 0xf8, !PT ;  /* 0xff00000035357812 */ /* 0x000fe400078ef82f */
[----:B------:R-:W-:Y:S02]  /*9390*/  LOP3.LUT R41, R37, 0xff000000, R41, 0xf8, !PT ;  /* 0xff00000025297812 */ /* 0x000fe400078ef829 */
[----:B------:R-:W-:-:S02]  /*93a0*/  LOP3.LUT R15, R3, 0xff0000, R40, 0xf8, !PT ;  /* 0x00ff0000030f7812 */ /* 0x000fc400078ef828 */
[----:B------:R-:W-:Y:S02]  /*93b0*/  LOP3.LUT R51, R51, 0xff000000, R46, 0xf8, !PT ;  /* 0xff00000033337812 */ /* 0x000fe400078ef82e */
[-C--:B0-----:R-:W-:Y:S02]  /*93c0*/  F2FP.F16.E4M3.UNPACK_B R3, R6.reuse.H1 ;  /* 0x00000006ff03723e */ /* 0x081fe400030006ff */
[----:B------:R-:W-:Y:S02]  /*93d0*/  F2FP.F16.E4M3.UNPACK_B R52, R53 ;  /* 0x00000035ff34723e */ /* 0x000fe400020006ff */
[----:B------:R-:W-:Y:S01]  /*93e0*/  F2FP.F16.E4M3.UNPACK_B R46, R41 ;  /* 0x00000029ff2e723e */ /* 0x000fe200020006ff */
[--C-:B------:R-:W-:Y:S01]  /*93f0*/  HADD2.F32 R14, -RZ, R3.reuse.H1_H1 ;  /* 0x30000003ff0e7230 */ /* 0x100fe20000004100 */
[----:B------:R-:W-:Y:S01]  /*9400*/  F2FP.F16.E4M3.UNPACK_B R6, R6 ;  /* 0x00000006ff06723e */ /* 0x000fe200020006ff */
[----:B------:R-:W-:Y:S01]  /*9410*/  HADD2.F32 R54, -RZ, R52.H1_H1 ;  /* 0x30000034ff367230 */ /* 0x000fe20000004100 */
[----:B------:R-:W-:Y:S01]  /*9420*/  LOP3.LUT R50, R15, 0xff000000, R40, 0xf8, !PT ;  /* 0xff0000000f327812 */ /* 0x000fe200078ef828 */
[----:B------:R-:W-:Y:S01]  /*9430*/  HADD2.F32 R47, -RZ, R46.H1_H1 ;  /* 0x3000002eff2f7230 */ /* 0x000fe20000004100 */
[-C--:B------:R-:W-:Y:S01]  /*9440*/  F2FP.F16.E4M3.UNPACK_B R37, R7.reuse ;  /* 0x00000007ff25723e */ /* 0x080fe200020006ff */
[----:B------:R-:W-:Y:S01]  /*9450*/  HADD2.F32 R15, -RZ, R3.H0_H0 ;  /* 0x20000003ff0f7230 */ /* 0x000fe20000004100 */
[----:B------:R-:W-:Y:S01]  /*9460*/  F2FP.F16.E4M3.UNPACK_B R40, R7.H1 ;  /* 0x00000007ff28723e */ /* 0x000fe200030006ff */
[C---:B------:R-:W-:Y:S01]  /*9470*/  FMUL.FTZ R56, R14.reuse, R54 ;  /* 0x000000360e387220 */ /* 0x040fe20000410000 */
[----:B------:R-:W-:Y:S01]  /*9480*/  FMUL.FTZ R55, R14, R47 ;  /* 0x0000002f0e377220 */ /* 0x000fe20000410000 */
[-C--:B------:R-:W-:Y:S01]  /*9490*/  F2FP.F16.E4M3.UNPACK_B R7, R5.reuse ;  /* 0x00000005ff07723e */ /* 0x080fe200020006ff */
[----:B------:R-:W-:Y:S01]  /*94a0*/  HADD2.F32 R52, -RZ, R52.H0_H0 ;  /* 0x20000034ff347230 */ /* 0x000fe20000004100 */
[----:B------:R-:W-:Y:S01]  /*94b0*/  F2FP.F16.E4M3.UNPACK_B R14, R5.H1 ;  /* 0x00000005ff0e723e */ /* 0x000fe200030006ff */
[----:B------:R-:W-:-:S02]  /*94c0*/  HADD2.F32 R5, -RZ, R6.H1_H1 ;  /* 0x30000006ff057230 */ /* 0x000fc40000004100 */
[C---:B------:R-:W-:Y:S01]  /*94d0*/  FFMA.FTZ R57, R15.reuse, R47, -R56 ;  /* 0x0000002f0f397223 */ /* 0x040fe20000010838 */
[----:B------:R-:W-:Y:S02]  /*94e0*/  HADD2.F32 R46, -RZ, R46.H0_H0 ;  /* 0x2000002eff2e7230 */ /* 0x000fe40000004100 */
[----:B------:R-:W-:Y:S01]  /*94f0*/  FFMA.FTZ R58, R15, R54, R55 ;  /* 0x000000360f3a7223 */ /* 0x000fe20000010037 */
[----:B------:R-:W-:Y:S01]  /*9500*/  HADD2.F32 R6, -RZ, R6.H0_H0 ;  /* 0x20000006ff067230 */ /* 0x000fe20000004100 */
[----:B------:R-:W-:Y:S01]  /*9510*/  F2FP.F16.E4M3.UNPACK_B R53, R53.H1 ;  /* 0x00000035ff35723e */ /* 0x000fe200030006ff */
[C---:B------:R-:W-:Y:S01]  /*9520*/  FMUL.FTZ R15, R5.reuse, R52 ;  /* 0x00000034050f7220 */ /* 0x040fe20000410000 */
[----:B------:R-:W-:Y:S01]  /*9530*/  F2FP.F16.E4M3.UNPACK_B R41, R41.H1 ;  /* 0x00000029ff29723e */ /* 0x000fe200030006ff */
[-C--:B------:R-:W-:Y:S01]  /*9540*/  FMUL.FTZ R47, R5, R46.reuse ;  /* 0x0000002e052f7220 */ /* 0x080fe20000410000 */
[----:B------:R-:W-:Y:S02]  /*9550*/  HADD2.F32 R5, -RZ, R37.H1_H1 ;  /* 0x30000025ff057230 */ /* 0x000fe40000004100 */
[----:B------:R-:W-:Y:S01]  /*9560*/  FFMA.FTZ R55, R6, R46, -R15 ;  /* 0x0000002e06377223 */ /* 0x000fe2000001080f */
[----:B------:R-:W-:-:S02]  /*9570*/  HADD2.F32 R54, -RZ, R53.H0_H0 ;  /* 0x20000035ff367230 */ /* 0x000fc40000004100 */
[----:B------:R-:W-:Y:S01]  /*9580*/  FFMA.FTZ R56, R6, R52, R47 ;  /* 0x0000003406387223 */ /* 0x000fe2000001002f */
[----:B------:R-:W-:Y:S01]  /*9590*/  HADD2.F32 R46, -RZ, R41.H0_H0 ;  /* 0x20000029ff2e7230 */ /* 0x000fe20000004100 */
[----:B------:R-:W-:Y:S01]  /*95a0*/  F2FP.F16.E4M3.UNPACK_B R3, R4 ;  /* 0x00000004ff03723e */ /* 0x000fe200020006ff */
[----:B------:R-:W-:Y:S02]  /*95b0*/  HADD2.F32 R53, -RZ, R53.H1_H1 ;  /* 0x30000035ff357230 */ /* 0x000fe40000004100 */
[C---:B------:R-:W-:Y:S01]  /*95c0*/  FMUL.FTZ R52, R5.reuse, R54 ;  /* 0x0000003605347220 */ /* 0x040fe20000410000 */
[----:B------:R-:W-:Y:S02]  /*95d0*/  HADD2.F32 R6, -RZ, R40.H1_H1 ;  /* 0x30000028ff067230 */ /* 0x000fe40000004100 */
[----:B------:R-:W-:Y:S01]  /*95e0*/  FMUL.FTZ R60, R5, R46 ;  /* 0x0000002e053c7220 */ /* 0x000fe20000410000 */
[----:B------:R-:W-:Y:S01]  /*95f0*/  HADD2.F32 R37, -RZ, R37.H0_H0 ;  /* 0x20000025ff257230 */ /* 0x000fe20000004100 */
[----:B------:R-:W-:Y:S01]  /*9600*/  F2FP.F16.E4M3.UNPACK_B R5, R51 ;  /* 0x00000033ff05723e */ /* 0x000fe200020006ff */
[----:B------:R-:W-:-:S02]  /*9610*/  HADD2.F32 R41, -RZ, R41.H1_H1 ;  /* 0x30000029ff297230 */ /* 0x000fc40000004100 */
[C---:B------:R-:W-:Y:S01]  /*9620*/  FMUL.FTZ R15, R6.reuse, R53 ;  /* 0x00000035060f7220 */ /* 0x040fe20000410000 */
[----:B------:R-:W-:Y:S02]  /*9630*/  HADD2.F32 R40, -RZ, R40.H0_H0 ;  /* 0x20000028ff287230 */ /* 0x000fe40000004100 */
[C---:B------:R-:W-:Y:S01]  /*9640*/  FFMA.FTZ R59, R37.reuse, R46, -R52 ;  /* 0x0000002e253b7223 */ /* 0x040fe20000010834 */
[----:B------:R-:W-:Y:S01]  /*9650*/  FFMA.FTZ R60, R37, R54, R60 ;  /* 0x00000036253c7223 */ /* 0x000fe2000001003c */
[-C--:B------:R-:W-:Y:S01]  /*9660*/  FMUL.FTZ R37, R6, R41.reuse ;  /* 0x0000002906257220 */ /* 0x080fe20000410000 */
[----:B------:R-:W-:Y:S01]  /*9670*/  F2FP.F16.E4M3.UNPACK_B R4, R4.H1 ;  /* 0x00000004ff04723e */ /* 0x000fe200030006ff */
[C---:B------:R-:W-:Y:S01]  /*9680*/  FFMA.FTZ R54, R40.reuse, R41, -R15 ;  /* 0x0000002928367223 */ /* 0x040fe2000001080f */
[-C--:B------:R-:W-:Y:S01]  /*9690*/  F2FP.F16.E4M3.UNPACK_B R15, R50.reuse ;  /* 0x00000032ff0f723e */ /* 0x080fe200020006ff */
[----:B------:R-:W-:Y:S01]  /*96a0*/  FFMA.FTZ R53, R40, R53, R37 ;  /* 0x0000003528357223 */ /* 0x000fe20000010025 */
[--C-:B------:R-:W-:Y:S01]  /*96b0*/  HADD2.F32 R41, -RZ, R5.reuse.H1_H1 ;  /* 0x30000005ff297230 */ /* 0x100fe20000004100 */
[----:B------:R-:W-:Y:S01]  /*96c0*/  F2FP.F16.E4M3.UNPACK_B R50, R50.H1 ;  /* 0x00000032ff32723e */ /* 0x000fe200030006ff */
[----:B------:R-:W-:Y:S01]  /*96d0*/  HADD2.F32 R40, -RZ, R5.H0_H0 ;  /* 0x20000005ff287230 */ /* 0x000fe20000004100 */
[----:B------:R-:W-:Y:S01]  /*96e0*/  F2FP.F16.E4M3.UNPACK_B R51, R51.H1 ;  /* 0x00000033ff33723e */ /* 0x000fe200030006ff */
[----:B------:R-:W-:-:S02]  /*96f0*/  HADD2.F32 R6, -RZ, R4.H1_H1 ;  /* 0x30000004ff067230 */ /* 0x000fc40000004100 */
[----:B------:R-:W-:Y:S02]  /*9700*/  HADD2.F32 R37, -RZ, R15.H1_H1 ;  /* 0x3000000fff257230 */ /* 0x000fe40000004100 */
[----:B------:R-:W-:Y:S02]  /*9710*/  HADD2.F32 R5, -RZ, R4.H0_H0 ;  /* 0x20000004ff057230 */ /* 0x000fe40000004100 */
[C---:B------:R-:W-:Y:S01]  /*9720*/  FMUL.FTZ R46, R6.reuse, R41 ;  /* 0x00000029062e7220 */ /* 0x040fe20000410000 */
[----:B------:R-:W-:Y:S02]  /*9730*/  HADD2.F32 R4, -RZ, R3.H1_H1 ;  /* 0x30000003ff047230 */ /* 0x000fe40000004100 */
[-C--:B------:R-:W-:Y:S01]  /*9740*/  FMUL.FTZ R52, R6, R37.reuse ;  /* 0x0000002506347220 */ /* 0x080fe20000410000 */
[----:B------:R-:W-:Y:S02]  /*9750*/  HADD2.F32 R15, -RZ, R15.H0_H0 ;  /* 0x2000000fff0f7230 */ /* 0x000fe40000004100 */
[----:B------:R-:W-:Y:S01]  /*9760*/  FFMA.FTZ R46, R5, R37, -R46 ;  /* 0x00000025052e7223 */ /* 0x000fe2000001082e */
[----:B------:R-:W-:-:S02]  /*9770*/  HADD2.F32 R3, -RZ, R3.H0_H0 ;  /* 0x20000003ff037230 */ /* 0x000fc40000004100 */
[CC--:B------:R-:W-:Y:S01]  /*9780*/  FMUL.FTZ R6, R4.reuse, R40.reuse ;  /* 0x0000002804067220 */ /* 0x0c0fe20000410000 */
[----:B------:R-:W-:Y:S01]  /*9790*/  FFMA.FTZ R41, R5, R41, R52 ;  /* 0x0000002905297223 */ /* 0x000fe20000010034 */
[-C--:B------:R-:W-:Y:S01]  /*97a0*/  FMUL.FTZ R47, R4, R15.reuse ;  /* 0x0000000f042f7220 */ /* 0x080fe20000410000 */
[----:B------:R-:W-:Y:S02]  /*97b0*/  HADD2.F32 R5, -RZ, R50.H1_H1 ;  /* 0x30000032ff057230 */ /* 0x000fe40000004100 */
[C---:B------:R-:W-:Y:S01]  /*97c0*/  FFMA.FTZ R37, R3.reuse, R15, -R6 ;  /* 0x0000000f03257223 */ /* 0x040fe20000010806 */
[----:B------:R-:W-:Y:S02]  /*97d0*/  HADD2.F32 R4, -RZ, R14.H1_H1 ;  /* 0x3000000eff047230 */ /* 0x000fe40000004100 */
[----:B------:R-:W-:Y:S01]  /*97e0*/  FFMA.FTZ R40, R3, R40, R47 ;  /* 0x0000002803287223 */ /* 0x000fe2000001002f */
[--C-:B------:R-:W-:Y:S02]  /*97f0*/  HADD2.F32 R15, -RZ, R51.reuse.H1_H1 ;  /* 0x30000033ff0f7230 */ /* 0x100fe40000004100 */
[----:B------:R-:W-:-:S02]  /*9800*/  HADD2.F32 R6, -RZ, R51.H0_H0 ;  /* 0x20000033ff067230 */ /* 0x000fc40000004100 */
[C---:B------:R-:W-:Y:S01]  /*9810*/  FMUL.FTZ R52, R4.reuse, R5 ;  /* 0x0000000504347220 */ /* 0x040fe20000410000 */
[--C-:B------:R-:W-:Y:S02]  /*9820*/  HADD2.F32 R3, -RZ, R7.reuse.H1_H1 ;  /* 0x30000007ff037230 */ /* 0x100fe40000004100 */
[----:B------:R-:W-:Y:S01]  /*9830*/  FMUL.FTZ R47, R4, R15 ;  /* 0x0000000f042f7220 */ /* 0x000fe20000410000 */
[----:B------:R-:W-:Y:S02]  /*9840*/  HADD2.F32 R50, -RZ, R50.H0_H0 ;  /* 0x20000032ff327230 */ /* 0x000fe40000004100 */
[----:B------:R-:W-:Y:S02]  /*9850*/  HADD2.F32 R14, -RZ, R14.H0_H0 ;  /* 0x2000000eff0e7230 */ /* 0x000fe40000004100 */
[C---:B------:R-:W-:Y:S01]  /*9860*/  FMUL.FTZ R4, R3.reuse, R6 ;  /* 0x0000000603047220 */ /* 0x040fe20000410000 */
[----:B------:R-:W-:Y:S02]  /*9870*/  HADD2.F32 R7, -RZ, R7.H0_H0 ;  /* 0x20000007ff077230 */ /* 0x000fe40000004100 */
[-C--:B------:R-:W-:Y:S01]  /*9880*/  FMUL.FTZ R3, R3, R50.reuse ;  /* 0x0000003203037220 */ /* 0x080fe20000410000 */
        /* <DEDUP_REMOVED lines=8> */
[----:B------:R-:W-:Y:S02]  /*9910*/  F2FP.SATFINITE.E4M3.F32.PACK_AB_MERGE_C R6, R56, R55, R6 ;  /* 0x000000373806723e */ /* 0x000fe40004807006 */
[----:B------:R-:W-:Y:S02]  /*9920*/  F2FP.SATFINITE.E4M3.F32.PACK_AB_MERGE_C R7, R60, R59, R7 ;  /* 0x0000003b3c07723e */ /* 0x000fe40004807007 */
[----:B------:R-:W-:-:S02]  /*9930*/  F2FP.SATFINITE.E4M3.F32.PACK_AB_MERGE_C R4, R40, R37, R4 ;  /* 0x000000252804723e */ /* 0x000fc40004807004 */
[----:B------:R-:W-:-:S05]  /*9940*/  F2FP.SATFINITE.E4M3.F32.PACK_AB_MERGE_C R5, R14, R5, R47 ;  /* 0x000000050e05723e */ /* 0x000fca000480702f */
[----:B------:R2:W-:Y:S02]  /*9950*/  STS.128 [R211+0x18000], R4 ;  /* 0x01800004d3007388 */ /* 0x0005e40000000c00 */
.L_x_1828:
[----:B------:R-:W-:Y:S05]  /*9960*/  BSYNC B2 ;  /* 0x0000000000027941 */ /* 0x000fea0003800000 */
.L_x_1827:
[----:B------:R-:W-:Y:S05]  /*9970*/  @P1 BRA `(.L_x_1826) ;  /* 0x0000000400e81947 */ /* 0x000fea0003800000 */
[----:B012---:R-:W0:Y:S01]  /*9980*/  LDS.128 R4, [R211+0x1c000] ;  /* 0x01c00000d3047984 */ /* 0x007e220000000c00 */
[----:B-----5:R-:W-:Y:S02]  /*9990*/  SHF.R.U32.HI R37, RZ, 0x8, R34 ;  /* 0x00000008ff257819 */ /* 0x020fe40000011622 */
[----:B------:R-:W-:Y:S02]  /*99a0*/  SHF.R.U32.HI R41, RZ, 0x8, R35 ;  /* 0x00000008ff297819 */ /* 0x000fe40000011623 */
[----:B------:R-:W-:Y:S02]  /*99b0*/  SHF.R.U32.HI R15, RZ, 0x8, R31 ;  /* 0x00000008ff0f7819 */ /* 0x000fe4000001161f */
[----:B------:R-:W-:Y:S02]  /*99c0*/  LOP3.LUT R46, R34, 0xff, RZ, 0xc0, !PT ;  /* 0x000000ff222e7812 */ /* 0x000fe400078ec0ff */
[----:B------:R-:W-:Y:S02]  /*99d0*/  LOP3.LUT R50, R35, 0xff, RZ, 0xc0, !PT ;  /* 0x000000ff23327812 */ /* 0x000fe400078ec0ff */
[----:B------:R-:W-:-:S02]  /*99e0*/  LOP3.LUT R37, R37, 0xff, RZ, 0xc0, !PT ;  /* 0x000000ff25257812 */ /* 0x000fc400078ec0ff */
[----:B------:R-:W-:Y:S02]  /*99f0*/  LOP3.LUT R41, R41, 0xff, RZ, 0xc0, !PT ;  /* 0x000000ff29297812 */ /* 0x000fe400078ec0ff */
[----:B------:R-:W-:Y:S02]  /*9a00*/  SHF.R.U32.HI R3, RZ, 0x8, R30 ;  /* 0x00000008ff037819 */ /* 0x000fe4000001161e */
[----:B------:R-:W-:Y:S02]  /*9a10*/  LOP3.LUT R40, R31, 0xff, RZ, 0xc0, !PT ;  /* 0x000000ff1f287812 */ /* 0x000fe400078ec0ff */
[----:B------:R-:W-:Y:S02]  /*9a20*/  LOP3.LUT R15, R15, 0xff, RZ, 0xc0, !PT ;  /* 0x000000ff0f0f7812 */ /* 0x000fe400078ec0ff */
[----:B------:R-:W-:Y:S02]  /*9a30*/  PRMT R47, R37, 0x7604, R46 ;  /* 0x00007604252f7816 */ /* 0x000fe4000000002e */
[----:B------:R-:W-:-:S02]  /*9a40*/  PRMT R51, R41, 0x7604, R50 ;  /* 0x0000760429337816 */ /* 0x000fc40000000032 */
[----:B------:R-:W-:Y:S02]  /*9a50*/  SHF.R.U32.HI R37, RZ, 0x10, R31 ;  /* 0x00000010ff257819 */ /* 0x000fe4000001161f */
[----:B------:R-:W-:Y:S02]  /*9a60*/  SHF.R.U32.HI R50, RZ, 0x10, R35 ;  /* 0x00000010ff327819 */ /* 0x000fe40000011623 */
[----:B----4-:R-:W-:Y:S02]  /*9a70*/  LOP3.LUT R14, R30, 0xff, RZ, 0xc0, !PT ;  /* 0x000000ff1e0e7812 */ /* 0x010fe400078ec0ff */
[----:B------:R-:W-:Y:S02]  /*9a80*/  LOP3.LUT R3, R3, 0xff, RZ, 0xc0, !PT ;  /* 0x000000ff03037812 */ /* 0x000fe400078ec0ff */
[----:B------:R-:W-:Y:S02]  /*9a90*/  PRMT R40, R15, 0x7604, R40 ;  /* 0x000076040f287816 */ /* 0x000fe40000000028 */
[----:B------:R-:W-:-:S02]  /*9aa0*/  SHF.R.U32.HI R15, RZ, 0x10, R34 ;  /* 0x00000010ff0f7819 */ /* 0x000fc40000011622 */
[----:B------:R-:W-:Y:S02]  /*9ab0*/  LOP3.LUT R37, R37, 0xff, RZ, 0xc0, !PT ;  /* 0x000000ff25257812 */ /* 0x000fe400078ec0ff */
[----:B------:R-:W-:Y:S02]  /*9ac0*/  LOP3.LUT R50, R50, 0xff, RZ, 0xc0, !PT ;  /* 0x000000ff32327812 */ /* 0x000fe400078ec0ff */
[----:B------:R-:W-:Y:S02]  /*9ad0*/  PRMT R14, R3, 0x7604, R14 ;  /* 0x00007604030e7816 */ /* 0x000fe4000000000e */
[----:B------:R-:W-:Y:S02]  /*9ae0*/  SHF.R.U32.HI R3, RZ, 0x10, R30 ;  /* 0x00000010ff037819 */ /* 0x000fe4000001161e */
[----:B------:R-:W-:Y:S02]  /*9af0*/  LOP3.LUT R46, R15, 0xff, RZ, 0xc0, !PT ;  /* 0x000000ff0f2e7812 */ /* 0x000fe400078ec0ff */
[----:B------:R-:W-:-:S02]  /*9b00*/  PRMT R41, R37, 0x7054, R40 ;  /* 0x0000705425297816 */ /* 0x000fc40000000028 */
[----:B------:R-:W-:Y:S02]  /*9b10*/  PRMT R51, R50, 0x7054, R51 ;  /* 0x0000705432337816 */ /* 0x000fe40000000033 */
[----:B------:R-:W-:Y:S02]  /*9b20*/  LOP3.LUT R3, R3, 0xff, RZ, 0xc0, !PT ;  /* 0x000000ff03037812 */ /* 0x000fe400078ec0ff */
[----:B------:R-:W-:Y:S02]  /*9b30*/  PRMT R47, R46, 0x7054, R47 ;  /* 0x000070542e2f7816 */ /* 0x000fe4000000002f */
[----:B------:R-:W-:Y:S02]  /*9b40*/  LOP3.LUT R51, R51, 0xff000000, R35, 0xf8, !PT ;  /* 0xff00000033337812 */ /* 0x000fe400078ef823 */
[----:B------:R-:W-:Y:S02]  /*9b50*/  LOP3.LUT R41, R41, 0xff000000, R31, 0xf8, !PT ;  /* 0xff00000029297812 */ /* 0x000fe400078ef81f */
[----:B------:R-:W-:-:S02]  /*9b60*/  PRMT R15, R3, 0x7054, R14 ;  /* 0x00007054030f7816 */ /* 0x000fc4000000000e */
        /* <DEDUP_REMOVED lines=32> */
[----:B------:R-:W-:Y:S02]  /*9d70*/  HADD2.F32 R30, -RZ, R30.H0_H0 ;  /* 0x2000001eff1e7230 */ /* 0x000fe40000004100 */
[C---:B------:R-:W-:Y:S01]  /*9d80*/  FMUL.FTZ R57, R5.reuse, R35 ;  /* 0x0000002305397220 */ /* 0x040fe20000410000 */
[----:B------:R-:W-:Y:S02]  /*9d90*/  HADD2.F32 R51, -RZ, R51.H1_H1 ;  /* 0x30000033ff337230 */ /* 0x000fe40000004100 */
[-C--:B------:R-:W-:Y:S01]  /*9da0*/  FMUL.FTZ R5, R5, R15.reuse ;  /* 0x0000000f05057220 */ /* 0x080fe20000410000 */
[----:B------:R-:W-:Y:S02]  /*9db0*/  HADD2.F32 R6, -RZ, R31.H1_H1 ;  /* 0x3000001fff067230 */ /* 0x000fe40000004100 */
[----:B------:R-:W-:Y:S01]  /*9dc0*/  FFMA.FTZ R57, R30, R15, -R57 ;  /* 0x0000000f1e397223 */ /* 0x000fe20000010839 */
[----:B------:R-:W-:-:S02]  /*9dd0*/  HADD2.F32 R41, -RZ, R41.H1_H1 ;  /* 0x30000029ff297230 */ /* 0x000fc40000004100 */
[----:B------:R-:W-:Y:S01]  /*9de0*/  FFMA.FTZ R54, R30, R35, R5 ;  /* 0x000000231e367223 */ /* 0x000fe20000010005 */
[----:B------:R-:W-:Y:S02]  /*9df0*/  HADD2.F32 R31, -RZ, R31.H0_H0 ;  /* 0x2000001fff1f7230 */ /* 0x000fe40000004100 */
[C---:B------:R-:W-:Y:S01]  /*9e00*/  FMUL.FTZ R34, R6.reuse, R51 ;  /* 0x0000003306227220 */ /* 0x040fe20000410000 */
[----:B------:R-:W-:Y:S01]  /*9e10*/  F2FP.F16.E4M3.UNPACK_B R5, R47 ;  /* 0x0000002fff05723e */ /* 0x000fe200020006ff */
[-C--:B------:R-:W-:Y:S01]  /*9e20*/  FMUL.FTZ R30, R6, R41.reuse ;  /* 0x00000029061e7220 */ /* 0x080fe20000410000 */
[----:B------:R-:W-:Y:S01]  /*9e30*/  F2FP.F16.E4M3.UNPACK_B R4, R4.H1 ;  /* 0x00000004ff04723e */ /* 0x000fe200030006ff */
[C---:B------:R-:W-:Y:S01]  /*9e40*/  FFMA.FTZ R41, R31.reuse, R41, -R34 ;  /* 0x000000291f297223 */ /* 0x040fe20000010822 */
[----:B------:R-:W-:Y:S01]  /*9e50*/  F2FP.F16.E4M3.UNPACK_B R15, R37 ;  /* 0x00000025ff0f723e */ /* 0x000fe200020006ff */
        /* <DEDUP_REMOVED lines=14> */
[C---:B------:R-:W-:Y:S01]  /*9f40*/  FMUL.FTZ R6, R4.reuse, R31 ;  /* 0x0000001f04067220 */ /* 0x040fe20000410000 */
[----:B------:R-:W-:Y:S01]  /*9f50*/  FFMA.FTZ R35, R5, R34, R46 ;  /* 0x0000002205237223 */ /* 0x000fe2000001002e */
[-C--:B------:R-:W-:Y:S01]  /*9f60*/  FMUL.FTZ R4, R4, R15.reuse ;  /* 0x0000000f04047220 */ /* 0x080fe20000410000 */
[----:B------:R-:W-:Y:S02]  /*9f70*/  HADD2.F32 R5, -RZ, R37.H1_H1 ;  /* 0x30000025ff057230 */ /* 0x000fe40000004100 */
[C---:B------:R-:W-:Y:S01]  /*9f80*/  FFMA.FTZ R34, R3.reuse, R15, -R6 ;  /* 0x0000000f03227223 */ /* 0x040fe20000010806 */
[--C-:B------:R-:W-:Y:S02]  /*9f90*/  HADD2.F32 R15, -RZ, R47.reuse.H1_H1 ;  /* 0x3000002fff0f7230 */ /* 0x100fe40000004100 */
[----:B------:R-:W-:Y:S01]  /*9fa0*/  FFMA.FTZ R31, R3, R31, R4 ;  /* 0x0000001f031f7223 */ /* 0x000fe20000010004 */
[----:B------:R-:W-:Y:S02]  /*9fb0*/  HADD2.F32 R4, -RZ, R14.H1_H1 ;  /* 0x3000000eff047230 */ /* 0x000fe40000004100 */
[----:B------:R-:W-:-:S02]  /*9fc0*/  HADD2.F32 R30, -RZ, R47.H0_H0 ;  /* 0x2000002fff1e7230 */ /* 0x000fc40000004100 */
[----:B------:R-:W-:Y:S02]  /*9fd0*/  HADD2.F32 R3, -RZ, R7.H1_H1 ;  /* 0x30000007ff037230 */ /* 0x000fe40000004100 */
[C---:B------:R-:W-:Y:S01]  /*9fe0*/  FMUL.FTZ R46, R4.reuse, R5 ;  /* 0x00000005042e7220 */ /* 0x040fe20000410000 */
[----:B------:R-:W-:Y:S02]  /*9ff0*/  HADD2.F32 R6, -RZ, R37.H0_H0 ;  /* 0x20000025ff067230 */ /* 0x000fe40000004100 */
[----:B------:R-:W-:Y:S01]  /*a000*/  FMUL.FTZ R37, R4, R15 ;  /* 0x0000000f04257220 */ /* 0x000fe20000410000 */
        /* <DEDUP_REMOVED lines=17> */
.L_x_1826:
[----:B------:R-:W-:Y:S05]  /*a120*/  BSYNC B1 ;  /* 0x0000000000017941 */ /* 0x000fea0003800000 */
.L_x_1825:
[----:B------:R-:W-:Y:S01]  /*a130*/  ISETP.GE.AND P0, PT, R227, R0, PT ;  /* 0x00000000e300720c */ /* 0x000fe20003f06270 */
[----:B------:R-:W-:-:S12]  /*a140*/  BSSY B1, `(.L_x_1829) ;  /* 0x00000f9000017945 */ /* 0x000fd80003800000 */
[----:B------:R-:W-:Y:S05]  /*a150*/  @P0 BRA `(.L_x_1830) ;  /* 0x0000000c00dc0947 */ /* 0x000fea0003800000 */
[----:B------:R-:W0:Y:S01]  /*a160*/  LDC R3, c[0x0][0x3f4] ;  /* 0x0000fd00ff037b82 */ /* 0x000e220000000800 */
[----:B------:R-:W-:Y:S01]  /*a170*/  BSSY B2, `(.L_x_1831) ;  /* 0x000007e000027945 */ /* 0x000fe20003800000 */
[-C--:B0-----:R-:W-:Y:S02]  /*a180*/  ISETP.GE.AND P0, PT, R18, R3.reuse, PT ;  /* 0x000000031200720c */ /* 0x081fe40003f06270 */
[----:B------:R-:W-:-:S11]  /*a190*/  ISETP.GE.AND P1, PT, R191, R3, PT ;  /* 0x00000003bf00720c */ /* 0x000fd60003f26270 */
[----:B------:R-:W-:Y:S05]  /*a1a0*/  @P0 BRA `(.L_x_1832) ;  /* 0x0000000400e80947 */ /* 0x000fea0003800000 */
[----:B-123--:R-:W0:Y:S01]  /*a1b0*/  LDS.128 R4, [R211+0x19000] ;  /* 0x01900000d3047984 */ /* 0x00ee220000000c00 */
[----:B-----5:R-:W-:Y:S02]  /*a1c0*/  SHF.R.U32.HI R3, RZ, 0x8, R42 ;  /* 0x00000008ff037819 */ /* 0x020fe4000001162a */
[----:B------:R-:W-:Y:S02]  /*a1d0*/  SHF.R.U32.HI R15, RZ, 0x8, R43 ;  /* 0x00000008ff0f7819 */ /* 0x000fe4000001162b */
[----:B------:R-:W-:Y:S02]  /*a1e0*/  SHF.R.U32.HI R37, RZ, 0x8, R49 ;  /* 0x00000008ff257819 */ /* 0x000fe40000011631 */
[----:B----4-:R-:W-:Y:S02]  /*a1f0*/  LOP3.LUT R14, R42, 0xff, RZ, 0xc0, !PT ;  /* 0x000000ff2a0e7812 */ /* 0x010fe400078ec0ff */
[----:B------:R-:W-:Y:S02]  /*a200*/  SHF.R.U32.HI R31, RZ, 0x8, R48 ;  /* 0x00000008ff1f7819 */ /* 0x000fe40000011630 */
[----:B------:R-:W-:-:S02]  /*a210*/  LOP3.LUT R3, R3, 0xff, RZ, 0xc0, !PT ;  /* 0x000000ff03037812 */ /* 0x000fc400078ec0ff */
[----:B------:R-:W-:Y:S02]  /*a220*/  LOP3.LUT R30, R43, 0xff, RZ, 0xc0, !PT ;  /* 0x000000ff2b1e7812 */ /* 0x000fe400078ec0ff */
[----:B------:R-:W-:Y:S02]  /*a230*/  LOP3.LUT R40, R49, 0xff, RZ, 0xc0, !PT ;  /* 0x000000ff31287812 */ /* 0x000fe400078ec0ff */
[----:B------:R-:W-:Y:S02]  /*a240*/  LOP3.LUT R15, R15, 0xff, RZ, 0xc0, !PT ;  /* 0x000000ff0f0f7812 */ /* 0x000fe400078ec0ff */
[----:B------:R-:W-:Y:S02]  /*a250*/  LOP3.LUT R37, R37, 0xff, RZ, 0xc0, !PT ;  /* 0x000000ff25257812 */ /* 0x000fe400078ec0ff */
[----:B------:R-:W-:Y:S02]  /*a260*/  LOP3.LUT R34, R31, 0xff, RZ, 0xc0, !PT ;  /* 0x000000ff1f227812 */ /* 0x000fe400078ec0ff */
[----:B------:R-:W-:-:S02]  /*a270*/  PRMT R14, R3, 0x7604, R14 ;  /* 0x00007604030e7816 */ /* 0x000fc4000000000e */
[----:B------:R-:W-:Y:S02]  /*a280*/  PRMT R31, R15, 0x7604, R30 ;  /* 0x000076040f1f7816 */ /* 0x000fe4000000001e */
[----:B------:R-:W-:Y:S02]  /*a290*/  PRMT R40, R37, 0x7604, R40 ;  /* 0x0000760425287816 */ /* 0x000fe40000000028 */
[----:B------:R-:W-:Y:S02]  /*a2a0*/  SHF.R.U32.HI R3, RZ, 0x10, R42 ;  /* 0x00000010ff037819 */ /* 0x000fe4000001162a */
[----:B------:R-:W-:Y:S02]  /*a2b0*/  SHF.R.U32.HI R30, RZ, 0x10, R43 ;  /* 0x00000010ff1e7819 */ /* 0x000fe4000001162b */
[----:B------:R-:W-:Y:S02]  /*a2c0*/  SHF.R.U32.HI R37, RZ, 0x10, R49 ;  /* 0x00000010ff257819 */ /* 0x000fe40000011631 */
[----:B------:R-:W-:-:S02]  /*a2d0*/  LOP3.LUT R35, R48, 0xff, RZ, 0xc0, !PT ;  /* 0x000000ff30237812 */ /* 0x000fc400078ec0ff */
[----:B------:R-:W-:Y:S02]  /*a2e0*/  SHF.R.U32.HI R15, RZ, 0x10, R48 ;  /* 0x00000010ff0f7819 */ /* 0x000fe40000011630 */
[----:B------:R-:W-:Y:S02]  /*a2f0*/  LOP3.LUT R3, R3, 0xff, RZ, 0xc0, !PT ;  /* 0x000000ff03037812 */ /* 0x000fe400078ec0ff */
[----:B------:R-:W-:Y:S02]  /*a300*/  LOP3.LUT R30, R30, 0xff, RZ, 0xc0, !PT ;  /* 0x000000ff1e1e7812 */ /* 0x000fe400078ec0ff */
[----:B------:R-:W-:Y:S02]  /*a310*/  LOP3.LUT R37, R37, 0xff, RZ, 0xc0, !PT ;  /* 0x000000ff25257812 */ /* 0x000fe400078ec0ff */
[----:B------:R-:W-:Y:S02]  /*a320*/  PRMT R35, R34, 0x7604, R35 ;  /* 0x0000760422237816 */ /* 0x000fe40000000023 */
[----:B------:R-:W-:-:S02]  /*a330*/  LOP3.LUT R34, R15, 0xff, RZ, 0xc0, !PT ;  /* 0x000000ff0f227812 */ /* 0x000fc400078ec0ff */
[----:B------:R-:W-:Y:S02]  /*a340*/  PRMT R15, R3, 0x7054, R14 ;  /* 0x00007054030f7816 */ /* 0x000fe4000000000e */
[----:B------:R-:W-:Y:S02]  /*a350*/  PRMT R31, R30, 0x7054, R31 ;  /* 0x000070541e1f7816 */ /* 0x000fe4000000001f */
[----:B------:R-:W-:Y:S02]  /*a360*/  PRMT R37, R37, 0x7054, R40 ;  /* 0x0000705425257816 */ /* 0x000fe40000000028 */
[----:B------:R-:W-:Y:S02]  /*a370*/  PRMT R35, R34, 0x7054, R35 ;  /* 0x0000705422237816 */ /* 0x000fe40000000023 */
[----:B------:R-:W-:Y:S02]  /*a380*/  LOP3.LUT R34, R15, 0xff000000, R42, 0xf8, !PT ;  /* 0xff0000000f227812 */ /* 0x000fe400078ef82a */
[----:B------:R-:W-:-:S02]  /*a390*/  LOP3.LUT R40, R37, 0xff000000, R49, 0xf8, !PT ;  /* 0xff00000025287812 */ /* 0x000fc400078ef831 */
[----:B------:R-:W-:Y:S02]  /*a3a0*/  LOP3.LUT R42, R31, 0xff000000, R43, 0xf8, !PT ;  /* 0xff0000001f2a7812 */ /* 0x000fe400078ef82b */
[----:B------:R-:W-:Y:S02]  /*a3b0*/  LOP3.LUT R48, R35, 0xff000000, R48, 0xf8, !PT ;  /* 0xff00000023307812 */ /* 0x000fe400078ef830 */
[----:B0-----:R-:W-:Y:S02]  /*a3c0*/  F2FP.F16.E4M3.UNPACK_B R3, R6.H1 ;  /* 0x00000006ff03723e */ /* 0x001fe400030006ff */
[----:B------:R-:W-:Y:S02]  /*a3d0*/  F2FP.F16.E4M3.UNPACK_B R41, R40 ;  /* 0x00000028ff29723e */ /* 0x000fe400020006ff */
[----:B------:R-:W-:Y:S01]  /*a3e0*/  F2FP.F16.E4M3.UNPACK_B R35, R42 ;  /* 0x0000002aff23723e */ /* 0x000fe200020006ff */
[----:B------:R-:W-:Y:S01]  /*a3f0*/  HADD2.F32 R14, -RZ, R3.H1_H1 ;  /* 0x30000003ff0e7230 */ /* 0x000fe20000004100 */
[----:B------:R-:W-:Y:S01]  /*a400*/  F2FP.F16.E4M3.UNPACK_B R6, R6 ;  /* 0x00000006ff06723e */ /* 0x000fe200020006ff */
[----:B------:R-:W-:Y:S01]  /*a410*/  HADD2.F32 R43, -RZ, R41.H1_H1 ;  /* 0x30000029ff2b7230 */ /* 0x000fe20000004100 */
[-C--:B------:R-:W-:Y:S01]  /*a420*/  F2FP.F16.E4M3.UNPACK_B R30, R7.reuse ;  /* 0x00000007ff1e723e */ /* 0x080fe200020006ff */
[----:B------:R-:W-:Y:S01]  /*a430*/  HADD2.F32 R37, -RZ, R35.H1_H1 ;  /* 0x30000023ff257230 */ /* 0x000fe20000004100 */
[----:B------:R-:W-:Y:S01]  /*a440*/  F2FP.F16.E4M3.UNPACK_B R31, R7.H1 ;  /* 0x00000007ff1f723e */ /* 0x000fe200030006ff */
[----:B------:R-:W-:-:S02]  /*a450*/  HADD2.F32 R15, -RZ, R3.H0_H0 ;  /* 0x20000003ff0f7230 */ /* 0x000fc40000004100 */
[C---:B------:R-:W-:Y:S01]  /*a460*/  FMUL.FTZ R46, R14.reuse, R43 ;  /* 0x0000002b0e2e7220 */ /* 0x040fe20000410000 */
[----:B------:R-:W-:Y:S01]  /*a470*/  F2FP.F16.E4M3.UNPACK_B R7, R5 ;  /* 0x00000005ff07723e */ /* 0x000fe200020006ff */
[----:B------:R-:W-:Y:S01]  /*a480*/  FMUL.FTZ R50, R14, R37 ;  /* 0x000000250e327220 */ /* 0x000fe20000410000 */
[----:B------:R-:W-:Y:S01]  /*a490*/  F2FP.F16.E4M3.UNPACK_B R14, R5.H1 ;  /* 0x00000005ff0e723e */ /* 0x000fe200030006ff */
[----:B------:R-:W-:Y:S02]  /*a4a0*/  HADD2.F32 R41, -RZ, R41.H0_H0 ;  /* 0x20000029ff297230 */ /* 0x000fe40000004100 */
[C---:B------:R-:W-:Y:S01]  /*a4b0*/  FFMA.FTZ R47, R15.reuse, R37, -R46 ;  /* 0x000000250f2f7223 */ /* 0x040fe2000001082e */
[--C-:B------:R-:W-:Y:S02]  /*a4c0*/  HADD2.F32 R5, -RZ, R6.reuse.H1_H1 ;  /* 0x30000006ff057230 */ /* 0x100fe40000004100 */
[----:B------:R-:W-:Y:S01]  /*a4d0*/  FFMA.FTZ R50, R15, R43, R50 ;  /* 0x0000002b0f327223 */ /* 0x000fe20000010032 */
[----:B------:R-:W-:Y:S01]  /*a4e0*/  HADD2.F32 R35, -RZ, R35.H0_H0 ;  /* 0x20000023ff237230 */ /* 0x000fe20000004100 */
[----:B------:R-:W-:Y:S01]  /*a4f0*/  F2FP.F16.E4M3.UNPACK_B R40, R40.H1 ;  /* 0x00000028ff28723e */ /* 0x000fe200030006ff */
[----:B------:R-:W-:Y:S01]  /*a500*/  HADD2.F32 R6, -RZ, R6.H0_H0 ;  /* 0x20000006ff067230 */ /* 0x000fe20000004100 */
[----:B------:R-:W-:Y:S01]  /*a510*/  F2FP.F16.E4M3.UNPACK_B R42, R42.H1 ;  /* 0x0000002aff2a723e */ /* 0x000fe200030006ff */
[C---:B------:R-:W-:Y:S01]  /*a520*/  FMUL.FTZ R15, R5.reuse, R41 ;  /* 0x00000029050f7220 */ /* 0x040fe20000410000 */
[----:B------:R-:W-:Y:S01]  /*a530*/  FMUL.FTZ R46, R5, R35 ;  /* 0x00000023052e7220 */ /* 0x000fe20000410000 */
[----:B------:R-:W-:Y:S01]  /*a540*/  HADD2.F32 R5, -RZ, R30.H1_H1 ;  /* 0x3000001eff057230 */ /* 0x000fe20000004100 */
[----:B------:R-:W-:Y:S01]  /*a550*/  F2FP.F16.E4M3.UNPACK_B R3, R4 ;  /* 0x00000004ff03723e */ /* 0x000fe200020006ff */
[----:B------:R-:W-:-:S02]  /*a560*/  HADD2.F32 R37, -RZ, R40.H0_H0 ;  /* 0x20000028ff257230 */ /* 0x000fc40000004100 */
[C---:B------:R-:W-:Y:S01]  /*a570*/  FFMA.FTZ R43, R6.reuse, R35, -R15 ;  /* 0x00000023062b7223 */ /* 0x040fe2000001080f */
[----:B------:R-:W-:Y:S02]  /*a580*/  HADD2.F32 R15, -RZ, R42.H0_H0 ;  /* 0x2000002aff0f7230 */ /* 0x000fe40000004100 */
[----:B------:R-:W-:Y:S01]  /*a590*/  FFMA.FTZ R46, R6, R41, R46 ;  /* 0x00000029062e7223 */ /* 0x000fe2000001002e */
[----:B------:R-:W-:Y:S02]  /*a5a0*/  HADD2.F32 R30, -RZ, R30.H0_H0 ;  /* 0x2000001eff1e7230 */ /* 0x000fe40000004100 */
[C---:B------:R-:W-:Y:S01]  /*a5b0*/  FMUL.FTZ R35, R5.reuse, R37 ;  /* 0x0000002505237220 */ /* 0x040fe20000410000 */
[----:B------:R-:W-:Y:S02]  /*a5c0*/  HADD2.F32 R40, -RZ, R40.H1_H1 ;  /* 0x30000028ff287230 */ /* 0x000fe40000004100 */
[----:B------:R-:W-:Y:S01]  /*a5d0*/  FMUL.FTZ R5, R5, R15 ;  /* 0x0000000f05057220 */ /* 0x000fe20000410000 */
[----:B------:R-:W-:-:S02]  /*a5e0*/  HADD2.F32 R6, -RZ, R31.H1_H1 ;  /* 0x3000001fff067230 */ /* 0x000fc40000004100 */
[C---:B------:R-:W-:Y:S01]  /*a5f0*/  FFMA.FTZ R41, R30.reuse, R15, -R35 ;  /* 0x0000000f1e297223 */ /* 0x040fe20000010823 */
[----:B------:R-:W-:Y:S02]  /*a600*/  HADD2.F32 R42, -RZ, R42.H1_H1 ;  /* 0x3000002aff2a7230 */ /* 0x000fe40000004100 */
[----:B------:R-:W-:Y:S01]  /*a610*/  FFMA.FTZ R52, R30, R37, R5 ;  /* 0x000000251e347223 */ /* 0x000fe20000010005 */
[----:B------:R-:W-:Y:S02]  /*a620*/  HADD2.F32 R31, -RZ, R31.H0_H0 ;  /* 0x2000001fff1f7230 */ /* 0x000fe40000004100 */
[C---:B------:R-:W-:Y:S01]  /*a630*/  FMUL.FTZ R54, R6.reuse, R40 ;  /* 0x0000002806367220 */ /* 0x040fe20000410000 */
[----:B------:R-:W-:Y:S01]  /*a640*/  F2FP.F16.E4M3.UNPACK_B R5, R48 ;  /* 0x00000030ff05723e */ /* 0x000fe200020006ff */
[----:B------:R-:W-:Y:S01]  /*a650*/  FMUL.FTZ R30, R6, R42 ;  /* 0x0000002a061e7220 */ /* 0x000fe20000410000 */
        /* <DEDUP_REMOVED lines=8> */
[----:B------:R-:W-:Y:S01]  /*a6e0*/  HADD2.F32 R6, -RZ, R4.H1_H1 ;  /* 0x30000004ff067230 */ /* 0x000fe20000004100 */
[----:B------:R-:W-:Y:S01]  /*a6f0*/  F2FP.SATFINITE.E4M3.F32.PACK_AB_MERGE_C R47, R50, R47, RZ ;  /* 0x0000002f322f723e */ /* 0x000fe200048070ff */
[----:B------:R-:W-:-:S02]  /*a700*/  HADD2.F32 R30, -RZ, R15.H1_H1 ;  /* 0x3000000fff1e7230 */ /* 0x000fc40000004100 */
[----:B------:R-:W-:Y:S02]  /*a710*/  HADD2.F32 R5, -RZ, R4.H0_H0 ;  /* 0x20000004ff057230 */ /* 0x000fe40000004100 */
[C---:B------:R-:W-:Y:S01]  /*a720*/  FMUL.FTZ R40, R6.reuse, R35 ;  /* 0x0000002306287220 */ /* 0x040fe20000410000 */
[----:B------:R-:W-:Y:S02]  /*a730*/  HADD2.F32 R4, -RZ, R3.H1_H1 ;  /* 0x30000003ff047230 */ /* 0x000fe40000004100 */
[-C--:B------:R-:W-:Y:S01]  /*a740*/  FMUL.FTZ R42, R6, R30.reuse ;  /* 0x0000001e062a7220 */ /* 0x080fe20000410000 */
[----:B------:R-:W-:Y:S02]  /*a750*/  HADD2.F32 R15, -RZ, R15.H0_H0 ;  /* 0x2000000fff0f7230 */ /* 0x000fe40000004100 */
[C---:B------:R-:W-:Y:S01]  /*a760*/  FFMA.FTZ R40, R5.reuse, R30, -R40 ;  /* 0x0000001e05287223 */ /* 0x040fe20000010828 */
[----:B------:R-:W-:Y:S02]  /*a770*/  HADD2.F32 R3, -RZ, R3.H0_H0 ;  /* 0x20000003ff037230 */ /* 0x000fe40000004100 */
[C---:B------:R-:W-:Y:S01]  /*a780*/  FMUL.FTZ R6, R4.reuse, R31 ;  /* 0x0000001f04067220 */ /* 0x040fe20000410000 */
[----:B------:R-:W-:Y:S01]  /*a790*/  FFMA.FTZ R35, R5, R35, R42 ;  /* 0x0000002305237223 */ /* 0x000fe2000001002a */
[----:B------:R-:W-:Y:S01]  /*a7a0*/  FMUL.FTZ R4, R4, R15 ;  /* 0x0000000f04047220 */ /* 0x000fe20000410000 */
[----:B------:R-:W-:-:S02]  /*a7b0*/  HADD2.F32 R5, -RZ, R34.H1_H1 ;  /* 0x30000022ff057230 */ /* 0x000fc40000004100 */
[C---:B------:R-:W-:Y:S01]  /*a7c0*/  FFMA.FTZ R30, R3.reuse, R15, -R6 ;  /* 0x0000000f031e7223 */ /* 0x040fe20000010806 */
[----:B------:R-:W-:Y:S02]  /*a7d0*/  HADD2.F32 R15, -RZ, R48.H1_H1 ;  /* 0x30000030ff0f7230 */ /* 0x000fe40000004100 */
[----:B------:R-:W-:Y:S01]  /*a7e0*/  FFMA.FTZ R31, R3, R31, R4 ;  /* 0x0000001f031f7223 */ /* 0x000fe20000010004 */
[----:B------:R-:W-:Y:S02]  /*a7f0*/  HADD2.F32 R4, -RZ, R14.H1_H1 ;  /* 0x3000000eff047230 */ /* 0x000fe40000004100 */
[----:B------:R-:W-:Y:S02]  /*a800*/  HADD2.F32 R48, -RZ, R48.H0_H0 ;  /* 0x20000030ff307230 */ /* 0x000fe40000004100 */
[----:B------:R-:W-:Y:S02]  /*a810*/  HADD2.F32 R3, -RZ, R7.H1_H1 ;  /* 0x30000007ff037230 */ /* 0x000fe40000004100 */
[----:B------:R-:W-:Y:S01]  /*a820*/  FMUL.FTZ R37, R4, R15 ;  /* 0x0000000f04257220 */ /* 0x000fe20000410000 */
[----:B------:R-:W-:-:S02]  /*a830*/  HADD2.F32 R34, -RZ, R34.H0_H0 ;  /* 0x20000022ff227230 */ /* 0x000fc40000004100 */
[-C--:B------:R-:W-:Y:S01]  /*a840*/  FMUL.FTZ R6, R4, R5.reuse ;  /* 0x0000000504067220 */ /* 0x080fe20000410000 */
        /* <DEDUP_REMOVED lines=11> */
[----:B------:R-:W-:Y:S02]  /*a900*/  F2FP.SATFINITE.E4M3.F32.PACK_AB_MERGE_C R6, R46, R43, R47 ;  /* 0x0000002b2e06723e */ /* 0x000fe4000480702f */
[----:B------:R-:W-:Y:S02]  /*a910*/  F2FP.SATFINITE.E4M3.F32.PACK_AB_MERGE_C R7, R52, R41, R7 ;  /* 0x000000293407723e */ /* 0x000fe40004807007 */
[----:B------:R-:W-:Y:S02]  /*a920*/  F2FP.SATFINITE.E4M3.F32.PACK_AB_MERGE_C R4, R31, R30, R4 ;  /* 0x0000001e1f04723e */ /* 0x000fe40004807004 */
[----:B------:R-:W-:-:S05]  /*a930*/  F2FP.SATFINITE.E4M3.F32.PACK_AB_MERGE_C R5, R48, R5, R37 ;  /* 0x000000053005723e */ /* 0x000fca0004807025 */
[----:B------:R0:W-:Y:S02]  /*a940*/  STS.128 [R211+0x19000], R4 ;  /* 0x01900004d3007388 */ /* 0x0001e40000000c00 */
.L_x_1832:
[----:B------:R-:W-:Y:S05]  /*a950*/  BSYNC B2 ;  /* 0x0000000000027941 */ /* 0x000fea0003800000 */
.L_x_1831:
[----:B------:R-:W-:Y:S05]  /*a960*/  @P1 BRA `(.L_x_1830) ;  /* 0x0000000400d81947 */ /* 0x000fea0003800000 */
[----:B0123--:R-:W0:Y:S01]  /*a970*/  LDS.128 R4, [R211+0x1d000] ;  /* 0x01d00000d3047984 */ /* 0x00fe220000000c00 */
[----:B----45:R-:W-:Y:S02]  /*a980*/  SHF.R.U32.HI R14, RZ, 0x8, R32 ;  /* 0x00000008ff0e7819 */ /* 0x030fe40000011620 */
[----:B------:R-:W-:Y:S02]  /*a990*/  LOP3.LUT R3, R32, 0xff, RZ, 0xc0, !PT ;  /* 0x000000ff20037812 */ /* 0x000fe400078ec0ff */
[----:B------:R-:W-:Y:S02]  /*a9a0*/  LOP3.LUT R14, R14, 0xff, RZ, 0xc0, !PT ;  /* 0x000000ff0e0e7812 */ /* 0x000fe400078ec0ff */
[----:B------:R-:W-:Y:S02]  /*a9b0*/  SHF.R.U32.HI R30, RZ, 0x8, R33 ;  /* 0x00000008ff1e7819 */ /* 0x000fe40000011621 */
[----:B------:R-:W-:Y:S02]  /*a9c0*/  SHF.R.U32.HI R35, RZ, 0x8, R29 ;  /* 0x00000008ff237819 */ /* 0x000fe4000001161d */
[----:B------:R-:W-:-:S02]  /*a9d0*/  PRMT R3, R14, 0x7604, R3 ;  /* 0x000076040e037816 */ /* 0x000fc40000000003 */
[----:B------:R-:W-:Y:S02]  /*a9e0*/  LOP3.LUT R15, R33, 0xff, RZ, 0xc0, !PT ;  /* 0x000000ff210f7812 */ /* 0x000fe400078ec0ff */
[----:B------:R-:W-:Y:S02]  /*a9f0*/  LOP3.LUT R30, R30, 0xff, RZ, 0xc0, !PT ;  /* 0x000000ff1e1e7812 */ /* 0x000fe400078ec0ff */
        /* <DEDUP_REMOVED lines=14> */
[--C-:B------:R-:W-:Y:S02]  /*aae0*/  LOP3.LUT R15, R3, 0xff0000, R32.reuse, 0xf8, !PT ;  /* 0x00ff0000030f7812 */ /* 0x100fe400078ef820 */
[----:B------:R-:W-:Y:S02]  /*aaf0*/  LOP3.LUT R37, R37, 0xff000000, R29, 0xf8, !PT ;  /* 0xff00000025257812 */ /* 0x000fe400078ef81d */
[----:B------:R-:W-:Y:S02]  /*ab00*/  LOP3.LUT R31, R31, 0xff000000, R33, 0xf8, !PT ;  /* 0xff0000001f1f7812 */ /* 0x000fe400078ef821 */
[----:B------:R-:W-:-:S02]  /*ab10*/  LOP3.LUT R30, R15, 0xff000000, R32, 0xf8, !PT ;  /* 0xff0000000f1e7812 */ /* 0x000fc400078ef820 */
[-C--:B0-----:R-:W-:Y:S02]  /*ab20*/  F2FP.F16.E4M3.UNPACK_B R3, R6.reuse.H1 ;  /* 0x00000006ff03723e */ /* 0x081fe400030006ff */
[----:B------:R-:W-:Y:S02]  /*ab30*/  F2FP.F16.E4M3.UNPACK_B R34, R37 ;  /* 0x00000025ff22723e */ /* 0x000fe400020006ff */
[----:B------:R-:W-:Y:S01]  /*ab40*/  F2FP.F16.E4M3.UNPACK_B R32, R31 ;  /* 0x0000001fff20723e */ /* 0x000fe200020006ff */
[--C-:B------:R-:W-:Y:S01]  /*ab50*/  HADD2.F32 R14, -RZ, R3.reuse.H1_H1 ;  /* 0x30000003ff0e7230 */ /* 0x100fe20000004100 */
[--C-:B------:R-:W-:Y:S01]  /*ab60*/  LOP3.LUT R35, R35, 0xff0000, R28.reuse, 0xf8, !PT ;  /* 0x00ff000023237812 */ /* 0x100fe200078ef81c */
[----:B------:R-:W-:Y:S01]  /*ab70*/  HADD2.F32 R40, -RZ, R34.H1_H1 ;  /* 0x30000022ff287230 */ /* 0x000fe20000004100 */
[----:B------:R-:W-:Y:S01]  /*ab80*/  F2FP.F16.E4M3.UNPACK_B R6, R6 ;  /* 0x00000006ff06723e */ /* 0x000fe200020006ff */
[----:B------:R-:W-:Y:S01]  /*ab90*/  HADD2.F32 R33, -RZ, R32.H1_H1 ;  /* 0x30000020ff217230 */ /* 0x000fe20000004100 */
[----:B------:R-:W-:Y:S01]  /*aba0*/  LOP3.LUT R35, R35, 0xff000000, R28, 0xf8, !PT ;  /* 0xff00000023237812 */ /* 0x000fe200078ef81c */
[----:B------:R-:W-:Y:S01]  /*abb0*/  HADD2.F32 R15, -RZ, R3.H0_H0 ;  /* 0x20000003ff0f7230 */ /* 0x000fe20000004100 */
[-C--:B------:R-:W-:Y:S01]  /*abc0*/  F2FP.F16.E4M3.UNPACK_B R28, R7.reuse ;  /* 0x00000007ff1c723e */ /* 0x080fe200020006ff */
[C---:B------:R-:W-:Y:S01]  /*abd0*/  FMUL.FTZ R42, R14.reuse, R40 ;  /* 0x000000280e2a7220 */ /* 0x040fe20000410000 */
[----:B------:R-:W-:Y:S01]  /*abe0*/  F2FP.F16.E4M3.UNPACK_B R29, R7.H1 ;  /* 0x00000007ff1d723e */ /* 0x000fe200030006ff */
        /* <DEDUP_REMOVED lines=57> */
[--C-:B------:R-:W-:Y:S02]  /*af80*/  HADD2.F32 R3, -RZ, R7.reuse.H1_H1 ;  /* 0x30000007ff037230 */ /* 0x100fe40000004100 */
[C---:B------:R-:W-:Y:S01]  /*af90*/  FMUL.FTZ R33, R4.reuse, R15 ;  /* 0x0000000f04217220 */ /* 0x040fe20000410000 */
[----:B------:R-:W-:Y:S02]  /*afa0*/  HADD2.F32 R30, -RZ, R30.H0_H0 ;  /* 0x2000001eff1e7230 */ /* 0x000fe40000004100 */
        /* <DEDUP_REMOVED lines=18> */
.L_x_1830:
[----:B------:R-:W-:Y:S05]  /*b0d0*/  BSYNC B1 ;  /* 0x0000000000017941 */ /* 0x000fea0003800000 */
.L_x_1829:
[----:B------:R-:W-:Y:S01]  /*b0e0*/  VIADD R3, R189, 0x40 ;  /* 0x00000040bd037836 */ /* 0x000fe20000000000 */
[----:B------:R-:W-:Y:S04]  /*b0f0*/  BSSY B1, `(.L_x_1833) ;  /* 0x00000fa000017945 */ /* 0x000fe80003800000 */
[----:B------:R-:W-:-:S13]  /*b100*/  ISETP.GE.AND P0, PT, R3, R0, PT ;  /* 0x000000000300720c */ /* 0x000fda0003f06270 */
[----:B------:R-:W-:Y:S05]  /*b110*/  @P0 BRA `(.L_x_1834) ;  /* 0x0000000c00dc0947 */ /* 0x000fea0003800000 */
[----:B------:R-:W0:Y:S01]  /*b120*/  LDC R3, c[0x0][0x3f4] ;  /* 0x0000fd00ff037b82 */ /* 0x000e220000000800 */
[----:B------:R-:W-:Y:S01]  /*b130*/  BSSY B2, `(.L_x_1835) ;  /* 0x000007a000027945 */ /* 0x000fe20003800000 */
[-C--:B0-----:R-:W-:Y:S02]  /*b140*/  ISETP.GE.AND P0, PT, R18, R3.reuse, PT ;  /* 0x000000031200720c */ /* 0x081fe40003f06270 */
[----:B------:R-:W-:-:S11]  /*b150*/  ISETP.GE.AND P1, PT, R191, R3, PT ;  /* 0x00000003bf00720c */ /* 0x000fd60003f26270 */
[----:B------:R-:W-:Y:S05]  /*b160*/  @P0 BRA `(.L_x_1836) ;  /* 0x0000000400d80947 */ /* 0x000fea0003800000 */
[----:B-123--:R-:W0:Y:S01]  /*b170*/  LDS.128 R4, [R211+0x1a000] ;  /* 0x01a00000d3047984 */ /* 0x00ee220000000c00 */
[----:B----45:R-:W-:Y:S02]  /*b180*/  SHF.R.U32.HI R14, RZ, 0x8, R44 ;  /* 0x00000008ff0e7819 */ /* 0x030fe4000001162c */
[----:B------:R-:W-:Y:S02]  /*b190*/  LOP3.LUT R3, R44, 0xff, RZ, 0xc0, !PT ;  /* 0x000000ff2c037812 */ /* 0x000fe400078ec0ff */
[----:B------:R-:W-:Y:S02]  /*b1a0*/  LOP3.LUT R14, R14, 0xff, RZ, 0xc0, !PT ;  /* 0x000000ff0e0e7812 */ /* 0x000fe400078ec0ff */
[----:B------:R-:W-:Y:S02]  /*b1b0*/  SHF.R.U32.HI R28, RZ, 0x8, R45 ;  /* 0x00000008ff1c7819 */ /* 0x000fe4000001162d */
[----:B------:R-:W-:Y:S02]  /*b1c0*/  PRMT R3, R14, 0x7604, R3 ;  /* 0x000076040e037816 */ /* 0x000fe40000000003 */
[----:B------:R-:W-:-:S02]  /*b1d0*/  LOP3.LUT R15, R45, 0xff, RZ, 0xc0, !PT ;  /* 0x000000ff2d0f7812 */ /* 0x000fc400078ec0ff */
[----:B------:R-:W-:Y:S02]  /*b1e0*/  LOP3.LUT R28, R28, 0xff, RZ, 0xc0, !PT ;  /* 0x000000ff1c1c7812 */ /* 0x000fe400078ec0ff */
[----:B------:R-:W-:Y:S02]  /*b1f0*/  SHF.R.U32.HI R32, RZ, 0x10, R45 ;  /* 0x00000010ff207819 */ /* 0x000fe4000001162d */
[----:B------:R-:W-:Y:S02]  /*b200*/  SHF.R.U32.HI R31, RZ, 0x8, R39 ;  /* 0x00000008ff1f7819 */ /* 0x000fe40000011627 */
[----:B------:R-:W-:Y:S02]  /*b210*/  SHF.R.U32.HI R14, RZ, 0x8, R38 ;  /* 0x00000008ff0e7819 */ /* 0x000fe40000011626 */
[----:B------:R-:W-:Y:S02]  /*b220*/  PRMT R15, R28, 0x7604, R15 ;  /* 0x000076041c0f7816 */ /* 0x000fe4000000000f */
[----:B------:R-:W-:-:S02]  /*b230*/  LOP3.LUT R30, R39, 0xff, RZ, 0xc0, !PT ;  /* 0x000000ff271e7812 */ /* 0x000fc400078ec0ff */
[----:B------:R-:W-:Y:S02]  /*b240*/  LOP3.LUT R31, R31, 0xff, RZ, 0xc0, !PT ;  /* 0x000000ff1f1f7812 */ /* 0x000fe400078ec0ff */
[----:B------:R-:W-:Y:S02]  /*b250*/  SHF.R.U32.HI R33, RZ, 0x10, R39 ;  /* 0x00000010ff217819 */ /* 0x000fe40000011627 */
[----:B------:R-:W-:Y:S01]  /*b260*/  LOP3.LUT R29, R14, 0xff, RZ, 0xc0, !PT ;  /* 0x000000ff0e1d7812 */ /* 0x000fe200078ec0ff */
[----:B------:R-:W-:Y:S01]  /*b270*/  IMAD.U32 R14, R32, 0x10000, RZ ;  /* 0x00010000200e7824 */ /* 0x000fe200078e00ff */
[----:B------:R-:W-:Y:S02]  /*b280*/  LOP3.LUT R28, R38, 0xff, RZ, 0xc0, !PT ;  /* 0x000000ff261c7812 */ /* 0x000fe400078ec0ff */
[----:B------:R-:W-:Y:S02]  /*b290*/  PRMT R30, R31, 0x7604, R30 ;  /* 0x000076041f1e7816 */ /* 0x000fe4000000001e */
[----:B------:R-:W-:-:S02]  /*b2a0*/  SHF.L.U32 R33, R33, 0x10, RZ ;  /* 0x0000001021217819 */ /* 0x000fc400000006ff */
[----:B------:R-:W-:Y:S02]  /*b2b0*/  PRMT R31, R29, 0x7604, R28 ;  /* 0x000076041d1f7816 */ /* 0x000fe4000000001c */
        /* <DEDUP_REMOVED lines=19> */
[-C--:B------:R-:W-:Y:S01]  /*b3f0*/  F2FP.F16.E4M3.UNPACK_B R7, R5.reuse ;  /* 0x00000005ff07723e */ /* 0x080fe200020006ff */
[-C--:B------:R-:W-:Y:S01]  /*b400*/  FMUL.FTZ R42, R14, R32.reuse ;  /* 0x000000200e2a7220 */ /* 0x080fe20000410000 */
        /* <DEDUP_REMOVED lines=26> */
[CC--:B------:R-:W-:Y:S01]  /*b5b0*/  FMUL.FTZ R34, R6.reuse, R33.reuse ;  /* 0x0000002106227220 */ /* 0x0c0fe20000410000 */
[----:B------:R-:W-:Y:S01]  /*b5c0*/  F2FP.F16.E4M3.UNPACK_B R5, R38 ;  /* 0x00000026ff05723e */ /* 0x000fe200020006ff */
[----:B------:R-:W-:Y:S01]  /*b5d0*/  FMUL.FTZ R28, R6, R44 ;  /* 0x0000002c061c7220 */ /* 0x000fe20000410000 */
        /* <DEDUP_REMOVED lines=47> */
.L_x_1836:
[----:B------:R-:W-:Y:S05]  /*b8d0*/  BSYNC B2 ;  /* 0x0000000000027941 */ /* 0x000fea0003800000 */
.L_x_1835:
[----:B------:R-:W-:Y:S05]  /*b8e0*/  @P1 BRA `(.L_x_1834) ;  /* 0x0000000400e81947 */ /* 0x000fea0003800000 */
[----:B0123--:R-:W0:Y:S01]  /*b8f0*/  LDS.128 R4, [R211+0x1e000] ;  /* 0x01e00000d3047984 */ /* 0x00fe220000000c00 */
        /* <DEDUP_REMOVED lines=9> */
[----:B------:R-:W-:Y:S02]  /*b990*/  PRMT R29, R15, 0x7604, R28 ;  /* 0x000076040f1d7816 */ /* 0x000fe4000000001c */
[----:B------:R-:W-:Y:S02]  /*b9a0*/  PRMT R33, R32, 0x7604, R33 ;  /* 0x0000760420217816 */ /* 0x000fe40000000021 */
[----:B------:R-:W-:-:S02]  /*b9b0*/  SHF.R.U32.HI R28, RZ, 0x10, R25 ;  /* 0x00000010ff1c7819 */ /* 0x000fc40000011619 */
[----:B------:R-:W-:Y:S02]  /*b9c0*/  SHF.R.U32.HI R32, RZ, 0x10, R27 ;  /* 0x00000010ff207819 */ /* 0x000fe4000001161b */
[----:B----4-:R-:W-:Y:S02]  /*b9d0*/  LOP3.LUT R14, R24, 0xff, RZ, 0xc0, !PT ;  /* 0x000000ff180e7812 */ /* 0x010fe400078ec0ff */
[----:B------:R-:W-:Y:S02]  /*b9e0*/  LOP3.LUT R31, R26, 0xff, RZ, 0xc0, !PT ;  /* 0x000000ff1a1f7812 */ /* 0x000fe400078ec0ff */
[----:B------:R-:W-:Y:S02]  /*b9f0*/  LOP3.LUT R3, R3, 0xff, RZ, 0xc0, !PT ;  /* 0x000000ff03037812 */ /* 0x000fe400078ec0ff */
[----:B------:R-:W-:Y:S02]  /*ba00*/  SHF.R.U32.HI R15, RZ, 0x10, R26 ;  /* 0x00000010ff0f7819 */ /* 0x000fe4000001161a */
[----:B------:R-:W-:-:S02]  /*ba10*/  LOP3.LUT R28, R28, 0xff, RZ, 0xc0, !PT ;  /* 0x000000ff1c1c7812 */ /* 0x000fc400078ec0ff */
[----:B------:R-:W-:Y:S02]  /*ba20*/  LOP3.LUT R32, R32, 0xff, RZ, 0xc0, !PT ;  /* 0x000000ff20207812 */ /* 0x000fe400078ec0ff */
[----:B------:R-:W-:Y:S02]  /*ba30*/  PRMT R14, R3, 0x7604, R14 ;  /* 0x00007604030e7816 */ /* 0x000fe4000000000e */
        /* <DEDUP_REMOVED lines=101> */
.L_x_1834:
[----:B------:R-:W-:Y:S05]  /*c090*/  BSYNC B1 ;  /* 0x0000000000017941 */ /* 0x000fea0003800000 */
.L_x_1833:
[----:B------:R-:W-:-:S05]  /*c0a0*/  VIADD R3, R189, 0x60 ;  /* 0x00000060bd037836 */ /* 0x000fca0000000000 */
        /* <DEDUP_REMOVED lines=9> */
[----:B------:R-:W-:Y:S02]  /*c140*/  SHF.R.U32.HI R26, RZ, 0x8, R13 ;  /* 0x00000008ff1a7819 */ /* 0x000fe4000001160d */
[----:B------:R-:W-:Y:S02]  /*c150*/  LOP3.LUT R15, R11, 0xff, RZ, 0xc0, !PT ;  /* 0x000000ff0b0f7812 */ /* 0x000fe400078ec0ff */
[----:B------:R-:W-:Y:S02]  /*c160*/  LOP3.LUT R27, R13, 0xff, RZ, 0xc0, !PT ;  /* 0x000000ff0d1b7812 */ /* 0x000fe400078ec0ff */
[----:B------:R-:W-:Y:S02]  /*c170*/  LOP3.LUT R14, R14, 0xff, RZ, 0xc0, !PT ;  /* 0x000000ff0e0e7812 */ /* 0x000fe400078ec0ff */
[----:B------:R-:W-:-:S02]  /*c180*/  LOP3.LUT R26, R26, 0xff, RZ, 0xc0, !PT ;  /* 0x000000ff1a1a7812 */ /* 0x000fc400078ec0ff */
[----:B------:R-:W-:Y:S02]  /*c190*/  SHF.R.U32.HI R0, RZ, 0x8, R10 ;  /* 0x00000008ff007819 */ /* 0x000fe4000001160a */
[----:B------:R-:W-:Y:S02]  /*c1a0*/  SHF.R.U32.HI R24, RZ, 0x8, R12 ;  /* 0x00000008ff187819 */ /* 0x000fe4000001160c */
[----:B------:R-:W-:Y:S02]  /*c1b0*/  PRMT R15, R14, 0x7604, R15 ;  /* 0x000076040e0f7816 */ /* 0x000fe4000000000f */
[----:B------:R-:W-:Y:S02]  /*c1c0*/  PRMT R27, R26, 0x7604, R27 ;  /* 0x000076041a1b7816 */ /* 0x000fe4000000001b */
[----:B------:R-:W-:Y:S02]  /*c1d0*/  SHF.R.U32.HI R14, RZ, 0x10, R11 ;  /* 0x00000010ff0e7819 */ /* 0x000fe4000001160b */
[----:B------:R-:W-:-:S02]  /*c1e0*/  SHF.R.U32.HI R26, RZ, 0x10, R13 ;  /* 0x00000010ff1a7819 */ /* 0x000fc4000001160d */
[----:B------:R-:W-:Y:S02]  /*c1f0*/  LOP3.LUT R3, R10, 0xff, RZ, 0xc0, !PT ;  /* 0x000000ff0a037812 */ /* 0x000fe400078ec0ff */
[----:B------:R-:W-:Y:S02]  /*c200*/  LOP3.LUT R25, R12, 0xff, RZ, 0xc0, !PT ;  /* 0x000000ff0c197812 */ /* 0x000fe400078ec0ff */
[----:B------:R-:W-:Y:S02]  /*c210*/  LOP3.LUT R0, R0, 0xff, RZ, 0xc0, !PT ;  /* 0x000000ff00007812 */ /* 0x000fe400078ec0ff */
[----:B------:R-:W-:Y:S02]  /*c220*/  LOP3.LUT R24, R24, 0xff, RZ, 0xc0, !PT ;  /* 0x000000ff18187812 */ /* 0x000fe400078ec0ff */
[----:B------:R-:W-:Y:S02]  /*c230*/  LOP3.LUT R14, R14, 0xff, RZ, 0xc0, !PT ;  /* 0x000000ff0e0e7812 */ /* 0x000fe400078ec0ff */
[----:B------:R-:W-:-:S02]  /*c240*/  LOP3.LUT R26, R26, 0xff, RZ, 0xc0, !PT ;  /* 0x000000ff1a1a7812 */ /* 0x000fc400078ec0ff */
[----:B------:R-:W-:Y:S02]  /*c250*/  PRMT R3, R0, 0x7604, R3 ;  /* 0x0000760400037816 */ /* 0x000fe40000000003 */
[----:B------:R-:W-:Y:S02]  /*c260*/  PRMT R25, R24, 0x7604, R25 ;  /* 0x0000760418197816 */ /* 0x000fe40000000019 */
[----:B------:R-:W-:Y:S02]  /*c270*/  SHF.R.U32.HI R0, RZ, 0x10, R10 ;  /* 0x00000010ff007819 */ /* 0x000fe4000001160a */
[----:B------:R-:W-:Y:S02]  /*c280*/  SHF.R.U32.HI R24, RZ, 0x10, R12 ;  /* 0x00000010ff187819 */ /* 0x000fe4000001160c */
[----:B------:R-:W-:Y:S02]  /*c290*/  PRMT R15, R14, 0x7054, R15 ;  /* 0x000070540e0f7816 */ /* 0x000fe4000000000f */
[----:B------:R-:W-:-:S02]  /*c2a0*/  PRMT R27, R26, 0x7054, R27 ;  /* 0x000070541a1b7816 */ /* 0x000fc4000000001b */
[----:B------:R-:W-:Y:S02]  /*c2b0*/  LOP3.LUT R0, R0, 0xff, RZ, 0xc0, !PT ;  /* 0x000000ff00007812 */ /* 0x000fe400078ec0ff */
[----:B------:R-:W-:Y:S02]  /*c2c0*/  LOP3.LUT R24, R24, 0xff, RZ, 0xc0, !PT ;  /* 0x000000ff18187812 */ /* 0x000fe400078ec0ff */
[----:B------:R-:W-:Y:S02]  /*c2d0*/  LOP3.LUT R27, R27, 0xff000000, R13, 0xf8, !PT ;  /* 0xff0000001b1b7812 */ /* 0x000fe400078ef80d */
[----:B------:R-:W-:Y:S02]  /*c2e0*/  LOP3.LUT R15, R15, 0xff000000, R11, 0xf8, !PT ;  /* 0xff0000000f0f7812 */ /* 0x000fe400078ef80b */
[----:B------:R-:W-:Y:S02]  /*c2f0*/  PRMT R3, R0, 0x7054, R3 ;  /* 0x0000705400037816 */ /* 0x000fe40000000003 */
[----:B------:R-:W-:-:S02]  /*c300*/  PRMT R25, R24, 0x7054, R25 ;  /* 0x0000705418197816 */ /* 0x000fc40000000019 */
[-C--:B0-----:R-:W-:Y:S02]  /*c310*/  F2FP.F16.E4M3.UNPACK_B R0, R6.reuse.H1 ;  /* 0x00000006ff00723e */ /* 0x081fe400030006ff */
[----:B------:R-:W-:Y:S02]  /*c320*/  F2FP.F16.E4M3.UNPACK_B R28, R27 ;  /* 0x0000001bff1c723e */ /* 0x000fe400020006ff */
[----:B------:R-:W-:Y:S01]  /*c330*/  F2FP.F16.E4M3.UNPACK_B R24, R15 ;  /* 0x0000000fff18723e */ /* 0x000fe200020006ff */
[----:B------:R-:W-:Y:S01]  /*c340*/  HADD2.F32 R11, -RZ, R0.H1_H1 ;  /* 0x30000000ff0b7230 */ /* 0x000fe20000004100 */
[----:B------:R-:W-:Y:S01]  /*c350*/  LOP3.LUT R14, R3, 0xff000000, R10, 0xf8, !PT ;  /* 0xff000000030e7812 */ /* 0x000fe200078ef80a */
[----:B------:R-:W-:Y:S01]  /*c360*/  HADD2.F32 R29, -RZ, R28.H1_H1 ;  /* 0x3000001cff1d7230 */ /* 0x000fe20000004100 */
[----:B------:R-:W-:Y:S01]  /*c370*/  LOP3.LUT R26, R25, 0xff000000, R12, 0xf8, !PT ;  /* 0xff000000191a7812 */ /* 0x000fe200078ef80c */
[----:B------:R-:W-:Y:S01]  /*c380*/  HADD2.F32 R25, -RZ, R24.H1_H1 ;  /* 0x30000018ff197230 */ /* 0x000fe20000004100 */
[----:B------:R-:W-:Y:S01]  /*c390*/  F2FP.F16.E4M3.UNPACK_B R3, R6 ;  /* 0x00000006ff03723e */ /* 0x000fe200020006ff */
[----:B------:R-:W-:Y:S01]  /*c3a0*/  HADD2.F32 R10, -RZ, R0.H0_H0 ;  /* 0x20000000ff0a7230 */ /* 0x000fe20000004100 */
[----:B------:R-:W-:Y:S01]  /*c3b0*/  F2FP.F16.E4M3.UNPACK_B R12, R7 ;  /* 0x00000007ff0c723e */ /* 0x000fe200020006ff */
[C---:B------:R-:W-:Y:S01]  /*c3c0*/  FMUL.FTZ R31, R11.reuse, R29 ;  /* 0x0000001d0b1f7220 */ /* 0x040fe20000410000 */
[----:B------:R-:W-:Y:S01]  /*c3d0*/  F2FP.F16.E4M3.UNPACK_B R13, R7.H1 ;  /* 0x00000007ff0d723e */ /* 0x000fe200030006ff */
[----:B------:R-:W-:Y:S01]  /*c3e0*/  FMUL.FTZ R30, R11, R25 ;  /* 0x000000190b1e7220 */ /* 0x000fe20000410000 */
[-C--:B------:R-:W-:Y:S01]  /*c3f0*/  F2FP.F16.E4M3.UNPACK_B R6, R5.reuse ;  /* 0x00000005ff06723e */ /* 0x080fe200020006ff */
[----:B------:R-:W-:Y:S01]  /*c400*/  HADD2.F32 R28, -RZ, R28.H0_H0 ;  /* 0x2000001cff1c7230 */ /* 0x000fe20000004100 */
[----:B------:R-:W-:Y:S01]  /*c410*/  F2FP.F16.E4M3.UNPACK_B R7, R5.H1 ;  /* 0x00000005ff07723e */ /* 0x000fe200030006ff */
[----:B------:R-:W-:Y:S01]  /*c420*/  HADD2.F32 R5, -RZ, R3.H1_H1 ;  /* 0x30000003ff057230 */ /* 0x000fe20000004100 */
[----:B------:R-:W-:Y:S01]  /*c430*/  F2FP.F16.E4M3.UNPACK_B R27, R27.H1 ;  /* 0x0000001bff1b723e */ /* 0x000fe200030006ff */
[----:B------:R-:W-:-:S02]  /*c440*/  HADD2.F32 R24, -RZ, R24.H0_H0 ;  /* 0x20000018ff187230 */ /* 0x000fc40000004100 */
[C---:B------:R-:W-:Y:S01]  /*c450*/  FFMA.FTZ R31, R10.reuse, R25, -R31 ;  /* 0x000000190a1f7223 */ /* 0x040fe2000001081f */
[----:B------:R-:W-:Y:S01]  /*c460*/  FFMA.FTZ R30, R10, R29, R30 ;  /* 0x0000001d0a1e7223 */ /* 0x000fe2000001001e */
[----:B------:R-:W-:Y:S01]  /*c470*/  HADD2.F32 R3, -RZ, R3.H0_H0 ;  /* 0x20000003ff037230 */ /* 0x000fe20000004100 */
[----:B------:R-:W-:Y:S01]  /*c480*/  F2FP.F16.E4M3.UNPACK_B R15, R15.H1 ;  /* 0x0000000fff0f723e */ /* 0x000fe200030006ff */
[C---:B------:R-:W-:Y:S01]  /*c490*/  FMUL.FTZ R10, R5.reuse, R28 ;  /* 0x0000001c050a7220 */ /* 0x040fe20000410000 */
[----:B------:R-:W-:Y:S01]  /*c4a0*/  FMUL.FTZ R25, R5, R24 ;  /* 0x0000001805197220 */ /* 0x000fe20000410000 */
[--C-:B------:R-:W-:Y:S01]  /*c4b0*/  HADD2.F32 R5, -RZ, R12.reuse.H1_H1 ;  /* 0x3000000cff057230 */ /* 0x100fe20000004100 */
[----:B------:R-:W-:Y:S01]  /*c4c0*/  F2FP.F16.E4M3.UNPACK_B R0, R4 ;  /* 0x00000004ff00723e */ /* 0x000fe200020006ff */
[----:B------:R-:W-:Y:S02]  /*c4d0*/  HADD2.F32 R11, -RZ, R27.H0_H0 ;  /* 0x2000001bff0b7230 */ /* 0x000fe40000004100 */
[C---:B------:R-:W-:Y:S01]  /*c4e0*/  FFMA.FTZ R29, R3.reuse, R24, -R10 ;  /* 0x00000018031d7223 */ /* 0x040fe2000001080a */
[----:B------:R-:W-:Y:S01]  /*c4f0*/  FFMA.FTZ R28, R3, R28, R25 ;  /* 0x0000001c031c7223 */ /* 0x000fe20000010019 */
[----:B------:R-:W-:Y:S01]  /*c500*/  HADD2.F32 R10, -RZ, R15.H0_H0 ;  /* 0x2000000fff0a7230 */ /* 0x000fe20000004100 */
[----:B------:R-:W-:Y:S01]  /*c510*/  F2FP.F16.E4M3.UNPACK_B R4, R4.H1 ;  /* 0x00000004ff04723e */ /* 0x000fe200030006ff */
[----:B------:R-:W-:-:S02]  /*c520*/  HADD2.F32 R12, -RZ, R12.H0_H0 ;  /* 0x2000000cff0c7230 */ /* 0x000fc40000004100 */
[CC--:B------:R-:W-:Y:S01]  /*c530*/  FMUL.FTZ R25, R5.reuse, R11.reuse ;  /* 0x0000000b05197220 */ /* 0x0c0fe20000410000 */
[----:B------:R-:W-:Y:S02]  /*c540*/  HADD2.F32 R24, -RZ, R27.H1_H1 ;  /* 0x3000001bff187230 */ /* 0x000fe40000004100 */
[-C--:B------:R-:W-:Y:S01]  /*c550*/  FMUL.FTZ R5, R5, R10.reuse ;  /* 0x0000000a05057220 */ /* 0x080fe20000410000 */
[----:B------:R-:W-:Y:S02]  /*c560*/  HADD2.F32 R3, -RZ, R13.H1_H1 ;  /* 0x3000000dff037230 */ /* 0x000fe40000004100 */
[C---:B------:R-:W-:Y:S01]  /*c570*/  FFMA.FTZ R27, R12.reuse, R10, -R25 ;  /* 0x0000000a0c1b7223 */ /* 0x040fe20000010819 */
[----:B------:R-:W-:Y:S02]  /*c580*/  HADD2.F32 R10, -RZ, R15.H1_H1 ;  /* 0x3000000fff0a7230 */ /* 0x000fe40000004100 */
[----:B------:R-:W-:Y:S01]  /*c590*/  FFMA.FTZ R32, R12, R11, R5 ;  /* 0x0000000b0c207223 */ /* 0x000fe20000010005 */
[----:B------:R-:W-:-:S02]  /*c5a0*/  HADD2.F32 R13, -RZ, R13.H0_H0 ;  /* 0x2000000dff0d7230 */ /* 0x000fc40000004100 */
[C---:B------:R-:W-:Y:S01]  /*c5b0*/  FMUL.FTZ R34, R3.reuse, R24 ;  /* 0x0000001803227220 */ /* 0x040fe20000410000 */
[----:B------:R-:W-:Y:S01]  /*c5c0*/  F2FP.F16.E4M3.UNPACK_B R11, R26 ;  /* 0x0000001aff0b723e */ /* 0x000fe200020006ff */
[-C--:B------:R-:W-:Y:S01]  /*c5d0*/  FMUL.FTZ R12, R3, R10.reuse ;  /* 0x0000000a030c7220 */ /* 0x080fe20000410000 */
[----:B------:R-:W-:Y:S02]  /*c5e0*/  HADD2.F32 R5, -RZ, R4.H1_H1 ;  /* 0x30000004ff057230 */ /* 0x000fe40000004100 */
        /* <DEDUP_REMOVED lines=8> */
[C---:B------:R-:W-:Y:S01]  /*c670*/  FMUL.FTZ R13, R5.reuse, R15 ;  /* 0x0000000f050d7220 */ /* 0x040fe20000410000 */
[----:B------:R-:W-:Y:S02]  /*c680*/  HADD2.F32 R3, -RZ, R0.H1_H1 ;  /* 0x30000000ff037230 */ /* 0x000fe40000004100 */
        /* <DEDUP_REMOVED lines=10> */
[----:B------:R-:W-:-:S02]  /*c730*/  HADD2.F32 R4, -RZ, R14.H1_H1 ;  /* 0x3000000eff047230 */ /* 0x000fc40000004100 */
[--C-:B------:R-:W-:Y:S02]  /*c740*/  HADD2.F32 R3, -RZ, R7.reuse.H1_H1 ;  /* 0x30000007ff037230 */ /* 0x100fe40000004100 */
[--C-:B------:R-:W-:Y:S02]  /*c750*/  HADD2.F32 R10, -RZ, R26.reuse.H1_H1 ;  /* 0x3000001aff0a7230 */ /* 0x100fe40000004100 */
[----:B------:R-:W-:Y:S02]  /*c760*/  HADD2.F32 R11, -RZ, R26.H0_H0 ;  /* 0x2000001aff0b7230 */ /* 0x000fe40000004100 */
[C---:B------:R-:W-:Y:S01]  /*c770*/  FMUL.FTZ R15, R3.reuse, R4 ;  /* 0x00000004030f7220 */ /* 0x040fe20000410000 */
[----:B------:R-:W-:Y:S02]  /*c780*/  HADD2.F32 R0, -RZ, R6.H1_H1 ;  /* 0x30000006ff007230 */ /* 0x000fe40000004100 */
[----:B------:R-:W-:Y:S02]  /*c790*/  HADD2.F32 R5, -RZ, R14.H0_H0 ;  /* 0x2000000eff057230 */ /* 0x000fe40000004100 */
[----:B------:R-:W-:Y:S01]  /*c7a0*/  FMUL.FTZ R14, R3, R10 ;  /* 0x0000000a030e7220 */ /* 0x000fe20000410000 */
[----:B------:R-:W-:-:S02]  /*c7b0*/  HADD2.F32 R7, -RZ, R7.H0_H0 ;  /* 0x20000007ff077230 */ /* 0x000fc40000004100 */
[C---:B------:R-:W-:Y:S01]  /*c7c0*/  FMUL.FTZ R3, R0.reuse, R11 ;  /* 0x0000000b00037220 */ /* 0x040fe20000410000 */
[----:B------:R-:W-:Y:S02]  /*c7d0*/  HADD2.F32 R6, -RZ, R6.H0_H0 ;  /* 0x20000006ff067230 */ /* 0x000fe40000004100 */
[-C--:B------:R-:W-:Y:S01]  /*c7e0*/  FMUL.FTZ R0, R0, R5.reuse ;  /* 0x0000000500007220 */ /* 0x080fe20000410000 */
[C---:B------:R-:W-:Y:S01]  /*c7f0*/  FFMA.FTZ R14, R7.reuse, R4, -R14 ;  /* 0x00000004070e7223 */ /* 0x040fe2000001080e */
[----:B------:R-:W-:Y:S01]  /*c800*/  FFMA.FTZ R15, R7, R10, R15 ;  /* 0x0000000a070f7223 */ /* 0x000fe2000001000f */
[C---:B------:R-:W-:Y:S01]  /*c810*/  FFMA.FTZ R5, R6.reuse, R5, -R3 ;  /* 0x0000000506057223 */ /* 0x040fe20000010803 */
[----:B------:R-:W-:Y:S01]  /*c820*/  FFMA.FTZ R0, R6, R11, R0 ;  /* 0x0000000b06007223 */ /* 0x000fe20000010000 */
[----:B------:R-:W-:Y:S02]  /*c830*/  F2FP.SATFINITE.E4M3.F32.PACK_AB_MERGE_C R6, R30, R31, RZ ;  /* 0x0000001f1e06723e */ /* 0x000fe400048070ff */
        /* <DEDUP_REMOVED lines=8> */
.L_x_1839:
[----:B------:R-:W-:Y:S05]  /*c8c0*/  BSYNC B1 ;  /* 0x0000000000017941 */ /* 0x000fea0003800000 */
.L_x_1838:
[----:B------:R-:W-:Y:S05]  /*c8d0*/  @P1 BRA `(.L_x_1837) ;  /* 0x0000004c00fc1947 */ /* 0x000fea0003800000 */
[----:B0123--:R-:W0:Y:S01]  /*c8e0*/  LDS.128 R4, [R211+0x1f000] ;  /* 0x01f00000d3047984 */ /* 0x00fe220000000c00 */
[----:B-----5:R-:W-:Y:S02]  /*c8f0*/  SHF.R.U32.HI R11, RZ, 0x8, R21 ;  /* 0x00000008ff0b7819 */ /* 0x020fe40000011615 */
[----:B------:R-:W-:Y:S02]  /*c900*/  LOP3.LUT R10, R21, 0xff, RZ, 0xc0, !PT ;  /* 0x000000ff150a7812 */ /* 0x000fe400078ec0ff */
[----:B------:R-:W-:Y:S02]  /*c910*/  LOP3.LUT R11, R11, 0xff, RZ, 0xc0, !PT ;  /* 0x000000ff0b0b7812 */ /* 0x000fe400078ec0ff */
[----:B------:R-:W-:Y:S02]  /*c920*/  SHF.R.U32.HI R15, RZ, 0x8, R9 ;  /* 0x00000008ff0f7819 */ /* 0x000fe40000011609 */
[----:B------:R-:W-:Y:S02]  /*c930*/  SHF.R.U32.HI R3, RZ, 0x8, R20 ;  /* 0x00000008ff037819 */ /* 0x000fe40000011614 */
[----:B------:R-:W-:-:S02]  /*c940*/  PRMT R10, R11, 0x7604, R10 ;  /* 0x000076040b0a7816 */ /* 0x000fc4000000000a */
[----:B------:R-:W-:Y:S02]  /*c950*/  LOP3.LUT R12, R9, 0xff, RZ, 0xc0, !PT ;  /* 0x000000ff090c7812 */ /* 0x000fe400078ec0ff */
[----:B------:R-:W-:Y:S02]  /*c960*/  LOP3.LUT R15, R15, 0xff, RZ, 0xc0, !PT ;  /* 0x000000ff0f0f7812 */ /* 0x000fe400078ec0ff */
[----:B----4-:R-:W-:Y:S02]  /*c970*/  SHF.R.U32.HI R14, RZ, 0x10, R9 ;  /* 0x00000010ff0e7819 */ /* 0x010fe40000011609 */
[----:B------:R-:W-:Y:S02]  /*c980*/  LOP3.LUT R0, R20, 0xff, RZ, 0xc0, !PT ;  /* 0x000000ff14007812 */ /* 0x000fe400078ec0ff */
[----:B------:R-:W-:Y:S02]  /*c990*/  LOP3.LUT R3, R3, 0xff, RZ, 0xc0, !PT ;  /* 0x000000ff03037812 */ /* 0x000fe400078ec0ff */
[----:B------:R-:W-:-:S02]  /*c9a0*/  SHF.R.U32.HI R24, RZ, 0x10, R21 ;  /* 0x00000010ff187819 */ /* 0x000fc40000011615 */
[----:B------:R-:W-:Y:S02]  /*c9b0*/  SHF.R.U32.HI R11, RZ, 0x8, R8 ;  /* 0x00000008ff0b7819 */ /* 0x000fe40000011608 */
[----:B------:R-:W-:Y:S01]  /*c9c0*/  PRMT R12, R15, 0x7604, R12 ;  /* 0x000076040f0c7816 */ /* 0x000fe2000000000c */
[----:B------:R-:W-:Y:S01]  /*c9d0*/  IMAD.U32 R15, R14, 0x10000, RZ ;  /* 0x000100000e0f7824 */ /* 0x000fe200078e00ff */
[----:B------:R-:W-:Y:S02]  /*c9e0*/  PRMT R3, R3, 0x7604, R0 ;  /* 0x0000760403037816 */ /* 0x000fe40000000000 */
[----:B------:R-:W-:Y:S01]  /*c9f0*/  LOP3.LUT R13, R11, 0xff, RZ, 0xc0, !PT ;  /* 0x000000ff0b0d7812 */ /* 0x000fe200078ec0ff */
[----:B------:R-:W-:Y:S01]  /*ca00*/  IMAD.U32 R11, R24, 0x10000, RZ ;  /* 0x00010000180b7824 */ /* 0x000fe200078e00ff */
[----:B------:R-:W-:Y:S02]  /*ca10*/  LOP3.LUT R0, R8, 0xff, RZ, 0xc0, !PT ;  /* 0x000000ff08007812 */ /* 0x000fe400078ec0ff */
[----:B------:R-:W-:-:S02]  /*ca20*/  LOP3.LUT R3, R3, 0xff0000, R20, 0xf8, !PT ;  /* 0x00ff000003037812 */ /* 0x000fc400078ef814 */
[----:B------:R-:W-:Y:S02]  /*ca30*/  PRMT R13, R13, 0x7604, R0 ;  /* 0x000076040d0d7816 */ /* 0x000fe40000000000 */
[----:B------:R-:W-:Y:S02]  /*ca40*/  LOP3.LUT R15, R12, 0xff0000, R15, 0xf8, !PT ;  /* 0x00ff00000c0f7812 */ /* 0x000fe400078ef80f */
[----:B------:R-:W-:Y:S02]  /*ca50*/  LOP3.LUT R11, R10, 0xff0000, R11, 0xf8, !PT ;  /* 0x00ff00000a0b7812 */ /* 0x000fe400078ef80b */
[----:B------:R-:W-:Y:S02]  /*ca60*/  LOP3.LUT R13, R13, 0xff0000, R8, 0xf8, !PT ;  /* 0x00ff00000d0d7812 */ /* 0x000fe400078ef808 */
[----:B------:R-:W-:Y:S02]  /*ca70*/  LOP3.LUT R12, R3, 0xff000000, R20, 0xf8, !PT ;  /* 0xff000000030c7812 */ /* 0x000fe400078ef814 */
[----:B------:R-:W-:-:S02]  /*ca80*/  LOP3.LUT R24, R15, 0xff000000, R9, 0xf8, !PT ;  /* 0xff0000000f187812 */ /* 0x000fc400078ef809 */
[----:B------:R-:W-:Y:S02]  /*ca90*/  LOP3.LUT R20, R11, 0xff000000, R21, 0xf8, !PT ;  /* 0xff0000000b147812 */ /* 0x000fe400078ef815 */
[----:B0-----:R-:W-:Y:S02]  /*caa0*/  F2FP.F16.E4M3.UNPACK_B R0, R6.H1 ;  /* 0x00000006ff00723e */ /* 0x001fe400030006ff */
[----:B------:R-:W-:Y:S02]  /*cab0*/  LOP3.LUT R15, R13, 0xff000000, R8, 0xf8, !PT ;  /* 0xff0000000d0f7812 */ /* 0x000fe400078ef808 */
[----:B------:R-:W-:Y:S01]  /*cac0*/  F2FP.F16.E4M3.UNPACK_B R21, R24 ;  /* 0x00000018ff15723e */ /* 0x000fe200020006ff */
[--C-:B------:R-:W-:Y:S01]  /*cad0*/  HADD2.F32 R9, -RZ, R0.reuse.H1_H1 ;  /* 0x30000000ff097230 */ /* 0x100fe20000004100 */
[----:B------:R-:W-:Y:S01]  /*cae0*/  F2FP.F16.E4M3.UNPACK_B R13, R20 ;  /* 0x00000014ff0d723e */ /* 0x000fe200020006ff */
[----:B------:R-:W-:Y:S01]  /*caf0*/  HADD2.F32 R8, -RZ, R0.H0_H0 ;  /* 0x20000000ff087230 */ /* 0x000fe20000004100 */
[----:B------:R-:W-:Y:S01]  /*cb00*/  F2FP.F16.E4M3.UNPACK_B R3, R6 ;  /* 0x00000006ff03723e */ /* 0x000fe200020006ff */
[----:B------:R-:W-:Y:S01]  /*cb10*/  HADD2.F32 R25, -RZ, R21.H1_H1 ;  /* 0x30000015ff197230 */ /* 0x000fe20000004100 */
[-C--:B------:R-:W-:Y:S01]  /*cb20*/  F2FP.F16.E4M3.UNPACK_B R10, R7.reuse ;  /* 0x00000007ff0a723e */ /* 0x080fe200020006ff */
[----:B------:R-:W-:Y:S01]  /*cb30*/  HADD2.F32 R14, -RZ, R13.H1_H1 ;  /* 0x3000000dff0e7230 */ /* 0x000fe20000004100 */
[----:B------:R-:W-:-:S02]  /*cb40*/  F2FP.F16.E4M3.UNPACK_B R11, R7.H1 ;  /* 0x00000007ff0b723e */ /* 0x000fc400030006ff */
[C---:B------:R-:W-:Y:S01]  /*cb50*/  FMUL.FTZ R27, R9.reuse, R25 ;  /* 0x00000019091b7220 */ /* 0x040fe20000410000 */
[-C--:B------:R-:W-:Y:S01]  /*cb60*/  F2FP.F16.E4M3.UNPACK_B R6, R5.reuse ;  /* 0x00000005ff06723e */ /* 0x080fe200020006ff */
[-C--:B------:R-:W-:Y:S01]  /*cb70*/  FMUL.FTZ R26, R9, R14.reuse ;  /* 0x0000000e091a7220 */ /* 0x080fe20000410000 */
[----:B------:R-:W-:Y:S01]  /*cb80*/  F2FP.F16.E4M3.UNPACK_B R7, R5.H1 ;  /* 0x00000005ff07723e */ /* 0x000fe200030006ff */
[C---:B------:R-:W-:Y:S01]  /*cb90*/  FFMA.FTZ R27, R8.reuse, R14, -R27 ;  /* 0x0000000e081b7223 */ /* 0x040fe2000001081b */
[----:B------:R-:W-:Y:S02]  /*cba0*/  HADD2.F32 R14, -RZ, R21.H0_H0 ;  /* 0x20000015ff0e7230 */ /* 0x000fe40000004100 */
[----:B------:R-:W-:Y:S01]  /*cbb0*/  FFMA.FTZ R28, R8, R25, R26 ;  /* 0x00000019081c7223 */ /* 0x000fe2000001001a */
[----:B------:R-:W-:Y:S01]  /*cbc0*/  HADD2.F32 R5, -RZ, R3.H1_H1 ;  /* 0x30000003ff057230 */ /* 0x000fe20000004100 */
[----:B------:R-:W-:Y:S01]  /*cbd0*/  F2FP.F16.E4M3.UNPACK_B R24, R24.H1 ;  /* 0x00000018ff18723e */ /* 0x000fe200030006ff */
[----:B------:R-:W-:Y:S01]  /*cbe0*/  HADD2.F32 R8, -RZ, R13.H0_H0 ;  /* 0x2000000dff087230 */ /* 0x000fe20000004100 */
[----:B------:R-:W-:Y:S01]  /*cbf0*/  F2FP.F16.E4M3.UNPACK_B R20, R20.H1 ;  /* 0x00000014ff14723e */ /* 0x000fe200030006ff */
[----:B------:R-:W-:-:S02]  /*cc00*/  HADD2.F32 R3, -RZ, R3.H0_H0 ;  /* 0x20000003ff037230 */ /* 0x000fc40000004100 */
[C---:B------:R-:W-:Y:S01]  /*cc10*/  FMUL.FTZ R26, R5.reuse, R14 ;  /* 0x0000000e051a7220 */ /* 0x040fe20000410000 */
[----:B------:R-:W-:Y:S02]  /*cc20*/  HADD2.F32 R9, -RZ, R24.H0_H0 ;  /* 0x20000018ff097230 */ /* 0x000fe40000004100 */
[-C--:B------:R-:W-:Y:S01]  /*cc30*/  FMUL.FTZ R13, R5, R8.reuse ;  /* 0x00000008050d7220 */ /* 0x080fe20000410000 */
[----:B------:R-:W-:Y:S02]  /*cc40*/  HADD2.F32 R5, -RZ, R10.H1_H1 ;  /* 0x3000000aff057230 */ /* 0x000fe40000004100 */
[C---:B------:R-:W-:Y:S01]  /*cc50*/  FFMA.FTZ R26, R3.reuse, R8, -R26 ;  /* 0x00000008031a7223 */ /* 0x040fe2000001081a */
[----:B------:R-:W-:Y:S02]  /*cc60*/  HADD2.F32 R8, -RZ, R20.H0_H0 ;  /* 0x20000014ff087230 */ /* 0x000fe40000004100 */
[----:B------:R-:W-:Y:S01]  /*cc70*/  FFMA.FTZ R25, R3, R14, R13 ;  /* 0x0000000e03197223 */ /* 0x000fe2000001000d */
[----:B------:R-:W-:-:S02]  /*cc80*/  HADD2.F32 R10, -RZ, R10.H0_H0 ;  /* 0x2000000aff0a7230 */ /* 0x000fc40000004100 */
[CC--:B------:R-:W-:Y:S01]  /*cc90*/  FMUL.FTZ R13, R5.reuse, R9.reuse ;  /* 0x00000009050d7220 */ /* 0x0c0fe20000410000 */
[----:B------:R-:W-:Y:S02]  /*cca0*/  HADD2.F32 R24, -RZ, R24.H1_H1 ;  /* 0x30000018ff187230 */ /* 0x000fe40000004100 */
[-C--:B------:R-:W-:Y:S01]  /*ccb0*/  FMUL.FTZ R5, R5, R8.reuse ;  /* 0x0000000805057220 */ /* 0x080fe20000410000 */
[--C-:B------:R-:W-:Y:S02]  /*ccc0*/  HADD2.F32 R3, -RZ, R11.reuse.H1_H1 ;  /* 0x3000000bff037230 */ /* 0x100fe40000004100 */
[C---:B------:R-:W-:Y:S01]  /*ccd0*/  FFMA.FTZ R29, R10.reuse, R8, -R13 ;  /* 0x000000080a1d7223 */ /* 0x040fe2000001080d */
[----:B------:R-:W-:Y:S02]  /*cce0*/  HADD2.F32 R20, -RZ, R20.H1_H1 ;  /* 0x30000014ff147230 */ /* 0x000fe40000004100 */
[----:B------:R-:W-:Y:S01]  /*ccf0*/  FFMA.FTZ R30, R10, R9, R5 ;  /* 0x000000090a1e7223 */ /* 0x000fe20000010005 */
[----:B------:R-:W-:-:S02]  /*cd00*/  HADD2.F32 R11, -RZ, R11.H0_H0 ;  /* 0x2000000bff0b7230 */ /* 0x000fc40000004100 */
[C---:B------:R-:W-:Y:S01]  /*cd10*/  FMUL.FTZ R8, R3.reuse, R24 ;  /* 0x0000001803087220 */ /* 0x040fe20000410000 */
[----:B------:R-:W-:Y:S01]  /*cd20*/  F2FP.F16.E4M3.UNPACK_B R0, R4 ;  /* 0x00000004ff00723e */ /* 0x000fe200020006ff */
[-C--:B------:R-:W-:Y:S01]  /*cd30*/  FMUL.FTZ R10, R3, R20.reuse ;  /* 0x00000014030a7220 */ /* 0x080fe20000410000 */
[-C--:B------:R-:W-:Y:S01]  /*cd40*/  F2FP.F16.E4M3.UNPACK_B R9, R15.reuse ;  /* 0x0000000fff09723e */ /* 0x080fe200020006ff */
[C---:B------:R-:W-:Y:S01]  /*cd50*/  FFMA.FTZ R20, R11.reuse, R20, -R8 ;  /* 0x000000140b147223 */ /* 0x040fe20000010808 */
[----:B------:R-:W-:Y:S01]  /*cd60*/  F2FP.F16.E4M3.UNPACK_B R4, R4.H1 ;  /* 0x00000004ff04723e */ /* 0x000fe200030006ff */
[----:B------:R-:W-:Y:S01]  /*cd70*/  FFMA.FTZ R31, R11, R24, R10 ;  /* 0x000000180b1f7223 */ /* 0x000fe2000001000a */
[-C--:B------:R-:W-:Y:S01]  /*cd80*/  F2FP.F16.E4M3.UNPACK_B R8, R12.reuse ;  /* 0x0000000cff08723e */ /* 0x080fe200020006ff */
[--C-:B------:R-:W-:Y:S01]  /*cd90*/  HADD2.F32 R13, -RZ, R9.reuse.H1_H1 ;  /* 0x30000009ff0d7230 */ /* 0x100fe20000004100 */
[----:B------:R-:W-:Y:S01]  /*cda0*/  F2FP.F16.E4M3.UNPACK_B R12, R12.H1 ;  /* 0x0000000cff0c723e */ /* 0x000fe200030006ff */
[----:B------:R-:W-:Y:S01]  /*cdb0*/  HADD2.F32 R10, -RZ, R9.H0_H0 ;  /* 0x20000009ff0a7230 */ /* 0x000fe20000004100 */
[----:B------:R-:W-:Y:S01]  /*cdc0*/  F2FP.F16.E4M3.UNPACK_B R15, R15.H1 ;  /* 0x0000000fff0f723e */ /* 0x000fe200030006ff */
[----:B------:R-:W-:-:S02]  /*cdd0*/  HADD2.F32 R5, -RZ, R4.H1_H1 ;  /* 0x30000004ff057230 */ /* 0x000fc40000004100 */
[----:B------:R-:W-:Y:S02]  /*cde0*/  HADD2.F32 R9, -RZ, R8.H1_H1 ;  /* 0x30000008ff097230 */ /* 0x000fe40000004100 */
[----:B------:R-:W-:Y:S02]  /*cdf0*/  HADD2.F32 R3, -RZ, R0.H1_H1 ;  /* 0x30000000ff037230 */ /* 0x000fe40000004100 */
[C---:B------:R-:W-:Y:S01]  /*ce00*/  FMUL.FTZ R11, R5.reuse, R13 ;  /* 0x0000000d050b7220 */ /* 0x040fe20000410000 */
[----:B------:R-:W-:Y:S02]  /*ce10*/  HADD2.F32 R8, -RZ, R8.H0_H0 ;  /* 0x20000008ff087230 */ /* 0x000fe40000004100 */
[----:B------:R-:W-:Y:S01]  /*ce20*/  FMUL.FTZ R21, R5, R9 ;  /* 0x0000000905157220 */ /* 0x000fe20000410000 */
[----:B------:R-:W-:Y:S02]  /*ce30*/  HADD2.F32 R4, -RZ, R4.H0_H0 ;  /* 0x20000004ff047230 */ /* 0x000fe40000004100 */
[----:B------:R-:W-:Y:S01]  /*ce40*/  FMUL.FTZ R5, R3, R10 ;  /* 0x0000000a03057220 */ /* 0x000fe20000410000 */
[----:B------:R-:W-:-:S02]  /*ce50*/  HADD2.F32 R0, -RZ, R0.H0_H0 ;  /* 0x20000000ff007230 */ /* 0x000fc40000004100 */
[-C--:B------:R-:W-:Y:S01]  /*ce60*/  FMUL.FTZ R3, R3, R8.reuse ;  /* 0x0000000803037220 */ /* 0x080fe20000410000 */
[C---:B------:R-:W-:Y:S01]  /*ce70*/  FFMA.FTZ R11, R4.reuse, R9, -R11 ;  /* 0x00000009040b7223 */ /* 0x040fe2000001080b */
[----:B------:R-:W-:Y:S01]  /*ce80*/  FFMA.FTZ R14, R4, R13, R21 ;  /* 0x0000000d040e7223 */ /* 0x000fe20000010015 */
[C---:B------:R-:W-:Y:S01]  /*ce90*/  FFMA.FTZ R9, R0.reuse, R8, -R5 ;  /* 0x0000000800097223 */ /* 0x040fe20000010805 */
[----:B------:R-:W-:Y:S01]  /*cea0*/  FFMA.FTZ R10, R0, R10, R3 ;  /* 0x0000000a000a7223 */ /* 0x000fe20000010003 */
[----:B------:R-:W-:Y:S02]  /*ceb0*/  HADD2.F32 R4, -RZ, R12.H1_H1 ;  /* 0x3000000cff047230 */ /* 0x000fe40000004100 */
[----:B------:R-:W-:Y:S02]  /*cec0*/  HADD2.F32 R3, -RZ, R7.H1_H1 ;  /* 0x30000007ff037230 */ /* 0x000fe40000004100 */
[--C-:B------:R-:W-:Y:S02]  /*ced0*/  HADD2.F32 R8, -RZ, R15.reuse.H1_H1 ;  /* 0x3000000fff087230 */ /* 0x100fe40000004100 */
[----:B------:R-:W-:-:S02]  /*cee0*/  HADD2.F32 R15, -RZ, R15.H0_H0 ;  /* 0x2000000fff0f7230 */ /* 0x000fc40000004100 */
[C---:B------:R-:W-:Y:S01]  /*cef0*/  FMUL.FTZ R13, R3.reuse, R4 ;  /* 0x00000004030d7220 */ /* 0x040fe20000410000 */
[----:B------:R-:W-:Y:S02]  /*cf00*/  HADD2.F32 R0, -RZ, R6.H1_H1 ;  /* 0x30000006ff007230 */ /* 0x000fe40000004100 */
        /* <DEDUP_REMOVED lines=18> */
[----:B------:R0:W-:Y:S01]  /*d030*/  STS.128 [R211+0x1f000], R4 ;  /* 0x01f00004d3007388 */ /* 0x0001e20000000c00 */
[----:B------:R-:W-:Y:S05]  /*d040*/  BRA `(.L_x_1837) ;  /* 0x0000004800207947 */ /* 0x000fea0003800000 */
.L_x_1810:
[----:B------:R-:W0:Y:S01]  /*d050*/  LDC R57, c[0x0][0x448] ;  /* 0x00011200ff397b82 */ /* 0x000e220000000800 */
[----:B------:R-:W-:Y:S01]  /*d060*/  IMAD.MOV.U32 R25, RZ, RZ, R29 ;  /* 0x000000ffff197224 */ /* 0x000fe200078e001d */
[----:B------:R-:W-:Y:S01]  /*d070*/  ULDC.64 UR4, c[0x0][0x3f8] ;  /* 0x0000fe0000047ab9 */ /* 0x000fe20000000a00 */
[----:B------:R-:W-:Y:S01]  /*d080*/  IMAD.MOV.U32 R27, RZ, RZ, R31 ;  /* 0x000000ffff1b7224 */ /* 0x000fe200078e001f */
[----:B------:R-:W-:Y:S01]  /*d090*/  ULDC.64 UR6, c[0x0][0x408] ;  /* 0x0001020000067ab9 */ /* 0x000fe20000000a00 */
        /* <DEDUP_REMOVED lines=20> */
[----:B------:R-:W0:Y:S01]  /*d1e0*/  LDC R59, c[0x0][0x3f4] ;  /* 0x0000fd00ff3b7b82 */ /* 0x000e220000000800 */
[----:B------:R-:W1:Y:S01]  /*d1f0*/  SHFL.IDX PT, R5, R37, RZ, 0x181f ;  /* 0x00181fff25057589 */ /* 0x000e6200000e0000 */
[----:B------:R-:W-:-:S03]  /*d200*/  IMAD R57, R190, R57, RZ ;  /* 0x00000039be397224 */ /* 0x000fc600078e02ff */
[----:B------:R-:W2:Y:S04]  /*d210*/  SHFL.IDX PT, R14, R55, RZ, 0x181f ;  /* 0x00181fff370e7589 */ /* 0x000ea800000e0000 */
[----:B------:R-:W3:Y:S04]  /*d220*/  SHFL.IDX PT, R3, R10, RZ, 0x181f ;  /* 0x00181fff0a037589 */ /* 0x000ee800000e0000 */
[----:B------:R-:W4:Y:S01]  /*d230*/  SHFL.IDX PT, R7, R53, RZ, 0x181f ;  /* 0x00181fff35077589 */ /* 0x000f2200000e0000 */
[----:B0-----:R-:W-:-:S04]  /*d240*/  ISETP.GE.AND P0, PT, R16, R59, PT ;  /* 0x0000003b1000720c */ /* 0x001fc80003f06270 */
[----:B------:R-:W-:-:S13]  /*d250*/  ISETP.GE.OR P1, PT, R52, R57, P0 ;  /* 0x000000393400720c */ /* 0x000fda0000726670 */
[C---:B-1----:R-:W-:Y:S02]  /*d260*/  @!P1 IADD3 R0, P2, R16.reuse, R5, RZ ;  /* 0x0000000510009210 */ /* 0x042fe40007f5e0ff */
[----:B--2---:R-:W-:-:S03]  /*d270*/  @!P1 IADD3 R14, P3, R16, R14, RZ ;  /* 0x0000000e100e9210 */ /* 0x004fc60007f7e0ff */
[--C-:B---3--:R-:W-:Y:S02]  /*d280*/  @!P1 IMAD.X R5, R3, 0x1, R17.reuse, P2 ;  /* 0x0000000103059824 */ /* 0x108fe400010e0611 */
[----:B----4-:R-:W-:Y:S02]  /*d290*/  @!P1 IMAD.X R3, R7, 0x1, R17, P3 ;  /* 0x0000000107039824 */ /* 0x010fe400018e0611 */
[----:B------:R-:W-:Y:S02]  /*d2a0*/  @!P1 IMAD.MOV.U32 R4, RZ, RZ, R0 ;  /* 0x000000ffff049224 */ /* 0x000fe400078e0000 */
[----:B------:R-:W-:Y:S01]  /*d2b0*/  @!P1 IMAD.MOV.U32 R24, RZ, RZ, R14 ;  /* 0x000000ffff189224 */ /* 0x000fe200078e000e */
[----:B------:R-:W-:-:S03]  /*d2c0*/  @!P1 MOV R25, R3 ;  /* 0x0000000300199202 */ /* 0x000fc60000000f00 */
[----:B------:R-:W2:Y:S04]  /*d2d0*/  @!P1 LD.E.128 R4, desc[UR36][R4.64] ;  /* 0x0000002404049980 */ /* 0x000ea8000c101d00 */
[----:B------:R-:W3:Y:S01]  /*d2e0*/  @!P1 LD.E.128 R24, desc[UR36][R24.64] ;  /* 0x0000002418189980 */ /* 0x000ee2000c101d00 */
[----:B------:R-:W-:Y:S02]  /*d2f0*/  CS2R R20, SRZ ;  /* 0x0000000000147805 */ /* 0x000fe4000001ff00 */
[----:B------:R-:W-:Y:S02]  /*d300*/  CS2R R38, SRZ ;  /* 0x0000000000267805 */ /* 0x000fe4000001ff00 */
[----:B------:R-:W-:Y:S01]  /*d310*/  CS2R R40, SRZ ;  /* 0x0000000000287805 */ /* 0x000fe2000001ff00 */
[----:B------:R0:W1:Y:S01]  /*d320*/  SHFL.IDX PT, R3, R10, 0x1, 0x181f ;  /* 0x00381f000a037f89 */ /* 0x00006200000e0000 */
[----:B------:R-:W-:-:S03]  /*d330*/  CS2R R42, SRZ ;  /* 0x00000000002a7805 */ /* 0x000fc6000001ff00 */
[----:B------:R0:W4:Y:S04]  /*d340*/  SHFL.IDX PT, R9, R37, 0x1, 0x181f ;  /* 0x00381f0025097f89 */ /* 0x00012800000e0000 */
[----:B------:R0:W0:Y:S04]  /*d350*/  SHFL.IDX PT, R33, R53, 0x1, 0x181f ;  /* 0x00381f0035217f89 */ /* 0x00002800000e0000 */
[----:B------:R0:W0:Y:S01]  /*d360*/  SHFL.IDX PT, R14, R55, 0x1, 0x181f ;  /* 0x00381f00370e7f89 */ /* 0x00002200000e0000 */
[----:B--2---:R-:W-:Y:S02]  /*d370*/  @!P1 IMAD.MOV.U32 R20, RZ, RZ, R4 ;  /* 0x000000ffff149224 */ /* 0x004fe400078e0004 */
[----:B------:R-:W-:Y:S01]  /*d380*/  @!P1 IMAD.MOV.U32 R21, RZ, RZ, R5 ;  /* 0x000000ffff159224 */ /* 0x000fe200078e0005 */
[----:B------:R-:W-:Y:S01]  /*d390*/  CS2R R4, SRZ ;  /* 0x0000000000047805 */ /* 0x000fe2000001ff00 */
[----:B------:R-:W-:-:S02]  /*d3a0*/  @!P1 IMAD.MOV.U32 R38, RZ, RZ, R6 ;  /* 0x000000ffff269224 */ /* 0x000fc400078e0006 */
[----:B------:R-:W-:Y:S02]  /*d3b0*/  @!P1 IMAD.MOV.U32 R39, RZ, RZ, R7 ;  /* 0x000000ffff279224 */ /* 0x000fe400078e0007 */
[----:B---3--:R-:W-:Y:S02]  /*d3c0*/  @!P1 IMAD.MOV.U32 R40, RZ, RZ, R24 ;  /* 0x000000ffff289224 */ /* 0x008fe400078e0018 */
[----:B------:R-:W-:Y:S02]  /*d3d0*/  @!P1 IMAD.MOV.U32 R41, RZ, RZ, R25 ;  /* 0x000000ffff299224 */ /* 0x000fe400078e0019 */
[----:B------:R-:W-:Y:S02]  /*d3e0*/  @!P1 IMAD.MOV.U32 R42, RZ, RZ, R26 ;  /* 0x000000ffff2a9224 */ /* 0x000fe400078e001a */
[----:B01--4-:R-:W-:-:S07]  /*d3f0*/  @!P1 IMAD.MOV.U32 R43, RZ, RZ, R27 ;  /* 0x000000ffff2b9224 */ /* 0x013fce00078e001b */
.L_x_2180:
[----:B------:R-:W-:Y:S01]  /*d400*/  VIADD R0, R52, 0x20 ;  /* 0x0000002034007836 */ /* 0x000fe20000000000 */
[----:B------:R-:W-:Y:S01]  /*d410*/  BSSY B1, `(.L_x_1841) ;  /* 0x0000010000017945 */ /* 0x000fe20003800000 */
[----:B------:R-:W-:Y:S02]  /*d420*/  CS2R R6, SRZ ;  /* 0x0000000000067805 */ /* 0x000fe4000001ff00 */
[----:B------:R-:W-:Y:S02]  /*d430*/  CS2R R28, SRZ ;  /* 0x00000000001c7805 */ /* 0x000fe4000001ff00 */
[----:B------:R-:W-:Y:S02]  /*d440*/  CS2R R30, SRZ ;  /* 0x00000000001e7805 */ /* 0x000fe4000001ff00 */
[----:B------:R-:W-:-:S13]  /*d450*/  ISETP.GE.AND P1, PT, R0, R57, PT ;  /* 0x000000390000720c */ /* 0x000fda0003f26270 */
[----:B------:R-:W-:Y:S05]  /*d460*/  @P1 BRA `(.L_x_1842) ;  /* 0x0000000000281947 */ /* 0x000fea0003800000 */
[----:B------:R-:W-:Y:S02]  /*d470*/  CS2R R6, SRZ ;  /* 0x0000000000067805 */ /* 0x000fe4000001ff00 */
[----:B------:R-:W-:Y:S02]  /*d480*/  CS2R R28, SRZ ;  /* 0x00000000001c7805 */ /* 0x000fe4000001ff00 */
[----:B------:R-:W-:Y:S01]  /*d490*/  CS2R R30, SRZ ;  /* 0x00000000001e7805 */ /* 0x000fe2000001ff00 */
[----:B------:R-:W-:Y:S06]  /*d4a0*/  @P0 BRA `(.L_x_1842) ;  /* 0x0000000000180947 */ /* 0x000fec0003800000 */
[C---:B------:R-:W-:Y:S02]  /*d4b0*/  IADD3 R4, P2, R16.reuse, R14, RZ ;  /* 0x0000000e10047210 */ /* 0x040fe40007f5e0ff */
[----:B------:R-:W-:-:S03]  /*d4c0*/  IADD3 R28, P1, R16, R9, RZ ;  /* 0x00000009101c7210 */ /* 0x000fc60007f3e0ff */
[----:B------:R-:W-:Y:S01]  /*d4d0*/  IMAD.X R5, R33, 0x1, R17, P2 ;  /* 0x0000000121057824 */ /* 0x000fe200010e0611 */
[----:B------:R-:W-:-:S05]  /*d4e0*/  IADD3.X R29, R3, R17, RZ, P1, !PT ;  /* 0x00000011031d7210 */ /* 0x000fca0000ffe4ff */
[----:B------:R-:W5:Y:S04]  /*d4f0*/  LD.E.128 R4, desc[UR36][R4.64] ;  /* 0x0000002404047980 */ /* 0x000f68000c101d00 */
[----:B------:R-:W5:Y:S02]  /*d500*/  LD.E.128 R28, desc[UR36][R28.64] ;  /* 0x000000241c1c7980 */ /* 0x000f64000c101d00 */
.L_x_1842:
[----:B------:R-:W-:Y:S05]  /*d510*/  BSYNC B1 ;  /* 0x0000000000017941 */ /* 0x000fea0003800000 */
.L_x_1841:
[----:B------:R-:W-:-:S03]  /*d520*/  UMOV UR4, 0xffffffff ;  /* 0xffffffff00047882 */ /* 0x000fc60000000000 */
[----:B------:R-:W-:Y:S05]  /*d530*/  BRA.DIV UR4, `(.L_x_1843) ;  /* 0x000001a204e07947 */ /* 0x000fea000b800000 */
[----:B------:R-:W0:Y:S01]  /*d540*/  SHFL.IDX PT, R9, R37, 0x2, 0x181f ;  /* 0x00581f0025097f89 */ /* 0x000e2200000e0000 */
[----:B------:R-:W-:-:S03]  /*d550*/  VIADD R0, R52, 0x40 ;  /* 0x0000004034007836 */ /* 0x000fc60000000000 */
[----:B------:R-:W1:Y:S02]  /*d560*/  SHFL.IDX PT, R14, R55, 0x2, 0x181f ;  /* 0x00581f00370e7f89 */ /* 0x000e6400000e0000 */
[----:B------:R-:W-:Y:S02]  /*d570*/  ISETP.GE.OR P1, PT, R0, R57, P0 ;  /* 0x000000390000720c */ /* 0x000fe40000726670 */
[----:B------:R-:W2:Y:S04]  /*d580*/  SHFL.IDX PT, R3, R10, 0x2, 0x181f ;  /* 0x00581f000a037f89 */ /* 0x000ea800000e0000 */
[----:B------:R-:W3:Y:S07]  /*d590*/  SHFL.IDX PT, R25, R53, 0x2, 0x181f ;  /* 0x00581f0035197f89 */ /* 0x000eee00000e0000 */
[----:B0-----:R-:W-:-:S02]  /*d5a0*/  @!P1 IADD3 R0, P2, R16, R9, RZ ;  /* 0x0000000910009210 */ /* 0x001fc40007f5e0ff */
[----:B-1----:R-:W-:-:S03]  /*d5b0*/  @!P1 IADD3 R14, P3, R16, R14, RZ ;  /* 0x0000000e100e9210 */ /* 0x002fc60007f7e0ff */
[----:B------:R-:W-:Y:S02]  /*d5c0*/  @!P1 IMAD.MOV.U32 R8, RZ, RZ, R0 ;  /* 0x000000ffff089224 */ /* 0x000fe400078e0000 */
[--C-:B--2---:R-:W-:Y:S02]  /*d5d0*/  @!P1 IMAD.X R9, R3, 0x1, R17.reuse, P2 ;  /* 0x0000000103099824 */ /* 0x104fe400010e0611 */
[----:B---3--:R-:W-:Y:S02]  /*d5e0*/  @!P1 IMAD.X R3, R25, 0x1, R17, P3 ;  /* 0x0000000119039824 */ /* 0x008fe400018e0611 */
[----:B------:R-:W-:Y:S01]  /*d5f0*/  @!P1 IMAD.MOV.U32 R32, RZ, RZ, R14 ;  /* 0x000000ffff209224 */ /* 0x000fe200078e000e */
[----:B------:R0:W2:Y:S01]  /*d600*/  @!P1 LD.E.128 R24, desc[UR36][R8.64] ;  /* 0x0000002408189980 */ /* 0x0000a2000c101d00 */
[----:B------:R-:W-:-:S06]  /*d610*/  @!P1 IMAD.MOV.U32 R33, RZ, RZ, R3 ;  /* 0x000000ffff219224 */ /* 0x000fcc00078e0003 */
[----:B------:R-:W3:Y:S01]  /*d620*/  @!P1 LD.E.128 R32, desc[UR36][R32.64] ;  /* 0x0000002420209980 */ /* 0x000ee2000c101d00 */
[----:B------:R-:W-:Y:S02]  /*d630*/  CS2R R44, SRZ ;  /* 0x00000000002c7805 */ /* 0x000fe4000001ff00 */
[----:B------:R-:W-:Y:S02]  /*d640*/  CS2R R46, SRZ ;  /* 0x00000000002e7805 */ /* 0x000fe4000001ff00 */
[----:B------:R-:W-:Y:S01]  /*d650*/  CS2R R48, SRZ ;  /* 0x0000000000307805 */ /* 0x000fe2000001ff00 */
[----:B------:R-:W1:Y:S01]  /*d660*/  SHFL.IDX PT, R37, R37, 0x3, 0x181f ;  /* 0x00781f0025257f89 */ /* 0x000e6200000e0000 */
[----:B------:R-:W-:Y:S02]  /*d670*/  CS2R R50, SRZ ;  /* 0x0000000000327805 */ /* 0x000fe4000001ff00 */
[----:B0-----:R-:W-:Y:S01]  /*d680*/  CS2R R8, SRZ ;  /* 0x0000000000087805 */ /* 0x001fe2000001ff00 */
[----:B------:R0:W4:Y:S04]  /*d690*/  SHFL.IDX PT, R3, R10, 0x3, 0x181f ;  /* 0x00781f000a037f89 */ /* 0x00012800000e0000 */
[----:B------:R-:W0:Y:S04]  /*d6a0*/  SHFL.IDX PT, R55, R55, 0x3, 0x181f ;  /* 0x00781f0037377f89 */ /* 0x000e2800000e0000 */
[----:B------:R-:W0:Y:S01]  /*d6b0*/  SHFL.IDX PT, R53, R53, 0x3, 0x181f ;  /* 0x00781f0035357f89 */ /* 0x000e2200000e0000 */
[----:B--2---:R-:W-:Y:S01]  /*d6c0*/  @!P1 IMAD.MOV.U32 R44, RZ, RZ, R24 ;  /* 0x000000ffff2c9224 */ /* 0x004fe200078e0018 */
[----:B------:R-:W-:Y:S01]  /*d6d0*/  @!P1 MOV R46, R26 ;  /* 0x0000001a002e9202 */ /* 0x000fe20000000f00 */
[----:B------:R-:W-:-:S02]  /*d6e0*/  @!P1 IMAD.MOV.U32 R45, RZ, RZ, R25 ;  /* 0x000000ffff2d9224 */ /* 0x000fc400078e0019 */
[----:B------:R-:W-:Y:S02]  /*d6f0*/  @!P1 IMAD.MOV.U32 R47, RZ, RZ, R27 ;  /* 0x000000ffff2f9224 */ /* 0x000fe400078e001b */
[----:B---3--:R-:W-:Y:S02]  /*d700*/  @!P1 IMAD.MOV.U32 R48, RZ, RZ, R32 ;  /* 0x000000ffff309224 */ /* 0x008fe400078e0020 */
[----:B------:R-:W-:Y:S02]  /*d710*/  @!P1 IMAD.MOV.U32 R49, RZ, RZ, R33 ;  /* 0x000000ffff319224 */ /* 0x000fe400078e0021 */
[----:B------:R-:W-:Y:S02]  /*d720*/  @!P1 IMAD.MOV.U32 R50, RZ, RZ, R34 ;  /* 0x000000ffff329224 */ /* 0x000fe400078e0022 */
[----:B01--4-:R-:W-:-:S07]  /*d730*/  @!P1 IMAD.MOV.U32 R51, RZ, RZ, R35 ;  /* 0x000000ffff339224 */ /* 0x013fce00078e0023 */
.L_x_2190:
[----:B------:R-:W-:Y:S01]  /*d740*/  VIADD R52, R52, 0x60 ;  /* 0x0000006034347836 */ /* 0x000fe20000000000 */
[----:B------:R-:W-:Y:S01]  /*d750*/  LEA.HI R0, R217, R217, RZ, 0x1 ;  /* 0x000000d9d9007211 */ /* 0x000fe200078f08ff */
[----:B------:R-:W-:Y:S01]  /*d760*/  BSSY B1, `(.L_x_1844) ;  /* 0x0000013000017945 */ /* 0x000fe20003800000 */
[----:B------:R-:W-:Y:S02]  /*d770*/  CS2R R10, SRZ ;  /* 0x00000000000a7805 */ /* 0x000fe4000001ff00 */
[----:B------:R-:W-:Y:S02]  /*d780*/  CS2R R12, SRZ ;  /* 0x00000000000c7805 */ /* 0x000fe4000001ff00 */
[----:B------:R-:W-:Y:S02]  /*d790*/  ISETP.GE.AND P1, PT, R52, R57, PT ;  /* 0x000000393400720c */ /* 0x000fe40003f26270 */
[----:B------:R-:W-:Y:S02]  /*d7a0*/  CS2R R14, SRZ ;  /* 0x00000000000e7805 */ /* 0x000fe4000001ff00 */
[----:B------:R-:W-:-:S05]  /*d7b0*/  LOP3.LUT R0, R0, 0xfffffffe, RZ, 0xc0, !PT ;  /* 0xfffffffe00007812 */ /* 0x000fca00078ec0ff */
[----:B------:R-:W-:-:S05]  /*d7c0*/  IMAD.IADD R0, R217, 0x1, -R0 ;  /* 0x00000001d9007824 */ /* 0x000fca00078e0a00 */
[----:B------:R-:W-:Y:S01]  /*d7d0*/  SHF.L.U32 R25, R0, 0x1f, RZ ;  /* 0x0000001f00197819 */ /* 0x000fe200000006ff */
[----:B------:R-:W-:Y:S06]  /*d7e0*/  @P1 BRA `(.L_x_1845) ;  /* 0x0000000000281947 */ /* 0x000fec0003800000 */
[----:B------:R-:W-:Y:S02]  /*d7f0*/  CS2R R10, SRZ ;  /* 0x00000000000a7805 */ /* 0x000fe4000001ff00 */
[----:B------:R-:W-:Y:S02]  /*d800*/  CS2R R12, SRZ ;  /* 0x00000000000c7805 */ /* 0x000fe4000001ff00 */
[----:B------:R-:W-:Y:S01]  /*d810*/  CS2R R14, SRZ ;  /* 0x00000000000e7805 */ /* 0x000fe2000001ff00 */
[----:B------:R-:W-:Y:S06]  /*d820*/  @P0 BRA `(.L_x_1845) ;  /* 0x0000000000180947 */ /* 0x000fec0003800000 */
[C---:B------:R-:W-:Y:S02]  /*d830*/  IADD3 R12, P1, R16.reuse, R37, RZ ;  /* 0x00000025100c7210 */ /* 0x040fe40007f3e0ff */
[----:B------:R-:W-:-:S03]  /*d840*/  IADD3 R8, P2, R16, R55, RZ ;  /* 0x0000003710087210 */ /* 0x000fc60007f5e0ff */
[--C-:B------:R-:W-:Y:S02]  /*d850*/  IMAD.X R13, R3, 0x1, R17.reuse, P1 ;  /* 0x00000001030d7824 */ /* 0x100fe400008e0611 */
[----:B------:R-:W-:-:S04]  /*d860*/  IMAD.X R9, R53, 0x1, R17, P2 ;  /* 0x0000000135097824 */ /* 0x000fc800010e0611 */
[----:B------:R-:W5:Y:S04]  /*d870*/  LD.E.128 R12, desc[UR36][R12.64] ;  /* 0x000000240c0c7980 */ /* 0x000f68000c101d00 */
[----:B------:R-:W5:Y:S02]  /*d880*/  LD.E.128 R8, desc[UR36][R8.64] ;  /* 0x0000002408087980 */ /* 0x000f64000c101d00 */
.L_x_1845:
[----:B------:R-:W-:Y:S05]  /*d890*/  BSYNC B1 ;  /* 0x0000000000017941 */ /* 0x000fea0003800000 */
.L_x_1844:
[----:B------:R-:W0:Y:S01]  /*d8a0*/  SYNCS.PHASECHK.TRANS64.TRYWAIT P4, [R184+URZ+0x28400], R25 ;  /* 0x02840019b80075a7 */ /* 0x000e22000808017f */
[----:B------:R-:W-:Y:S01]  /*d8b0*/  VIADDMNMX R0, R57, -R202, 0x80, PT ;  /* 0x0000008039007446 */ /* 0x000fe200038009ca */
[C---:B------:R-:W-:Y:S01]  /*d8c0*/  VIADD R3, R189.reuse, 0x60 ;  /* 0x00000060bd037836 */ /* 0x040fe20000000000 */
[C---:B------:R-:W-:Y:S01]  /*d8d0*/  IADD3 R24, R189.reuse, 0x40, RZ ;  /* 0x00000040bd187810 */ /* 0x040fe20007ffe0ff */
[----:B------:R-:W-:Y:S01]  /*d8e0*/  BSSY B1, `(.L_x_1846) ;  /* 0x0000006000017945 */ /* 0x000fe20003800000 */
[-C--:B------:R-:W-:Y:S02]  /*d8f0*/  ISETP.GE.OR P3, PT, R189, R0.reuse, P0 ;  /* 0x00000000bd00720c */ /* 0x080fe40000766670 */
[-C--:B------:R-:W-:Y:S02]  /*d900*/  ISETP.GE.OR P2, PT, R227, R0.reuse, P0 ;  /* 0x00000000e300720c */ /* 0x080fe40000746670 */
[-C--:B------:R-:W-:Y:S02]  /*d910*/  ISETP.GE.OR P1, PT, R24, R0.reuse, P0 ;  /* 0x000000001800720c */ /* 0x080fe40000726670 */
[----:B------:R-:W-:Y:S01]  /*d920*/  ISETP.GE.OR P0, PT, R3, R0, P0 ;  /* 0x000000000300720c */ /* 0x000fe20000706670 */
[----:B0-----:R-:W-:-:S12]  /*d930*/  @!P4 BRA `(.L_x_1847) ;  /* 0x000001a40004c947 */ /* 0x001fd80003800000 */
.L_x_2191:
[----:B------:R-:W-:Y:S05]  /*d940*/  BSYNC B1 ;  /* 0x0000000000017941 */ /* 0x000fea0003800000 */
.L_x_1846:
[----:B------:R-:W-:Y:S04]  /*d950*/  BSSY B1, `(.L_x_1848) ;  /* 0x0000101000017945 */ /* 0x000fe80003800000 */
[----:B------:R-:W-:Y:S05]  /*d960*/  @P3 BRA `(.L_x_1849) ;  /* 0x0000000c00fc3947 */ /* 0x000fea0003800000 */
[----:B------:R-:W-:Y:S02]  /*d970*/  SHF.R.U32.HI R0, RZ, 0x8, R20 ;  /* 0x00000008ff007819 */ /* 0x000fe40000011614 */
[----:B------:R-:W-:Y:S02]  /*d980*/  LOP3.LUT R24, R20, 0xff, RZ, 0xc0, !PT ;  /* 0x000000ff14187812 */ /* 0x000fe400078ec0ff */
[----:B------:R-:W-:Y:S02]  /*d990*/  LOP3.LUT R3, R0, 0xff, RZ, 0xc0, !PT ;  /* 0x000000ff00037812 */ /* 0x000fe400078ec0ff */
[----:B------:R-:W-:Y:S02]  /*d9a0*/  LEA.HI R0, R59, R214, RZ, 0x1c ;  /* 0x000000d63b007211 */ /* 0x000fe400078fe0ff */
[----:B------:R-:W-:Y:S02]  /*d9b0*/  PRMT R52, R3, 0x7604, R24 ;  /* 0x0000760403347816 */ /* 0x000fe40000000018 */
[----:B------:R-:W-:-:S02]  /*d9c0*/  SHF.R.S32.HI R3, RZ, 0x1f, R0 ;  /* 0x0000001fff037819 */ /* 0x000fc40000011400 */
[----:B------:R-:W-:Y:S02]  /*d9d0*/  SHF.R.U32.HI R35, RZ, 0x3, R206 ;  /* 0x00000003ff237819 */ /* 0x000fe400000116ce */
[----:B------:R-:W-:Y:S01]  /*d9e0*/  LEA.HI R24, R3, R0, RZ, 0x3 ;  /* 0x0000000003187211 */ /* 0x000fe200078f18ff */
[----:B------:R-:W-:Y:S01]  /*d9f0*/  IMAD.SHL.U32 R3, R0, 0x10, RZ ;  /* 0x0000001000037824 */ /* 0x000fe200078e00ff */
[----:B------:R-:W-:Y:S02]  /*da00*/  SHF.R.U32.HI R0, RZ, 0x8, R40 ;  /* 0x00000008ff007819 */ /* 0x000fe40000011628 */
[----:B------:R-:W-:Y:S01]  /*da10*/  SHF.R.U32.HI R27, RZ, 0x8, R39 ;  /* 0x00000008ff1b7819 */ /* 0x000fe20000011627 */
[----:B------:R-:W-:Y:S01]  /*da20*/  IMAD.SHL.U32 R24, R24, 0x800, RZ ;  /* 0x0000080018187824 */ /* 0x000fe200078e00ff */
[----:B------:R-:W-:Y:S02]  /*da30*/  LOP3.LUT R3, R206, 0x70, R3, 0xf8, !PT ;  /* 0x00000070ce037812 */ /* 0x000fe400078ef803 */
[----:B------:R-:W-:-:S02]  /*da40*/  LOP3.LUT R33, R0, 0xff, RZ, 0xc0, !PT ;  /* 0x000000ff00217812 */ /* 0x000fc400078ec0ff */
[----:B------:R-:W-:Y:S02]  /*da50*/  LOP3.LUT R0, R3, R35, RZ, 0x3c, !PT ;  /* 0x0000002303007212 */ /* 0x000fe400078e3cff */
[----:B------:R-:W-:Y:S02]  /*da60*/  LOP3.LUT R3, R24, 0xffffc000, RZ, 0xc0, !PT ;  /* 0xffffc00018037812 */ /* 0x000fe400078ec0ff */
[----:B0-----:R-:W-:Y:S02]  /*da70*/  SHF.R.U32.HI R25, RZ, 0x8, R21 ;  /* 0x00000008ff197819 */ /* 0x001fe40000011615 */
[----:B------:R-:W-:Y:S02]  /*da80*/  LOP3.LUT R32, R39, 0xff, RZ, 0xc0, !PT ;  /* 0x000000ff27207812 */ /* 0x000fe400078ec0ff */
[----:B------:R-:W-:Y:S02]  /*da90*/  LOP3.LUT R34, R40, 0xff, RZ, 0xc0, !PT ;  /* 0x000000ff28227812 */ /* 0x000fe400078ec0ff */
[----:B------:R-:W-:-:S02]  /*daa0*/  LOP3.LUT R27, R27, 0xff, RZ, 0xc0, !PT ;  /* 0x000000ff1b1b7812 */ /* 0x000fc400078ec0ff */
[----:B------:R-:W-:Y:S02]  /*dab0*/  IADD3 R3, R0, R3, R210 ;  /* 0x0000000300037210 */ /* 0x000fe40007ffe0d2 */
[----:B------:R-:W-:Y:S02]  /*dac0*/  SHF.R.U32.HI R0, RZ, 0x8, R41 ;  /* 0x00000008ff007819 */ /* 0x000fe40000011629 */
[----:B------:R-:W-:Y:S02]  /*dad0*/  LOP3.LUT R26, R21, 0xff, RZ, 0xc0, !PT ;  /* 0x000000ff151a7812 */ /* 0x000fe400078ec0ff */
[----:B------:R-:W-:Y:S02]  /*dae0*/  LOP3.LUT R25, R25, 0xff, RZ, 0xc0, !PT ;  /* 0x000000ff19197812 */ /* 0x000fe400078ec0ff */
[----:B------:R-:W-:Y:S02]  /*daf0*/  PRMT R58, R27, 0x7604, R32 ;  /* 0x000076041b3a7816 */ /* 0x000fe40000000020 */
[----:B------:R-:W-:-:S02]  /*db00*/  PRMT R57, R33, 0x7604, R34 ;  /* 0x0000760421397816 */ /* 0x000fc40000000022 */
[----:B------:R-:W-:Y:S02]  /*db10*/  LOP3.LUT R33, R41, 0xff, RZ, 0xc0, !PT ;  /* 0x000000ff29217812 */ /* 0x000fe400078ec0ff */
[----:B------:R-:W-:Y:S02]  /*db20*/  SHF.R.U32.HI R32, RZ, 0x8, R42 ;  /* 0x00000008ff207819 */ /* 0x000fe4000001162a */
[----:B------:R-:W-:Y:S02]  /*db30*/  SHF.R.U32.HI R34, RZ, 0x8, R43 ;  /* 0x00000008ff227819 */ /* 0x000fe4000001162b */
[----:B------:R-:W-:Y:S02]  /*db40*/  LOP3.LUT R0, R0, 0xff, RZ, 0xc0, !PT ;  /* 0x000000ff00007812 */ /* 0x000fe400078ec0ff */
[----:B------:R-:W-:Y:S02]  /*db50*/  PRMT R54, R25, 0x7604, R26 ;  /* 0x0000760419367816 */ /* 0x000fe4000000001a */
[----:B------:R-:W-:-:S02]  /*db60*/  SHF.R.U32.HI R25, RZ, 0x8, R38 ;  /* 0x00000008ff197819 */ /* 0x000fc40000011626 */
[----:B------:R-:W-:Y:S02]  /*db70*/  LOP3.LUT R35, R42, 0xff, RZ, 0xc0, !PT ;  /* 0x000000ff2a237812 */ /* 0x000fe400078ec0ff */
[----:B------:R-:W-:Y:S02]  /*db80*/  LOP3.LUT R32, R32, 0xff, RZ, 0xc0, !PT ;  /* 0x000000ff20207812 */ /* 0x000fe400078ec0ff */
[----:B------:R-:W-:Y:S02]  /*db90*/  LOP3.LUT R34, R34, 0xff, RZ, 0xc0, !PT ;  /* 0x000000ff22227812 */ /* 0x000fe400078ec0ff */
[----:B------:R-:W-:Y:S01]  /*dba0*/  PRMT R61, R0, 0x7604, R33 ;  /* 0x00007604003d7816 */ /* 0x000fe20000000021 */
[----:B------:R-:W-:Y:S01]  /*dbb0*/  IMAD.IADD R0, R184, 0x1, R3 ;  /* 0x00000001b8007824 */ /* 0x000fe200078e0203 */
[----:B------:R-:W-:Y:S02]  /*dbc0*/  LOP3.LUT R37, R43, 0xff, RZ, 0xc0, !PT ;  /* 0x000000ff2b257812 */ /* 0x000fe400078ec0ff */
[----:B------:R-:W-:-:S02]  /*dbd0*/  LOP3.LUT R26, R38, 0xff, RZ, 0xc0, !PT ;  /* 0x000000ff261a7812 */ /* 0x000fc400078ec0ff */
[----:B------:R-:W-:Y:S02]  /*dbe0*/  LOP3.LUT R25, R25, 0xff, RZ, 0xc0, !PT ;  /* 0x000000ff19197812 */ /* 0x000fe400078ec0ff */
[----:B------:R-:W-:Y:S02]  /*dbf0*/  PRMT R63, R32, 0x7604, R35 ;  /* 0x00007604203f7816 */ /* 0x000fe40000000023 */
[----:B------:R-:W-:Y:S02]  /*dc00*/  PRMT R67, R34, 0x7604, R37 ;  /* 0x0000760422437816 */ /* 0x000fe40000000025 */
[----:B------:R-:W0:Y:S01]  /*dc10*/  LDS.128 R32, [R0+0x18000] ;  /* 0x0180000000207984 */ /* 0x000e220000000c00 */
[----:B------:R-:W-:Y:S02]  /*dc20*/  PRMT R56, R25, 0x7604, R26 ;  /* 0x0000760419387816 */ /* 0x000fe4000000001a */
[----:B------:R-:W-:Y:S01]  /*dc30*/  SHF.R.U32.HI R37, RZ, 0x10, R21 ;  /* 0x00000010ff257819 */ /* 0x000fe20000011615 */
[----:B------:R-:W1:Y:S01]  /*dc40*/  LDS.128 R24, [R211+0x18000] ;  /* 0x01800000d3187984 */ /* 0x000e620000000c00 */
[----:B------:R-:W-:-:S02]  /*dc50*/  SHF.R.U32.HI R53, RZ, 0x10, R38 ;  /* 0x00000010ff357819 */ /* 0x000fc40000011626 */
[----:B------:R-:W-:Y:S02]  /*dc60*/  LOP3.LUT R37, R37, 0xff, RZ, 0xc0, !PT ;  /* 0x000000ff25257812 */ /* 0x000fe400078ec0ff */
[----:B------:R-:W-:Y:S02]  /*dc70*/  SHF.R.U32.HI R3, RZ, 0x10, R20 ;  /* 0x00000010ff037819 */ /* 0x000fe40000011614 */
[----:B------:R-:W-:Y:S02]  /*dc80*/  LOP3.LUT R53, R53, 0xff, RZ, 0xc0, !PT ;  /* 0x000000ff35357812 */ /* 0x000fe400078ec0ff */
[----:B------:R-:W-:Y:S02]  /*dc90*/  SHF.R.U32.HI R55, RZ, 0x10, R39 ;  /* 0x00000010ff377819 */ /* 0x000fe40000011627 */
[----:B------:R-:W-:Y:S02]  /*dca0*/  PRMT R37, R37, 0x7054, R54 ;  /* 0x0000705425257816 */ /* 0x000fe40000000036 */
[----:B------:R-:W-:-:S02]  /*dcb0*/  SHF.R.U32.HI R54, RZ, 0x10, R41 ;  /* 0x00000010ff367819 */ /* 0x000fc40000011629 */
[----:B------:R-:W-:Y:S02]  /*dcc0*/  LOP3.LUT R3, R3, 0xff, RZ, 0xc0, !PT ;  /* 0x000000ff03037812 */ /* 0x000fe400078ec0ff */
[----:B------:R-:W-:Y:S02]  /*dcd0*/  PRMT R53, R53, 0x7054, R56 ;  /* 0x0000705435357816 */ /* 0x000fe40000000038 */
[----:B------:R-:W-:Y:S02]  /*dce0*/  LOP3.LUT R55, R55, 0xff, RZ, 0xc0, !PT ;  /* 0x000000ff37377812 */ /* 0x000fe400078ec0ff */
[----:B------:R-:W-:Y:S02]  /*dcf0*/  SHF.R.U32.HI R56, RZ, 0x10, R42 ;  /* 0x00000010ff387819 */ /* 0x000fe4000001162a */
[----:B------:R-:W-:Y:S02]  /*dd00*/  LOP3.LUT R54, R54, 0xff, RZ, 0xc0, !PT ;  /* 0x000000ff36367812 */ /* 0x000fe400078ec0ff */
[----:B------:R-:W-:-:S02]  /*dd10*/  PRMT R3, R3, 0x7054, R52 ;  /* 0x0000705403037816 */ /* 0x000fc40000000034 */
[----:B------:R-:W-:Y:S02]  /*dd20*/  PRMT R55, R55, 0x7054, R58 ;  /* 0x0000705437377816 */ /* 0x000fe4000000003a */
[----:B------:R-:W-:Y:S02]  /*dd30*/  SHF.R.U32.HI R52, RZ, 0x10, R40 ;  /* 0x00000010ff347819 */ /* 0x000fe40000011628 */
[----:B------:R-:W-:Y:S02]  /*dd40*/  LOP3.LUT R56, R56, 0xff, RZ, 0xc0, !PT ;  /* 0x000000ff38387812 */ /* 0x000fe400078ec0ff */
[----:B------:R-:W-:Y:S02]  /*dd50*/  SHF.R.U32.HI R58, RZ, 0x10, R43 ;  /* 0x00000010ff3a7819 */ /* 0x000fe4000001162b */
[----:B------:R-:W-:Y:S02]  /*dd60*/  PRMT R61, R54, 0x7054, R61 ;  /* 0x00007054363d7816 */ /* 0x000fe4000000003d */
[----:B------:R-:W-:-:S02]  /*dd70*/  LOP3.LUT R52, R52, 0xff, RZ, 0xc0, !PT ;  /* 0x000000ff34347812 */ /* 0x000fc400078ec0ff */
[----:B------:R-:W-:Y:S02]  /*dd80*/  PRMT R65, R56, 0x7054, R63 ;  /* 0x0000705438417816 */ /* 0x000fe4000000003f */
[----:B------:R-:W-:Y:S02]  /*dd90*/  LOP3.LUT R58, R58, 0xff, RZ, 0xc0, !PT ;  /* 0x000000ff3a3a7812 */ /* 0x000fe400078ec0ff */
[----:B------:R-:W-:Y:S02]  /*dda0*/  LOP3.LUT R63, R61, 0xff000000, R41, 0xf8, !PT ;  /* 0xff0000003d3f7812 */ /* 0x000fe400078ef829 */
[----:B------:R-:W-:Y:S02]  /*ddb0*/  LOP3.LUT R60, R37, 0xff000000, R21, 0xf8, !PT ;  /* 0xff000000253c7812 */ /* 0x000fe400078ef815 */
[----:B------:R-:W-:Y:S02]  /*ddc0*/  PRMT R57, R52, 0x7054, R57 ;  /* 0x0000705434397816 */ /* 0x000fe40000000039 */
[----:B------:R-:W-:-:S02]  /*ddd0*/  LOP3.LUT R21, R65, 0xff000000, R42, 0xf8, !PT ;  /* 0xff00000041157812 */ /* 0x000fc400078ef82a */
[----:B------:R-:W-:Y:S02]  /*dde0*/  PRMT R67, R58, 0x7054, R67 ;  /* 0x000070543a437816 */ /* 0x000fe40000000043 */
[----:B------:R-:W-:Y:S02]  /*ddf0*/  F2FP.F16.E4M3.UNPACK_B R65, R63 ;  /* 0x0000003fff41723e */ /* 0x000fe400020006ff */
[----:B0-----:R-:W-:Y:S02]  /*de00*/  F2FP.F16.E4M3.UNPACK_B R52, R33 ;  /* 0x00000021ff34723e */ /* 0x001fe400020006ff */
[----:B------:R-:W-:Y:S02]  /*de10*/  F2FP.F16.E4M3.UNPACK_B R61, R60 ;  /* 0x0000003cff3d723e */ /* 0x000fe400020006ff */
[----:B------:R-:W-:Y:S02]  /*de20*/  LOP3.LUT R58, R3, 0xff000000, R20, 0xf8, !PT ;  /* 0xff000000033a7812 */ /* 0x000fe400078ef814 */
[----:B------:R-:W-:-:S02]  /*de30*/  LOP3.LUT R3, R53, 0xff000000, R38, 0xf8, !PT ;  /* 0xff00000035037812 */ /* 0x000fc400078ef826 */
[----:B------:R-:W-:Y:S02]  /*de40*/  LOP3.LUT R62, R55, 0xff000000, R39, 0xf8, !PT ;  /* 0xff000000373e7812 */ /* 0x000fe400078ef827 */
[----:B------:R-:W-:Y:S02]  /*de50*/  LOP3.LUT R64, R57, 0xff000000, R40, 0xf8, !PT ;  /* 0xff00000039407812 */ /* 0x000fe400078ef828 */
[----:B------:R-:W-:Y:S01]  /*de60*/  LOP3.LUT R68, R67, 0xff000000, R43, 0xf8, !PT ;  /* 0xff00000043447812 */ /* 0x000fe200078ef82b */
[--C-:B------:R-:W-:Y:S01]  /*de70*/  HADD2.F32 R67, -RZ, R65.reuse.H0_H0 ;  /* 0x20000041ff437230 */ /* 0x100fe20000004100 */
[-C--:B-1----:R-:W-:Y:S01]  /*de80*/  F2FP.F16.E4M3.UNPACK_B R38, R25.reuse ;  /* 0x00000019ff26723e */ /* 0x082fe200020006ff */
[----:B------:R-:W-:Y:S01]  /*de90*/  HADD2.F32 R65, -RZ, R65.H1_H1 ;  /* 0x30000041ff417230 */ /* 0x000fe20000004100 */
[-C--:B------:R-:W-:Y:S02]  /*dea0*/  F2FP.F16.E4M3.UNPACK_B R39, R24.reuse ;  /* 0x00000018ff27723e */ /* 0x080fe400020006ff */
[----:B------:R-:W-:Y:S01]  /*deb0*/  F2FP.F16.E4M3.UNPACK_B R40, R24.H1 ;  /* 0x00000018ff28723e */ /* 0x000fe200030006ff */
[--C-:B------:R-:W-:Y:S01]  /*dec0*/  HADD2.F32 R24, -RZ, R52.reuse.H0_H0 ;  /* 0x20000034ff187230 */ /* 0x100fe20000004100 */
[----:B------:R-:W-:Y:S01]  /*ded0*/  F2FP.F16.E4M3.UNPACK_B R41, R25.H1 ;  /* 0x00000019ff29723e */ /* 0x000fe200030006ff */
[--C-:B------:R-:W-:Y:S01]  /*dee0*/  HADD2.F32 R25, -RZ, R61.reuse.H0_H0 ;  /* 0x2000003dff197230 */ /* 0x100fe20000004100 */
[-C--:B------:R-:W-:Y:S01]  /*def0*/  F2FP.F16.E4M3.UNPACK_B R42, R27.reuse ;  /* 0x0000001bff2a723e */ /* 0x080fe200020006ff */
[----:B------:R-:W-:Y:S01]  /*df00*/  HADD2.F32 R61, -RZ, R61.H1_H1 ;  /* 0x3000003dff3d7230 */ /* 0x000fe20000004100 */
[----:B------:R-:W-:Y:S01]  /*df10*/  F2FP.F16.E4M3.UNPACK_B R43, R27.H1 ;  /* 0x0000001bff2b723e */ /* 0x000fe200030006ff */
[----:B------:R-:W-:Y:S01]  /*df20*/  HADD2.F32 R52, -RZ, R52.H1_H1 ;  /* 0x30000034ff347230 */ /* 0x000fe20000004100 */
[----:B------:R-:W-:-:S02]  /*df30*/  F2FP.F16.E4M3.UNPACK_B R20, R26 ;  /* 0x0000001aff14723e */ /* 0x000fc400020006ff */
[----:B------:R-:W-:Y:S01]  /*df40*/  F2FP.F16.E4M3.UNPACK_B R27, R26.H1 ;  /* 0x0000001aff1b723e */ /* 0x000fe200030006ff */
[--C-:B------:R-:W-:Y:S01]  /*df50*/  HADD2.F32 R26, -RZ, R38.reuse.H0_H0 ;  /* 0x20000026ff1a7230 */ /* 0x100fe20000004100 */
[----:B------:R-:W-:Y:S01]  /*df60*/  F2FP.F16.E4M3.UNPACK_B R55, R33.H1 ;  /* 0x00000021ff37723e */ /* 0x000fe200030006ff */
[C---:B------:R-:W-:Y:S01]  /*df70*/  FMUL.FTZ R33, R24.reuse, R67 ;  /* 0x0000004318217220 */ /* 0x040fe20000410000 */
[-C--:B------:R-:W-:Y:S01]  /*df80*/  F2FP.F16.E4M3.UNPACK_B R53, R32.reuse ;  /* 0x00000020ff35723e */ /* 0x080fe200020006ff */
[----:B------:R-:W-:Y:S01]  /*df90*/  HADD2.F32 R38, -RZ, R38.H1_H1 ;  /* 0x30000026ff267230 */ /* 0x000fe20000004100 */
[----:B------:R-:W-:Y:S01]  /*dfa0*/  F2FP.F16.E4M3.UNPACK_B R54, R32.H1 ;  /* 0x00000020ff36723e */ /* 0x000fe200030006ff */
[----:B------:R-:W-:Y:S01]  /*dfb0*/  FMUL.FTZ R32, R24, R25 ;  /* 0x0000001918207220 */ /* 0x000fe20000410000 */
[----:B------:R-:W-:Y:S01]  /*dfc0*/  F2FP.F16.E4M3.UNPACK_B R63, R63.H1 ;  /* 0x0000003fff3f723e */ /* 0x000fe200030006ff */
[C---:B------:R-:W-:Y:S01]  /*dfd0*/  FFMA.FTZ R25, R26.reuse, R25, -R33 ;  /* 0x000000191a197223 */ /* 0x040fe20000010821 */
[----:B------:R-:W-:Y:S01]  /*dfe0*/  F2FP.F16.E4M3.UNPACK_B R60, R60.H1 ;  /* 0x0000003cff3c723e */ /* 0x000fe200030006ff */
[----:B------:R-:W-:Y:S01]  /*dff0*/  FFMA.FTZ R33, R26, R67, R32 ;  /* 0x000000431a217223 */ /* 0x000fe20000010020 */
[-C--:B------:R-:W-:Y:S01]  /*e000*/  F2FP.F16.E4M3.UNPACK_B R24, R34.reuse ;  /* 0x00000022ff18723e */ /* 0x080fe200020006ff */
[----:B------:R-:W-:Y:S01]  /*e010*/  HADD2.F32 R66, -RZ, R63.H0_H0 ;  /* 0x2000003fff427230 */ /* 0x000fe20000004100 */
[----:B------:R-:W-:Y:S01]  /*e020*/  F2FP.F16.E4M3.UNPACK_B R37, R34.H1 ;  /* 0x00000022ff25723e */ /* 0x000fe200030006ff */
[----:B------:R-:W-:-:S02]  /*e030*/  HADD2.F32 R26, -RZ, R55.H0_H0 ;  /* 0x20000037ff1a7230 */ /* 0x000fc40000004100 */
[C---:B------:R-:W-:Y:S01]  /*e040*/  FMUL.FTZ R32, R52.reuse, R61 ;  /* 0x0000003d34207220 */ /* 0x040fe20000410000 */
[----:B------:R-:W-:Y:S02]  /*e050*/  HADD2.F32 R34, -RZ, R60.H0_H0 ;  /* 0x2000003cff227230 */ /* 0x000fe40000004100 */
[----:B------:R-:W-:Y:S01]  /*e060*/  FMUL.FTZ R67, R52, R65 ;  /* 0x0000004134437220 */ /* 0x000fe20000410000 */
[-C--:B------:R-:W-:Y:S01]  /*e070*/  F2FP.F16.E4M3.UNPACK_B R56, R35.reuse ;  /* 0x00000023ff38723e */ /* 0x080fe200020006ff */
[C---:B------:R-:W-:Y:S01]  /*e080*/  FMUL.FTZ R52, R26.reuse, R66 ;  /* 0x000000421a347220 */ /* 0x040fe20000410000 */
[----:B------:R-:W-:Y:S01]  /*e090*/  F2FP.F16.E4M3.UNPACK_B R57, R35.H1 ;  /* 0x00000023ff39723e */ /* 0x000fe200030006ff */
[----:B------:R-:W-:Y:S02]  /*e0a0*/  HADD2.F32 R35, -RZ, R41.H0_H0 ;  /* 0x20000029ff237230 */ /* 0x000fe40000004100 */
[----:B------:R-:W-:Y:S01]  /*e0b0*/  FMUL.FTZ R69, R26, R34 ;  /* 0x000000221a457220 */ /* 0x000fe20000410000 */
[C---:B------:R-:W-:Y:S01]  /*e0c0*/  FFMA.FTZ R32, R38.reuse, R65, R32 ;  /* 0x0000004126207223 */ /* 0x040fe20000010020 */
[----:B------:R-:W-:Y:S01]  /*e0d0*/  FFMA.FTZ R26, R38, R61, -R67 ;  /* 0x0000003d261a7223 */ /* 0x000fe20000010843 */
[----:B------:R-:W-:Y:S01]  /*e0e0*/  F2FP.F16.E4M3.UNPACK_B R65, R68 ;  /* 0x00000044ff41723e */ /* 0x000fe200020006ff */
[C---:B------:R-:W-:Y:S01]  /*e0f0*/  FFMA.FTZ R34, R35.reuse, R34, -R52 ;  /* 0x0000002223227223 */ /* 0x040fe20000010834 */
[----:B------:R-:W-:Y:S01]  /*e100*/  F2FP.F16.E4M3.UNPACK_B R61, R62 ;  /* 0x0000003eff3d723e */ /* 0x000fe200020006ff */
[----:B------:R-:W-:Y:S01]  /*e110*/  FFMA.FTZ R35, R35, R66, R69 ;  /* 0x0000004223237223 */ /* 0x000fe20000010045 */
[----:B------:R-:W-:Y:S01]  /*e120*/  HADD2.F32 R66, -RZ, R63.H1_H1 ;  /* 0x3000003fff427230 */ /* 0x000fe20000004100 */
[----:B------:R-:W-:Y:S01]  /*e130*/  F2FP.F16.E4M3.UNPACK_B R62, R62.H1 ;  /* 0x0000003eff3e723e */ /* 0x000fe200030006ff */
[----:B------:R-:W-:Y:S01]  /*e140*/  HADD2.F32 R55, -RZ, R55.H1_H1 ;  /* 0x30000037ff377230 */ /* 0x000fe20000004100 */
[----:B------:R-:W-:Y:S01]  /*e150*/  F2FP.F16.E4M3.UNPACK_B R68, R68.H1 ;  /* 0x00000044ff44723e */ /* 0x000fe200030006ff */
[----:B------:R-:W-:-:S02]  /*e160*/  HADD2.F32 R67, -RZ, R65.H0_H0 ;  /* 0x20000041ff437230 */ /* 0x000fc40000004100 */
[----:B------:R-:W-:Y:S02]  /*e170*/  HADD2.F32 R38, -RZ, R56.H0_H0 ;  /* 0x20000038ff267230 */ /* 0x000fe40000004100 */
[C---:B------:R-:W-:Y:S01]  /*e180*/  FMUL.FTZ R70, R55.reuse, R66 ;  /* 0x0000004237467220 */ /* 0x040fe20000410000 */
[----:B------:R-:W-:Y:S02]  /*e190*/  HADD2.F32 R60, -RZ, R60.H1_H1 ;  /* 0x3000003cff3c7230 */ /* 0x000fe40000004100 */
[----:B------:R-:W-:Y:S02]  /*e1a0*/  HADD2.F32 R63, -RZ, R61.H0_H0 ;  /* 0x2000003dff3f7230 */ /* 0x000fe40000004100 */
[----:B------:R-:W-:Y:S01]  /*e1b0*/  FMUL.FTZ R71, R38, R67 ;  /* 0x0000004326477220 */ /* 0x000fe20000410000 */
[----:B------:R-:W-:Y:S02]  /*e1c0*/  HADD2.F32 R41, -RZ, R41.H1_H1 ;  /* 0x30000029ff297230 */ /* 0x000fe40000004100 */
[----:B------:R-:W-:Y:S01]  /*e1d0*/  FMUL.FTZ R55, R55, R60 ;  /* 0x0000003c37377220 */ /* 0x000fe20000410000 */
[----:B------:R-:W-:-:S02]  /*e1e0*/  HADD2.F32 R52, -RZ, R42.H0_H0 ;  /* 0x2000002aff347230 */ /* 0x000fc40000004100 */
[-C--:B------:R-:W-:Y:S01]  /*e1f0*/  FMUL.FTZ R72, R38, R63.reuse ;  /* 0x0000003f26487220 */ /* 0x080fe20000410000 */
[----:B------:R-:W-:Y:S02]  /*e200*/  HADD2.F32 R65, -RZ, R65.H1_H1 ;  /* 0x30000041ff417230 */ /* 0x000fe40000004100 */
[C---:B------:R-:W-:Y:S01]  /*e210*/  FFMA.FTZ R69, R41.reuse, R60, -R70 ;  /* 0x0000003c29457223 */ /* 0x040fe20000010846 */
[----:B------:R-:W-:Y:S02]  /*e220*/  HADD2.F32 R56, -RZ, R56.H1_H1 ;  /* 0x30000038ff387230 */ /* 0x000fe40000004100 */
[C---:B------:R-:W-:Y:S01]  /*e230*/  FFMA.FTZ R38, R52.reuse, R63, -R71 ;  /* 0x0000003f34267223 */ /* 0x040fe20000010847 */
[----:B------:R-:W-:Y:S02]  /*e240*/  HADD2.F32 R61, -RZ, R61.H1_H1 ;  /* 0x3000003dff3d7230 */ /* 0x000fe40000004100 */
[----:B------:R-:W-:Y:S01]  /*e250*/  FFMA.FTZ R70, R41, R66, R55 ;  /* 0x0000004229467223 */ /* 0x000fe20000010037 */
[----:B------:R-:W-:Y:S01]  /*e260*/  FFMA.FTZ R72, R52, R67, R72 ;  /* 0x0000004334487223 */ /* 0x000fe20000010048 */
[----:B------:R-:W-:-:S02]  /*e270*/  HADD2.F32 R42, -RZ, R42.H1_H1 ;  /* 0x3000002aff2a7230 */ /* 0x000fc40000004100 */
[C---:B------:R-:W-:Y:S01]  /*e280*/  FMUL.FTZ R63, R56.reuse, R65 ;  /* 0x00000041383f7220 */ /* 0x040fe20000410000 */
[----:B------:R-:W-:Y:S02]  /*e290*/  HADD2.F32 R52, -RZ, R57.H0_H0 ;  /* 0x20000039ff347230 */ /* 0x000fe40000004100 */
[-C--:B------:R-:W-:Y:S01]  /*e2a0*/  FMUL.FTZ R56, R56, R61.reuse ;  /* 0x0000003d38387220 */ /* 0x080fe20000410000 */
[----:B------:R-:W-:Y:S02]  /*e2b0*/  HADD2.F32 R55, -RZ, R62.H0_H0 ;  /* 0x2000003eff377230 */ /* 0x000fe40000004100 */
[C---:B------:R-:W-:Y:S01]  /*e2c0*/  FFMA.FTZ R67, R42.reuse, R61, -R63 ;  /* 0x0000003d2a437223 */ /* 0x040fe2000001083f */
[----:B------:R-:W-:Y:S02]  /*e2d0*/  HADD2.F32 R60, -RZ, R68.H0_H0 ;  /* 0x20000044ff3c7230 */ /* 0x000fe40000004100 */
[----:B------:R-:W-:Y:S01]  /*e2e0*/  FFMA.FTZ R65, R42, R65, R56 ;  /* 0x000000412a417223 */ /* 0x000fe20000010038 */
[----:B------:R-:W-:-:S02]  /*e2f0*/  HADD2.F32 R41, -RZ, R43.H0_H0 ;  /* 0x2000002bff297230 */ /* 0x000fc40000004100 */
[CC--:B------:R-:W-:Y:S01]  /*e300*/  FMUL.FTZ R73, R52.reuse, R55.reuse ;  /* 0x0000003734497220 */ /* 0x0c0fe20000410000 */
[----:B------:R-:W-:Y:S01]  /*e310*/  F2FP.F16.E4M3.UNPACK_B R56, R64.H1 ;  /* 0x00000040ff38723e */ /* 0x000fe200030006ff */
[----:B------:R-:W-:Y:S01]  /*e320*/  FMUL.FTZ R66, R52, R60 ;  /* 0x0000003c34427220 */ /* 0x000fe20000410000 */
[----:B------:R-:W-:Y:S01]  /*e330*/  F2FP.F16.E4M3.UNPACK_B R52, R58.H1 ;  /* 0x0000003aff34723e */ /* 0x000fe200030006ff */
[C---:B------:R-:W-:Y:S01]  /*e340*/  FFMA.FTZ R73, R41.reuse, R60, R73 ;  /* 0x0000003c29497223 */ /* 0x040fe20000010049 */
[----:B------:R-:W-:Y:S02]  /*e350*/  HADD2.F32 R42, -RZ, R54.H0_H0 ;  /* 0x20000036ff2a7230 */ /* 0x000fe40000004100 */
[----:B------:R-:W-:Y:S01]  /*e360*/  FFMA.FTZ R71, R41, R55, -R66 ;  /* 0x0000003729477223 */ /* 0x000fe20000010842 */
[----:B------:R-:W-:Y:S01]  /*e370*/  HADD2.F32 R60, -RZ, R56.H0_H0 ;  /* 0x20000038ff3c7230 */ /* 0x000fe20000004100 */
[----:B------:R-:W-:Y:S01]  /*e380*/  F2FP.F16.E4M3.UNPACK_B R64, R64 ;  /* 0x00000040ff40723e */ /* 0x000fe200020006ff */
[----:B------:R-:W-:Y:S01]  /*e390*/  HADD2.F32 R62, -RZ, R62.H1_H1 ;  /* 0x3000003eff3e7230 */ /* 0x000fe20000004100 */
[----:B------:R-:W-:Y:S01]  /*e3a0*/  F2FP.F16.E4M3.UNPACK_B R58, R58 ;  /* 0x0000003aff3a723e */ /* 0x000fe200020006ff */
[----:B------:R-:W-:-:S02]  /*e3b0*/  HADD2.F32 R68, -RZ, R68.H1_H1 ;  /* 0x30000044ff447230 */ /* 0x000fc40000004100 */
[----:B------:R-:W-:Y:S01]  /*e3c0*/  FMUL.FTZ R66, R42, R60 ;  /* 0x0000003c2a427220 */ /* 0x000fe20000410000 */
[----:B------:R-:W-:Y:S01]  /*e3d0*/  HADD2.F32 R57, -RZ, R57.H1_H1 ;  /* 0x30000039ff397230 */ /* 0x000fe20000004100 */
[----:B------:R-:W-:Y:S01]  /*e3e0*/  F2FP.SATFINITE.E4M3.F32.PACK_AB_MERGE_C R34, R69, R34, RZ ;  /* 0x000000224522723e */ /* 0x000fe200048070ff */
[----:B------:R-:W-:Y:S01]  /*e3f0*/  HADD2.F32 R55, -RZ, R52.H0_H0 ;  /* 0x20000034ff377230 */ /* 0x000fe20000004100 */
[----:B------:R-:W-:Y:S01]  /*e400*/  F2FP.SATFINITE.E4M3.F32.PACK_AB_MERGE_C R35, R70, R35, RZ ;  /* 0x000000234623723e */ /* 0x000fe200048070ff */
[----:B------:R-:W-:Y:S02]  /*e410*/  HADD2.F32 R41, -RZ, R40.H0_H0 ;  /* 0x20000028ff297230 */ /* 0x000fe40000004100 */
[C---:B------:R-:W-:Y:S01]  /*e420*/  FMUL.FTZ R74, R57.reuse, R68 ;  /* 0x00000044394a7220 */ /* 0x040fe20000410000 */
[----:B------:R-:W-:Y:S02]  /*e430*/  HADD2.F32 R43, -RZ, R43.H1_H1 ;  /* 0x3000002bff2b7230 */ /* 0x000fe40000004100 */
[----:B------:R-:W-:Y:S01]  /*e440*/  FMUL.FTZ R61, R57, R62 ;  /* 0x0000003e393d7220 */ /* 0x000fe20000410000 */
[-C--:B------:R-:W-:Y:S01]  /*e450*/  FMUL.FTZ R57, R42, R55.reuse ;  /* 0x000000372a397220 */ /* 0x080fe20000410000 */
[----:B------:R-:W-:Y:S01]  /*e460*/  FFMA.FTZ R66, R41, R55, -R66 ;  /* 0x0000003729427223 */ /* 0x000fe20000010842 */
[----:B------:R-:W-:-:S02]  /*e470*/  HADD2.F32 R55, -RZ, R56.H1_H1 ;  /* 0x30000038ff377230 */ /* 0x000fc40000004100 */
[C---:B------:R-:W-:Y:S01]  /*e480*/  FFMA.FTZ R74, R43.reuse, R62, -R74 ;  /* 0x0000003e2b4a7223 */ /* 0x040fe2000001084a */
[----:B------:R-:W-:Y:S01]  /*e490*/  FFMA.FTZ R68, R43, R68, R61 ;  /* 0x000000442b447223 */ /* 0x000fe2000001003d */
[----:B------:R-:W-:Y:S02]  /*e4a0*/  HADD2.F32 R54, -RZ, R54.H1_H1 ;  /* 0x30000036ff367230 */ /* 0x000fe40000004100 */
[----:B------:R-:W-:Y:S01]  /*e4b0*/  FFMA.FTZ R60, R41, R60, R57 ;  /* 0x0000003c293c7223 */ /* 0x000fe20000010039 */
[----:B------:R-:W-:Y:S01]  /*e4c0*/  HADD2.F32 R43, -RZ, R52.H1_H1 ;  /* 0x30000034ff2b7230 */ /* 0x000fe20000004100 */
[----:B------:R-:W-:Y:S01]  /*e4d0*/  F2FP.SATFINITE.E4M3.F32.PACK_AB_MERGE_C R25, R26, R25, R34 ;  /* 0x000000191a19723e */ /* 0x000fe20004807022 */
[----:B------:R-:W-:Y:S02]  /*e4e0*/  HADD2.F32 R40, -RZ, R40.H1_H1 ;  /* 0x30000028ff287230 */ /* 0x000fe40000004100 */
[----:B------:R-:W-:Y:S01]  /*e4f0*/  FMUL.FTZ R57, R54, R55 ;  /* 0x0000003736397220 */ /* 0x000fe20000410000 */
[----:B------:R-:W-:-:S02]  /*e500*/  HADD2.F32 R52, -RZ, R64.H0_H0 ;  /* 0x20000040ff347230 */ /* 0x000fc40000004100 */
[-C--:B------:R-:W-:Y:S01]  /*e510*/  FMUL.FTZ R54, R54, R43.reuse ;  /* 0x0000002b36367220 */ /* 0x080fe20000410000 */
[----:B------:R-:W-:Y:S02]  /*e520*/  HADD2.F32 R41, -RZ, R53.H0_H0 ;  /* 0x20000035ff297230 */ /* 0x000fe40000004100 */
[C---:B------:R-:W-:Y:S01]  /*e530*/  FFMA.FTZ R61, R40.reuse, R43, -R57 ;  /* 0x0000002b283d7223 */ /* 0x040fe20000010839 */
[----:B------:R-:W-:Y:S02]  /*e540*/  HADD2.F32 R42, -RZ, R58.H0_H0 ;  /* 0x2000003aff2a7230 */ /* 0x000fe40000004100 */
[----:B------:R-:W-:Y:S01]  /*e550*/  FFMA.FTZ R63, R40, R55, R54 ;  /* 0x00000037283f7223 */ /* 0x000fe20000010036 */
[----:B------:R-:W-:Y:S02]  /*e560*/  HADD2.F32 R40, -RZ, R39.H0_H0 ;  /* 0x20000027ff287230 */ /* 0x000fe40000004100 */
[----:B------:R-:W-:Y:S01]  /*e570*/  FMUL.FTZ R43, R41, R52 ;  /* 0x00000034292b7220 */ /* 0x000fe20000410000 */
[----:B------:R-:W-:-:S02]  /*e580*/  HADD2.F32 R64, -RZ, R64.H1_H1 ;  /* 0x30000040ff407230 */ /* 0x000fc40000004100 */
[-C--:B------:R-:W-:Y:S01]  /*e590*/  FMUL.FTZ R41, R41, R42.reuse ;  /* 0x0000002a29297220 */ /* 0x080fe20000410000 */
[----:B------:R-:W-:Y:S02]  /*e5a0*/  HADD2.F32 R53, -RZ, R53.H1_H1 ;  /* 0x30000035ff357230 */ /* 0x000fe40000004100 */
[C---:B------:R-:W-:Y:S01]  /*e5b0*/  FFMA.FTZ R55, R40.reuse, R42, -R43 ;  /* 0x0000002a28377223 */ /* 0x040fe2000001082b */
[----:B------:R-:W-:Y:S01]  /*e5c0*/  HADD2.F32 R58, -RZ, R58.H1_H1 ;  /* 0x3000003aff3a7230 */ /* 0x000fe20000004100 */
[----:B------:R-:W-:Y:S01]  /*e5d0*/  F2FP.F16.E4M3.UNPACK_B R43, R21.H1 ;  /* 0x00000015ff2b723e */ /* 0x000fe200030006ff */
[----:B------:R-:W-:Y:S02]  /*e5e0*/  HADD2.F32 R39, -RZ, R39.H1_H1 ;  /* 0x30000027ff277230 */ /* 0x000fe40000004100 */
[----:B------:R-:W-:Y:S01]  /*e5f0*/  FFMA.FTZ R56, R40, R52, R41 ;  /* 0x0000003428387223 */ /* 0x000fe20000010029 */
[C---:B------:R-:W-:Y:S01]  /*e600*/  FMUL.FTZ R42, R53.reuse, R64 ;  /* 0x00000040352a7220 */ /* 0x040fe20000410000 */
[----:B------:R-:W-:Y:S01]  /*e610*/  F2FP.F16.E4M3.UNPACK_B R41, R3.H1 ;  /* 0x00000003ff29723e */ /* 0x000fe200030006ff */
[----:B------:R-:W-:Y:S01]  /*e620*/  FMUL.FTZ R57, R53, R58 ;  /* 0x0000003a35397220 */ /* 0x000fe20000410000 */
[----:B------:R-:W-:-:S02]  /*e630*/  HADD2.F32 R53, -RZ, R43.H0_H0 ;  /* 0x2000002bff357230 */ /* 0x000fc40000004100 */
[C---:B------:R-:W-:Y:S01]  /*e640*/  FFMA.FTZ R58, R39.reuse, R58, -R42 ;  /* 0x0000003a273a7223 */ /* 0x040fe2000001082a */
[----:B------:R-:W-:Y:S02]  /*e650*/  HADD2.F32 R40, -RZ, R37.H0_H0 ;  /* 0x20000025ff287230 */ /* 0x000fe40000004100 */
[----:B------:R-:W-:Y:S01]  /*e660*/  FFMA.FTZ R57, R39, R64, R57 ;  /* 0x0000004027397223 */ /* 0x000fe20000010039 */
[----:B------:R-:W-:Y:S01]  /*e670*/  HADD2.F32 R42, -RZ, R41.H0_H0 ;  /* 0x20000029ff2a7230 */ /* 0x000fe20000004100 */
[----:B------:R-:W-:Y:S01]  /*e680*/  F2FP.F16.E4M3.UNPACK_B R3, R3 ;  /* 0x00000003ff03723e */ /* 0x000fe200020006ff */
        /* <DEDUP_REMOVED lines=8> */
[----:B------:R-:W-:Y:S01]  /*e710*/  HADD2.F32 R27, -RZ, R27.H1_H1 ;  /* 0x3000001bff1b7230 */ /* 0x000fe20000004100 */
[----:B------:R-:W-:Y:S01]  /*e720*/  F2FP.SATFINITE.E4M3.F32.PACK_AB_MERGE_C R68, R68, R73, RZ ;  /* 0x000000494444723e */ /* 0x000fe200048070ff */
[----:B------:R-:W-:Y:S02]  /*e730*/  HADD2.F32 R40, -RZ, R3.H0_H0 ;  /* 0x20000003ff287230 */ /* 0x000fe40000004100 */
[C---:B------:R-:W-:Y:S01]  /*e740*/  FMUL.FTZ R42, R37.reuse, R54 ;  /* 0x00000036252a7220 */ /* 0x040fe20000410000 */
[----:B------:R-:W-:Y:S01]  /*e750*/  FMUL.FTZ R43, R37, R52 ;  /* 0x00000034252b7220 */ /* 0x000fe20000410000 */
[----:B------:R-:W-:Y:S01]  /*e760*/  F2FP.F16.E4M3.UNPACK_B R37, R21 ;  /* 0x00000015ff25723e */ /* 0x000fe200020006ff */
[----:B------:R-:W-:-:S02]  /*e770*/  HADD2.F32 R21, -RZ, R24.H0_H0 ;  /* 0x20000018ff157230 */ /* 0x000fc40000004100 */
[C---:B------:R-:W-:Y:S01]  /*e780*/  FFMA.FTZ R41, R27.reuse, R52, -R42 ;  /* 0x000000341b297223 */ /* 0x040fe2000001082a */
[----:B------:R-:W-:Y:S01]  /*e790*/  FFMA.FTZ R54, R27, R54, R43 ;  /* 0x000000361b367223 */ /* 0x000fe2000001002b */
[----:B------:R-:W-:Y:S01]  /*e7a0*/  HADD2.F32 R24, -RZ, R24.H1_H1 ;  /* 0x30000018ff187230 */ /* 0x000fe20000004100 */
[----:B------:R-:W-:Y:S01]  /*e7b0*/  F2FP.SATFINITE.E4M3.F32.PACK_AB_MERGE_C R60, R63, R60, RZ ;  /* 0x0000003c3f3c723e */ /* 0x000fe200048070ff */
[--C-:B------:R-:W-:Y:S01]  /*e7c0*/  HADD2.F32 R42, -RZ, R37.reuse.H0_H0 ;  /* 0x20000025ff2a7230 */ /* 0x100fe20000004100 */
[----:B------:R-:W-:Y:S01]  /*e7d0*/  F2FP.SATFINITE.E4M3.F32.PACK_AB_MERGE_C R41, R41, R62, RZ ;  /* 0x0000003e2929723e */ /* 0x000fe200048070ff */
[----:B------:R-:W-:Y:S01]  /*e7e0*/  HADD2.F32 R37, -RZ, R37.H1_H1 ;  /* 0x30000025ff257230 */ /* 0x000fe20000004100 */
[----:B------:R-:W-:Y:S01]  /*e7f0*/  F2FP.SATFINITE.E4M3.F32.PACK_AB_MERGE_C R53, R54, R53, RZ ;  /* 0x000000353635723e */ /* 0x000fe200048070ff */
[----:B------:R-:W-:Y:S02]  /*e800*/  HADD2.F32 R27, -RZ, R3.H1_H1 ;  /* 0x30000003ff1b7230 */ /* 0x000fe40000004100 */
[----:B------:R-:W-:Y:S01]  /*e810*/  FMUL.FTZ R52, R21, R42 ;  /* 0x0000002a15347220 */ /* 0x000fe20000410000 */
[----:B------:R-:W-:-:S02]  /*e820*/  HADD2.F32 R3, -RZ, R20.H0_H0 ;  /* 0x20000014ff037230 */ /* 0x000fc40000004100 */
[C---:B------:R-:W-:Y:S01]  /*e830*/  FMUL.FTZ R39, R24.reuse, R37 ;  /* 0x0000002518277220 */ /* 0x040fe20000410000 */
[----:B------:R-:W-:Y:S02]  /*e840*/  HADD2.F32 R20, -RZ, R20.H1_H1 ;  /* 0x30000014ff147230 */ /* 0x000fe40000004100 */
[----:B------:R-:W-:Y:S01]  /*e850*/  FMUL.FTZ R24, R24, R27 ;  /* 0x0000001b18187220 */ /* 0x000fe20000410000 */
[-C--:B------:R-:W-:Y:S01]  /*e860*/  FMUL.FTZ R21, R21, R40.reuse ;  /* 0x0000002815157220 */ /* 0x080fe20000410000 */
[C---:B------:R-:W-:Y:S01]  /*e870*/  FFMA.FTZ R52, R3.reuse, R40, -R52 ;  /* 0x0000002803347223 */ /* 0x040fe20000010834 */
[----:B------:R-:W-:Y:S01]  /*e880*/  F2FP.SATFINITE.E4M3.F32.PACK_AB_MERGE_C R33, R32, R33, R35 ;  /* 0x000000212021723e */ /* 0x000fe20004807023 */
[C---:B------:R-:W-:Y:S01]  /*e890*/  FFMA.FTZ R39, R20.reuse, R27, -R39 ;  /* 0x0000001b14277223 */ /* 0x040fe20000010827 */
[----:B------:R-:W-:Y:S01]  /*e8a0*/  FFMA.FTZ R20, R20, R37, R24 ;  /* 0x0000002514147223 */ /* 0x000fe20000010018 */
[----:B------:R-:W-:Y:S01]  /*e8b0*/  FFMA.FTZ R21, R3, R42, R21 ;  /* 0x0000002a03157223 */ /* 0x000fe20000010015 */
[----:B------:R-:W-:-:S02]  /*e8c0*/  F2FP.SATFINITE.E4M3.F32.PACK_AB_MERGE_C R27, R74, R71, RZ ;  /* 0x000000474a1b723e */ /* 0x000fc400048070ff */
[----:B------:R-:W-:Y:S02]  /*e8d0*/  F2FP.SATFINITE.E4M3.F32.PACK_AB_MERGE_C R24, R61, R66, RZ ;  /* 0x000000423d18723e */ /* 0x000fe400048070ff */
        /* <DEDUP_REMOVED lines=8> */
.L_x_1849:
[----:B------:R-:W-:Y:S05]  /*e960*/  BSYNC B1 ;  /* 0x0000000000017941 */ /* 0x000fea0003800000 */
.L_x_1848:
[----:B------:R-:W-:Y:S04]  /*e970*/  BSSY B1, `(.L_x_1850) ;  /* 0x00000f9000017945 */ /* 0x000fe80003800000 */
[----:B------:R-:W-:Y:S05]  /*e980*/  @P2 BRA `(.L_x_1851) ;  /* 0x0000000c00dc2947 */ /* 0x000fea0003800000 */
[----:B-----5:R-:W-:Y:S02]  /*e990*/  SHF.R.U32.HI R3, RZ, 0x8, R28 ;  /* 0x00000008ff037819 */ /* 0x020fe4000001161c */
[----:B------:R-:W-:Y:S02]  /*e9a0*/  SHF.R.U32.HI R21, RZ, 0x8, R30 ;  /* 0x00000008ff157819 */ /* 0x000fe4000001161e */
[----:B-1----:R-:W-:Y:S02]  /*e9b0*/  LOP3.LUT R0, R28, 0xff, RZ, 0xc0, !PT ;  /* 0x000000ff1c007812 */ /* 0x002fe400078ec0ff */
[----:B------:R-:W-:Y:S02]  /*e9c0*/  LOP3.LUT R3, R3, 0xff, RZ, 0xc0, !PT ;  /* 0x000000ff03037812 */ /* 0x000fe400078ec0ff */
[----:B------:R-:W-:Y:S02]  /*e9d0*/  LEA.HI R26, R59, R214, RZ, 0x1c ;  /* 0x000000d63b1a7211 */ /* 0x000fe400078fe0ff */
[----:B------:R-:W-:-:S02]  /*e9e0*/  LOP3.LUT R27, R21, 0xff, RZ, 0xc0, !PT ;  /* 0x000000ff151b7812 */ /* 0x000fc400078ec0ff */
[----:B------:R-:W-:Y:S02]  /*e9f0*/  PRMT R21, R3, 0x7604, R0 ;  /* 0x0000760403157816 */ /* 0x000fe40000000000 */
[----:B------:R-:W-:Y:S02]  /*ea00*/  LOP3.LUT R24, R30, 0xff, RZ, 0xc0, !PT ;  /* 0x000000ff1e187812 */ /* 0x000fe400078ec0ff */
[----:B------:R-:W-:Y:S02]  /*ea10*/  SHF.R.S32.HI R3, RZ, 0x1f, R26 ;  /* 0x0000001fff037819 */ /* 0x000fe4000001141a */
[----:B------:R-:W-:Y:S01]  /*ea20*/  PRMT R37, R27, 0x7604, R24 ;  /* 0x000076041b257816 */ /* 0x000fe20000000018 */
[----:B------:R-:W-:Y:S01]  /*ea30*/  IMAD.SHL.U32 R27, R26, 0x10, RZ ;  /* 0x000000101a1b7824 */ /* 0x000fe200078e00ff */
[----:B------:R-:W-:Y:S02]  /*ea40*/  LEA.HI R32, R3, R26, RZ, 0x3 ;  /* 0x0000001a03207211 */ /* 0x000fe400078f18ff */
[----:B------:R-:W-:-:S02]  /*ea50*/  SHF.R.U32.HI R24, RZ, 0x8, R31 ;  /* 0x00000008ff187819 */ /* 0x000fc4000001161f */
[----:B------:R-:W-:Y:S01]  /*ea60*/  LOP3.LUT R0, R204, 0x70, R27, 0xf8, !PT ;  /* 0x00000070cc007812 */ /* 0x000fe200078ef81b */
[----:B------:R-:W-:Y:S01]  /*ea70*/  IMAD.SHL.U32 R32, R32, 0x800, RZ ;  /* 0x0000080020207824 */ /* 0x000fe200078e00ff */
[----:B------:R-:W-:Y:S02]  /*ea80*/  SHF.R.U32.HI R33, RZ, 0x3, R204 ;  /* 0x00000003ff217819 */ /* 0x000fe400000116cc */
[----:B0-----:R-:W-:Y:S02]  /*ea90*/  SHF.R.U32.HI R25, RZ, 0x8, R29 ;  /* 0x00000008ff197819 */ /* 0x001fe4000001161d */
[----:B------:R-:W-:Y:S02]  /*eaa0*/  LOP3.LUT R3, R31, 0xff, RZ, 0xc0, !PT ;  /* 0x000000ff1f037812 */ /* 0x000fe400078ec0ff */
[----:B------:R-:W-:Y:S02]  /*eab0*/  LOP3.LUT R24, R24, 0xff, RZ, 0xc0, !PT ;  /* 0x000000ff18187812 */ /* 0x000fe400078ec0ff */
[----:B------:R-:W-:-:S02]  /*eac0*/  LOP3.LUT R0, R0, R33, RZ, 0x3c, !PT ;  /* 0x0000002100007212 */ /* 0x000fc400078e3cff */
[----:B------:R-:W-:Y:S02]  /*ead0*/  LOP3.LUT R32, R32, 0xffffc000, RZ, 0xc0, !PT ;  /* 0xffffc00020207812 */ /* 0x000fe400078ec0ff */
[----:B------:R-:W-:Y:S02]  /*eae0*/  LOP3.LUT R20, R29, 0xff, RZ, 0xc0, !PT ;  /* 0x000000ff1d147812 */ /* 0x000fe400078ec0ff */
[----:B------:R-:W-:Y:S02]  /*eaf0*/  LOP3.LUT R25, R25, 0xff, RZ, 0xc0, !PT ;  /* 0x000000ff19197812 */ /* 0x000fe400078ec0ff */
[----:B------:R-:W-:Y:S02]  /*eb00*/  SHF.R.U32.HI R26, RZ, 0x8, R4 ;  /* 0x00000008ff1a7819 */ /* 0x000fe40000011604 */
[----:B------:R-:W-:Y:S02]  /*eb10*/  PRMT R38, R24, 0x7604, R3 ;  /* 0x0000760418267816 */ /* 0x000fe40000000003 */
[----:B------:R-:W-:-:S02]  /*eb20*/  IADD3 R3, R0, R32, R209 ;  /* 0x0000002000037210 */ /* 0x000fc40007ffe0d1 */
[----:B------:R-:W-:Y:S02]  /*eb30*/  PRMT R20, R25, 0x7604, R20 ;  /* 0x0000760419147816 */ /* 0x000fe40000000014 */
[----:B------:R-:W-:Y:S01]  /*eb40*/  LOP3.LUT R25, R4, 0xff, RZ, 0xc0, !PT ;  /* 0x000000ff04197812 */ /* 0x000fe200078ec0ff */
[----:B------:R-:W-:Y:S01]  /*eb50*/  IMAD.IADD R0, R184, 0x1, R3 ;  /* 0x00000001b8007824 */ /* 0x000fe200078e0203 */
[----:B------:R-:W-:Y:S02]  /*eb60*/  LOP3.LUT R26, R26, 0xff, RZ, 0xc0, !PT ;  /* 0x000000ff1a1a7812 */ /* 0x000fe400078ec0ff */
[----:B------:R-:W-:Y:S02]  /*eb70*/  SHF.R.U32.HI R41, RZ, 0x8, R6 ;  /* 0x00000008ff297819 */ /* 0x000fe40000011606 */
[----:B------:R-:W-:Y:S01]  /*eb80*/  PRMT R43, R26, 0x7604, R25 ;  /* 0x000076041a2b7816 */ /* 0x000fe20000000019 */
[----:B------:R-:W-:Y:S01]  /*eb90*/  LDS.128 R32, [R0+0x18000] ;  /* 0x0180000000207984 */ /* 0x000fe20000000c00 */
[----:B------:R-:W-:-:S02]  /*eba0*/  SHF.R.U32.HI R40, RZ, 0x8, R5 ;  /* 0x00000008ff287819 */ /* 0x000fc40000011605 */
[----:B------:R-:W-:Y:S01]  /*ebb0*/  SHF.R.U32.HI R53, RZ, 0x8, R7 ;  /* 0x00000008ff357819 */ /* 0x000fe20000011607 */
[----:B------:R-:W0:Y:S01]  /*ebc0*/  LDS.128 R24, [R223+0x18000] ;  /* 0x01800000df187984 */ /* 0x000e220000000c00 */
[----:B------:R-:W-:Y:S02]  /*ebd0*/  LOP3.LUT R42, R41, 0xff, RZ, 0xc0, !PT ;  /* 0x000000ff292a7812 */ /* 0x000fe400078ec0ff */
[----:B------:R-:W-:Y:S02]  /*ebe0*/  LOP3.LUT R39, R5, 0xff, RZ, 0xc0, !PT ;  /* 0x000000ff05277812 */ /* 0x000fe400078ec0ff */
[----:B------:R-:W-:Y:S02]  /*ebf0*/  LOP3.LUT R52, R7, 0xff, RZ, 0xc0, !PT ;  /* 0x000000ff07347812 */ /* 0x000fe400078ec0ff */
[----:B------:R-:W-:Y:S02]  /*ec00*/  LOP3.LUT R40, R40, 0xff, RZ, 0xc0, !PT ;  /* 0x000000ff28287812 */ /* 0x000fe400078ec0ff */
[----:B------:R-:W-:-:S02]  /*ec10*/  LOP3.LUT R41, R53, 0xff, RZ, 0xc0, !PT ;  /* 0x000000ff35297812 */ /* 0x000fc400078ec0ff */
[----:B------:R-:W-:Y:S02]  /*ec20*/  LOP3.LUT R3, R6, 0xff, RZ, 0xc0, !PT ;  /* 0x000000ff06037812 */ /* 0x000fe400078ec0ff */
[----:B------:R-:W-:Y:S02]  /*ec30*/  PRMT R40, R40, 0x7604, R39 ;  /* 0x0000760428287816 */ /* 0x000fe40000000027 */
[----:B------:R-:W-:Y:S02]  /*ec40*/  SHF.R.U32.HI R54, RZ, 0x10, R29 ;  /* 0x00000010ff367819 */ /* 0x000fe4000001161d */
[----:B------:R-:W-:Y:S02]  /*ec50*/  PRMT R52, R41, 0x7604, R52 ;  /* 0x0000760429347816 */ /* 0x000fe40000000034 */
[----:B------:R-:W-:Y:S02]  /*ec60*/  SHF.R.U32.HI R39, RZ, 0x10, R31 ;  /* 0x00000010ff277819 */ /* 0x000fe4000001161f */
[----:B------:R-:W-:-:S02]  /*ec70*/  SHF.R.U32.HI R41, RZ, 0x10, R5 ;  /* 0x00000010ff297819 */ /* 0x000fc40000011605 */
[----:B------:R-:W-:Y:S01]  /*ec80*/  PRMT R53, R42, 0x7604, R3 ;  /* 0x000076042a357816 */ /* 0x000fe20000000003 */
[----:B------:R-:W-:Y:S01]  /*ec90*/  IMAD.U32 R3, R54, 0x10000, RZ ;  /* 0x0001000036037824 */ /* 0x000fe200078e00ff */
[----:B------:R-:W-:Y:S01]  /*eca0*/  SHF.R.U32.HI R57, RZ, 0x10, R7 ;  /* 0x00000010ff397819 */ /* 0x000fe20000011607 */
[----:B------:R-:W-:Y:S01]  /*ecb0*/  IMAD.U32 R39, R39, 0x10000, RZ ;  /* 0x0001000027277824 */ /* 0x000fe200078e00ff */
[----:B------:R-:W-:Y:S02]  /*ecc0*/  SHF.L.U32 R41, R41, 0x10, RZ ;  /* 0x0000001029297819 */ /* 0x000fe400000006ff */
[----:B------:R-:W-:Y:S01]  /*ecd0*/  LOP3.LUT R21, R21, 0xff0000, R28, 0xf8, !PT ;  /* 0x00ff000015157812 */ /* 0x000fe200078ef81c */
[----:B------:R-:W-:Y:S01]  /*ece0*/  IMAD.U32 R57, R57, 0x10000, RZ ;  /* 0x0001000039397824 */ /* 0x000fe200078e00ff */
        /* <DEDUP_REMOVED lines=11> */
[----:B------:R-:W-:Y:S02]  /*eda0*/  LOP3.LUT R6, R21, 0xff000000, R6, 0xf8, !PT ;  /* 0xff00000015067812 */ /* 0x000fe400078ef806 */
[-C--:B0-----:R-:W-:Y:S02]  /*edb0*/  F2FP.F16.E4M3.UNPACK_B R30, R27.reuse ;  /* 0x0000001bff1e723e */ /* 0x081fe400020006ff */
[----:B------:R-:W-:-:S02]  /*edc0*/  F2FP.F16.E4M3.UNPACK_B R31, R27.H1 ;  /* 0x0000001bff1f723e */ /* 0x000fc400030006ff */
[-C--:B------:R-:W-:Y:S02]  /*edd0*/  F2FP.F16.E4M3.UNPACK_B R21, R24.reuse ;  /* 0x00000018ff15723e */ /* 0x080fe400020006ff */
[----:B------:R-:W-:Y:S02]  /*ede0*/  F2FP.F16.E4M3.UNPACK_B R27, R24.H1 ;  /* 0x00000018ff1b723e */ /* 0x000fe400030006ff */
[----:B------:R-:W-:Y:S02]  /*edf0*/  F2FP.F16.E4M3.UNPACK_B R54, R55 ;  /* 0x00000037ff36723e */ /* 0x000fe400020006ff */
[----:B------:R-:W-:Y:S02]  /*ee00*/  F2FP.F16.E4M3.UNPACK_B R29, R33 ;  /* 0x00000021ff1d723e */ /* 0x000fe400020006ff */
[----:B------:R-:W-:Y:S01]  /*ee10*/  F2FP.F16.E4M3.UNPACK_B R24, R41 ;  /* 0x00000029ff18723e */ /* 0x000fe200020006ff */
[----:B------:R-:W-:Y:S01]  /*ee20*/  HADD2.F32 R56, -RZ, R54.H0_H0 ;  /* 0x20000036ff387230 */ /* 0x000fe20000004100 */
[-C--:B------:R-:W-:Y:S01]  /*ee30*/  F2FP.F16.E4M3.UNPACK_B R20, R25.reuse ;  /* 0x00000019ff14723e */ /* 0x080fe200020006ff */
[----:B------:R-:W-:Y:S01]  /*ee40*/  HADD2.F32 R5, -RZ, R29.H0_H0 ;  /* 0x2000001dff057230 */ /* 0x000fe20000004100 */
[--C-:B------:R-:W-:Y:S01]  /*ee50*/  LOP3.LUT R43, R43, 0xff0000, R4.reuse, 0xf8, !PT ;  /* 0x00ff00002b2b7812 */ /* 0x100fe200078ef804 */
[----:B------:R-:W-:Y:S01]  /*ee60*/  HADD2.F32 R42, -RZ, R24.H0_H0 ;  /* 0x20000018ff2a7230 */ /* 0x000fe20000004100 */
[----:B------:R-:W-:Y:S01]  /*ee70*/  F2FP.F16.E4M3.UNPACK_B R28, R25.H1 ;  /* 0x00000019ff1c723e */ /* 0x000fe200030006ff */
[----:B------:R-:W-:Y:S01]  /*ee80*/  HADD2.F32 R25, -RZ, R20.H0_H0 ;  /* 0x20000014ff197230 */ /* 0x000fe20000004100 */
[----:B------:R-:W-:Y:S01]  /*ee90*/  LOP3.LUT R53, R43, 0xff000000, R4, 0xf8, !PT ;  /* 0xff0000002b357812 */ /* 0x000fe200078ef804 */
[C---:B------:R-:W-:Y:S01]  /*eea0*/  FMUL.FTZ R60, R5.reuse, R56 ;  /* 0x00000038053c7220 */ /* 0x040fe20000410000 */
[----:B------:R-:W-:Y:S01]  /*eeb0*/  F2FP.F16.E4M3.UNPACK_B R37, R33.H1 ;  /* 0x00000021ff25723e */ /* 0x000fe200030006ff */
[-C--:B------:R-:W-:Y:S01]  /*eec0*/  FMUL.FTZ R43, R5, R42.reuse ;  /* 0x0000002a052b7220 */ /* 0x080fe20000410000 */
[----:B------:R-:W-:Y:S01]  /*eed0*/  F2FP.F16.E4M3.UNPACK_B R55, R55.H1 ;  /* 0x00000037ff37723e */ /* 0x000fe200030006ff */
[C---:B------:R-:W-:Y:S01]  /*eee0*/  FFMA.FTZ R5, R25.reuse, R42, -R60 ;  /* 0x0000002a19057223 */ /* 0x040fe2000001083c */
[----:B------:R-:W-:Y:S01]  /*eef0*/  F2FP.F16.E4M3.UNPACK_B R41, R41.H1 ;  /* 0x00000029ff29723e */ /* 0x000fe200030006ff */
[----:B------:R-:W-:Y:S01]  /*ef00*/  FFMA.FTZ R25, R25, R56, R43 ;  /* 0x0000003819197223 */ /* 0x000fe2000001002b */
[----:B------:R-:W-:Y:S01]  /*ef10*/  LOP3.LUT R58, R57, 0xff000000, R7, 0xf8, !PT ;  /* 0xff000000393a7812 */ /* 0x000fe200078ef807 */
[----:B------:R-:W-:Y:S01]  /*ef20*/  HADD2.F32 R57, -RZ, R54.H1_H1 ;  /* 0x30000036ff397230 */ /* 0x000fe20000004100 */
[-C--:B------:R-:W-:Y:S01]  /*ef30*/  F2FP.F16.E4M3.UNPACK_B R38, R35.reuse ;  /* 0x00000023ff26723e */ /* 0x080fe200020006ff */
[----:B------:R-:W-:Y:S01]  /*ef40*/  HADD2.F32 R54, -RZ, R55.H0_H0 ;  /* 0x20000037ff367230 */ /* 0x000fe20000004100 */
[----:B------:R-:W-:Y:S01]  /*ef50*/  F2FP.F16.E4M3.UNPACK_B R39, R35.H1 ;  /* 0x00000023ff27723e */ /* 0x000fe200030006ff */
[----:B------:R-:W-:Y:S01]  /*ef60*/  HADD2.F32 R43, -RZ, R24.H1_H1 ;  /* 0x30000018ff2b7230 */ /* 0x000fe20000004100 */
[-C--:B------:R-:W-:Y:S01]  /*ef70*/  F2FP.F16.E4M3.UNPACK_B R7, R34.reuse ;  /* 0x00000022ff07723e */ /* 0x080fe200020006ff */
[----:B------:R-:W-:Y:S01]  /*ef80*/  HADD2.F32 R24, -RZ, R20.H1_H1 ;  /* 0x30000014ff187230 */ /* 0x000fe20000004100 */
[----:B------:R-:W-:Y:S01]  /*ef90*/  F2FP.F16.E4M3.UNPACK_B R35, R34.H1 ;  /* 0x00000022ff23723e */ /* 0x000fe200030006ff */
[----:B------:R-:W-:Y:S01]  /*efa0*/  HADD2.F32 R34, -RZ, R37.H0_H0 ;  /* 0x20000025ff227230 */ /* 0x000fe20000004100 */
[-C--:B------:R-:W-:Y:S01]  /*efb0*/  F2FP.F16.E4M3.UNPACK_B R33, R32.reuse ;  /* 0x00000020ff21723e */ /* 0x080fe200020006ff */
[----:B------:R-:W-:Y:S01]  /*efc0*/  HADD2.F32 R42, -RZ, R41.H0_H0 ;  /* 0x20000029ff2a7230 */ /* 0x000fe20000004100 */
[----:B------:R-:W-:Y:S01]  /*efd0*/  F2FP.F16.E4M3.UNPACK_B R32, R32.H1 ;  /* 0x00000020ff20723e */ /* 0x000fe200030006ff */
[----:B------:R-:W-:-:S02]  /*efe0*/  HADD2.F32 R20, -RZ, R29.H1_H1 ;  /* 0x3000001dff147230 */ /* 0x000fc40000004100 */
[C---:B------:R-:W-:Y:S01]  /*eff0*/  FMUL.FTZ R60, R34.reuse, R54 ;  /* 0x00000036223c7220 */ /* 0x040fe20000410000 */
[----:B------:R-:W-:Y:S02]  /*f000*/  HADD2.F32 R29, -RZ, R28.H0_H0 ;  /* 0x2000001cff1d7230 */ /* 0x000fe40000004100 */
[-C--:B------:R-:W-:Y:S01]  /*f010*/  FMUL.FTZ R63, R34, R42.reuse ;  /* 0x0000002a223f7220 */ /* 0x080fe20000410000 */
[----:B------:R-:W-:Y:S02]  /*f020*/  HADD2.F32 R55, -RZ, R55.H1_H1 ;  /* 0x30000037ff377230 */ /* 0x000fe40000004100 */
[C---:B------:R-:W-:Y:S01]  /*f030*/  FMUL.FTZ R61, R20.reuse, R57 ;  /* 0x00000039143d7220 */ /* 0x040fe20000410000 */
[----:B------:R-:W-:Y:S01]  /*f040*/  FMUL.FTZ R56, R20, R43 ;  /* 0x0000002b14387220 */ /* 0x000fe20000410000 */
[C---:B------:R-:W-:Y:S01]  /*f050*/  FFMA.FTZ R60, R29.reuse, R42, -R60 ;  /* 0x0000002a1d3c7223 */ /* 0x040fe2000001083c */
[----:B------:R-:W-:Y:S01]  /*f060*/  F2FP.F16.E4M3.UNPACK_B R42, R52 ;  /* 0x00000034ff2a723e */ /* 0x000fe200020006ff */
[----:B------:R-:W-:Y:S01]  /*f070*/  FFMA.FTZ R63, R29, R54, R63 ;  /* 0x000000361d3f7223 */ /* 0x000fe2000001003f */
[----:B------:R-:W-:Y:S01]  /*f080*/  F2FP.F16.E4M3.UNPACK_B R54, R58 ;  /* 0x0000003aff36723e */ /* 0x000fe200020006ff */
[----:B------:R-:W-:-:S02]  /*f090*/  HADD2.F32 R37, -RZ, R37.H1_H1 ;  /* 0x30000025ff257230 */ /* 0x000fc40000004100 */
[C---:B------:R-:W-:Y:S01]  /*f0a0*/  FFMA.FTZ R20, R24.reuse, R43, -R61 ;  /* 0x0000002b18147223 */ /* 0x040fe2000001083d */
[----:B------:R-:W-:Y:S02]  /*f0b0*/  HADD2.F32 R41, -RZ, R41.H1_H1 ;  /* 0x30000029ff297230 */ /* 0x000fe40000004100 */
[----:B------:R-:W-:Y:S01]  /*f0c0*/  FFMA.FTZ R24, R24, R57, R56 ;  /* 0x0000003918187223 */ /* 0x000fe20000010038 */
[----:B------:R-:W-:Y:S02]  /*f0d0*/  HADD2.F32 R34, -RZ, R38.H0_H0 ;  /* 0x20000026ff227230 */ /* 0x000fe40000004100 */
[C---:B------:R-:W-:Y:S01]  /*f0e0*/  FMUL.FTZ R57, R37.reuse, R55 ;  /* 0x0000003725397220 */ /* 0x040fe20000410000 */
[----:B------:R-:W-:Y:S02]  /*f0f0*/  HADD2.F32 R43, -RZ, R42.H0_H0 ;  /* 0x2000002aff2b7230 */ /* 0x000fe40000004100 */
[----:B------:R-:W-:Y:S01]  /*f100*/  FMUL.FTZ R62, R37, R41 ;  /* 0x00000029253e7220 */ /* 0x000fe20000410000 */
[----:B------:R-:W-:Y:S01]  /*f110*/  HADD2.F32 R28, -RZ, R28.H1_H1 ;  /* 0x3000001cff1c7230 */ /* 0x000fe20000004100 */
[----:B------:R-:W-:Y:S01]  /*f120*/  F2FP.F16.E4M3.UNPACK_B R58, R58.H1 ;  /* 0x0000003aff3a723e */ /* 0x000fe200030006ff */
[----:B------:R-:W-:-:S02]  /*f130*/  HADD2.F32 R56, -RZ, R54.H0_H0 ;  /* 0x20000036ff387230 */ /* 0x000fc40000004100 */
[----:B------:R-:W-:Y:S01]  /*f140*/  FMUL.FTZ R37, R34, R43 ;  /* 0x0000002b22257220 */ /* 0x000fe20000410000 */
[----:B------:R-:W-:Y:S02]  /*f150*/  HADD2.F32 R29, -RZ, R30.H0_H0 ;  /* 0x2000001eff1d7230 */ /* 0x000fe40000004100 */
[----:B------:R-:W-:Y:S01]  /*f160*/  FFMA.FTZ R57, R28, R41, -R57 ;  /* 0x000000291c397223 */ /* 0x000fe20000010839 */
[----:B------:R-:W-:Y:S02]  /*f170*/  HADD2.F32 R41, -RZ, R54.H1_H1 ;  /* 0x30000036ff297230 */ /* 0x000fe40000004100 */
[----:B------:R-:W-:Y:S01]  /*f180*/  FMUL.FTZ R64, R34, R56 ;  /* 0x0000003822407220 */ /* 0x000fe20000410000 */
[----:B------:R-:W-:Y:S01]  /*f190*/  F2FP.F16.E4M3.UNPACK_B R52, R52.H1 ;  /* 0x00000034ff34723e */ /* 0x000fe200030006ff */
[----:B------:R-:W-:Y:S02]  /*f1a0*/  HADD2.F32 R38, -RZ, R38.H1_H1 ;  /* 0x30000026ff267230 */ /* 0x000fe40000004100 */
[----:B------:R-:W-:Y:S01]  /*f1b0*/  FFMA.FTZ R56, R29, R56, R37 ;  /* 0x000000381d387223 */ /* 0x000fe20000010025 */
[----:B------:R-:W-:-:S02]  /*f1c0*/  HADD2.F32 R37, -RZ, R42.H1_H1 ;  /* 0x3000002aff257230 */ /* 0x000fc40000004100 */
[----:B------:R-:W-:Y:S01]  /*f1d0*/  FFMA.FTZ R64, R29, R43, -R64 ;  /* 0x0000002b1d407223 */ /* 0x000fe20000010840 */
[----:B------:R-:W-:Y:S02]  /*f1e0*/  HADD2.F32 R30, -RZ, R30.H1_H1 ;  /* 0x3000001eff1e7230 */ /* 0x000fe40000004100 */
[C---:B------:R-:W-:Y:S01]  /*f1f0*/  FMUL.FTZ R43, R38.reuse, R41 ;  /* 0x00000029262b7220 */ /* 0x040fe20000410000 */
[----:B------:R-:W-:Y:S02]  /*f200*/  HADD2.F32 R42, -RZ, R58.H0_H0 ;  /* 0x2000003aff2a7230 */ /* 0x000fe40000004100 */
[----:B------:R-:W-:Y:S01]  /*f210*/  FMUL.FTZ R38, R38, R37 ;  /* 0x0000002526267220 */ /* 0x000fe20000410000 */
[----:B------:R-:W-:Y:S02]  /*f220*/  HADD2.F32 R29, -RZ, R39.H0_H0 ;  /* 0x20000027ff1d7230 */ /* 0x000fe40000004100 */
[----:B------:R-:W-:Y:S01]  /*f230*/  FFMA.FTZ R62, R28, R55, R62 ;  /* 0x000000371c3e7223 */ /* 0x000fe2000001003e */
[----:B------:R-:W-:-:S02]  /*f240*/  HADD2.F32 R34, -RZ, R52.H0_H0 ;  /* 0x20000034ff227230 */ /* 0x000fc40000004100 */
[C---:B------:R-:W-:Y:S01]  /*f250*/  FFMA.FTZ R55, R30.reuse, R37, -R43 ;  /* 0x000000251e377223 */ /* 0x040fe2000001082b */
[----:B------:R-:W-:Y:S02]  /*f260*/  HADD2.F32 R28, -RZ, R31.H0_H0 ;  /* 0x2000001fff1c7230 */ /* 0x000fe40000004100 */
[C---:B------:R-:W-:Y:S01]  /*f270*/  FMUL.FTZ R65, R29.reuse, R42 ;  /* 0x0000002a1d417220 */ /* 0x040fe20000410000 */
[----:B------:R-:W-:Y:S01]  /*f280*/  F2FP.F16.E4M3.UNPACK_B R37, R53.H1 ;  /* 0x00000035ff25723e */ /* 0x000fe200030006ff */
[----:B------:R-:W-:Y:S01]  /*f290*/  FMUL.FTZ R29, R29, R34 ;  /* 0x000000221d1d7220 */ /* 0x000fe20000410000 */
[----:B------:R-:W-:Y:S01]  /*f2a0*/  FFMA.FTZ R61, R30, R41, R38 ;  /* 0x000000291e3d7223 */ /* 0x000fe20000010026 */
[----:B------:R-:W-:Y:S01]  /*f2b0*/  F2FP.F16.E4M3.UNPACK_B R30, R40.H1 ;  /* 0x00000028ff1e723e */ /* 0x000fe200030006ff */
[----:B------:R-:W-:Y:S02]  /*f2c0*/  HADD2.F32 R52, -RZ, R52.H1_H1 ;  /* 0x30000034ff347230 */ /* 0x000fe40000004100 */
[----:B------:R-:W-:Y:S01]  /*f2d0*/  FFMA.FTZ R66, R28, R42, R29 ;  /* 0x0000002a1c427223 */ /* 0x000fe2000001001d */
[----:B------:R-:W-:-:S02]  /*f2e0*/  HADD2.F32 R58, -RZ, R58.H1_H1 ;  /* 0x3000003aff3a7230 */ /* 0x000fc40000004100 */
[----:B------:R-:W-:Y:S01]  /*f2f0*/  FFMA.FTZ R65, R28, R34, -R65 ;  /* 0x000000221c417223 */ /* 0x000fe20000010841 */
[----:B------:R-:W-:Y:S01]  /*f300*/  HADD2.F32 R39, -RZ, R39.H1_H1 ;  /* 0x30000027ff277230 */ /* 0x000fe20000004100 */
[----:B------:R-:W-:Y:S01]  /*f310*/  F2FP.F16.E4M3.UNPACK_B R53, R53 ;  /* 0x00000035ff35723e */ /* 0x000fe200020006ff */
[----:B------:R-:W-:Y:S01]  /*f320*/  HADD2.F32 R38, -RZ, R37.H0_H0 ;  /* 0x20000025ff267230 */ /* 0x000fe20000004100 */
[----:B------:R-:W-:Y:S01]  /*f330*/  F2FP.F16.E4M3.UNPACK_B R40, R40 ;  /* 0x00000028ff28723e */ /* 0x000fe200020006ff */
[----:B------:R-:W-:Y:S02]  /*f340*/  HADD2.F32 R29, -RZ, R32.H0_H0 ;  /* 0x20000020ff1d7230 */ /* 0x000fe40000004100 */
[C---:B------:R-:W-:Y:S01]  /*f350*/  FMUL.FTZ R42, R39.reuse, R58 ;  /* 0x0000003a272a7220 */ /* 0x040fe20000410000 */
[----:B------:R-:W-:Y:S02]  /*f360*/  HADD2.F32 R34, -RZ, R30.H0_H0 ;  /* 0x2000001eff227230 */ /* 0x000fe40000004100 */
[----:B------:R-:W-:Y:S01]  /*f370*/  FMUL.FTZ R41, R39, R52 ;  /* 0x0000003427297220 */ /* 0x000fe20000410000 */
[----:B------:R-:W-:-:S02]  /*f380*/  HADD2.F32 R28, -RZ, R27.H0_H0 ;  /* 0x2000001bff1c7230 */ /* 0x000fc40000004100 */
[C---:B------:R-:W-:Y:S01]  /*f390*/  FMUL.FTZ R39, R29.reuse, R38 ;  /* 0x000000261d277220 */ /* 0x040fe20000410000 */
[----:B------:R-:W-:Y:S02]  /*f3a0*/  HADD2.F32 R31, -RZ, R31.H1_H1 ;  /* 0x3000001fff1f7230 */ /* 0x000fe40000004100 */
[-C--:B------:R-:W-:Y:S01]  /*f3b0*/  FMUL.FTZ R29, R29, R34.reuse ;  /* 0x000000221d1d7220 */ /* 0x080fe20000410000 */
[----:B------:R-:W-:Y:S02]  /*f3c0*/  HADD2.F32 R37, -RZ, R37.H1_H1 ;  /* 0x30000025ff257230 */ /* 0x000fe40000004100 */
[----:B------:R-:W-:Y:S01]  /*f3d0*/  FFMA.FTZ R39, R28, R34, -R39 ;  /* 0x000000221c277223 */ /* 0x000fe20000010827 */
[----:B------:R-:W-:Y:S02]  /*f3e0*/  HADD2.F32 R32, -RZ, R32.H1_H1 ;  /* 0x30000020ff207230 */ /* 0x000fe40000004100 */
[----:B------:R-:W-:Y:S01]  /*f3f0*/  FFMA.FTZ R67, R31, R58, R41 ;  /* 0x0000003a1f437223 */ /* 0x000fe20000010029 */
[----:B------:R-:W-:-:S02]  /*f400*/  HADD2.F32 R30, -RZ, R30.H1_H1 ;  /* 0x3000001eff1e7230 */ /* 0x000fc40000004100 */
[----:B------:R-:W-:Y:S01]  /*f410*/  FFMA.FTZ R68, R31, R52, -R42 ;  /* 0x000000341f447223 */ /* 0x000fe2000001082a */
[----:B------:R-:W-:Y:S02]  /*f420*/  HADD2.F32 R27, -RZ, R27.H1_H1 ;  /* 0x3000001bff1b7230 */ /* 0x000fe40000004100 */
[-C--:B------:R-:W-:Y:S01]  /*f430*/  FMUL.FTZ R34, R32, R37.reuse ;  /* 0x0000002520227220 */ /* 0x080fe20000410000 */
[----:B------:R-:W-:Y:S01]  /*f440*/  FFMA.FTZ R41, R28, R38, R29 ;  /* 0x000000261c297223 */ /* 0x000fe2000001001d */
[-C--:B------:R-:W-:Y:S01]  /*f450*/  FMUL.FTZ R32, R32, R30.reuse ;  /* 0x0000001e20207220 */ /* 0x080fe20000410000 */
[----:B------:R-:W-:Y:S02]  /*f460*/  HADD2.F32 R31, -RZ, R53.H0_H0 ;  /* 0x20000035ff1f7230 */ /* 0x000fe40000004100 */
[C---:B------:R-:W-:Y:S01]  /*f470*/  FFMA.FTZ R42, R27.reuse, R30, -R34 ;  /* 0x0000001e1b2a7223 */ /* 0x040fe20000010822 */
[----:B------:R-:W-:Y:S02]  /*f480*/  HADD2.F32 R28, -RZ, R33.H0_H0 ;  /* 0x20000021ff1c7230 */ /* 0x000fe40000004100 */
[----:B------:R-:W-:Y:S01]  /*f490*/  FFMA.FTZ R52, R27, R37, R32 ;  /* 0x000000251b347223 */ /* 0x000fe20000010020 */
[----:B------:R-:W-:Y:S01]  /*f4a0*/  HADD2.F32 R29, -RZ, R40.H0_H0 ;  /* 0x20000028ff1d7230 */ /* 0x000fe20000004100 */
[----:B------:R-:W-:Y:S01]  /*f4b0*/  F2FP.F16.E4M3.UNPACK_B R4, R26 ;  /* 0x0000001aff04723e */ /* 0x000fe200020006ff */
[----:B------:R-:W-:-:S02]  /*f4c0*/  HADD2.F32 R27, -RZ, R21.H0_H0 ;  /* 0x20000015ff1b7230 */ /* 0x000fc40000004100 */
[C---:B------:R-:W-:Y:S01]  /*f4d0*/  FMUL.FTZ R32, R28.reuse, R31 ;  /* 0x0000001f1c207220 */ /* 0x040fe20000410000 */
[----:B------:R-:W-:Y:S02]  /*f4e0*/  HADD2.F32 R30, -RZ, R53.H1_H1 ;  /* 0x30000035ff1e7230 */ /* 0x000fe40000004100 */
[-C--:B------:R-:W-:Y:S01]  /*f4f0*/  FMUL.FTZ R28, R28, R29.reuse ;  /* 0x0000001d1c1c7220 */ /* 0x080fe20000410000 */
[----:B------:R-:W-:Y:S02]  /*f500*/  HADD2.F32 R33, -RZ, R33.H1_H1 ;  /* 0x30000021ff217230 */ /* 0x000fe40000004100 */
[----:B------:R-:W-:Y:S01]  /*f510*/  FFMA.FTZ R34, R27, R29, -R32 ;  /* 0x0000001d1b227223 */ /* 0x000fe20000010820 */
[----:B------:R-:W-:Y:S01]  /*f520*/  HADD2.F32 R40, -RZ, R40.H1_H1 ;  /* 0x30000028ff287230 */ /* 0x000fe20000004100 */
[----:B------:R-:W-:Y:S01]  /*f530*/  F2FP.F16.E4M3.UNPACK_B R29, R6.H1 ;  /* 0x00000006ff1d723e */ /* 0x000fe200030006ff */
[----:B------:R-:W-:Y:S02]  /*f540*/  HADD2.F32 R21, -RZ, R21.H1_H1 ;  /* 0x30000015ff157230 */ /* 0x000fe40000004100 */
[----:B------:R-:W-:Y:S01]  /*f550*/  FMUL.FTZ R32, R33, R30 ;  /* 0x0000001e21207220 */ /* 0x000fe20000410000 */
[----:B------:R-:W-:Y:S01]  /*f560*/  FFMA.FTZ R31, R27, R31, R28 ;  /* 0x0000001f1b1f7223 */ /* 0x000fe2000001001c */
[----:B------:R-:W-:Y:S01]  /*f570*/  F2FP.F16.E4M3.UNPACK_B R28, R3.H1 ;  /* 0x00000003ff1c723e */ /* 0x000fe200030006ff */
[----:B------:R-:W-:Y:S01]  /*f580*/  FMUL.FTZ R37, R33, R40 ;  /* 0x0000002821257220 */ /* 0x000fe20000410000 */
[----:B------:R-:W-:Y:S01]  /*f590*/  F2FP.F16.E4M3.UNPACK_B R26, R26.H1 ;  /* 0x0000001aff1a723e */ /* 0x000fe200030006ff */
[----:B------:R-:W-:Y:S01]  /*f5a0*/  FFMA.FTZ R33, R21, R40, -R32 ;  /* 0x0000002815217223 */ /* 0x000fe20000010820 */
[----:B------:R-:W-:-:S02]  /*f5b0*/  HADD2.F32 R32, -RZ, R29.H0_H0 ;  /* 0x2000001dff207230 */ /* 0x000fc40000004100 */
[----:B------:R-:W-:Y:S01]  /*f5c0*/  FFMA.FTZ R38, R21, R30, R37 ;  /* 0x0000001e15267223 */ /* 0x000fe20000010025 */
[----:B------:R-:W-:Y:S01]  /*f5d0*/  HADD2.F32 R27, -RZ, R35.H0_H0 ;  /* 0x20000023ff1b7230 */ /* 0x000fe20000004100 */
[----:B------:R-:W-:Y:S01]  /*f5e0*/  F2FP.F16.E4M3.UNPACK_B R3, R3 ;  /* 0x00000003ff03723e */ /* 0x000fe200020006ff */
[----:B------:R-:W-:Y:S01]  /*f5f0*/  HADD2.F32 R30, -RZ, R28.H0_H0 ;  /* 0x2000001cff1e7230 */ /* 0x000fe20000004100 */
[----:B------:R-:W-:Y:S01]  /*f600*/  F2FP.SATFINITE.E4M3.F32.PACK_AB_MERGE_C R57, R57, R60, RZ ;  /* 0x0000003c3939723e */ /* 0x000fe200048070ff */
[----:B------:R-:W-:Y:S02]  /*f610*/  HADD2.F32 R29, -RZ, R29.H1_H1 ;  /* 0x3000001dff1d7230 */ /* 0x000fe40000004100 */
[C---:B------:R-:W-:Y:S01]  /*f620*/  FMUL.FTZ R40, R27.reuse, R32 ;  /* 0x000000201b287220 */ /* 0x040fe20000410000 */
[----:B------:R-:W-:Y:S02]  /*f630*/  HADD2.F32 R35, -RZ, R35.H1_H1 ;  /* 0x30000023ff237230 */ /* 0x000fe40000004100 */
[----:B------:R-:W-:Y:S01]  /*f640*/  FMUL.FTZ R54, R27, R30 ;  /* 0x0000001e1b367220 */ /* 0x000fe20000410000 */
[----:B------:R-:W-:Y:S01]  /*f650*/  HADD2.F32 R21, -RZ, R26.H0_H0 ;  /* 0x2000001aff157230 */ /* 0x000fe20000004100 */
[----:B------:R-:W-:Y:S01]  /*f660*/  F2FP.F16.E4M3.UNPACK_B R27, R6 ;  /* 0x00000006ff1b723e */ /* 0x000fe200020006ff */
[----:B------:R-:W-:-:S02]  /*f670*/  HADD2.F32 R28, -RZ, R28.H1_H1 ;  /* 0x3000001cff1c7230 */ /* 0x000fc40000004100 */
[----:B------:R-:W-:Y:S01]  /*f680*/  FMUL.FTZ R37, R35, R29 ;  /* 0x0000001d23257220 */ /* 0x000fe20000410000 */
[----:B------:R-:W-:Y:S02]  /*f690*/  HADD2.F32 R26, -RZ, R26.H1_H1 ;  /* 0x3000001aff1a7230 */ /* 0x000fe40000004100 */
[----:B------:R-:W-:Y:S01]  /*f6a0*/  FFMA.FTZ R40, R21, R30, -R40 ;  /* 0x0000001e15287223 */ /* 0x000fe20000010828 */
[--C-:B------:R-:W-:Y:S02]  /*f6b0*/  HADD2.F32 R6, -RZ, R7.reuse.H0_H0 ;  /* 0x20000007ff067230 */ /* 0x100fe40000004100 */
[-C--:B------:R-:W-:Y:S01]  /*f6c0*/  FMUL.FTZ R30, R35, R28.reuse ;  /* 0x0000001c231e7220 */ /* 0x080fe20000410000 */
[----:B------:R-:W-:Y:S02]  /*f6d0*/  HADD2.F32 R7, -RZ, R7.H1_H1 ;  /* 0x30000007ff077230 */ /* 0x000fe40000004100 */
[----:B------:R-:W-:Y:S01]  /*f6e0*/  FFMA.FTZ R37, R26, R28, -R37 ;  /* 0x0000001c1a257223 */ /* 0x000fe20000010825 */
[----:B------:R-:W-:-:S02]  /*f6f0*/  HADD2.F32 R28, -RZ, R27.H0_H0 ;  /* 0x2000001bff1c7230 */ /* 0x000fc40000004100 */
[----:B------:R-:W-:Y:S01]  /*f700*/  FFMA.FTZ R43, R26, R29, R30 ;  /* 0x0000001d1a2b7223 */ /* 0x000fe2000001001e */
[----:B------:R-:W-:Y:S02]  /*f710*/  HADD2.F32 R27, -RZ, R27.H1_H1 ;  /* 0x3000001bff1b7230 */ /* 0x000fe40000004100 */
[----:B------:R-:W-:Y:S01]  /*f720*/  FFMA.FTZ R54, R21, R32, R54 ;  /* 0x0000002015367223 */ /* 0x000fe20000010036 */
[--C-:B------:R-:W-:Y:S02]  /*f730*/  HADD2.F32 R26, -RZ, R3.reuse.H1_H1 ;  /* 0x30000003ff1a7230 */ /* 0x100fe40000004100 */
[----:B------:R-:W-:Y:S01]  /*f740*/  FMUL.FTZ R30, R6, R28 ;  /* 0x0000001c061e7220 */ /* 0x000fe20000410000 */
[----:B------:R-:W-:Y:S02]  /*f750*/  HADD2.F32 R21, -RZ, R3.H0_H0 ;  /* 0x20000003ff157230 */ /* 0x000fe40000004100 */
[----:B------:R-:W-:Y:S01]  /*f760*/  FMUL.FTZ R35, R7, R27 ;  /* 0x0000001b07237220 */ /* 0x000fe20000410000 */
[----:B------:R-:W-:-:S02]  /*f770*/  HADD2.F32 R3, -RZ, R4.H0_H0 ;  /* 0x20000004ff037230 */ /* 0x000fc40000004100 */
[-C--:B------:R-:W-:Y:S01]  /*f780*/  FMUL.FTZ R32, R7, R26.reuse ;  /* 0x0000001a07207220 */ /* 0x080fe20000410000 */
[----:B------:R-:W-:Y:S02]  /*f790*/  HADD2.F32 R4, -RZ, R4.H1_H1 ;  /* 0x30000004ff047230 */ /* 0x000fe40000004100 */
[----:B------:R-:W-:Y:S01]  /*f7a0*/  FMUL.FTZ R29, R6, R21 ;  /* 0x00000015061d7220 */ /* 0x000fe20000410000 */
[----:B------:R-:W-:Y:S01]  /*f7b0*/  F2FP.SATFINITE.E4M3.F32.PACK_AB_MERGE_C R7, R68, R65, RZ ;  /* 0x000000414407723e */ /* 0x000fe200048070ff */
[C---:B------:R-:W-:Y:S01]  /*f7c0*/  FFMA.FTZ R6, R3.reuse, R21, -R30 ;  /* 0x0000001503067223 */ /* 0x040fe2000001081e */
[----:B------:R-:W-:Y:S01]  /*f7d0*/  F2FP.SATFINITE.E4M3.F32.PACK_AB_MERGE_C R62, R62, R63, RZ ;  /* 0x0000003f3e3e723e */ /* 0x000fe200048070ff */
[C---:B------:R-:W-:Y:S01]  /*f7e0*/  FFMA.FTZ R35, R4.reuse, R26, -R35 ;  /* 0x0000001a04237223 */ /* 0x040fe20000010823 */
[----:B------:R-:W-:Y:S01]  /*f7f0*/  FFMA.FTZ R26, R4, R27, R32 ;  /* 0x0000001b041a7223 */ /* 0x000fe20000010020 */
[----:B------:R-:W-:Y:S01]  /*f800*/  FFMA.FTZ R29, R3, R28, R29 ;  /* 0x0000001c031d7223 */ /* 0x000fe2000001001d */
[----:B------:R-:W-:-:S02]  /*f810*/  F2FP.SATFINITE.E4M3.F32.PACK_AB_MERGE_C R4, R42, R39, RZ ;  /* 0x000000272a04723e */ /* 0x000fc400048070ff */
[----:B------:R-:W-:Y:S02]  /*f820*/  F2FP.SATFINITE.E4M3.F32.PACK_AB_MERGE_C R37, R37, R40, RZ ;  /* 0x000000282525723e */ /* 0x000fe400048070ff */
[----:B------:R-:W-:Y:S02]  /*f830*/  F2FP.SATFINITE.E4M3.F32.PACK_AB_MERGE_C R27, R67, R66, RZ ;  /* 0x00000042431b723e */ /* 0x000fe400048070ff */
[----:B------:R-:W-:Y:S02]  /*f840*/  F2FP.SATFINITE.E4M3.F32.PACK_AB_MERGE_C R41, R52, R41, RZ ;  /* 0x000000293429723e */ /* 0x000fe400048070ff */
[----:B------:R-:W-:Y:S02]  /*f850*/  F2FP.SATFINITE.E4M3.F32.PACK_AB_MERGE_C R43, R43, R54, RZ ;  /* 0x000000362b2b723e */ /* 0x000fe400048070ff */
[----:B------:R-:W-:Y:S02]  /*f860*/  F2FP.SATFINITE.E4M3.F32.PACK_AB_MERGE_C R5, R20, R5, R57 ;  /* 0x000000051405723e */ /* 0x000fe40004807039 */
        /* <DEDUP_REMOVED lines=9> */
.L_x_1851:
[----:B------:R-:W-:Y:S05]  /*f900*/  BSYNC B1 ;  /* 0x0000000000017941 */ /* 0x000fea0003800000 */
.L_x_1850:
[----:B------:R-:W-:Y:S04]  /*f910*/  BSSY B1, `(.L_x_1852) ;  /* 0x0000102000017945 */ /* 0x000fe80003800000 */
[----:B------:R-:W-:Y:S05]  /*f920*/  @P1 BRA `(.L_x_1853) ;  /* 0x0000001000001947 */ /* 0x000fea0003800000 */
[----:B012---:R-:W2:Y:S01]  /*f930*/  LDL R25, [R1+0x10] ;  /* 0x0000100001197983 */ /* 0x007ea20000100800 */
[----:B------:R-:W-:Y:S02]  /*f940*/  SHF.R.U32.HI R0, RZ, 0x8, R44 ;  /* 0x00000008ff007819 */ /* 0x000fe4000001162c */
[----:B-----5:R-:W-:Y:S02]  /*f950*/  LEA.HI R7, R59, R214, RZ, 0x1c ;  /* 0x000000d63b077211 */ /* 0x020fe400078fe0ff */
[----:B------:R-:W-:Y:S02]  /*f960*/  LOP3.LUT R3, R44, 0xff, RZ, 0xc0, !PT ;  /* 0x000000ff2c037812 */ /* 0x000fe400078ec0ff */
[----:B------:R-:W-:Y:S01]  /*f970*/  LOP3.LUT R0, R0, 0xff, RZ, 0xc0, !PT ;  /* 0x000000ff00007812 */ /* 0x000fe200078ec0ff */
[----:B------:R-:W-:Y:S01]  /*f980*/  IMAD.SHL.U32 R26, R7, 0x10, RZ ;  /* 0x00000010071a7824 */ /* 0x000fe200078e00ff */
[----:B------:R-:W-:Y:S02]  /*f990*/  SHF.R.S32.HI R24, RZ, 0x1f, R7 ;  /* 0x0000001fff187819 */ /* 0x000fe40000011407 */
[----:B------:R-:W-:-:S02]  /*f9a0*/  SHF.R.U32.HI R4, RZ, 0x8, R45 ;  /* 0x00000008ff047819 */ /* 0x000fc4000001162d */
[----:B------:R-:W-:Y:S02]  /*f9b0*/  PRMT R20, R0, 0x7604, R3 ;  /* 0x0000760400147816 */ /* 0x000fe40000000003 */
[----:B------:R-:W-:Y:S02]  /*f9c0*/  LEA.HI R21, R24, R7, RZ, 0x3 ;  /* 0x0000000718157211 */ /* 0x000fe400078f18ff */
[----:B------:R-:W-:Y:S02]  /*f9d0*/  SHF.R.U32.HI R0, RZ, 0x8, R46 ;  /* 0x00000008ff007819 */ /* 0x000fe4000001162e */
[----:B------:R-:W-:Y:S01]  /*f9e0*/  LOP3.LUT R5, R45, 0xff, RZ, 0xc0, !PT ;  /* 0x000000ff2d057812 */ /* 0x000fe200078ec0ff */
[----:B------:R-:W-:Y:S01]  /*f9f0*/  IMAD.SHL.U32 R21, R21, 0x800, RZ ;  /* 0x0000080015157824 */ /* 0x000fe200078e00ff */
[----:B------:R-:W-:Y:S02]  /*fa00*/  LOP3.LUT R4, R4, 0xff, RZ, 0xc0, !PT ;  /* 0x000000ff04047812 */ /* 0x000fe400078ec0ff */
[----:B------:R-:W-:-:S02]  /*fa10*/  LOP3.LUT R3, R0, 0xff, RZ, 0xc0, !PT ;  /* 0x000000ff00037812 */ /* 0x000fc400078ec0ff */
[----:B------:R-:W-:Y:S02]  /*fa20*/  LOP3.LUT R0, R229, 0x70, R26, 0xf8, !PT ;  /* 0x00000070e5007812 */ /* 0x000fe400078ef81a */
[----:B------:R-:W-:Y:S02]  /*fa30*/  SHF.R.U32.HI R27, RZ, 0x3, R229 ;  /* 0x00000003ff1b7819 */ /* 0x000fe400000116e5 */
[----:B------:R-:W-:Y:S02]  /*fa40*/  PRMT R28, R4, 0x7604, R5 ;  /* 0x00007604041c7816 */ /* 0x000fe40000000005 */
[----:B------:R-:W-:Y:S02]  /*fa50*/  LOP3.LUT R4, R46, 0xff, RZ, 0xc0, !PT ;  /* 0x000000ff2e047812 */ /* 0x000fe400078ec0ff */
[----:B------:R-:W-:Y:S02]  /*fa60*/  SHF.R.U32.HI R7, RZ, 0x8, R48 ;  /* 0x00000008ff077819 */ /* 0x000fe40000011630 */
[----:B------:R-:W-:-:S02]  /*fa70*/  LOP3.LUT R0, R0, R27, RZ, 0x3c, !PT ;  /* 0x0000001b00007212 */ /* 0x000fc400078e3cff */
[----:B------:R-:W-:Y:S02]  /*fa80*/  LOP3.LUT R21, R21, 0xffffc000, RZ, 0xc0, !PT ;  /* 0xffffc00015157812 */ /* 0x000fe400078ec0ff */
[----:B------:R-:W-:Y:S02]  /*fa90*/  PRMT R30, R3, 0x7604, R4 ;  /* 0x00007604031e7816 */ /* 0x000fe40000000004 */
[----:B------:R-:W-:Y:S02]  /*faa0*/  LOP3.LUT R24, R48, 0xff, RZ, 0xc0, !PT ;  /* 0x000000ff30187812 */ /* 0x000fe400078ec0ff */
[----:B------:R-:W-:Y:S02]  /*fab0*/  LOP3.LUT R7, R7, 0xff, RZ, 0xc0, !PT ;  /* 0x000000ff07077812 */ /* 0x000fe400078ec0ff */
[----:B------:R-:W-:Y:S02]  /*fac0*/  SHF.R.U32.HI R26, RZ, 0x8, R51 ;  /* 0x00000008ff1a7819 */ /* 0x000fe40000011633 */
[----:B------:R-:W-:-:S02]  /*fad0*/  PRMT R33, R7, 0x7604, R24 ;  /* 0x0000760407217816 */ /* 0x000fc40000000018 */
[----:B------:R-:W-:Y:S02]  /*fae0*/  SHF.R.U32.HI R24, RZ, 0x8, R50 ;  /* 0x00000008ff187819 */ /* 0x000fe40000011632 */
[----:B------:R-:W-:Y:S02]  /*faf0*/  SHF.R.U32.HI R5, RZ, 0x8, R47 ;  /* 0x00000008ff057819 */ /* 0x000fe4000001162f */
[----:B------:R-:W-:Y:S02]  /*fb00*/  LOP3.LUT R24, R24, 0xff, RZ, 0xc0, !PT ;  /* 0x000000ff18187812 */ /* 0x000fe400078ec0ff */
[----:B------:R-:W-:Y:S02]  /*fb10*/  LOP3.LUT R27, R51, 0xff, RZ, 0xc0, !PT ;  /* 0x000000ff331b7812 */ /* 0x000fe400078ec0ff */
[----:B------:R-:W-:Y:S02]  /*fb20*/  LOP3.LUT R26, R26, 0xff, RZ, 0xc0, !PT ;  /* 0x000000ff1a1a7812 */ /* 0x000fe400078ec0ff */
[----:B------:R-:W-:-:S02]  /*fb30*/  LOP3.LUT R6, R47, 0xff, RZ, 0xc0, !PT ;  /* 0x000000ff2f067812 */ /* 0x000fc400078ec0ff */
[----:B------:R-:W-:Y:S02]  /*fb40*/  LOP3.LUT R5, R5, 0xff, RZ, 0xc0, !PT ;  /* 0x000000ff05057812 */ /* 0x000fe400078ec0ff */
[----:B------:R-:W-:Y:S02]  /*fb50*/  PRMT R39, R26, 0x7604, R27 ;  /* 0x000076041a277816 */ /* 0x000fe4000000001b */
[----:B------:R-:W-:Y:S02]  /*fb60*/  PRMT R32, R5, 0x7604, R6 ;  /* 0x0000760405207816 */ /* 0x000fe40000000006 */
[----:B------:R-:W0:Y:S01]  /*fb70*/  LDS.128 R4, [R222+0x18000] ;  /* 0x01800000de047984 */ /* 0x000e220000000c00 */
[----:B------:R-:W-:Y:S02]  /*fb80*/  SHF.R.U32.HI R31, RZ, 0x10, R47 ;  /* 0x00000010ff1f7819 */ /* 0x000fe4000001162f */
[----:B------:R-:W-:Y:S02]  /*fb90*/  SHF.R.U32.HI R29, RZ, 0x10, R46 ;  /* 0x00000010ff1d7819 */ /* 0x000fe4000001162e */
[----:B------:R-:W-:-:S02]  /*fba0*/  LOP3.LUT R31, R31, 0xff, RZ, 0xc0, !PT ;  /* 0x000000ff1f1f7812 */ /* 0x000fc400078ec0ff */
[----:B------:R-:W-:Y:S02]  /*fbb0*/  LOP3.LUT R29, R29, 0xff, RZ, 0xc0, !PT ;  /* 0x000000ff1d1d7812 */ /* 0x000fe400078ec0ff */
[----:B------:R-:W-:Y:S02]  /*fbc0*/  PRMT R31, R31, 0x7054, R32 ;  /* 0x000070541f1f7816 */ /* 0x000fe40000000020 */
[----:B------:R-:W-:Y:S02]  /*fbd0*/  PRMT R29, R29, 0x7054, R30 ;  /* 0x000070541d1d7816 */ /* 0x000fe4000000001e */
[----:B------:R-:W-:Y:S02]  /*fbe0*/  SHF.R.U32.HI R32, RZ, 0x10, R51 ;  /* 0x00000010ff207819 */ /* 0x000fe40000011633 */
[----:B------:R-:W-:Y:S02]  /*fbf0*/  SHF.R.U32.HI R30, RZ, 0x10, R50 ;  /* 0x00000010ff1e7819 */ /* 0x000fe40000011632 */
[----:B------:R-:W-:-:S02]  /*fc00*/  LOP3.LUT R32, R32, 0xff, RZ, 0xc0, !PT ;  /* 0x000000ff20207812 */ /* 0x000fc400078ec0ff */
[----:B------:R-:W-:Y:S02]  /*fc10*/  LOP3.LUT R30, R30, 0xff, RZ, 0xc0, !PT ;  /* 0x000000ff1e1e7812 */ /* 0x000fe400078ec0ff */
[----:B------:R-:W-:Y:S02]  /*fc20*/  PRMT R39, R32, 0x7054, R39 ;  /* 0x0000705420277816 */ /* 0x000fe40000000027 */
[----:B0-----:R-:W-:Y:S02]  /*fc30*/  F2FP.F16.E4M3.UNPACK_B R32, R7 ;  /* 0x00000007ff20723e */ /* 0x001fe400020006ff */
[----:B--2---:R-:W-:Y:S02]  /*fc40*/  IADD3 R3, R0, R21, R25 ;  /* 0x0000001500037210 */ /* 0x004fe40007ffe019 */
[----:B------:R-:W-:Y:S02]  /*fc50*/  SHF.R.U32.HI R0, RZ, 0x8, R49 ;  /* 0x00000008ff007819 */ /* 0x000fe40000011631 */
[----:B------:R-:W-:-:S02]  /*fc60*/  LOP3.LUT R21, R49, 0xff, RZ, 0xc0, !PT ;  /* 0x000000ff31157812 */ /* 0x000fc400078ec0ff */
[----:B------:R-:W-:Y:S02]  /*fc70*/  LOP3.LUT R0, R0, 0xff, RZ, 0xc0, !PT ;  /* 0x000000ff00007812 */ /* 0x000fe400078ec0ff */
[----:B------:R-:W-:Y:S02]  /*fc80*/  LOP3.LUT R25, R50, 0xff, RZ, 0xc0, !PT ;  /* 0x000000ff32197812 */ /* 0x000fe400078ec0ff */
[----:B------:R-:W-:Y:S01]  /*fc90*/  PRMT R35, R0, 0x7604, R21 ;  /* 0x0000760400237816 */ /* 0x000fe20000000015 */
[----:B------:R-:W-:Y:S01]  /*fca0*/  IMAD.IADD R0, R184, 0x1, R3 ;  /* 0x00000001b8007824 */ /* 0x000fe200078e0203 */
[----:B------:R-:W-:Y:S02]  /*fcb0*/  PRMT R37, R24, 0x7604, R25 ;  /* 0x0000760418257816 */ /* 0x000fe40000000019 */
[----:B------:R-:W-:Y:S02]  /*fcc0*/  SHF.R.U32.HI R3, RZ, 0x10, R44 ;  /* 0x00000010ff037819 */ /* 0x000fe4000001162c */
[----:B------:R-:W0:Y:S01]  /*fcd0*/  LDS.128 R24, [R0+0x18000] ;  /* 0x0180000000187984 */ /* 0x000e220000000c00 */
[----:B------:R-:W-:-:S02]  /*fce0*/  SHF.R.U32.HI R21, RZ, 0x10, R45 ;  /* 0x00000010ff157819 */ /* 0x000fc4000001162d */
[----:B------:R-:W-:Y:S02]  /*fcf0*/  LOP3.LUT R3, R3, 0xff, RZ, 0xc0, !PT ;  /* 0x000000ff03037812 */ /* 0x000fe400078ec0ff */
[----:B------:R-:W-:Y:S02]  /*fd00*/  LOP3.LUT R21, R21, 0xff, RZ, 0xc0, !PT ;  /* 0x000000ff15157812 */ /* 0x000fe400078ec0ff */
[----:B------:R-:W-:Y:S02]  /*fd10*/  PRMT R3, R3, 0x7054, R20 ;  /* 0x0000705403037816 */ /* 0x000fe40000000014 */
[----:B------:R-:W-:Y:S02]  /*fd20*/  PRMT R21, R21, 0x7054, R28 ;  /* 0x0000705415157816 */ /* 0x000fe4000000001c */
[----:B------:R-:W-:Y:S02]  /*fd30*/  SHF.R.U32.HI R20, RZ, 0x10, R48 ;  /* 0x00000010ff147819 */ /* 0x000fe40000011630 */
[----:B------:R-:W-:-:S02]  /*fd40*/  SHF.R.U32.HI R28, RZ, 0x10, R49 ;  /* 0x00000010ff1c7819 */ /* 0x000fc40000011631 */
[----:B------:R-:W-:Y:S02]  /*fd50*/  LOP3.LUT R20, R20, 0xff, RZ, 0xc0, !PT ;  /* 0x000000ff14147812 */ /* 0x000fe400078ec0ff */
[----:B------:R-:W-:Y:S02]  /*fd60*/  LOP3.LUT R28, R28, 0xff, RZ, 0xc0, !PT ;  /* 0x000000ff1c1c7812 */ /* 0x000fe400078ec0ff */
[----:B------:R-:W-:Y:S02]  /*fd70*/  PRMT R33, R20, 0x7054, R33 ;  /* 0x0000705414217816 */ /* 0x000fe40000000021 */
[----:B------:R-:W-:Y:S02]  /*fd80*/  PRMT R35, R28, 0x7054, R35 ;  /* 0x000070541c237816 */ /* 0x000fe40000000023 */
[----:B------:R-:W-:Y:S02]  /*fd90*/  LOP3.LUT R41, R3, 0xff000000, R44, 0xf8, !PT ;  /* 0xff00000003297812 */ /* 0x000fe400078ef82c */
[----:B------:R-:W-:-:S02]  /*fda0*/  LOP3.LUT R44, R21, 0xff000000, R45, 0xf8, !PT ;  /* 0xff000000152c7812 */ /* 0x000fc400078ef82d */
[----:B------:R-:W-:Y:S02]  /*fdb0*/  LOP3.LUT R45, R33, 0xff000000, R48, 0xf8, !PT ;  /* 0xff000000212d7812 */ /* 0x000fe400078ef830 */
[----:B------:R-:W-:Y:S02]  /*fdc0*/  LOP3.LUT R48, R35, 0xff000000, R49, 0xf8, !PT ;  /* 0xff00000023307812 */ /* 0x000fe400078ef831 */
[----:B------:R-:W-:Y:S02]  /*fdd0*/  F2FP.F16.E4M3.UNPACK_B R42, R44 ;  /* 0x0000002cff2a723e */ /* 0x000fe400020006ff */
[----:B------:R-:W-:Y:S02]  /*fde0*/  F2FP.F16.E4M3.UNPACK_B R43, R48 ;  /* 0x00000030ff2b723e */ /* 0x000fe400020006ff */
[----:B------:R-:W-:Y:S02]  /*fdf0*/  PRMT R37, R30, 0x7054, R37 ;  /* 0x000070541e257816 */ /* 0x000fe40000000025 */
[----:B------:R-:W-:-:S02]  /*fe00*/  LOP3.LUT R20, R29, 0xff000000, R46, 0xf8, !PT ;  /* 0xff0000001d147812 */ /* 0x000fc400078ef82e */
[----:B------:R-:W-:Y:S02]  /*fe10*/  F2FP.F16.E4M3.UNPACK_B R33, R7.H1 ;  /* 0x00000007ff21723e */ /* 0x000fe400030006ff */
[----:B0-----:R-:W-:Y:S02]  /*fe20*/  F2FP.F16.E4M3.UNPACK_B R35, R25 ;  /* 0x00000019ff23723e */ /* 0x001fe400020006ff */
[----:B------:R-:W-:Y:S01]  /*fe30*/  LOP3.LUT R46, R31, 0xff000000, R47, 0xf8, !PT ;  /* 0xff0000001f2e7812 */ /* 0x000fe200078ef82f */
[----:B------:R-:W-:Y:S01]  /*fe40*/  HADD2.F32 R47, -RZ, R43.H0_H0 ;  /* 0x2000002bff2f7230 */ /* 0x000fe20000004100 */
[-C--:B------:R-:W-:Y:S02]  /*fe50*/  F2FP.F16.E4M3.UNPACK_B R29, R5.reuse ;  /* 0x00000005ff1d723e */ /* 0x080fe400020006ff */
[-C--:B------:R-:W-:Y:S02]  /*fe60*/  F2FP.F16.E4M3.UNPACK_B R7, R4.reuse ;  /* 0x00000004ff07723e */ /* 0x080fe400020006ff */
[----:B------:R-:W-:Y:S01]  /*fe70*/  F2FP.F16.E4M3.UNPACK_B R28, R4.H1 ;  /* 0x00000004ff1c723e */ /* 0x000fe200030006ff */
[--C-:B------:R-:W-:Y:S01]  /*fe80*/  HADD2.F32 R4, -RZ, R35.reuse.H0_H0 ;  /* 0x20000023ff047230 */ /* 0x100fe20000004100 */
[----:B------:R-:W-:Y:S01]  /*fe90*/  F2FP.F16.E4M3.UNPACK_B R30, R5.H1 ;  /* 0x00000005ff1e723e */ /* 0x000fe200030006ff */
[--C-:B------:R-:W-:Y:S01]  /*fea0*/  HADD2.F32 R5, -RZ, R42.reuse.H0_H0 ;  /* 0x2000002aff057230 */ /* 0x100fe20000004100 */
[----:B------:R-:W-:Y:S01]  /*feb0*/  LOP3.LUT R21, R37, 0xff000000, R50, 0xf8, !PT ;  /* 0xff00000025157812 */ /* 0x000fe200078ef832 */
[----:B------:R-:W-:Y:S01]  /*fec0*/  HADD2.F32 R35, -RZ, R35.H1_H1 ;  /* 0x30000023ff237230 */ /* 0x000fe20000004100 */
[----:B------:R-:W-:Y:S01]  /*fed0*/  LOP3.LUT R50, R39, 0xff000000, R51, 0xf8, !PT ;  /* 0xff00000027327812 */ /* 0x000fe200078ef833 */
        /* <DEDUP_REMOVED lines=8> */
[----:B------:R-:W-:Y:S02]  /*ff60*/  F2FP.F16.E4M3.UNPACK_B R40, R27.H1 ;  /* 0x0000001bff28723e */ /* 0x000fe400030006ff */
[-C--:B------:R-:W-:Y:S02]  /*ff70*/  F2FP.F16.E4M3.UNPACK_B R27, R24.reuse ;  /* 0x00000018ff1b723e */ /* 0x080fe400020006ff */
[----:B------:R-:W-:Y:S01]  /*ff80*/  F2FP.F16.E4M3.UNPACK_B R34, R24.H1 ;  /* 0x00000018ff22723e */ /* 0x000fe200030006ff */
[-C--:B------:R-:W-:Y:S01]  /*ff90*/  FMUL.FTZ R24, R4, R5.reuse ;  /* 0x0000000504187220 */ /* 0x080fe20000410000 */
[----:B------:R-:W-:Y:S01]  /*ffa0*/  F2FP.F16.E4M3.UNPACK_B R48, R48.H1 ;  /* 0x00000030ff30723e */ /* 0x000fe200030006ff */
[C---:B------:R-:W-:Y:S01]  /*ffb0*/  FFMA.FTZ R5, R6.reuse, R5, -R25 ;  /* 0x0000000506057223 */ /* 0x040fe20000010819 */
[----:B------:R-:W-:Y:S01]  /*ffc0*/  F2FP.F16.E4M3.UNPACK_B R44, R44.H1 ;  /* 0x0000002cff2c723e */ /* 0x000fe200030006ff */
[----:B------:R-:W-:Y:S01]  /*ffd0*/  FFMA.FTZ R25, R6, R47, R24 ;  /* 0x0000002f06197223 */ /* 0x000fe20000010018 */
[----:B------:R-:W-:Y:S01]  /*ffe0*/  HADD2.F32 R24, -RZ, R43.H1_H1 ;  /* 0x3000002bff187230 */ /* 0x000fe20000004100 */
[-C--:B------:R-:W-:Y:S01]  /*fff0*/  F2FP.F16.E4M3.UNPACK_B R4, R26.reuse ;  /* 0x0000001aff04723e */ /* 0x080fe200020006ff */
[----:B------:R-:W-:Y:S01]  /*10000*/  HADD2.F32 R47, -RZ, R48.H0_H0 ;  /* 0x20000030ff2f7230 */ /* 0x000fe20000004100 */
[----:B------:R-:W-:Y:S01]  /*10010*/  F2FP.F16.E4M3.UNPACK_B R38, R26.H1 ;  /* 0x0000001aff26723e */ /* 0x000fe200030006ff */
[----:B------:R-:W-:-:S02]  /*10020*/  HADD2.F32 R6, -RZ, R37.H0_H0 ;  /* 0x20000025ff067230 */ /* 0x000fc40000004100 */
[C---:B------:R-:W-:Y:S01]  /*10030*/  FMUL.FTZ R52, R35.reuse, R24 ;  /* 0x0000001823347220 */ /* 0x040fe20000410000 */
[----:B------:R-:W-:Y:S02]  /*10040*/  HADD2.F32 R43, -RZ, R44.H0_H0 ;  /* 0x2000002cff2b7230 */ /* 0x000fe40000004100 */
[----:B------:R-:W-:Y:S01]  /*10050*/  FMUL.FTZ R35, R35, R42 ;  /* 0x0000002a23237220 */ /* 0x000fe20000410000 */
[----:B------:R-:W-:Y:S02]  /*10060*/  HADD2.F32 R26, -RZ, R30.H0_H0 ;  /* 0x2000001eff1a7230 */ /* 0x000fe40000004100 */
[C---:B------:R-:W-:Y:S01]  /*10070*/  FMUL.FTZ R49, R6.reuse, R47 ;  /* 0x0000002f06317220 */ /* 0x040fe20000410000 */
[----:B------:R-:W-:Y:S02]  /*10080*/  HADD2.F32 R48, -RZ, R48.H1_H1 ;  /* 0x30000030ff307230 */ /* 0x000fe40000004100 */
[-C--:B------:R-:W-:Y:S01]  /*10090*/  FMUL.FTZ R54, R6, R43.reuse ;  /* 0x0000002b06367220 */ /* 0x080fe20000410000 */
[----:B------:R-:W-:Y:S01]  /*100a0*/  FFMA.FTZ R24, R29, R24, R35 ;  /* 0x000000181d187223 */ /* 0x000fe20000010023 */
[----:B------:R-:W-:Y:S01]  /*100b0*/  FFMA.FTZ R49, R26, R43, -R49 ;  /* 0x0000002b1a317223 */ /* 0x000fe20000010831 */
[----:B------:R-:W-:Y:S01]  /*100c0*/  F2FP.F16.E4M3.UNPACK_B R43, R50 ;  /* 0x00000032ff2b723e */ /* 0x000fe200020006ff */
[----:B------:R-:W-:Y:S01]  /*100d0*/  HADD2.F32 R37, -RZ, R37.H1_H1 ;  /* 0x30000025ff257230 */ /* 0x000fe20000004100 */
[----:B------:R-:W-:Y:S01]  /*100e0*/  F2FP.F16.E4M3.UNPACK_B R35, R46 ;  /* 0x0000002eff23723e */ /* 0x000fe200020006ff */
[----:B------:R-:W-:-:S02]  /*100f0*/  HADD2.F32 R44, -RZ, R44.H1_H1 ;  /* 0x3000002cff2c7230 */ /* 0x000fc40000004100 */
[----:B------:R-:W-:Y:S01]  /*10100*/  FFMA.FTZ R6, R29, R42, -R52 ;  /* 0x0000002a1d067223 */ /* 0x000fe20000010834 */
[----:B------:R-:W-:Y:S01]  /*10110*/  FFMA.FTZ R54, R26, R47, R54 ;  /* 0x0000002f1a367223 */ /* 0x000fe20000010036 */
[----:B------:R-:W-:Y:S02]  /*10120*/  HADD2.F32 R30, -RZ, R30.H1_H1 ;  /* 0x3000001eff1e7230 */ /* 0x000fe40000004100 */
[C---:B------:R-:W-:Y:S01]  /*10130*/  FMUL.FTZ R51, R37.reuse, R48 ;  /* 0x0000003025337220 */ /* 0x040fe20000410000 */
[----:B------:R-:W-:Y:S02]  /*10140*/  HADD2.F32 R47, -RZ, R43.H0_H0 ;  /* 0x2000002bff2f7230 */ /* 0x000fe40000004100 */
[----:B------:R-:W-:Y:S01]  /*10150*/  FMUL.FTZ R37, R37, R44 ;  /* 0x0000002c25257220 */ /* 0x000fe20000410000 */
[----:B------:R-:W-:Y:S01]  /*10160*/  HADD2.F32 R29, -RZ, R39.H0_H0 ;  /* 0x20000027ff1d7230 */ /* 0x000fe20000004100 */
[----:B------:R-:W-:Y:S01]  /*10170*/  F2FP.F16.E4M3.UNPACK_B R50, R50.H1 ;  /* 0x00000032ff32723e */ /* 0x000fe200030006ff */
[----:B------:R-:W-:-:S02]  /*10180*/  HADD2.F32 R42, -RZ, R35.H0_H0 ;  /* 0x20000023ff2a7230 */ /* 0x000fc40000004100 */
[C---:B------:R-:W-:Y:S01]  /*10190*/  FFMA.FTZ R52, R30.reuse, R44, -R51 ;  /* 0x0000002c1e347223 */ /* 0x040fe20000010833 */
[----:B------:R-:W-:Y:S02]  /*101a0*/  HADD2.F32 R26, -RZ, R32.H0_H0 ;  /* 0x20000020ff1a7230 */ /* 0x000fe40000004100 */
[C---:B------:R-:W-:Y:S01]  /*101b0*/  FMUL.FTZ R53, R29.reuse, R47 ;  /* 0x0000002f1d357220 */ /* 0x040fe20000410000 */
[----:B------:R-:W-:Y:S01]  /*101c0*/  FFMA.FTZ R51, R30, R48, R37 ;  /* 0x000000301e337223 */ /* 0x000fe20000010025 */
[----:B------:R-:W-:Y:S01]  /*101d0*/  FMUL.FTZ R56, R29, R42 ;  /* 0x0000002a1d387220 */ /* 0x000fe20000410000 */
[----:B------:R-:W-:Y:S01]  /*101e0*/  HADD2.F32 R35, -RZ, R35.H1_H1 ;  /* 0x30000023ff237230 */ /* 0x000fe20000004100 */
[----:B------:R-:W-:Y:S01]  /*101f0*/  F2FP.F16.E4M3.UNPACK_B R46, R46.H1 ;  /* 0x0000002eff2e723e */ /* 0x000fe200030006ff */
[----:B------:R-:W-:Y:S02]  /*10200*/  HADD2.F32 R43, -RZ, R43.H1_H1 ;  /* 0x3000002bff2b7230 */ /* 0x000fe40000004100 */
[----:B------:R-:W-:Y:S01]  /*10210*/  FFMA.FTZ R53, R26, R42, -R53 ;  /* 0x0000002a1a357223 */ /* 0x000fe20000010835 */
[----:B------:R-:W-:-:S02]  /*10220*/  HADD2.F32 R39, -RZ, R39.H1_H1 ;  /* 0x30000027ff277230 */ /* 0x000fc40000004100 */
[----:B------:R-:W-:Y:S01]  /*10230*/  FFMA.FTZ R56, R26, R47, R56 ;  /* 0x0000002f1a387223 */ /* 0x000fe20000010038 */
[----:B------:R-:W-:Y:S01]  /*10240*/  HADD2.F32 R37, -RZ, R50.H0_H0 ;  /* 0x20000032ff257230 */ /* 0x000fe20000004100 */
[----:B------:R-:W-:Y:S01]  /*10250*/  F2FP.SATFINITE.E4M3.F32.PACK_AB_MERGE_C R49, R52, R49, RZ ;  /* 0x000000313431723e */ /* 0x000fe200048070ff */
[----:B------:R-:W-:Y:S02]  /*10260*/  HADD2.F32 R29, -RZ, R40.H0_H0 ;  /* 0x20000028ff1d7230 */ /* 0x000fe40000004100 */
[C---:B------:R-:W-:Y:S01]  /*10270*/  FMUL.FTZ R47, R39.reuse, R43 ;  /* 0x0000002b272f7220 */ /* 0x040fe20000410000 */
[----:B------:R-:W-:Y:S02]  /*10280*/  HADD2.F32 R30, -RZ, R46.H0_H0 ;  /* 0x2000002eff1e7230 */ /* 0x000fe40000004100 */
[----:B------:R-:W-:Y:S01]  /*10290*/  FMUL.FTZ R42, R39, R35 ;  /* 0x00000023272a7220 */ /* 0x000fe20000410000 */
[----:B------:R-:W-:Y:S02]  /*102a0*/  HADD2.F32 R26, -RZ, R33.H0_H0 ;  /* 0x20000021ff1a7230 */ /* 0x000fe40000004100 */
[----:B------:R-:W-:Y:S01]  /*102b0*/  FMUL.FTZ R39, R29, R37 ;  /* 0x000000251d277220 */ /* 0x000fe20000410000 */
[----:B------:R-:W-:-:S02]  /*102c0*/  HADD2.F32 R32, -RZ, R32.H1_H1 ;  /* 0x30000020ff207230 */ /* 0x000fc40000004100 */
[-C--:B------:R-:W-:Y:S01]  /*102d0*/  FMUL.FTZ R44, R29, R30.reuse ;  /* 0x0000001e1d2c7220 */ /* 0x080fe20000410000 */
[----:B------:R-:W-:Y:S02]  /*102e0*/  HADD2.F32 R46, -RZ, R46.H1_H1 ;  /* 0x3000002eff2e7230 */ /* 0x000fe40000004100 */
[----:B------:R-:W-:Y:S01]  /*102f0*/  FFMA.FTZ R55, R26, R30, -R39 ;  /* 0x0000001e1a377223 */ /* 0x000fe20000010827 */
[----:B------:R-:W-:Y:S01]  /*10300*/  F2FP.F16.E4M3.UNPACK_B R30, R41.H1 ;  /* 0x00000029ff1e723e */ /* 0x000fe200030006ff */
[----:B------:R-:W-:Y:S02]  /*10310*/  HADD2.F32 R50, -RZ, R50.H1_H1 ;  /* 0x30000032ff327230 */ /* 0x000fe40000004100 */
[C---:B------:R-:W-:Y:S01]  /*10320*/  FFMA.FTZ R48, R32.reuse, R35, -R47 ;  /* 0x0000002320307223 */ /* 0x040fe2000001082f */
[----:B------:R-:W-:Y:S02]  /*10330*/  HADD2.F32 R40, -RZ, R40.H1_H1 ;  /* 0x30000028ff287230 */ /* 0x000fe40000004100 */
[----:B------:R-:W-:Y:S01]  /*10340*/  FFMA.FTZ R47, R32, R43, R42 ;  /* 0x0000002b202f7223 */ /* 0x000fe2000001002a */
[----:B------:R-:W-:Y:S01]  /*10350*/  F2FP.F16.E4M3.UNPACK_B R35, R45.H1 ;  /* 0x0000002dff23723e */ /* 0x000fe200030006ff */
[----:B------:R-:W-:-:S02]  /*10360*/  HADD2.F32 R33, -RZ, R33.H1_H1 ;  /* 0x30000021ff217230 */ /* 0x000fc40000004100 */
[----:B------:R-:W-:Y:S01]  /*10370*/  FFMA.FTZ R57, R26, R37, R44 ;  /* 0x000000251a397223 */ /* 0x000fe2000001002c */
[----:B------:R-:W-:Y:S02]  /*10380*/  HADD2.F32 R29, -RZ, R34.H0_H0 ;  /* 0x20000022ff1d7230 */ /* 0x000fe40000004100 */
[C---:B------:R-:W-:Y:S01]  /*10390*/  FMUL.FTZ R42, R40.reuse, R50 ;  /* 0x00000032282a7220 */ /* 0x040fe20000410000 */
[----:B------:R-:W-:Y:S02]  /*103a0*/  HADD2.F32 R32, -RZ, R30.H0_H0 ;  /* 0x2000001eff207230 */ /* 0x000fe40000004100 */
[-C--:B------:R-:W-:Y:S01]  /*103b0*/  FMUL.FTZ R43, R40, R46.reuse ;  /* 0x0000002e282b7220 */ /* 0x080fe20000410000 */
[----:B------:R-:W-:Y:S02]  /*103c0*/  HADD2.F32 R37, -RZ, R35.H0_H0 ;  /* 0x20000023ff257230 */ /* 0x000fe40000004100 */
[----:B------:R-:W-:Y:S01]  /*103d0*/  FFMA.FTZ R58, R33, R46, -R42 ;  /* 0x0000002e213a7223 */ /* 0x000fe2000001082a */
[----:B------:R-:W-:-:S02]  /*103e0*/  HADD2.F32 R26, -RZ, R28.H0_H0 ;  /* 0x2000001cff1a7230 */ /* 0x000fc40000004100 */
[----:B------:R-:W-:Y:S01]  /*103f0*/  FMUL.FTZ R40, R29, R32 ;  /* 0x000000201d287220 */ /* 0x000fe20000410000 */
[----:B------:R-:W-:Y:S01]  /*10400*/  FFMA.FTZ R50, R33, R50, R43 ;  /* 0x0000003221327223 */ /* 0x000fe2000001002b */
[----:B------:R-:W-:Y:S01]  /*10410*/  HADD2.F32 R35, -RZ, R35.H1_H1 ;  /* 0x30000023ff237230 */ /* 0x000fe20000004100 */
[----:B------:R-:W-:Y:S01]  /*10420*/  F2FP.F16.E4M3.UNPACK_B R45, R45 ;  /* 0x0000002dff2d723e */ /* 0x000fe200020006ff */
[----:B------:R-:W-:Y:S02]  /*10430*/  HADD2.F32 R34, -RZ, R34.H1_H1 ;  /* 0x30000022ff227230 */ /* 0x000fe40000004100 */
[-C--:B------:R-:W-:Y:S01]  /*10440*/  FMUL.FTZ R39, R29, R37.reuse ;  /* 0x000000251d277220 */ /* 0x080fe20000410000 */
[----:B------:R-:W-:Y:S02]  /*10450*/  HADD2.F32 R33, -RZ, R30.H1_H1 ;  /* 0x3000001eff217230 */ /* 0x000fe40000004100 */
[----:B------:R-:W-:Y:S01]  /*10460*/  FFMA.FTZ R42, R26, R37, R40 ;  /* 0x000000251a2a7223 */ /* 0x000fe20000010028 */
[----:B------:R-:W-:-:S02]  /*10470*/  HADD2.F32 R28, -RZ, R28.H1_H1 ;  /* 0x3000001cff1c7230 */ /* 0x000fc40000004100 */
[C---:B------:R-:W-:Y:S01]  /*10480*/  FMUL.FTZ R37, R34.reuse, R35 ;  /* 0x0000002322257220 */ /* 0x040fe20000410000 */
[----:B------:R-:W-:Y:S01]  /*10490*/  F2FP.F16.E4M3.UNPACK_B R41, R41 ;  /* 0x00000029ff29723e */ /* 0x000fe200020006ff */
[-C--:B------:R-:W-:Y:S01]  /*104a0*/  FMUL.FTZ R34, R34, R33.reuse ;  /* 0x0000002122227220 */ /* 0x080fe20000410000 */
[----:B------:R-:W-:Y:S02]  /*104b0*/  HADD2.F32 R30, -RZ, R45.H0_H0 ;  /* 0x2000002dff1e7230 */ /* 0x000fe40000004100 */
[----:B------:R-:W-:Y:S01]  /*104c0*/  FFMA.FTZ R39, R26, R32, -R39 ;  /* 0x000000201a277223 */ /* 0x000fe20000010827 */
[----:B------:R-:W-:Y:S02]  /*104d0*/  HADD2.F32 R29, -RZ, R27.H0_H0 ;  /* 0x2000001bff1d7230 */ /* 0x000fe40000004100 */
[C---:B------:R-:W-:Y:S01]  /*104e0*/  FFMA.FTZ R44, R28.reuse, R33, -R37 ;  /* 0x000000211c2c7223 */ /* 0x040fe20000010825 */
[----:B------:R-:W-:Y:S01]  /*104f0*/  FFMA.FTZ R43, R28, R35, R34 ;  /* 0x000000231c2b7223 */ /* 0x000fe20000010022 */
[----:B------:R-:W-:Y:S01]  /*10500*/  HADD2.F32 R28, -RZ, R41.H0_H0 ;  /* 0x20000029ff1c7230 */ /* 0x000fe20000004100 */
[----:B------:R-:W-:Y:S01]  /*10510*/  F2FP.SATFINITE.E4M3.F32.PACK_AB_MERGE_C R51, R51, R54, RZ ;  /* 0x000000363333723e */ /* 0x000fe200048070ff */
[----:B------:R-:W-:-:S02]  /*10520*/  HADD2.F32 R26, -RZ, R7.H0_H0 ;  /* 0x20000007ff1a7230 */ /* 0x000fc40000004100 */
[C---:B------:R-:W-:Y:S01]  /*10530*/  FMUL.FTZ R33, R29.reuse, R30 ;  /* 0x0000001e1d217220 */ /* 0x040fe20000410000 */
[----:B------:R-:W-:Y:S02]  /*10540*/  HADD2.F32 R32, -RZ, R45.H1_H1 ;  /* 0x3000002dff207230 */ /* 0x000fe40000004100 */
[-C--:B------:R-:W-:Y:S01]  /*10550*/  FMUL.FTZ R29, R29, R28.reuse ;  /* 0x0000001c1d1d7220 */ /* 0x080fe20000410000 */
[----:B------:R-:W-:Y:S02]  /*10560*/  HADD2.F32 R27, -RZ, R27.H1_H1 ;  /* 0x3000001bff1b7230 */ /* 0x000fe40000004100 */
[C---:B------:R-:W-:Y:S01]  /*10570*/  FFMA.FTZ R34, R26.reuse, R28, -R33 ;  /* 0x0000001c1a227223 */ /* 0x040fe20000010821 */
[----:B------:R-:W-:Y:S01]  /*10580*/  HADD2.F32 R28, -RZ, R41.H1_H1 ;  /* 0x30000029ff1c7230 */ /* 0x000fe20000004100 */
[----:B------:R-:W-:Y:S01]  /*10590*/  F2FP.F16.E4M3.UNPACK_B R33, R21.H1 ;  /* 0x00000015ff21723e */ /* 0x000fe200030006ff */
[----:B------:R-:W-:Y:S02]  /*105a0*/  HADD2.F32 R7, -RZ, R7.H1_H1 ;  /* 0x30000007ff077230 */ /* 0x000fe40000004100 */
[C---:B------:R-:W-:Y:S01]  /*105b0*/  FMUL.FTZ R40, R27.reuse, R32 ;  /* 0x000000201b287220 */ /* 0x040fe20000410000 */
[----:B------:R-:W-:Y:S01]  /*105c0*/  FFMA.FTZ R30, R26, R30, R29 ;  /* 0x0000001e1a1e7223 */ /* 0x000fe2000001001d */
[----:B------:R-:W-:Y:S01]  /*105d0*/  F2FP.F16.E4M3.UNPACK_B R29, R20.H1 ;  /* 0x00000014ff1d723e */ /* 0x000fe200030006ff */
[-C--:B------:R-:W-:Y:S01]  /*105e0*/  FMUL.FTZ R27, R27, R28.reuse ;  /* 0x0000001c1b1b7220 */ /* 0x080fe20000410000 */
[----:B------:R-:W-:Y:S01]  /*105f0*/  FFMA.FTZ R35, R7, R28, -R40 ;  /* 0x0000001c07237223 */ /* 0x000fe20000010828 */
[----:B------:R-:W-:Y:S01]  /*10600*/  HADD2.F32 R28, -RZ, R33.H0_H0 ;  /* 0x20000021ff1c7230 */ /* 0x000fe20000004100 */
[----:B------:R-:W-:Y:S01]  /*10610*/  F2FP.F16.E4M3.UNPACK_B R20, R20 ;  /* 0x00000014ff14723e */ /* 0x000fe200020006ff */
[----:B------:R-:W-:-:S02]  /*10620*/  HADD2.F32 R26, -RZ, R38.H0_H0 ;  /* 0x20000026ff1a7230 */ /* 0x000fc40000004100 */
[----:B------:R-:W-:Y:S01]  /*10630*/  FFMA.FTZ R37, R7, R32, R27 ;  /* 0x0000002007257223 */ /* 0x000fe2000001001b */
[----:B------:R-:W-:Y:S01]  /*10640*/  HADD2.F32 R27, -RZ, R29.H0_H0 ;  /* 0x2000001dff1b7230 */ /* 0x000fe20000004100 */
[----:B------:R-:W-:Y:S01]  /*10650*/  F2FP.SATFINITE.E4M3.F32.PACK_AB_MERGE_C R42, R43, R42, RZ ;  /* 0x0000002a2b2a723e */ /* 0x000fe200048070ff */
[----:B------:R-:W-:Y:S02]  /*10660*/  HADD2.F32 R7, -RZ, R31.H0_H0 ;  /* 0x2000001fff077230 */ /* 0x000fe40000004100 */
[C---:B------:R-:W-:Y:S01]  /*10670*/  FMUL.FTZ R32, R26.reuse, R28 ;  /* 0x0000001c1a207220 */ /* 0x040fe20000410000 */
[----:B------:R-:W-:Y:S02]  /*10680*/  HADD2.F32 R29, -RZ, R29.H1_H1 ;  /* 0x3000001dff1d7230 */ /* 0x000fe40000004100 */
[-C--:B------:R-:W-:Y:S01]  /*10690*/  FMUL.FTZ R26, R26, R27.reuse ;  /* 0x0000001b1a1a7220 */ /* 0x080fe20000410000 */
[----:B------:R-:W-:Y:S02]  /*106a0*/  HADD2.F32 R33, -RZ, R33.H1_H1 ;  /* 0x30000021ff217230 */ /* 0x000fe40000004100 */
[----:B------:R-:W-:Y:S01]  /*106b0*/  FFMA.FTZ R40, R7, R27, -R32 ;  /* 0x0000001b07287223 */ /* 0x000fe20000010820 */
[----:B------:R-:W-:Y:S01]  /*106c0*/  HADD2.F32 R38, -RZ, R38.H1_H1 ;  /* 0x30000026ff267230 */ /* 0x000fe20000004100 */
[----:B------:R-:W-:Y:S01]  /*106d0*/  F2FP.F16.E4M3.UNPACK_B R27, R21 ;  /* 0x00000015ff1b723e */ /* 0x000fe200020006ff */
[----:B------:R-:W-:Y:S01]  /*106e0*/  HADD2.F32 R31, -RZ, R31.H1_H1 ;  /* 0x3000001fff1f7230 */ /* 0x000fe20000004100 */
[----:B------:R-:W-:Y:S01]  /*106f0*/  F2FP.SATFINITE.E4M3.F32.PACK_AB_MERGE_C R5, R6, R5, R49 ;  /* 0x000000050605723e */ /* 0x000fe20004807031 */
[----:B------:R-:W-:-:S02]  /*10700*/  HADD2.F32 R21, -RZ, R20.H0_H0 ;  /* 0x20000014ff157230 */ /* 0x000fc40000004100 */
[C---:B------:R-:W-:Y:S01]  /*10710*/  FMUL.FTZ R32, R38.reuse, R33 ;  /* 0x0000002126207220 */ /* 0x040fe20000410000 */
[-C--:B------:R-:W-:Y:S01]  /*10720*/  FMUL.FTZ R46, R38, R29.reuse ;  /* 0x0000001d262e7220 */ /* 0x080fe20000410000 */
[----:B------:R-:W-:Y:S01]  /*10730*/  FFMA.FTZ R38, R7, R28, R26 ;  /* 0x0000001c07267223 */ /* 0x000fe2000001001a */
[----:B------:R-:W-:Y:S02]  /*10740*/  HADD2.F32 R26, -RZ, R20.H1_H1 ;  /* 0x30000014ff1a7230 */ /* 0x000fe40000004100 */
[C---:B------:R-:W-:Y:S01]  /*10750*/  FFMA.FTZ R41, R31.reuse, R29, -R32 ;  /* 0x0000001d1f297223 */ /* 0x040fe20000010820 */
[--C-:B------:R-:W-:Y:S02]  /*10760*/  HADD2.F32 R28, -RZ, R27.reuse.H0_H0 ;  /* 0x2000001bff1c7230 */ /* 0x100fe40000004100 */
[----:B------:R-:W-:Y:S01]  /*10770*/  FFMA.FTZ R31, R31, R33, R46 ;  /* 0x000000211f1f7223 */ /* 0x000fe2000001002e */
[--C-:B------:R-:W-:Y:S01]  /*10780*/  HADD2.F32 R7, -RZ, R4.reuse.H0_H0 ;  /* 0x20000004ff077230 */ /* 0x100fe20000004100 */
[----:B------:R-:W-:Y:S01]  /*10790*/  F2FP.SATFINITE.E4M3.F32.PACK_AB_MERGE_C R25, R24, R25, R51 ;  /* 0x000000191819723e */ /* 0x000fe20004807033 */
[----:B------:R-:W-:Y:S01]  /*107a0*/  HADD2.F32 R27, -RZ, R27.H1_H1 ;  /* 0x3000001bff1b7230 */ /* 0x000fe20000004100 */
[----:B------:R-:W-:Y:S01]  /*107b0*/  F2FP.SATFINITE.E4M3.F32.PACK_AB_MERGE_C R40, R41, R40, RZ ;  /* 0x000000282928723e */ /* 0x000fe200048070ff */
[----:B------:R-:W-:-:S02]  /*107c0*/  HADD2.F32 R20, -RZ, R4.H1_H1 ;  /* 0x30000004ff147230 */ /* 0x000fc40000004100 */
[C---:B------:R-:W-:Y:S01]  /*107d0*/  FMUL.FTZ R29, R7.reuse, R28 ;  /* 0x0000001c071d7220 */ /* 0x040fe20000410000 */
[--C-:B------:R-:W-:Y:S02]  /*107e0*/  HADD2.F32 R4, -RZ, R3.reuse.H0_H0 ;  /* 0x20000003ff047230 */ /* 0x100fe40000004100 */
[----:B------:R-:W-:Y:S01]  /*107f0*/  FMUL.FTZ R7, R7, R21 ;  /* 0x0000001507077220 */ /* 0x000fe20000410000 */
        /* <DEDUP_REMOVED lines=14> */
[----:B------:R-:W-:Y:S02]  /*108e0*/  F2FP.SATFINITE.E4M3.F32.PACK_AB_MERGE_C R27, R47, R56, R27 ;  /* 0x000000382f1b723e */ /* 0x000fe4000480701b */
[----:B------:R-:W-:Y:S01]  /*108f0*/  F2FP.SATFINITE.E4M3.F32.PACK_AB_MERGE_C R24, R37, R30, R42 ;  /* 0x0000001e2518723e */ /* 0x000fe2000480702a */
[----:B------:R3:W-:Y:S01]  /*10900*/  STS.128 [R222+0x18000], R4 ;  /* 0x01800004de007388 */ /* 0x0007e20000000c00 */
[----:B------:R-:W-:-:S05]  /*10910*/  F2FP.SATFINITE.E4M3.F32.PACK_AB_MERGE_C R26, R3, R28, R26 ;  /* 0x0000001c031a723e */ /* 0x000fca000480701a */
[----:B------:R3:W-:Y:S02]  /*10920*/  STS.128 [R0+0x18000], R24 ;  /* 0x0180001800007388 */ /* 0x0007e40000000c00 */
.L_x_1853:
[----:B------:R-:W-:Y:S05]  /*10930*/  BSYNC B1 ;  /* 0x0000000000017941 */ /* 0x000fea0003800000 */
.L_x_1852:
[----:B------:R-:W-:Y:S05]  /*10940*/  @P0 BRA `(.L_x_1837) ;  /* 0x0000000c00e00947 */ /* 0x000fea0003800000 */
[----:B-123--:R-:W2:Y:S01]  /*10950*/  LDL R24, [R1+0xc] ;  /* 0x00000c0001187983 */ /* 0x00eea20000100800 */
[----:B-----5:R-:W-:Y:S02]  /*10960*/  SHF.R.U32.HI R3, RZ, 0x8, R12 ;  /* 0x00000008ff037819 */ /* 0x020fe4000001160c */
[----:B------:R-:W-:Y:S02]  /*10970*/  LOP3.LUT R0, R12, 0xff, RZ, 0xc0, !PT ;  /* 0x000000ff0c007812 */ /* 0x000fe400078ec0ff */
[----:B------:R-:W-:Y:S02]  /*10980*/  SHF.R.U32.HI R7, RZ, 0x8, R14 ;  /* 0x00000008ff077819 */ /* 0x000fe4000001160e */
[----:B------:R-:W-:Y:S02]  /*10990*/  LOP3.LUT R3, R3, 0xff, RZ, 0xc0, !PT ;  /* 0x000000ff03037812 */ /* 0x000fe400078ec0ff */
[----:B------:R-:W-:Y:S02]  /*109a0*/  LEA.HI R59, R59, R214, RZ, 0x1c ;  /* 0x000000d63b3b7211 */ /* 0x000fe400078fe0ff */
[----:B------:R-:W-:-:S02]  /*109b0*/  LOP3.LUT R6, R14, 0xff, RZ, 0xc0, !PT ;  /* 0x000000ff0e067812 */ /* 0x000fc400078ec0ff */
[----:B------:R-:W-:Y:S02]  /*109c0*/  LOP3.LUT R7, R7, 0xff, RZ, 0xc0, !PT ;  /* 0x000000ff07077812 */ /* 0x000fe400078ec0ff */
[----:B------:R-:W-:Y:S02]  /*109d0*/  PRMT R21, R3, 0x7604, R0 ;  /* 0x0000760403157816 */ /* 0x000fe40000000000 */
[----:B------:R-:W-:Y:S02]  /*109e0*/  SHF.R.S32.HI R0, RZ, 0x1f, R59 ;  /* 0x0000001fff007819 */ /* 0x000fe4000001143b */
[----:B------:R-:W-:Y:S02]  /*109f0*/  SHF.R.U32.HI R5, RZ, 0x8, R13 ;  /* 0x00000008ff057819 */ /* 0x000fe4000001160d */
[----:B------:R-:W-:Y:S02]  /*10a00*/  PRMT R29, R7, 0x7604, R6 ;  /* 0x00007604071d7816 */ /* 0x000fe40000000006 */
[----:B------:R-:W-:Y:S01]  /*10a10*/  LEA.HI R7, R0, R59, RZ, 0x3 ;  /* 0x0000003b00077211 */ /* 0x000fe200078f18ff */
[----:B------:R-:W-:Y:S01]  /*10a20*/  IMAD.SHL.U32 R59, R59, 0x10, RZ ;  /* 0x000000103b3b7824 */ /* 0x000fe200078e00ff */
[----:B------:R-:W-:-:S02]  /*10a30*/  LOP3.LUT R4, R13, 0xff, RZ, 0xc0, !PT ;  /* 0x000000ff0d047812 */ /* 0x000fc400078ec0ff */
[----:B------:R-:W-:Y:S01]  /*10a40*/  LOP3.LUT R5, R5, 0xff, RZ, 0xc0, !PT ;  /* 0x000000ff05057812 */ /* 0x000fe200078ec0ff */
[----:B------:R-:W-:Y:S01]  /*10a50*/  IMAD.SHL.U32 R7, R7, 0x800, RZ ;  /* 0x0000080007077824 */ /* 0x000fe200078e00ff */
[----:B------:R-:W-:Y:S02]  /*10a60*/  LOP3.LUT R0, R228, 0x70, R59, 0xf8, !PT ;  /* 0x00000070e4007812 */ /* 0x000fe400078ef83b */
[----:B------:R-:W-:Y:S02]  /*10a70*/  PRMT R20, R5, 0x7604, R4 ;  /* 0x0000760405147816 */ /* 0x000fe40000000004 */
[----:B------:R-:W-:Y:S02]  /*10a80*/  SHF.R.U32.HI R4, RZ, 0x8, R15 ;  /* 0x00000008ff047819 */ /* 0x000fe4000001160f */
[----:B0-----:R-:W-:Y:S02]  /*10a90*/  SHF.R.U32.HI R25, RZ, 0x3, R228 ;  /* 0x00000003ff197819 */ /* 0x001fe400000116e4 */
[----:B------:R-:W-:-:S02]  /*10aa0*/  LOP3.LUT R3, R15, 0xff, RZ, 0xc0, !PT ;  /* 0x000000ff0f037812 */ /* 0x000fc400078ec0ff */
[----:B------:R-:W-:Y:S02]  /*10ab0*/  LOP3.LUT R4, R4, 0xff, RZ, 0xc0, !PT ;  /* 0x000000ff04047812 */ /* 0x000fe400078ec0ff */
[----:B------:R-:W-:Y:S02]  /*10ac0*/  LOP3.LUT R0, R0, R25, RZ, 0x3c, !PT ;  /* 0x0000001900007212 */ /* 0x000fe400078e3cff */
[----:B------:R-:W-:Y:S02]  /*10ad0*/  LOP3.LUT R25, R7, 0xffffc000, RZ, 0xc0, !PT ;  /* 0xffffc00007197812 */ /* 0x000fe400078ec0ff */
[----:B------:R-:W-:Y:S02]  /*10ae0*/  SHF.R.U32.HI R6, RZ, 0x8, R8 ;  /* 0x00000008ff067819 */ /* 0x000fe40000011608 */
[----:B------:R-:W-:Y:S02]  /*10af0*/  PRMT R28, R4, 0x7604, R3 ;  /* 0x00007604041c7816 */ /* 0x000fe40000000003 */
[----:B------:R-:W-:-:S02]  /*10b00*/  LOP3.LUT R5, R8, 0xff, RZ, 0xc0, !PT ;  /* 0x000000ff08057812 */ /* 0x000fc400078ec0ff */
[----:B------:R-:W-:Y:S02]  /*10b10*/  LOP3.LUT R6, R6, 0xff, RZ, 0xc0, !PT ;  /* 0x000000ff06067812 */ /* 0x000fe400078ec0ff */
[----:B------:R-:W-:Y:S02]  /*10b20*/  SHF.R.U32.HI R32, RZ, 0x8, R10 ;  /* 0x00000008ff207819 */ /* 0x000fe4000001160a */
[----:B------:R-:W-:Y:S02]  /*10b30*/  PRMT R35, R6, 0x7604, R5 ;  /* 0x0000760406237816 */ /* 0x000fe40000000005 */
[----:B------:R-:W0:Y:S01]  /*10b40*/  LDS.128 R4, [R221+0x18000] ;  /* 0x01800000dd047984 */ /* 0x000e220000000c00 */
[----:B------:R-:W-:Y:S02]  /*10b50*/  LOP3.LUT R30, R9, 0xff, RZ, 0xc0, !PT ;  /* 0x000000ff091e7812 */ /* 0x000fe400078ec0ff */
[----:B------:R-:W-:Y:S02]  /*10b60*/  LOP3.LUT R31, R10, 0xff, RZ, 0xc0, !PT ;  /* 0x000000ff0a1f7812 */ /* 0x000fe400078ec0ff */
[----:B------:R-:W-:-:S02]  /*10b70*/  LOP3.LUT R32, R32, 0xff, RZ, 0xc0, !PT ;  /* 0x000000ff20207812 */ /* 0x000fc400078ec0ff */
[----:B------:R-:W-:Y:S02]  /*10b80*/  SHF.R.U32.HI R34, RZ, 0x8, R11 ;  /* 0x00000008ff227819 */ /* 0x000fe4000001160b */
[----:B------:R-:W-:Y:S02]  /*10b90*/  PRMT R39, R32, 0x7604, R31 ;  /* 0x0000760420277816 */ /* 0x000fe4000000001f */
[----:B------:R-:W-:Y:S02]  /*10ba0*/  SHF.R.U32.HI R37, RZ, 0x10, R9 ;  /* 0x00000010ff257819 */ /* 0x000fe40000011609 */
[----:B------:R-:W-:Y:S02]  /*10bb0*/  SHF.R.U32.HI R41, RZ, 0x10, R11 ;  /* 0x00000010ff297819 */ /* 0x000fe4000001160b */
[----:B------:R-:W-:Y:S02]  /*10bc0*/  SHF.R.U32.HI R31, RZ, 0x10, R15 ;  /* 0x00000010ff1f7819 */ /* 0x000fe4000001160f */
[----:B------:R-:W-:Y:S01]  /*10bd0*/  LOP3.LUT R33, R11, 0xff, RZ, 0xc0, !PT ;  /* 0x000000ff0b217812 */ /* 0x000fe200078ec0ff */
[----:B------:R-:W-:Y:S01]  /*10be0*/  IMAD.U32 R41, R41, 0x10000, RZ ;  /* 0x0001000029297824 */ /* 0x000fe200078e00ff */
[----:B------:R-:W-:Y:S01]  /*10bf0*/  LOP3.LUT R34, R34, 0xff, RZ, 0xc0, !PT ;  /* 0x000000ff22227812 */ /* 0x000fe200078ec0ff */
[----:B------:R-:W-:Y:S01]  /*10c00*/  IMAD.U32 R31, R31, 0x10000, RZ ;  /* 0x000100001f1f7824 */ /* 0x000fe200078e00ff */
        /* <DEDUP_REMOVED lines=10> */
[----:B0-----:R-:W-:Y:S02]  /*10cb0*/  F2FP.F16.E4M3.UNPACK_B R12, R7 ;  /* 0x00000007ff0c723e */ /* 0x001fe400020006ff */
[----:B------:R-:W-:Y:S02]  /*10cc0*/  LOP3.LUT R34, R33, 0xff000000, R15, 0xf8, !PT ;  /* 0xff00000021227812 */ /* 0x000fe400078ef80f */
[----:B------:R-:W-:-:S02]  /*10cd0*/  F2FP.F16.E4M3.UNPACK_B R11, R6.H1 ;  /* 0x00000006ff0b723e */ /* 0x000fc400030006ff */
[----:B------:R-:W-:Y:S02]  /*10ce0*/  LOP3.LUT R35, R35, 0xff000000, R8, 0xf8, !PT ;  /* 0xff00000023237812 */ /* 0x000fe400078ef808 */
[----:B------:R-:W-:Y:S02]  /*10cf0*/  LOP3.LUT R40, R39, 0xff000000, R10, 0xf8, !PT ;  /* 0xff00000027287812 */ /* 0x000fe400078ef80a */
[-C--:B------:R-:W-:Y:S02]  /*10d00*/  F2FP.F16.E4M3.UNPACK_B R8, R5.reuse ;  /* 0x00000005ff08723e */ /* 0x080fe400020006ff */
[----:B------:R-:W-:Y:S02]  /*10d10*/  F2FP.F16.E4M3.UNPACK_B R10, R5.H1 ;  /* 0x00000005ff0a723e */ /* 0x000fe400030006ff */
[----:B------:R-:W-:Y:S02]  /*10d20*/  LOP3.LUT R32, R31, 0xff000000, R14, 0xf8, !PT ;  /* 0xff0000001f207812 */ /* 0x000fe400078ef80e */
[----:B--2---:R-:W-:-:S02]  /*10d30*/  IADD3 R3, R0, R25, R24 ;  /* 0x0000001900037210 */ /* 0x004fc40007ffe018 */
[----:B------:R-:W-:-:S03]  /*10d40*/  SHF.R.U32.HI R24, RZ, 0x8, R9 ;  /* 0x00000008ff187819 */ /* 0x000fc60000011609 */
[----:B------:R-:W-:Y:S01]  /*10d50*/  IMAD.IADD R0, R184, 0x1, R3 ;  /* 0x00000001b8007824 */ /* 0x000fe200078e0203 */
[----:B------:R-:W-:-:S04]  /*10d60*/  LOP3.LUT R3, R24, 0xff, RZ, 0xc0, !PT ;  /* 0x000000ff18037812 */ /* 0x000fc800078ec0ff */
[----:B------:R-:W0:Y:S01]  /*10d70*/  LDS.128 R24, [R0+0x18000] ;  /* 0x0180000000187984 */ /* 0x000e220000000c00 */
[----:B------:R-:W-:Y:S02]  /*10d80*/  PRMT R30, R3, 0x7604, R30 ;  /* 0x00007604031e7816 */ /* 0x000fe4000000001e */
[----:B------:R-:W-:Y:S02]  /*10d90*/  SHF.R.U32.HI R3, RZ, 0x10, R13 ;  /* 0x00000010ff037819 */ /* 0x000fe4000001160d */
[----:B------:R-:W-:-:S03]  /*10da0*/  LOP3.LUT R37, R30, 0xff0000, R37, 0xf8, !PT ;  /* 0x00ff00001e257812 */ /* 0x000fc600078ef825 */
[----:B------:R-:W-:Y:S01]  /*10db0*/  IMAD.U32 R3, R3, 0x10000, RZ ;  /* 0x0001000003037824 */ /* 0x000fe200078e00ff */
[----:B------:R-:W-:Y:S01]  /*10dc0*/  LOP3.LUT R37, R37, 0xff000000, R9, 0xf8, !PT ;  /* 0xff00000025257812 */ /* 0x000fe200078ef809 */
[--C-:B------:R-:W-:Y:S02]  /*10dd0*/  HADD2.F32 R9, -RZ, R8.reuse.H0_H0 ;  /* 0x20000008ff097230 */ /* 0x100fe40000004100 */
[----:B------:R-:W-:Y:S01]  /*10de0*/  HADD2.F32 R8, -RZ, R8.H1_H1 ;  /* 0x30000008ff087230 */ /* 0x000fe20000004100 */
[----:B------:R-:W-:Y:S02]  /*10df0*/  LOP3.LUT R3, R20, 0xff0000, R3, 0xf8, !PT ;  /* 0x00ff000014037812 */ /* 0x000fe400078ef803 */
[----:B------:R-:W-:Y:S02]  /*10e00*/  F2FP.F16.E4M3.UNPACK_B R33, R37 ;  /* 0x00000025ff21723e */ /* 0x000fe400020006ff */
[----:B------:R-:W-:Y:S02]  /*10e10*/  LOP3.LUT R20, R3, 0xff000000, R13, 0xf8, !PT ;  /* 0xff00000003147812 */ /* 0x000fe400078ef80d */
[----:B------:R-:W-:Y:S01]  /*10e20*/  F2FP.F16.E4M3.UNPACK_B R13, R7.H1 ;  /* 0x00000007ff0d723e */ /* 0x000fe200030006ff */
[----:B------:R-:W-:Y:S01]  /*10e30*/  HADD2.F32 R38, -RZ, R33.H0_H0 ;  /* 0x20000021ff267230 */ /* 0x000fe20000004100 */
[----:B------:R-:W-:-:S02]  /*10e40*/  F2FP.F16.E4M3.UNPACK_B R7, R6 ;  /* 0x00000006ff07723e */ /* 0x000fc400020006ff */
[----:B------:R-:W-:Y:S02]  /*10e50*/  F2FP.F16.E4M3.UNPACK_B R15, R20 ;  /* 0x00000014ff0f723e */ /* 0x000fe400020006ff */
[----:B------:R-:W-:Y:S02]  /*10e60*/  F2FP.F16.E4M3.UNPACK_B R37, R37.H1 ;  /* 0x00000025ff25723e */ /* 0x000fe400030006ff */
[-C--:B------:R-:W-:Y:S01]  /*10e70*/  F2FP.F16.E4M3.UNPACK_B R3, R4.reuse ;  /* 0x00000004ff03723e */ /* 0x080fe200020006ff */
[----:B------:R-:W-:Y:S01]  /*10e80*/  HADD2.F32 R30, -RZ, R15.H0_H0 ;  /* 0x2000000fff1e7230 */ /* 0x000fe20000004100 */
[----:B------:R-:W-:Y:S01]  /*10e90*/  F2FP.F16.E4M3.UNPACK_B R4, R4.H1 ;  /* 0x00000004ff04723e */ /* 0x000fe200030006ff */
[--C-:B------:R-:W-:Y:S02]  /*10ea0*/  HADD2.F32 R39, -RZ, R37.reuse.H0_H0 ;  /* 0x20000025ff277230 */ /* 0x100fe40000004100 */
[----:B------:R-:W-:Y:S01]  /*10eb0*/  HADD2.F32 R37, -RZ, R37.H1_H1 ;  /* 0x30000025ff257230 */ /* 0x000fe20000004100 */
[----:B0-----:R-:W-:-:S02]  /*10ec0*/  F2FP.F16.E4M3.UNPACK_B R6, R25 ;  /* 0x00000019ff06723e */ /* 0x001fc400020006ff */
[----:B------:R-:W-:Y:S02]  /*10ed0*/  F2FP.F16.E4M3.UNPACK_B R25, R25.H1 ;  /* 0x00000019ff19723e */ /* 0x000fe400030006ff */
[-C--:B------:R-:W-:Y:S01]  /*10ee0*/  F2FP.F16.E4M3.UNPACK_B R28, R27.reuse ;  /* 0x0000001bff1c723e */ /* 0x080fe200020006ff */
[----:B------:R-:W-:Y:S01]  /*10ef0*/  HADD2.F32 R5, -RZ, R6.H0_H0 ;  /* 0x20000006ff057230 */ /* 0x000fe20000004100 */
[----:B------:R-:W-:Y:S02]  /*10f00*/  F2FP.F16.E4M3.UNPACK_B R27, R27.H1 ;  /* 0x0000001bff1b723e */ /* 0x000fe400030006ff */
[----:B------:R-:W-:Y:S02]  /*10f10*/  F2FP.F16.E4M3.UNPACK_B R14, R24 ;  /* 0x00000018ff0e723e */ /* 0x000fe400020006ff */
[C---:B------:R-:W-:Y:S01]  /*10f20*/  FMUL.FTZ R42, R5.reuse, R38 ;  /* 0x00000026052a7220 */ /* 0x040fe20000410000 */
[----:B------:R-:W-:Y:S01]  /*10f30*/  FMUL.FTZ R31, R5, R30 ;  /* 0x0000001e051f7220 */ /* 0x000fe20000410000 */
[----:B------:R-:W-:-:S02]  /*10f40*/  F2FP.F16.E4M3.UNPACK_B R24, R24.H1 ;  /* 0x00000018ff18723e */ /* 0x000fc400030006ff */
[C---:B------:R-:W-:Y:S01]  /*10f50*/  FFMA.FTZ R5, R9.reuse, R30, -R42 ;  /* 0x0000001e09057223 */ /* 0x040fe2000001082a */
[----:B------:R-:W-:Y:S01]  /*10f60*/  F2FP.F16.E4M3.UNPACK_B R30, R20.H1 ;  /* 0x00000014ff1e723e */ /* 0x000fe200030006ff */
[----:B------:R-:W-:Y:S01]  /*10f70*/  FFMA.FTZ R9, R9, R38, R31 ;  /* 0x0000002609097223 */ /* 0x000fe2000001001f */
[----:B------:R-:W-:Y:S01]  /*10f80*/  HADD2.F32 R38, -RZ, R33.H1_H1 ;  /* 0x30000021ff267230 */ /* 0x000fe20000004100 */
[-C--:B------:R-:W-:Y:S01]  /*10f90*/  F2FP.F16.E4M3.UNPACK_B R21, R26.reuse ;  /* 0x0000001aff15723e */ /* 0x080fe200020006ff */
[----:B------:R-:W-:Y:S01]  /*10fa0*/  HADD2.F32 R20, -RZ, R25.H0_H0 ;  /* 0x20000019ff147230 */ /* 0x000fe20000004100 */
[----:B------:R-:W-:Y:S01]  /*10fb0*/  F2FP.F16.E4M3.UNPACK_B R26, R26.H1 ;  /* 0x0000001aff1a723e */ /* 0x000fe200030006ff */
[----:B------:R-:W-:Y:S02]  /*10fc0*/  HADD2.F32 R33, -RZ, R30.H0_H0 ;  /* 0x2000001eff217230 */ /* 0x000fe40000004100 */
[----:B------:R-:W-:Y:S02]  /*10fd0*/  HADD2.F32 R31, -RZ, R15.H1_H1 ;  /* 0x3000000fff1f7230 */ /* 0x000fe40000004100 */
[----:B------:R-:W-:Y:S01]  /*10fe0*/  FMUL.FTZ R45, R20, R39 ;  /* 0x00000027142d7220 */ /* 0x000fe20000410000 */
[----:B------:R-:W-:-:S02]  /*10ff0*/  HADD2.F32 R15, -RZ, R6.H1_H1 ;  /* 0x30000006ff0f7230 */ /* 0x000fc40000004100 */
[----:B------:R-:W-:Y:S01]  /*11000*/  FMUL.FTZ R20, R20, R33 ;  /* 0x0000002114147220 */ /* 0x000fe20000410000 */
[----:B------:R-:W-:Y:S02]  /*11010*/  HADD2.F32 R6, -RZ, R10.H0_H0 ;  /* 0x2000000aff067230 */ /* 0x000fe40000004100 */
[----:B------:R-:W-:Y:S02]  /*11020*/  HADD2.F32 R30, -RZ, R30.H1_H1 ;  /* 0x3000001eff1e7230 */ /* 0x000fe40000004100 */
[CC--:B------:R-:W-:Y:S01]  /*11030*/  FMUL.FTZ R43, R15.reuse, R38.reuse ;  /* 0x000000260f2b7220 */ /* 0x0c0fe20000410000 */
[----:B------:R-:W-:Y:S01]  /*11040*/  FMUL.FTZ R15, R15, R31 ;  /* 0x0000001f0f0f7220 */ /* 0x000fe20000410000 */
[----:B------:R-:W-:Y:S01]  /*11050*/  FFMA.FTZ R39, R6, R39, R20 ;  /* 0x0000002706277223 */ /* 0x000fe20000010014 */
[----:B------:R-:W-:Y:S01]  /*11060*/  F2FP.F16.E4M3.UNPACK_B R20, R41 ;  /* 0x00000029ff14723e */ /* 0x000fe200020006ff */
[C---:B------:R-:W-:Y:S01]  /*11070*/  FFMA.FTZ R42, R8.reuse, R31, -R43 ;  /* 0x0000001f082a7223 */ /* 0x040fe2000001082b */
[----:B------:R-:W-:Y:S01]  /*11080*/  FFMA.FTZ R38, R8, R38, R15 ;  /* 0x0000002608267223 */ /* 0x000fe2000001000f */
[----:B------:R-:W-:Y:S01]  /*11090*/  FFMA.FTZ R45, R6, R33, -R45 ;  /* 0x00000021062d7223 */ /* 0x000fe2000001082d */
[-C--:B------:R-:W-:Y:S01]  /*110a0*/  F2FP.F16.E4M3.UNPACK_B R15, R34.reuse ;  /* 0x00000022ff0f723e */ /* 0x080fe200020006ff */
[----:B------:R-:W-:Y:S01]  /*110b0*/  HADD2.F32 R25, -RZ, R25.H1_H1 ;  /* 0x30000019ff197230 */ /* 0x000fe20000004100 */
[----:B------:R-:W-:Y:S01]  /*110c0*/  F2FP.F16.E4M3.UNPACK_B R41, R41.H1 ;  /* 0x00000029ff29723e */ /* 0x000fe200030006ff */
[----:B------:R-:W-:Y:S01]  /*110d0*/  HADD2.F32 R33, -RZ, R20.H0_H0 ;  /* 0x20000014ff217230 */ /* 0x000fe20000004100 */
[----:B------:R-:W-:Y:S01]  /*110e0*/  F2FP.F16.E4M3.UNPACK_B R34, R34.H1 ;  /* 0x00000022ff22723e */ /* 0x000fe200030006ff */
[----:B------:R-:W-:-:S02]  /*110f0*/  HADD2.F32 R8, -RZ, R28.H0_H0 ;  /* 0x2000001cff087230 */ /* 0x000fc40000004100 */
[C---:B------:R-:W-:Y:S01]  /*11100*/  FMUL.FTZ R43, R25.reuse, R37 ;  /* 0x00000025192b7220 */ /* 0x040fe20000410000 */
[----:B------:R-:W-:Y:S02]  /*11110*/  HADD2.F32 R10, -RZ, R10.H1_H1 ;  /* 0x3000000aff0a7230 */ /* 0x000fe40000004100 */
[----:B------:R-:W-:Y:S01]  /*11120*/  FMUL.FTZ R46, R25, R30 ;  /* 0x0000001e192e7220 */ /* 0x000fe20000410000 */
[----:B------:R-:W-:Y:S02]  /*11130*/  HADD2.F32 R31, -RZ, R15.H0_H0 ;  /* 0x2000000fff1f7230 */ /* 0x000fe40000004100 */
[----:B------:R-:W-:Y:S01]  /*11140*/  FMUL.FTZ R25, R8, R33 ;  /* 0x0000002108197220 */ /* 0x000fe20000410000 */
[----:B------:R-:W-:Y:S02]  /*11150*/  HADD2.F32 R6, -RZ, R12.H0_H0 ;  /* 0x2000000cff067230 */ /* 0x000fe40000004100 */
[----:B------:R-:W-:Y:S01]  /*11160*/  FFMA.FTZ R46, R10, R37, R46 ;  /* 0x000000250a2e7223 */ /* 0x000fe2000001002e */
[----:B------:R-:W-:-:S02]  /*11170*/  HADD2.F32 R28, -RZ, R28.H1_H1 ;  /* 0x3000001cff1c7230 */ /* 0x000fc40000004100 */
[-C--:B------:R-:W-:Y:S01]  /*11180*/  FMUL.FTZ R8, R8, R31.reuse ;  /* 0x0000001f08087220 */ /* 0x080fe20000410000 */
[----:B------:R-:W-:Y:S02]  /*11190*/  HADD2.F32 R15, -RZ, R15.H1_H1 ;  /* 0x3000000fff0f7230 */ /* 0x000fe40000004100 */
[----:B------:R-:W-:Y:S01]  /*111a0*/  FFMA.FTZ R37, R6, R31, -R25 ;  /* 0x0000001f06257223 */ /* 0x000fe20000010819 */
[----:B------:R-:W-:Y:S02]  /*111b0*/  HADD2.F32 R31, -RZ, R20.H1_H1 ;  /* 0x30000014ff1f7230 */ /* 0x000fe40000004100 */
[----:B------:R-:W-:Y:S01]  /*111c0*/  FFMA.FTZ R44, R10, R30, -R43 ;  /* 0x0000001e0a2c7223 */ /* 0x000fe2000001082b */
[----:B------:R-:W-:Y:S01]  /*111d0*/  FFMA.FTZ R43, R6, R33, R8 ;  /* 0x00000021062b7223 */ /* 0x000fe20000010008 */
[----:B------:R-:W-:Y:S01]  /*111e0*/  HADD2.F32 R12, -RZ, R12.H1_H1 ;  /* 0x3000000cff0c7230 */ /* 0x000fe20000004100 */
[----:B------:R-:W-:Y:S01]  /*111f0*/  F2FP.F16.E4M3.UNPACK_B R10, R29.H1 ;  /* 0x0000001dff0a723e */ /* 0x000fe200030006ff */
[----:B------:R-:W-:-:S02]  /*11200*/  HADD2.F32 R33, -RZ, R41.H0_H0 ;  /* 0x20000029ff217230 */ /* 0x000fc40000004100 */
[C---:B------:R-:W-:Y:S01]  /*11210*/  FMUL.FTZ R47, R28.reuse, R31 ;  /* 0x0000001f1c2f7220 */ /* 0x040fe20000410000 */
[----:B------:R-:W-:Y:S02]  /*11220*/  HADD2.F32 R8, -RZ, R27.H0_H0 ;  /* 0x2000001bff087230 */ /* 0x000fe40000004100 */
[-C--:B------:R-:W-:Y:S01]  /*11230*/  FMUL.FTZ R28, R28, R15.reuse ;  /* 0x0000000f1c1c7220 */ /* 0x080fe20000410000 */
[--C-:B------:R-:W-:Y:S02]  /*11240*/  HADD2.F32 R25, -RZ, R34.reuse.H0_H0 ;  /* 0x20000022ff197230 */ /* 0x100fe40000004100 */
[----:B------:R-:W-:Y:S01]  /*11250*/  FFMA.FTZ R48, R12, R15, -R47 ;  /* 0x0000000f0c307223 */ /* 0x000fe2000001082f */
[----:B------:R-:W-:Y:S02]  /*11260*/  HADD2.F32 R6, -RZ, R13.H0_H0 ;  /* 0x2000000dff067230 */ /* 0x000fe40000004100 */
[----:B------:R-:W-:Y:S01]  /*11270*/  FMUL.FTZ R49, R8, R33 ;  /* 0x0000002108317220 */ /* 0x000fe20000410000 */
[----:B------:R-:W-:Y:S01]  /*11280*/  FFMA.FTZ R50, R12, R31, R28 ;  /* 0x0000001f0c327223 */ /* 0x000fe2000001001c */
[----:B------:R-:W-:Y:S01]  /*11290*/  FMUL.FTZ R8, R8, R25 ;  /* 0x0000001908087220 */ /* 0x000fe20000410000 */
[----:B------:R-:W-:Y:S01]  /*112a0*/  F2FP.F16.E4M3.UNPACK_B R12, R35.H1 ;  /* 0x00000023ff0c723e */ /* 0x000fe200030006ff */
[----:B------:R-:W-:Y:S01]  /*112b0*/  FFMA.FTZ R49, R6, R25, -R49 ;  /* 0x0000001906317223 */ /* 0x000fe20000010831 */
[----:B------:R-:W-:-:S02]  /*112c0*/  HADD2.F32 R34, -RZ, R34.H1_H1 ;  /* 0x30000022ff227230 */ /* 0x000fc40000004100 */
[----:B------:R-:W-:Y:S01]  /*112d0*/  FFMA.FTZ R47, R6, R33, R8 ;  /* 0x00000021062f7223 */ /* 0x000fe20000010008 */
[----:B------:R-:W-:Y:S01]  /*112e0*/  HADD2.F32 R20, -RZ, R41.H1_H1 ;  /* 0x30000029ff147230 */ /* 0x000fe20000004100 */
[----:B------:R-:W-:Y:S01]  /*112f0*/  F2FP.F16.E4M3.UNPACK_B R35, R35 ;  /* 0x00000023ff23723e */ /* 0x000fe200020006ff */
[----:B------:R-:W-:Y:S01]  /*11300*/  HADD2.F32 R27, -RZ, R27.H1_H1 ;  /* 0x3000001bff1b7230 */ /* 0x000fe20000004100 */
[----:B------:R-:W-:Y:S01]  /*11310*/  F2FP.F16.E4M3.UNPACK_B R29, R29 ;  /* 0x0000001dff1d723e */ /* 0x000fe200020006ff */
[----:B------:R-:W-:Y:S01]  /*11320*/  HADD2.F32 R25, -RZ, R12.H0_H0 ;  /* 0x2000000cff197230 */ /* 0x000fe20000004100 */
[----:B------:R-:W-:Y:S01]  /*11330*/  F2FP.SATFINITE.E4M3.F32.PACK_AB_MERGE_C R44, R44, R45, RZ ;  /* 0x0000002d2c2c723e */ /* 0x000fe200048070ff */
[----:B------:R-:W-:Y:S02]  /*11340*/  HADD2.F32 R8, -RZ, R24.H0_H0 ;  /* 0x20000018ff087230 */ /* 0x000fe40000004100 */
[----:B------:R-:W-:Y:S01]  /*11350*/  FMUL.FTZ R28, R27, R20 ;  /* 0x000000141b1c7220 */ /* 0x000fe20000410000 */
[----:B------:R-:W-:-:S02]  /*11360*/  HADD2.F32 R15, -RZ, R10.H0_H0 ;  /* 0x2000000aff0f7230 */ /* 0x000fc40000004100 */
[----:B------:R-:W-:Y:S01]  /*11370*/  FMUL.FTZ R31, R27, R34 ;  /* 0x000000221b1f7220 */ /* 0x000fe20000410000 */
[----:B------:R-:W-:Y:S02]  /*11380*/  HADD2.F32 R6, -RZ, R4.H0_H0 ;  /* 0x20000004ff067230 */ /* 0x000fe40000004100 */
[C---:B------:R-:W-:Y:S01]  /*11390*/  FMUL.FTZ R27, R8.reuse, R25 ;  /* 0x00000019081b7220 */ /* 0x040fe20000410000 */
[----:B------:R-:W-:Y:S02]  /*113a0*/  HADD2.F32 R13, -RZ, R13.H1_H1 ;  /* 0x3000000dff0d7230 */ /* 0x000fe40000004100 */
[----:B------:R-:W-:Y:S01]  /*113b0*/  FMUL.FTZ R8, R8, R15 ;  /* 0x0000000f08087220 */ /* 0x000fe20000410000 */
[----:B------:R-:W-:Y:S01]  /*113c0*/  HADD2.F32 R24, -RZ, R24.H1_H1 ;  /* 0x30000018ff187230 */ /* 0x000fe20000004100 */
[----:B------:R-:W-:Y:S01]  /*113d0*/  F2FP.SATFINITE.E4M3.F32.PACK_AB_MERGE_C R39, R46, R39, RZ ;  /* 0x000000272e27723e */ /* 0x000fe200048070ff */
[----:B------:R-:W-:Y:S02]  /*113e0*/  HADD2.F32 R4, -RZ, R4.H1_H1 ;  /* 0x30000004ff047230 */ /* 0x000fe40000004100 */
[----:B------:R-:W-:Y:S01]  /*113f0*/  FFMA.FTZ R30, R6, R25, R8 ;  /* 0x00000019061e7223 */ /* 0x000fe20000010008 */
[----:B------:R-:W-:-:S02]  /*11400*/  HADD2.F32 R25, -RZ, R12.H1_H1 ;  /* 0x3000000cff197230 */ /* 0x000fc40000004100 */
[C---:B------:R-:W-:Y:S01]  /*11410*/  FFMA.FTZ R34, R13.reuse, R34, -R28 ;  /* 0x000000220d227223 */ /* 0x040fe2000001081c */
[----:B------:R-:W-:Y:S01]  /*11420*/  FFMA.FTZ R52, R13, R20, R31 ;  /* 0x000000140d347223 */ /* 0x000fe2000001001f */
[----:B------:R-:W-:Y:S01]  /*11430*/  FFMA.FTZ R28, R6, R15, -R27 ;  /* 0x0000000f061c7223 */ /* 0x000fe2000001081b */
[----:B------:R-:W-:Y:S02]  /*11440*/  HADD2.F32 R13, -RZ, R10.H1_H1 ;  /* 0x3000000aff0d7230 */ /* 0x000fe40000004100 */
[C---:B------:R-:W-:Y:S01]  /*11450*/  FMUL.FTZ R27, R24.reuse, R25 ;  /* 0x00000019181b7220 */ /* 0x040fe20000410000 */
[----:B------:R-:W-:Y:S01]  /*11460*/  HADD2.F32 R15, -RZ, R35.H0_H0 ;  /* 0x20000023ff0f7230 */ /* 0x000fe20000004100 */
[-C--:B------:R-:W-:Y:S01]  /*11470*/  F2FP.F16.E4M3.UNPACK_B R10, R40.reuse.H1 ;  /* 0x00000028ff0a723e */ /* 0x080fe200030006ff */
[----:B------:R-:W-:Y:S02]  /*11480*/  HADD2.F32 R6, -RZ, R14.H0_H0 ;  /* 0x2000000eff067230 */ /* 0x000fe40000004100 */
[-C--:B------:R-:W-:Y:S01]  /*11490*/  FMUL.FTZ R24, R24, R13.reuse ;  /* 0x0000000d18187220 */ /* 0x080fe20000410000 */
[C---:B------:R-:W-:Y:S01]  /*114a0*/  FFMA.FTZ R31, R4.reuse, R13, -R27 ;  /* 0x0000000d041f7223 */ /* 0x040fe2000001081b */
[----:B------:R-:W-:Y:S01]  /*114b0*/  HADD2.F32 R13, -RZ, R29.H0_H0 ;  /* 0x2000001dff0d7230 */ /* 0x000fe20000004100 */
[----:B------:R-:W-:Y:S01]  /*114c0*/  F2FP.F16.E4M3.UNPACK_B R40, R40 ;  /* 0x00000028ff28723e */ /* 0x000fe200020006ff */
[----:B------:R-:W-:Y:S01]  /*114d0*/  FFMA.FTZ R33, R4, R25, R24 ;  /* 0x0000001904217223 */ /* 0x000fe20000010018 */
[----:B------:R-:W-:-:S02]  /*114e0*/  HADD2.F32 R4, -RZ, R3.H0_H0 ;  /* 0x20000003ff047230 */ /* 0x000fc40000004100 */
[C---:B------:R-:W-:Y:S01]  /*114f0*/  FMUL.FTZ R25, R6.reuse, R15 ;  /* 0x0000000f06197220 */ /* 0x040fe20000410000 */
[----:B------:R-:W-:Y:S02]  /*11500*/  HADD2.F32 R35, -RZ, R35.H1_H1 ;  /* 0x30000023ff237230 */ /* 0x000fe40000004100 */
[-C--:B------:R-:W-:Y:S01]  /*11510*/  FMUL.FTZ R27, R6, R13.reuse ;  /* 0x0000000d061b7220 */ /* 0x080fe20000410000 */
[----:B------:R-:W-:Y:S02]  /*11520*/  HADD2.F32 R14, -RZ, R14.H1_H1 ;  /* 0x3000000eff0e7230 */ /* 0x000fe40000004100 */
[C---:B------:R-:W-:Y:S01]  /*11530*/  FFMA.FTZ R25, R4.reuse, R13, -R25 ;  /* 0x0000000d04197223 */ /* 0x040fe20000010819 */
[----:B------:R-:W-:Y:S02]  /*11540*/  HADD2.F32 R29, -RZ, R29.H1_H1 ;  /* 0x3000001dff1d7230 */ /* 0x000fe40000004100 */
[----:B------:R-:W-:Y:S01]  /*11550*/  FFMA.FTZ R27, R4, R15, R27 ;  /* 0x0000000f041b7223 */ /* 0x000fe2000001001b */
[----:B------:R-:W-:-:S02]  /*11560*/  HADD2.F32 R3, -RZ, R3.H1_H1 ;  /* 0x30000003ff037230 */ /* 0x000fc40000004100 */
[C---:B------:R-:W-:Y:S01]  /*11570*/  FMUL.FTZ R8, R14.reuse, R35 ;  /* 0x000000230e087220 */ /* 0x040fe20000410000 */
[-C--:B------:R-:W-:Y:S01]  /*11580*/  F2FP.F16.E4M3.UNPACK_B R6, R32.reuse.H1 ;  /* 0x00000020ff06723e */ /* 0x080fe200030006ff */
        /* <DEDUP_REMOVED lines=17> */
[--C-:B------:R-:W-:Y:S02]  /*116a0*/  HADD2.F32 R4, -RZ, R21.reuse.H0_H0 ;  /* 0x20000015ff047230 */ /* 0x100fe40000004100 */
[-C--:B------:R-:W-:Y:S01]  /*116b0*/  FMUL.FTZ R15, R26, R6.reuse ;  /* 0x000000061a0f7220 */ /* 0x080fe20000410000 */
[----:B------:R-:W-:Y:S02]  /*116c0*/  HADD2.F32 R21, -RZ, R21.H1_H1 ;  /* 0x30000015ff157230 */ /* 0x000fe40000004100 */
[C---:B------:R-:W-:Y:S01]  /*116d0*/  FFMA.FTZ R13, R11.reuse, R6, -R8 ;  /* 0x000000060b0d7223 */ /* 0x040fe20000010808 */
[----:B------:R-:W-:Y:S02]  /*116e0*/  HADD2.F32 R6, -RZ, R32.H0_H0 ;  /* 0x20000020ff067230 */ /* 0x000fe40000004100 */
[----:B------:R-:W-:Y:S01]  /*116f0*/  FFMA.FTZ R15, R11, R10, R15 ;  /* 0x0000000a0b0f7223 */ /* 0x000fe2000001000f */
[--C-:B------:R-:W-:Y:S01]  /*11700*/  HADD2.F32 R8, -RZ, R40.reuse.H0_H0 ;  /* 0x20000028ff087230 */ /* 0x100fe20000004100 */
[----:B------:R-:W-:Y:S01]  /*11710*/  F2FP.SATFINITE.E4M3.F32.PACK_AB_MERGE_C R5, R42, R5, R44 ;  /* 0x000000052a05723e */ /* 0x000fe2000480702c */
[----:B------:R-:W-:-:S02]  /*11720*/  HADD2.F32 R40, -RZ, R40.H1_H1 ;  /* 0x30000028ff287230 */ /* 0x000fc40000004100 */
[C---:B------:R-:W-:Y:S01]  /*11730*/  FMUL.FTZ R11, R4.reuse, R6 ;  /* 0x00000006040b7220 */ /* 0x040fe20000410000 */
[----:B------:R-:W-:Y:S02]  /*11740*/  HADD2.F32 R32, -RZ, R32.H1_H1 ;  /* 0x30000020ff207230 */ /* 0x000fe40000004100 */
[----:B------:R-:W-:Y:S01]  /*11750*/  FMUL.FTZ R10, R4, R8 ;  /* 0x00000008040a7220 */ /* 0x000fe20000410000 */
[--C-:B------:R-:W-:Y:S02]  /*11760*/  HADD2.F32 R3, -RZ, R7.reuse.H0_H0 ;  /* 0x20000007ff037230 */ /* 0x100fe40000004100 */
[C---:B------:R-:W-:Y:S01]  /*11770*/  FMUL.FTZ R4, R21.reuse, R40 ;  /* 0x0000002815047220 */ /* 0x040fe20000410000 */
[----:B------:R-:W-:Y:S02]  /*11780*/  HADD2.F32 R7, -RZ, R7.H1_H1 ;  /* 0x30000007ff077230 */ /* 0x000fe40000004100 */
[----:B------:R-:W-:Y:S01]  /*11790*/  FMUL.FTZ R21, R21, R32 ;  /* 0x0000002015157220 */ /* 0x000fe20000410000 */
[----:B------:R-:W-:Y:S01]  /*117a0*/  F2FP.SATFINITE.E4M3.F32.PACK_AB_MERGE_C R13, R13, R24, RZ ;  /* 0x000000180d0d723e */ /* 0x000fe200048070ff */
        /* <DEDUP_REMOVED lines=13> */
[----:B------:R-:W-:Y:S01]  /*11880*/  F2FP.SATFINITE.E4M3.F32.PACK_AB_MERGE_C R11, R50, R43, R11 ;  /* 0x0000002b320b723e */ /* 0x000fe2000480700b */
[----:B------:R4:W-:Y:S01]  /*11890*/  STS.128 [R221+0x18000], R4 ;  /* 0x01800004dd007388 */ /* 0x0009e20000000c00 */
[----:B------:R-:W-:Y:S02]  /*118a0*/  F2FP.SATFINITE.E4M3.F32.PACK_AB_MERGE_C R8, R20, R27, R8 ;  /* 0x0000001b1408723e */ /* 0x000fe40004807008 */
[----:B------:R-:W-:-:S05]  /*118b0*/  F2FP.SATFINITE.E4M3.F32.PACK_AB_MERGE_C R10, R21, R10, R12 ;  /* 0x0000000a150a723e */ /* 0x000fca000480700c */
[----:B------:R4:W-:Y:S02]  /*118c0*/  STS.128 [R0+0x18000], R8 ;  /* 0x0180000800007388 */ /* 0x0009e40000000c00 */
.L_x_1837:
[----:B------:R-:W-:Y:S05]  /*118d0*/  BSYNC B0 ;  /* 0x0000000000007941 */ /* 0x000fea0003800000 */
.L_x_1809:
        /* <DEDUP_REMOVED lines=8> */
.L_x_1807:
[----:B--234-:R-:W2:Y:S01]  /*11960*/  S2R R0, SR_TID.X ;  /* 0x0000000000007919 */ /* 0x01cea20000002100 */
[----:B------:R-:W-:Y:S05]  /*11970*/  WARPSYNC.ALL ;  /* 0x0000000000007948 */ /* 0x000fea0003800000 */
[----:B--2---:R-:W-:-:S05]  /*11980*/  SHF.R.U32.HI R0, RZ, 0x7, R0 ;  /* 0x00000007ff007819 */ /* 0x004fca0000011600 */
[----:B-----5:R-:W-:Y:S02]  /*11990*/  VIADD R10, R0, 0x8 ;  /* 0x00000008000a7836 */ /* 0x020fe40000000000 */
[----:B------:R-:W-:-:S03]  /*119a0*/  IMAD.U32 R0, RZ, RZ, UR61 ;  /* 0x0000003dff007e24 */ /* 0x000fc6000f8e00ff */
[----:B------:R2:W-:Y:S02]  /*119b0*/  BAR.SYNC.DEFER_BLOCKING R10, 0x100 ;  /* 0x0004000a0000751d */ /* 0x0005e40000010000 */
[----:B------:R-:W-:-:S13]  /*119c0*/  ISETP.NE.AND P0, PT, R0, 0x3, PT ;  /* 0x000000030000780c */ /* 0x000fda0003f05270 */
[----:B--2---:R-:W-:Y:S05]  /*119d0*/  @!P0 BRA `(.L_x_1854) ;  /* 0x0000000000048947 */ /* 0x004fea0003800000 */
[----:B------:R-:W-:Y:S01]  /*119e0*/  BPT.TRAP 0x1 ;  /* 0x000000040000795c */ /* 0x000fe20000300000 */
.L_x_1854:
[----:B0-----:R-:W-:Y:S01]  /*119f0*/  IMAD R6, R185, 0x8, R184 ;  /* 0x00000008b9067824 */ /* 0x001fe200078e02b8 */
[----:B------:R-:W-:-:S04]  /*11a00*/  SHF.L.U32 R9, R188, 0x1f, RZ ;  /* 0x0000001fbc097819 */ /* 0x000fc800000006ff */
[----:B------:R0:W2:Y:S01]  /*11a10*/  SYNCS.PHASECHK.TRANS64.TRYWAIT P1, [R6+URZ+0x28430], R9 ;  /* 0x02843009060075a7 */ /* 0x0000a2000802017f */
[----:B------:R-:W-:Y:S05]  /*11a20*/  @!P0 BRA `(.L_x_1855) ;  /* 0x0000000000048947 */ /* 0x000fea0003800000 */
[----:B------:R-:W-:Y:S01]  /*11a30*/  BPT.TRAP 0x1 ;  /* 0x000000040000795c */ /* 0x000fe20000300000 */
.L_x_1855:
[----:B--2---:R-:W-:Y:S05]  /*11a40*/  @P1 BRA `(.L_x_1856) ;  /* 0x0000000000081947 */ /* 0x004fea0003800000 */
[----:B------:R-:W2:Y:S02]  /*11a50*/  SYNCS.PHASECHK.TRANS64.TRYWAIT P1, [R6+URZ+0x28430], R9 ;  /* 0x02843009060075a7 */ /* 0x000ea4000802017f */
[----:B--2---:R-:W-:Y:S05]  /*11a60*/  @!P1 BRA `(.L_x_1857) ;  /* 0x0000016000cc9947 */ /* 0x004fea0003800000 */
.L_x_1856:
[----:B------:R-:W-:Y:S05]  /*11a70*/  WARPSYNC.ALL ;  /* 0x0000000000007948 */ /* 0x000fea0003800000 */
[----:B------:R-:W-:Y:S01]  /*11a80*/  R2UR UR4, R184 ;  /* 0x00000000b80472ca */ /* 0x000fe200000e0000 */
[----:B------:R-:W-:Y:S01]  /*11a90*/  IMAD.MOV.U32 R5, RZ, RZ, 0x40000040 ;  /* 0x40000040ff057424 */ /* 0x000fe200078e00ff */
[----:B------:R-:W-:Y:S01]  /*11aa0*/  R2UR UR5, R36 ;  /* 0x00000000240572ca */ /* 0x000fe200000e0000 */
[----:B------:R-:W-:Y:S01]  /*11ab0*/  UMOV UR9, 0x40000040 ;  /* 0x4000004000097882 */ /* 0x000fe20000000000 */
[----:B------:R-:W-:Y:S01]  /*11ac0*/  WARPGROUP.ARRIVE ;  /* 0x00000000000079c5 */ /* 0x000fe20000000000 */
        /* <DEDUP_REMOVED lines=9> */
[----:B------:R-:W3:Y:S01]  /*11b60*/  S2R R0, SR_TID.X ;  /* 0x0000000000007919 */ /* 0x000ee20000002100 */
[----:B------:R-:W-:-:S02]  /*11b70*/  ULOP3.LUT UR5, UR5, 0x10000, URZ, 0xfc, !UPT ;  /* 0x0001000005057892 */ /* 0x000fc4000f8efc3f */
[----:B------:R-:W-:Y:S01]  /*11b80*/  USHF.R.U32.HI UR4, URZ, 0x4, UR4 ;  /* 0x000000043f047899 */ /* 0x000fe20008011604 */
[----:B------:R-:W-:Y:S01]  /*11b90*/  R2UR UR43, R5 ;  /* 0x00000000052b72ca */ /* 0x000fe200000e0000 */
[----:B------:R-:W-:Y:S02]  /*11ba0*/  UIADD3 UR56, UR5, 0x6, URZ ;  /* 0x0000000605387890 */ /* 0x000fe4000fffe03f */
[----:B------:R-:W-:Y:S01]  /*11bb0*/  ULOP3.LUT UR4, UR4, 0x3fff, URZ, 0xc0, !UPT ;  /* 0x00003fff04047892 */ /* 0x000fe2000f8ec03f */
[----:B------:R-:W-:Y:S01]  /*11bc0*/  UMOV UR8, UR5 ;  /* 0x0000000500087c82 */ /* 0x000fe20008000000 */
[----:B------:R-:W-:Y:S01]  /*11bd0*/  UIADD3 UR52, UR5, 0x400, URZ ;  /* 0x0000040005347890 */ /* 0x000fe2000fffe03f */
[----:B------:R-:W-:Y:S01]  /*11be0*/  IMAD.U32 R200, RZ, RZ, UR8 ;  /* 0x00000008ffc87e24 */ /* 0x000fe2000f8e00ff */
[----:B------:R-:W-:Y:S02]  /*11bf0*/  ULOP3.LUT UR60, UR4, 0x10000, URZ, 0xfc, !UPT ;  /* 0x00010000043c7892 */ /* 0x000fe4000f8efc3f */
[----:B------:R-:W-:-:S02]  /*11c00*/  UIADD3 UR4, UR5, 0x2, URZ ;  /* 0x0000000205047890 */ /* 0x000fc4000fffe03f */
[----:B------:R-:W-:Y:S02]  /*11c10*/  UIADD3 UR48, UR5, 0x402, URZ ;  /* 0x0000040205307890 */ /* 0x000fe4000fffe03f */
[----:B------:R-:W-:Y:S01]  /*11c20*/  LEA R4, R185, UR60, 0xa ;  /* 0x0000003cb9047c11 */ /* 0x000fe2000f8e50ff */
[----:B------:R-:W-:Y:S02]  /*11c30*/  UIADD3 UR44, UR5, 0x404, URZ ;  /* 0x00000404052c7890 */ /* 0x000fe4000fffe03f */
[----:B------:R-:W-:Y:S01]  /*11c40*/  UIADD3 UR40, UR5, 0x406, URZ ;  /* 0x0000040605287890 */ /* 0x000fe2000fffe03f */
[C---:B------:R-:W-:Y:S01]  /*11c50*/  R2UR UR10, R4.reuse ;  /* 0x00000000040a72ca */ /* 0x040fe200000e0000 */
[----:B------:R-:W-:Y:S01]  /*11c60*/  VIADD R12, R4, 0x2 ;  /* 0x00000002040c7836 */ /* 0x000fe20000000000 */
[----:B------:R-:W-:Y:S01]  /*11c70*/  UMOV UR41, 0x40000040 ;  /* 0x4000004000297882 */ /* 0x000fe20000000000 */
[----:B---3--:R-:W-:-:S10]  /*11c80*/  SHF.R.U32.HI R0, RZ, 0x7, R0 ;  /* 0x00000007ff007819 */ /* 0x008fd40000011600 */
[----:B------:R-:W-:Y:S01]  /*11c90*/  QGMMA.64x64x32.F32.E4M3.E4M3 R24, gdesc[UR8], RZ, !UPT, gsb0 ;  /* 0x00e00000081879f3 */ /* 0x000fe2000c0008ff */
[----:B------:R-:W-:Y:S01]  /*11ca0*/  R2UR UR10, R12 ;  /* 0x000000000c0a72ca */ /* 0x000fe200000e0000 */
[----:B------:R-:W-:Y:S01]  /*11cb0*/  UMOV UR8, UR4 ;  /* 0x0000000400087c82 */ /* 0x000fe20008000000 */
[----:B------:R-:W-:Y:S01]  /*11cc0*/  R2UR UR11, R13 ;  /* 0x000000000d0b72ca */ /* 0x000fe200000e0000 */
[----:B------:R-:W-:Y:S01]  /*11cd0*/  UMOV UR9, 0x40000040 ;  /* 0x4000004000097882 */ /* 0x000fe20000000000 */
[----:B------:R-:W-:Y:S01]  /*11ce0*/  VIADD R12, R4, 0x4 ;  /* 0x00000004040c7836 */ /* 0x000fe20000000000 */
[----:B------:R-:W-:Y:S01]  /*11cf0*/  UIADD3 UR4, UR5, 0x4, URZ ;  /* 0x0000000405047890 */ /* 0x000fe2000fffe03f */
[----:B------:R-:W-:Y:S01]  /*11d00*/  IMAD.MOV.U32 R13, RZ, RZ, 0x40000040 ;  /* 0x40000040ff0d7424 */ /* 0x000fe200078e00ff */
[----:B------:R-:W-:Y:S01]  /*11d10*/  MOV R198, UR8 ;  /* 0x0000000800c67c02 */ /* 0x000fe20008000f00 */
[----:B------:R-:W-:Y:S01]  /*11d20*/  IMAD.U32 R199, RZ, RZ, UR9 ;  /* 0x00000009ffc77e24 */ /* 0x000fe2000f8e00ff */
[----:B------:R-:W-:Y:S01]  /*11d30*/  IADD3 R5, -R0, 0xb, RZ ;  /* 0x0000000b00057810 */ /* 0x000fe20007ffe1ff */
[----:B------:R-:W-:-:S02]  /*11d40*/  WARPGROUP.DEPBAR.LE gsb0, 0x0 ;  /* 0x00008000000079c5 */ /* 0x000fc40000010000 */
[----:B------:R-:W-:-:S06]  /*11d50*/  WARPGROUP.ARRIVE ;  /* 0x00000000000079c5 */ /* 0x000fcc0000000000 */
[----:B------:R-:W-:Y:S01]  /*11d60*/  QGMMA.64x64x32.F32.E4M3.E4M3 R24, gdesc[UR8], R24, gsb0 ;  /* 0x00e00000081879f3 */ /* 0x000fe20008000818 */
[----:B------:R-:W-:Y:S01]  /*11d70*/  R2UR UR10, R12 ;  /* 0x000000000c0a72ca */ /* 0x000fe200000e0000 */
[----:B------:R-:W-:Y:S01]  /*11d80*/  UMOV UR8, UR4 ;  /* 0x0000000400087c82 */ /* 0x000fe20008000000 */
[----:B------:R-:W-:Y:S01]  /*11d90*/  R2UR UR11, R13 ;  /* 0x000000000d0b72ca */ /* 0x000fe200000e0000 */
[----:B------:R-:W-:Y:S01]  /*11da0*/  UMOV UR9, 0x40000040 ;  /* 0x4000004000097882 */ /* 0x000fe20000000000 */
[----:B------:R-:W-:Y:S02]  /*11db0*/  VIADD R12, R4, 0x6 ;  /* 0x00000006040c7836 */ /* 0x000fe40000000000 */
[----:B------:R-:W-:Y:S02]  /*11dc0*/  IMAD.MOV.U32 R13, RZ, RZ, 0x40000040 ;  /* 0x40000040ff0d7424 */ /* 0x000fe400078e00ff */
[----:B------:R-:W-:Y:S01]  /*11dd0*/  IMAD.U32 R196, RZ, RZ, UR8 ;  /* 0x00000008ffc47e24 */ /* 0x000fe2000f8e00ff */
[----:B------:R-:W-:Y:S01]  /*11de0*/  R2UR UR58, R12 ;  /* 0x000000000c3a72ca */ /* 0x000fe200000e0000 */
[----:B------:R-:W-:Y:S01]  /*11df0*/  VIADD R12, R4, 0x200 ;  /* 0x00000200040c7836 */ /* 0x000fe20000000000 */
[----:B------:R-:W-:Y:S01]  /*11e00*/  R2UR UR59, R13 ;  /* 0x000000000d3b72ca */ /* 0x000fe200000e0000 */
[----:B------:R-:W-:-:S02]  /*11e10*/  IMAD.MOV.U32 R13, RZ, RZ, 0x40000040 ;  /* 0x40000040ff0d7424 */ /* 0x000fc400078e00ff */
[----:B------:R-:W-:Y:S01]  /*11e20*/  IMAD.U32 R197, RZ, RZ, UR9 ;  /* 0x00000009ffc57e24 */ /* 0x000fe2000f8e00ff */
[----:B------:R-:W-:Y:S02]  /*11e30*/  R2UR UR54, R12 ;  /* 0x000000000c3672ca */ /* 0x000fe400000e0000 */
[----:B------:R-:W-:Y:S01]  /*11e40*/  R2UR UR55, R13 ;  /* 0x000000000d3772ca */ /* 0x000fe200000e0000 */
[----:B------:R-:W-:Y:S01]  /*11e50*/  IMAD.MOV.U32 R13, RZ, RZ, 0x40000040 ;  /* 0x40000040ff0d7424 */ /* 0x000fe200078e00ff */
[----:B------:R-:W-:-:S04]  /*11e60*/  IADD3 R12, R4, 0x202, RZ ;  /* 0x00000202040c7810 */ /* 0x000fc80007ffe0ff */
[----:B------:R-:W-:Y:S01]  /*11e70*/  R2UR UR50, R12 ;  /* 0x000000000c3272ca */ /* 0x000fe200000e0000 */
[C---:B------:R-:W-:Y:S01]  /*11e80*/  VIADD R12, R4.reuse, 0x204 ;  /* 0x00000204040c7836 */ /* 0x040fe20000000000 */
[----:B------:R-:W-:Y:S01]  /*11e90*/  R2UR UR51, R13 ;  /* 0x000000000d3372ca */ /* 0x000fe200000e0000 */
[----:B------:R-:W-:Y:S02]  /*11ea0*/  IMAD.MOV.U32 R13, RZ, RZ, 0x40000040 ;  /* 0x40000040ff0d7424 */ /* 0x000fe400078e00ff */
[----:B------:R-:W-:Y:S01]  /*11eb0*/  VIADD R4, R4, 0x206 ;  /* 0x0000020604047836 */ /* 0x000fe20000000000 */
[----:B------:R-:W-:Y:S02]  /*11ec0*/  R2UR UR46, R12 ;  /* 0x000000000c2e72ca */ /* 0x000fe400000e0000 */
[----:B------:R-:W-:Y:S02]  /*11ed0*/  R2UR UR47, R13 ;  /* 0x000000000d2f72ca */ /* 0x000fe400000e0000 */
[----:B------:R-:W-:Y:S01]  /*11ee0*/  R2UR UR42, R4 ;  /* 0x00000000042a72ca */ /* 0x000fe200000e0000 */
[----:B------:R-:W-:-:S02]  /*11ef0*/  WARPGROUP.DEPBAR.LE gsb0, 0x0 ;  /* 0x00008000000079c5 */ /* 0x000fc40000010000 */
        /* <DEDUP_REMOVED lines=21> */
.L_x_1858:
[----:B------:R-:W4:Y:S01]  /*12050*/  LDC R0, c[0x0][0x448] ;  /* 0x00011200ff007b82 */ /* 0x000f220000000800 */
[----:B------:R-:W-:Y:S01]  /*12060*/  ULDC.64 UR6, c[0x0][0x9e0] ;  /* 0x0002780000067ab9 */ /* 0x000fe20000000a00 */
[----:B------:R-:W-:Y:S01]  /*12070*/  MOV R11, UR39 ;  /* 0x00000027000b7c02 */ /* 0x000fe20008000f00 */
[----:B------:R-:W-:Y:S01]  /*12080*/  UISETP.GE.AND UP0, UPT, UR7, 0x1, UPT ;  /* 0x000000010700788c */ /* 0x000fe2000bf06270 */
[----:B------:R-:W-:Y:S01]  /*12090*/  LEA R12, R160, 0xffffffc0, 0x6 ;  /* 0xffffffc0a00c7811 */ /* 0x000fe200078e30ff */
[----:B------:R-:W-:Y:S02]  /*120a0*/  ULDC UR38, c[0x0][0x9dc] ;  /* 0x0002770000267ab9 */ /* 0x000fe40000000800 */
[----:B------:R-:W-:Y:S02]  /*120b0*/  ULOP3.LUT UR4, URZ, UR38, URZ, 0x33, !UPT ;  /* 0x000000263f047292 */ /* 0x000fe4000f8e333f */
[----:B------:R-:W-:Y:S01]  /*120c0*/  PLOP3.LUT P2, PT, PT, PT, UP0, 0x40, 0x0 ;  /* 0x000000000000781c */ /* 0x000fe20003f4e808 */
[----:B------:R-:W-:Y:S01]  /*120d0*/  UP2UR UR42, UPR, URZ, 0x1 ;  /* 0x000000013f2a7883 */ /* 0x000fe20008000000 */
[----:B----4-:R-:W-:Y:S01]  /*120e0*/  ISETP.NE.AND P1, PT, R0, 0x1, PT ;  /* 0x000000010000780c */ /* 0x010fe20003f25270 */
[----:B------:R-:W-:-:S12]  /*120f0*/  IMAD.IADD R0, R203, 0x1, R202 ;  /* 0x00000001cb007824 */ /* 0x000fd800078e02ca */
[----:B-1----:R-:W1:Y:S08]  /*12100*/  @P1 LDC R3, c[0x0][0x44c] ;  /* 0x00011300ff031b82 */ /* 0x002e700000000800 */
[----:B------:R-:W4:Y:S01]  /*12110*/  @P1 LDC R7, c[0x0][0x450] ;  /* 0x00011400ff071b82 */ /* 0x000f220000000800 */
[----:B-1----:R-:W-:-:S04]  /*12120*/  @P1 IMAD.HI.U32 R4, R0, R3, RZ ;  /* 0x0000000300041227 */ /* 0x002fc800078e00ff */
[----:B------:R-:W-:Y:S02]  /*12130*/  IMAD.MOV.U32 R3, RZ, RZ, R0 ;  /* 0x000000ffff037224 */ /* 0x000fe400078e0000 */
[----:B------:R-:W-:Y:S01]  /*12140*/  VIADD R0, R6, 0x28440 ;  /* 0x0002844006007836 */ /* 0x000fe20000000000 */
[----:B----4-:R-:W-:Y:S01]  /*12150*/  @P1 SHF.R.U32.HI R3, RZ, R7, R4 ;  /* 0x00000007ff031219 */ /* 0x010fe20000011604 */
[----:B------:R-:W-:-:S03]  /*12160*/  IMAD.MOV.U32 R7, RZ, RZ, -0x40 ;  /* 0xffffffc0ff077424 */ /* 0x000fc600078e00ff */
[----:B------:R-:W-:Y:S01]  /*12170*/  PRMT R0, R11, 0x654, R0 ;  /* 0x000006540b007816 */ /* 0x000fe20000000000 */
[----:B------:R-:W1:Y:S01]  /*12180*/  SHFL.IDX PT, R21, R3, RZ, 0x1c1f ;  /* 0x001c1fff03157589 */ /* 0x000e6200000e0000 */
[----:B------:R-:W-:Y:S02]  /*12190*/  IMAD R7, R160, R7, 0x41 ;  /* 0x00000041a0077424 */ /* 0x000fe400078e0207 */
[----:B------:R4:W-:Y:S02]  /*121a0*/  SYNCS.ARRIVE.TRANS64.RED.A1T0 RZ, [R0+URZ], RZ ;  /* 0x000000ff00ff79a7 */ /* 0x0009e4000810043f */
[----:B------:R-:W-:Y:S02]  /*121b0*/  IMAD.IADD R4, R192, 0x1, R7 ;  /* 0x00000001c0047824 */ /* 0x000fe400078e0207 */
[----:B------:R-:W-:Y:S02]  /*121c0*/  VIADD R15, R7, 0xffffffff ;  /* 0xffffffff070f7836 */ /* 0x000fe40000000000 */
[----:B------:R-:W-:-:S02]  /*121d0*/  IMAD R11, R193, -0x2, R4 ;  /* 0xfffffffec10b7824 */ /* 0x000fc400078e0204 */
[----:B----4-:R-:W-:Y:S02]  /*121e0*/  IMAD.IADD R0, R192, 0x1, -R12 ;  /* 0x00000001c0007824 */ /* 0x010fe400078e0a0c */
[----:B------:R-:W-:Y:S02]  /*121f0*/  IMAD.IADD R11, R11, 0x1, -R190 ;  /* 0x000000010b0b7824 */ /* 0x000fe400078e0abe */
[----:B------:R-:W-:Y:S02]  /*12200*/  IMAD R13, R193, -0x2, R0 ;  /* 0xfffffffec10d7824 */ /* 0x000fe400078e0200 */
[C---:B------:R-:W-:Y:S02]  /*12210*/  VIADD R14, R11.reuse, UR6 ;  /* 0x000000060b0e7c36 */ /* 0x040fe40008000000 */
[----:B------:R-:W-:-:S03]  /*12220*/  VIADD R11, R11, UR4 ;  /* 0x000000040b0b7c36 */ /* 0x000fc60008000000 */
[----:B-1----:R-:W-:Y:S01]  /*12230*/  VIADDMNMX R0, R21, R14, R13, PT ;  /* 0x0000000e15007246 */ /* 0x002fe2000380010d */
[----:B------:R-:W-:Y:S01]  /*12240*/  IMAD.IADD R4, R11, 0x1, R21 ;  /* 0x000000010b047824 */ /* 0x000fe200078e0215 */
[----:B------:R-:W-:Y:S06]  /*12250*/  @P2 BRA `(.L_x_1859) ;  /* 0x0000000000582947 */ /* 0x000fec0003800000 */
[----:B------:R-:W-:Y:S01]  /*12260*/  IADD3 R7, -R190, R192, R21 ;  /* 0x000000c0be077210 */ /* 0x000fe20007ffe115 */
[----:B------:R-:W-:Y:S03]  /*12270*/  BSSY B0, `(.L_x_1860) ;  /* 0x0000010000007945 */ /* 0x000fe60003800000 */
[----:B------:R-:W-:-:S13]  /*12280*/  ISETP.GT.AND P2, PT, R7, -0x1, PT ;  /* 0xffffffff0700780c */ /* 0x000fda0003f44270 */
[----:B------:R-:W-:Y:S05]  /*12290*/  @P2 BRA `(.L_x_1861) ;  /* 0x0000000000202947 */ /* 0x000fea0003800000 */
[----:B------:R-:W-:Y:S01]  /*122a0*/  UISETP.NE.AND UP0, UPT, UR7, 0x1, UPT ;  /* 0x000000010700788c */ /* 0x000fe2000bf05270 */
[----:B------:R-:W-:-:S05]  /*122b0*/  LOP3.LUT R7, RZ, R7, RZ, 0x33, !PT ;  /* 0x00000007ff077212 */ /* 0x000fca00078e33ff */
[----:B------:R-:W-:-:S05]  /*122c0*/  PLOP3.LUT P2, PT, PT, PT, UP0, 0x80, 0x0 ;  /* 0x000000000000781c */ /* 0x000fca0003f4f008 */
[----:B------:R-:W-:-:S08]  /*122d0*/  @UP0 ULDC.64 UR4, c[0x0][0x9e8] ;  /* 0x00027a0000040ab9 */ /* 0x000fd00000000a00 */
[----:B------:R-:W-:-:S05]  /*122e0*/  @P2 IMAD.HI.U32 R8, R7, UR4, RZ ;  /* 0x0000000407082c27 */ /* 0x000fca000f8e00ff */
[----:B------:R-:W-:-:S04]  /*122f0*/  @P2 SHF.R.U32.HI R7, RZ, UR5, R8 ;  /* 0x00000005ff072c19 */ /* 0x000fc80008011608 */
[----:B------:R-:W-:Y:S01]  /*12300*/  LOP3.LUT R7, RZ, R7, RZ, 0x33, !PT ;  /* 0x00000007ff077212 */ /* 0x000fe200078e33ff */
[----:B------:R-:W-:Y:S06]  /*12310*/  BRA `(.L_x_1862) ;  /* 0x0000000000147947 */ /* 0x000fec0003800000 */
.L_x_1861:
[----:B------:R-:W-:-:S06]  /*12320*/  UISETP.NE.AND UP0, UPT, UR7, 0x1, UPT ;  /* 0x000000010700788c */ /* 0x000fcc000bf05270 */
[----:B------:R-:W-:-:S05]  /*12330*/  PLOP3.LUT P2, PT, PT, PT, UP0, 0x80, 0x0 ;  /* 0x000000000000781c */ /* 0x000fca0003f4f008 */
[----:B------:R-:W-:-:S08]  /*12340*/  @UP0 ULDC.64 UR4, c[0x0][0x9e8] ;  /* 0x00027a0000040ab9 */ /* 0x000fd00000000a00 */
[----:B------:R-:W-:-:S05]  /*12350*/  @P2 IMAD.HI.U32 R8, R7, UR4, RZ ;  /* 0x0000000407082c27 */ /* 0x000fca000f8e00ff */
[----:B------:R-:W-:-:S07]  /*12360*/  @P2 SHF.R.U32.HI R7, RZ, UR5, R8 ;  /* 0x00000005ff072c19 */ /* 0x000fce0008011608 */
.L_x_1862:
[----:B------:R-:W-:Y:S05]  /*12370*/  BSYNC B0 ;  /* 0x0000000000007941 */ /* 0x000fea0003800000 */
.L_x_1860:
[----:B------:R-:W-:-:S04]  /*12380*/  IMAD R8, R7, UR7, -R12 ;  /* 0x0000000707087c24 */ /* 0x000fc8000f8e0a0c */
[----:B------:R-:W-:-:S05]  /*12390*/  IMAD R7, R193, -0x2, R8 ;  /* 0xfffffffec1077824 */ /* 0x000fca00078e0208 */
[----:B------:R-:W-:Y:S02]  /*123a0*/  VIMNMX R4, R4, R7, !PT ;  /* 0x0000000704047248 */ /* 0x000fe40007fe0100 */
[----:B------:R-:W-:-:S07]  /*123b0*/  VIADDMNMX R0, R7, UR7, R0, PT ;  /* 0x0000000707007c46 */ /* 0x000fce000b800100 */
.L_x_1859:
[C---:B------:R-:W-:Y:S01]  /*123c0*/  ISETP.GE.AND P3, PT, R15.reuse, 0x9, PT ;  /* 0x000000090f00780c */ /* 0x040fe20003f66270 */
[----:B------:R-:W1:Y:S01]  /*123d0*/  SHFL.IDX PT, R3, R3, 0x1, 0x1c1f ;  /* 0x003c1f0003037f89 */ /* 0x000e6200000e0000 */
[C---:B------:R-:W-:Y:S01]  /*123e0*/  ISETP.GE.AND P2, PT, R15.reuse, 0x2, PT ;  /* 0x000000020f00780c */ /* 0x040fe20003f46270 */
[----:B------:R-:W-:Y:S01]  /*123f0*/  UISETP.GE.AND UP0, UPT, UR7, 0x1, UPT ;  /* 0x000000010700788c */ /* 0x000fe2000bf06270 */
[C---:B------:R-:W-:Y:S02]  /*12400*/  ISETP.GT.AND P4, PT, R4.reuse, 0x8, !P3 ;  /* 0x000000080400780c */ /* 0x040fe40005f84270 */
[----:B------:R-:W-:Y:S02]  /*12410*/  ISETP.GT.AND P5, PT, R4, 0x1, !P2 ;  /* 0x000000010400780c */ /* 0x000fe400057a4270 */
[----:B------:R-:W-:Y:S02]  /*12420*/  ISETP.LT.OR P4, PT, R0, 0x9, P4 ;  /* 0x000000090000780c */ /* 0x000fe40002781670 */
[----:B------:R-:W-:-:S02]  /*12430*/  ISETP.GE.AND P6, PT, R15, 0xa, PT ;  /* 0x0000000a0f00780c */ /* 0x000fc40003fc6270 */
[----:B------:R-:W-:Y:S02]  /*12440*/  FSEL R59, R28, -INF , !P4 ;  /* 0xff8000001c3b7808 */ /* 0x000fe40006000000 */
[----:B------:R-:W-:Y:S02]  /*12450*/  ISETP.LT.OR P5, PT, R0, 0x2, P5 ;  /* 0x000000020000780c */ /* 0x000fe40002fa1670 */
[----:B------:R-:W-:Y:S02]  /*12460*/  ISETP.GT.AND P4, PT, R4, 0x9, !P6 ;  /* 0x000000090400780c */ /* 0x000fe40007784270 */
[----:B------:R-:W-:Y:S02]  /*12470*/  FSEL R57, R25, -INF , !P5 ;  /* 0xff80000019397808 */ /* 0x000fe40006800000 */
[----:B------:R-:W-:Y:S02]  /*12480*/  ISETP.LT.OR P4, PT, R0, 0xa, P4 ;  /* 0x0000000a0000780c */ /* 0x000fe40002781670 */
[----:B------:R-:W-:-:S02]  /*12490*/  ISETP.GE.AND P5, PT, R15, 0x11, PT ;  /* 0x000000110f00780c */ /* 0x000fc40003fa6270 */
[----:B------:R-:W-:Y:S01]  /*124a0*/  FSEL R61, R29, -INF , !P4 ;  /* 0xff8000001d3d7808 */ /* 0x000fe20006000000 */
[----:B-1----:R-:W-:Y:S01]  /*124b0*/  IMAD.IADD R7, R11, 0x1, R3 ;  /* 0x000000010b077824 */ /* 0x002fe200078e0203 */
        /* <DEDUP_REMOVED lines=74> */
[----:B------:R-:W-:Y:S01]  /*12960*/  @P6 IMAD.HI.U32 R4, R3, UR4, RZ ;  /* 0x0000000403046c27 */ /* 0x000fe2000f8e00ff */
[----:B------:R-:W-:-:S13]  /*12970*/  PLOP3.LUT P6, PT, PT, PT, UP0, 0x80, 0x0 ;  /* 0x000000000000781c */ /* 0x000fda0003fcf008 */
[----:B------:R-:W-:-:S04]  /*12980*/  @P6 SHF.R.U32.HI R3, RZ, UR5, R4 ;  /* 0x00000005ff036c19 */ /* 0x000fc80008011604 */
[----:B------:R-:W-:Y:S01]  /*12990*/  LOP3.LUT R3, RZ, R3, RZ, 0x33, !PT ;  /* 0x00000003ff037212 */ /* 0x000fe200078e33ff */
[----:B------:R-:W-:Y:S06]  /*129a0*/  BRA `(.L_x_1866) ;  /* 0x0000000000187947 */ /* 0x000fec0003800000 */
.L_x_1865:
[----:B------:R-:W-:-:S06]  /*129b0*/  UISETP.NE.AND UP0, UPT, UR7, 0x1, UPT ;  /* 0x000000010700788c */ /* 0x000fcc000bf05270 */
[----:B------:R-:W-:-:S05]  /*129c0*/  PLOP3.LUT P6, PT, PT, PT, UP0, 0x80, 0x0 ;  /* 0x000000000000781c */ /* 0x000fca0003fcf008 */
[----:B------:R-:W-:-:S08]  /*129d0*/  @UP0 ULDC.64 UR4, c[0x0][0x9e8] ;  /* 0x00027a0000040ab9 */ /* 0x000fd00000000a00 */
[----:B------:R-:W-:Y:S01]  /*129e0*/  @P6 IMAD.HI.U32 R4, R3, UR4, RZ ;  /* 0x0000000403046c27 */ /* 0x000fe2000f8e00ff */
[----:B------:R-:W-:-:S13]  /*129f0*/  PLOP3.LUT P6, PT, PT, PT, UP0, 0x80, 0x0 ;  /* 0x000000000000781c */ /* 0x000fda0003fcf008 */
[----:B------:R-:W-:-:S07]  /*12a00*/  @P6 SHF.R.U32.HI R3, RZ, UR5, R4 ;  /* 0x00000005ff036c19 */ /* 0x000fce0008011604 */
.L_x_1866:
[----:B------:R-:W-:Y:S05]  /*12a10*/  BSYNC B0 ;  /* 0x0000000000007941 */ /* 0x000fea0003800000 */
.L_x_1864:
[----:B------:R-:W-:-:S04]  /*12a20*/  IMAD R4, R3, UR7, -R12 ;  /* 0x0000000703047c24 */ /* 0x000fc8000f8e0a0c */
[----:B------:R-:W-:-:S05]  /*12a30*/  IMAD R4, R193, -0x2, R4 ;  /* 0xfffffffec1047824 */ /* 0x000fca00078e0204 */
[----:B------:R-:W-:Y:S02]  /*12a40*/  VIMNMX R7, R7, R4, !PT ;  /* 0x0000000407077248 */ /* 0x000fe40007fe0100 */
[----:B------:R-:W-:-:S07]  /*12a50*/  VIADDMNMX R0, R4, UR7, R0, PT ;  /* 0x0000000704007c46 */ /* 0x000fce000b800100 */
.L_x_1863:
        /* <DEDUP_REMOVED lines=33> */
[----:B------:R-:W-:Y:S02]  /*12c70*/  ISETP.NE.AND P2, PT, R33, RZ, PT ;  /* 0x000000ff2100720c */ /* 0x000fe40003f45270 */
[----:B------:R-:W-:Y:S02]  /*12c80*/  FMNMX.FTZ R12, R64, R4, !PT ;  /* 0x00000004400c7209 */ /* 0x000fe40007810000 */
[----:B------:R-:W-:-:S02]  /*12c90*/  ISETP.GT.AND P2, PT, R7, 0x19, !P2 ;  /* 0x000000190700780c */ /* 0x000fc40005744270 */
[----:B------:R-:W-:Y:S01]  /*12ca0*/  ISETP.GT.AND P3, PT, R7, 0x8, !P3 ;  /* 0x000000080700780c */ /* 0x000fe20005f64270 */
[----:B------:R-:W1:Y:S01]  /*12cb0*/  SHFL.BFLY PT, R29, R12, 0x2, 0x1f ;  /* 0x0c401f000c1d7f89 */ /* 0x000e6200000e0000 */
[C---:B------:R-:W-:Y:S02]  /*12cc0*/  ISETP.LT.OR P2, PT, R0.reuse, 0x1a, P2 ;  /* 0x0000001a0000780c */ /* 0x040fe40001741670 */
[----:B------:R-:W-:Y:S02]  /*12cd0*/  ISETP.LT.OR P3, PT, R0, 0x9, P3 ;  /* 0x000000090000780c */ /* 0x000fe40001f61670 */
[----:B------:R-:W-:Y:S02]  /*12ce0*/  FSEL R39, R39, -INF , !P2 ;  /* 0xff80000027277808 */ /* 0x000fe40005000000 */
[----:B------:R-:W-:Y:S02]  /*12cf0*/  ISETP.NE.AND P2, PT, R37, RZ, PT ;  /* 0x000000ff2500720c */ /* 0x000fe40003f45270 */
[----:B------:R-:W-:-:S02]  /*12d00*/  FSEL R11, R30, -INF , !P3 ;  /* 0xff8000001e0b7808 */ /* 0x000fc40005800000 */
[----:B------:R-:W-:Y:S02]  /*12d10*/  ISETP.GT.AND P2, PT, R7, 0x20, !P2 ;  /* 0x000000200700780c */ /* 0x000fe40005744270 */
[----:B------:R-:W-:Y:S02]  /*12d20*/  ISETP.NE.AND P3, PT, R65, RZ, PT ;  /* 0x000000ff4100720c */ /* 0x000fe40003f65270 */
[----:B------:R-:W-:Y:S02]  /*12d30*/  ISETP.LT.OR P2, PT, R0, 0x21, P2 ;  /* 0x000000210000780c */ /* 0x000fe40001741670 */
[----:B------:R-:W-:Y:S02]  /*12d40*/  ISETP.NE.AND P6, PT, R8, RZ, PT ;  /* 0x000000ff0800720c */ /* 0x000fe40003fc5270 */
[----:B------:R-:W-:Y:S02]  /*12d50*/  FSEL R21, R42, -INF , !P2 ;  /* 0xff8000002a157808 */ /* 0x000fe40005000000 */
[----:B------:R-:W-:-:S02]  /*12d60*/  ISETP.NE.AND P2, PT, R63, RZ, PT ;  /* 0x000000ff3f00720c */ /* 0x000fc40003f45270 */
[C---:B------:R-:W-:Y:S02]  /*12d70*/  ISETP.GT.AND P4, PT, R7.reuse, 0x31, !P4 ;  /* 0x000000310700780c */ /* 0x040fe40006784270 */
[C---:B------:R-:W-:Y:S02]  /*12d80*/  ISETP.GT.AND P2, PT, R7.reuse, 0x21, !P2 ;  /* 0x000000210700780c */ /* 0x040fe40005744270 */
[----:B-1----:R-:W-:Y:S02]  /*12d90*/  FMNMX.FTZ R29, R12, R29, !PT ;  /* 0x0000001d0c1d7209 */ /* 0x002fe40007810000 */
[----:B------:R-:W-:Y:S02]  /*12da0*/  ISETP.LT.OR P2, PT, R0, 0x22, P2 ;  /* 0x000000220000780c */ /* 0x000fe40001741670 */
[----:B------:R-:W-:Y:S01]  /*12db0*/  ISETP.GT.AND P5, PT, R7, 0x38, !P5 ;  /* 0x000000380700780c */ /* 0x000fe20006fa4270 */
[----:B------:R-:W1:Y:S01]  /*12dc0*/  SHFL.BFLY PT, R4, R29, 0x1, 0x1f ;  /* 0x0c201f001d047f89 */ /* 0x000e6200000e0000 */
[----:B------:R-:W-:-:S02]  /*12dd0*/  FSEL R43, R43, -INF , !P2 ;  /* 0xff8000002b2b7808 */ /* 0x000fc40005000000 */
[----:B------:R-:W-:Y:S02]  /*12de0*/  ISETP.NE.AND P2, PT, R41, RZ, PT ;  /* 0x000000ff2900720c */ /* 0x000fe40003f45270 */
[C---:B------:R-:W-:Y:S02]  /*12df0*/  ISETP.LT.OR P4, PT, R0.reuse, 0x32, P4 ;  /* 0x000000320000780c */ /* 0x040fe40002781670 */
[----:B------:R-:W-:Y:S02]  /*12e00*/  ISETP.GT.AND P2, PT, R7, 0x28, !P2 ;  /* 0x000000280700780c */ /* 0x000fe40005744270 */
[C---:B------:R-:W-:Y:S02]  /*12e10*/  ISETP.LT.OR P5, PT, R0.reuse, 0x39, P5 ;  /* 0x000000390000780c */ /* 0x040fe40002fa1670 */
[----:B------:R-:W-:Y:S02]  /*12e20*/  ISETP.LT.OR P2, PT, R0, 0x29, P2 ;  /* 0x000000290000780c */ /* 0x000fe40001741670 */
[----:B------:R-:W-:-:S02]  /*12e30*/  FSEL R51, R51, -INF , !P4 ;  /* 0xff80000033337808 */ /* 0x000fc40006000000 */
[----:B------:R-:W-:Y:S02]  /*12e40*/  FSEL R25, R46, -INF , !P2 ;  /* 0xff8000002e197808 */ /* 0x000fe40005000000 */
[----:B------:R-:W-:Y:S02]  /*12e50*/  ISETP.GT.AND P2, PT, R7, 0x29, !P3 ;  /* 0x000000290700780c */ /* 0x000fe40005f44270 */
[----:B------:R-:W-:Y:S02]  /*12e60*/  ISETP.NE.AND P3, PT, R45, RZ, PT ;  /* 0x000000ff2d00720c */ /* 0x000fe40003f65270 */
[----:B------:R-:W-:Y:S02]  /*12e70*/  ISETP.LT.OR P2, PT, R0, 0x2a, P2 ;  /* 0x0000002a0000780c */ /* 0x000fe40001741670 */
[----:B------:R-:W-:Y:S02]  /*12e80*/  FSEL R33, R54, -INF , !P5 ;  /* 0xff80000036217808 */ /* 0x000fe40006800000 */
[----:B------:R-:W-:-:S02]  /*12e90*/  FSEL R47, R47, -INF , !P2 ;  /* 0xff8000002f2f7808 */ /* 0x000fc40005000000 */
[----:B------:R-:W-:Y:S02]  /*12ea0*/  ISETP.GT.AND P2, PT, R7, RZ, !P6 ;  /* 0x000000ff0700720c */ /* 0x000fe40007744270 */
[----:B-1----:R-:W-:Y:S02]  /*12eb0*/  FMNMX.FTZ R4, R29, R4, !PT ;  /* 0x000000041d047209 */ /* 0x002fe40007810000 */
[----:B------:R-:W-:Y:S02]  /*12ec0*/  ISETP.LT.OR P2, PT, R0, 0x1, P2 ;  /* 0x000000010000780c */ /* 0x000fe40001741670 */
[----:B------:R-:W-:Y:S01]  /*12ed0*/  ISETP.NE.AND P6, PT, R49, RZ, PT ;  /* 0x000000ff3100720c */ /* 0x000fe20003fc5270 */
[----:B------:R-:W-:-:S01]  /*12ee0*/  FFMA.FTZ R8, R2, R4, -8 ;  /* 0xc100000002087423 */ /* 0x000fc20000010004 */
[----:B------:R-:W-:Y:S02]  /*12ef0*/  FSEL R3, R26, -INF , !P2 ;  /* 0xff8000001a037808 */ /* 0x000fe40005000000 */
[----:B------:R-:W-:-:S04]  /*12f00*/  FSETP.NEU.FTZ.AND P2, PT, R4, -INF , PT ;  /* 0xff8000000400780b */ /* 0x000fc80003f5d000 */
[----:B------:R-:W-:Y:S02]  /*12f10*/  FSEL R37, R8, RZ, P2 ;  /* 0x000000ff08257208 */ /* 0x000fe40001000000 */
[----:B------:R-:W-:Y:S02]  /*12f20*/  FMNMX.FTZ R8, R3, R27, !PT ;  /* 0x0000001b03087209 */ /* 0x000fe40007810000 */
[----:B------:R-:W-:Y:S01]  /*12f30*/  ISETP.GT.AND P2, PT, R7, 0x30, !P3 ;  /* 0x000000300700780c */ /* 0x000fe20005f44270 */
[----:B------:R-:W-:-:S01]  /*12f40*/  FFMA.FTZ R12, R2, R57, -R37 ;  /* 0x00000039020c7223 */ /* 0x000fc20000010825 */
[----:B------:R-:W-:Y:S01]  /*12f50*/  FMNMX.FTZ R8, R11, R8, !PT ;  /* 0x000000080b087209 */ /* 0x000fe20007810000 */
[----:B------:R-:W-:-:S01]  /*12f60*/  FFMA.FTZ R20, R2, R61, -R37 ;  /* 0x0000003d02147223 */ /* 0x000fc20000010825 */
[----:B------:R-:W-:Y:S01]  /*12f70*/  ISETP.LT.OR P2, PT, R0, 0x31, P2 ;  /* 0x000000310000780c */ /* 0x000fe20001741670 */
[----:B------:R-:W-:Y:S01]  /*12f80*/  MUFU.EX2 R41, R12 ;  /* 0x0000000c00297308 */ /* 0x000fe20000000800 */
[----:B------:R-:W-:Y:S01]  /*12f90*/  FMNMX.FTZ R8, R31, R8, !PT ;  /* 0x000000081f087209 */ /* 0x000fe20007810000 */
[--C-:B------:R-:W-:Y:S01]  /*12fa0*/  FFMA.FTZ R26, R2, R36, -R37.reuse ;  /* 0x00000024021a7223 */ /* 0x100fe20000010825 */
[----:B------:R-:W-:Y:S01]  /*12fb0*/  FSEL R29, R50, -INF , !P2 ;  /* 0xff800000321d7808 */ /* 0x000fe20005000000 */
[----:B------:R-:W-:Y:S01]  /*12fc0*/  FFMA.FTZ R30, R2, R40, -R37 ;  /* 0x00000028021e7223 */ /* 0x000fe20000010825 */
[----:B------:R-:W-:-:S02]  /*12fd0*/  FMNMX.FTZ R8, R13, R8, !PT ;  /* 0x000000080d087209 */ /* 0x000fc40007810000 */
[----:B------:R-:W-:Y:S01]  /*12fe0*/  ISETP.GT.AND P3, PT, R7, 0x39, !P6 ;  /* 0x000000390700780c */ /* 0x000fe20007764270 */
[----:B------:R-:W-:-:S01]  /*12ff0*/  FFMA.FTZ R7, R2, R24, -R37 ;  /* 0x0000001802077223 */ /* 0x000fc20000010825 */
[----:B------:R-:W-:Y:S01]  /*13000*/  FMNMX.FTZ R8, R35, R8, !PT ;  /* 0x0000000823087209 */ /* 0x000fe20007810000 */
[----:B------:R1:W-:Y:S01]  /*13010*/  MUFU.EX2 R45, R20 ;  /* 0x00000014002d7308 */ /* 0x0003e20000000800 */
[----:B------:R-:W-:Y:S01]  /*13020*/  ISETP.LT.OR P3, PT, R0, 0x3a, P3 ;  /* 0x0000003a0000780c */ /* 0x000fe20001f61670 */
[C-C-:B------:R-:W-:Y:S01]  /*13030*/  FFMA.FTZ R0, R2.reuse, R59, -R37.reuse ;  /* 0x0000003b02007223 */ /* 0x140fe20000010825 */
[----:B------:R-:W-:Y:S01]  /*13040*/  FMNMX.FTZ R8, R15, R8, !PT ;  /* 0x000000080f087209 */ /* 0x000fe20007810000 */
[C-C-:B------:R-:W-:Y:S01]  /*13050*/  FFMA.FTZ R24, R2.reuse, R32, -R37.reuse ;  /* 0x0000002002187223 */ /* 0x140fe20000010825 */
[----:B------:R-:W-:Y:S01]  /*13060*/  FSEL R55, R55, -INF , !P3 ;  /* 0xff80000037377808 */ /* 0x000fe20005800000 */
[C-C-:B------:R-:W-:Y:S01]  /*13070*/  FFMA.FTZ R32, R2.reuse, R62, -R37.reuse ;  /* 0x0000003e02207223 */ /* 0x140fe20000010825 */
[----:B------:R-:W-:Y:S01]  /*13080*/  FMNMX.FTZ R8, R39, R8, !PT ;  /* 0x0000000827087209 */ /* 0x000fe20007810000 */
[----:B------:R4:W5:Y:S01]  /*13090*/  MUFU.EX2 R152, R7 ;  /* 0x0000000700987308 */ /* 0x0009620000000800 */
[----:B-1----:R-:W-:-:S01]  /*130a0*/  FFMA.FTZ R20, R2, R60, -R37 ;  /* 0x0000003c02147223 */ /* 0x002fc20000010825 */
[C-C-:B------:R-:W-:Y:S01]  /*130b0*/  FFMA.FTZ R12, R2.reuse, R28, -R37.reuse ;  /* 0x0000001c020c7223 */ /* 0x140fe20000010825 */
[----:B------:R-:W-:Y:S01]  /*130c0*/  FMNMX.FTZ R8, R21, R8, !PT ;  /* 0x0000000815087209 */ /* 0x000fe20007810000 */
[----:B------:R-:W-:-:S03]  /*130d0*/  FFMA.FTZ R28, R2, R56, -R37 ;  /* 0x00000038021c7223 */ /* 0x000fc60000010825 */
[----:B------:R-:W-:Y:S01]  /*130e0*/  FMNMX.FTZ R8, R43, R8, !PT ;  /* 0x000000082b087209 */ /* 0x000fe20007810000 */
[----:B------:R-:W1:Y:S03]  /*130f0*/  MUFU.EX2 R14, R0 ;  /* 0x00000000000e7308 */ /* 0x000e660000000800 */
        /* <DEDUP_REMOVED lines=8> */
[----:B------:R-:W0:Y:S04]  /*13180*/  MUFU.EX2 R24, R24 ;  /* 0x0000001800187308 */ /* 0x000e280000000800 */
[----:B----4-:R-:W4:Y:S04]  /*13190*/  SHFL.BFLY PT, R7, R8, 0x2, 0x1f ;  /* 0x0c401f0008077f89 */ /* 0x010f2800000e0000 */
[----:B------:R2:W-:Y:S08]  /*131a0*/  MUFU.EX2 R49, R12 ;  /* 0x0000000c00317308 */ /* 0x0005f00000000800 */
[----:B------:R-:W-:Y:S01]  /*131b0*/  MUFU.EX2 R26, R26 ;  /* 0x0000001a001a7308 */ /* 0x000fe20000000800 */
[----:B--2---:R-:W-:-:S07]  /*131c0*/  FFMA.FTZ R12, R2, R44, -R37 ;  /* 0x0000002c020c7223 */ /* 0x004fce0000010825 */
[----:B------:R2:W-:Y:S01]  /*131d0*/  MUFU.EX2 R53, R28 ;  /* 0x0000001c00357308 */ /* 0x0005e20000000800 */
[----:B----4-:R-:W-:Y:S01]  /*131e0*/  FMNMX.FTZ R0, R8, R7, !PT ;  /* 0x0000000708007209 */ /* 0x010fe20007810000 */
[----:B------:R-:W-:-:S06]  /*131f0*/  FFMA.FTZ R8, R2, R58, -R37 ;  /* 0x0000003a02087223 */ /* 0x000fcc0000010825 */
[----:B------:R-:W-:Y:S01]  /*13200*/  MUFU.EX2 R30, R30 ;  /* 0x0000001e001e7308 */ /* 0x000fe20000000800 */
[----:B------:R-:W4:Y:S01]  /*13210*/  SHFL.BFLY PT, R7, R0, 0x1, 0x1f ;  /* 0x0c201f0000077f89 */ /* 0x000f2200000e0000 */
[----:B--2---:R-:W-:-:S06]  /*13220*/  FFMA.FTZ R28, R2, R48, -R37 ;  /* 0x00000030021c7223 */ /* 0x004fcc0000010825 */
[----:B------:R2:W-:Y:S08]  /*13230*/  MUFU.EX2 R57, R8 ;  /* 0x0000000800397308 */ /* 0x0005f00000000800 */
[----:B------:R-:W-:Y:S08]  /*13240*/  MUFU.EX2 R12, R12 ;  /* 0x0000000c000c7308 */ /* 0x000ff00000000800 */
[----:B------:R-:W-:Y:S01]  /*13250*/  MUFU.EX2 R28, R28 ;  /* 0x0000001c001c7308 */ /* 0x000fe20000000800 */
[----:B----4-:R-:W-:Y:S01]  /*13260*/  FMNMX.FTZ R7, R0, R7, !PT ;  /* 0x0000000700077209 */ /* 0x010fe20007810000 */
[C-C-:B------:R-:W-:Y:S01]  /*13270*/  FFMA.FTZ R0, R2.reuse, R52, -R37.reuse ;  /* 0x0000003402007223 */ /* 0x140fe20000010825 */
[----:B------:R-:W-:-:S02]  /*13280*/  FFMA.FTZ R37, R2, R64, -R37 ;  /* 0x0000004002257223 */ /* 0x000fc40000010825 */
[----:B------:R-:W-:Y:S01]  /*13290*/  FSETP.NEU.FTZ.AND P2, PT, R7, -INF , PT ;  /* 0xff8000000700780b */ /* 0x000fe20003f5d000 */
[----:B--2---:R-:W-:-:S02]  /*132a0*/  FFMA.FTZ R8, R2, R7, -8 ;  /* 0xc100000002087423 */ /* 0x004fc40000010007 */
[----:B------:R-:W-:Y:S03]  /*132b0*/  MUFU.EX2 R0, R0 ;  /* 0x0000000000007308 */ /* 0x000fe60000000800 */
[----:B------:R-:W-:-:S05]  /*132c0*/  FSEL R8, R8, RZ, P2 ;  /* 0x000000ff08087208 */ /* 0x000fca0001000000 */
[C-C-:B------:R-:W-:Y:S01]  /*132d0*/  FFMA.FTZ R3, R2.reuse, R3, -R8.reuse ;  /* 0x0000000302037223 */ /* 0x140fe20000010808 */
[----:B------:R-:W-:-:S01]  /*132e0*/  FFMA.FTZ R27, R2, R27, -R8 ;  /* 0x0000001b021b7223 */ /* 0x000fc20000010808 */
[C-C-:B------:R-:W-:Y:S01]  /*132f0*/  FFMA.FTZ R11, R2.reuse, R11, -R8.reuse ;  /* 0x0000000b020b7223 */ /* 0x140fe20000010808 */
[----:B------:R-:W-:-:S01]  /*13300*/  FFMA.FTZ R31, R2, R31, -R8 ;  /* 0x0000001f021f7223 */ /* 0x000fc20000010808 */
[----:B------:R5:W-:Y:S01]  /*13310*/  MUFU.EX2 R153, R3 ;  /* 0x0000000300997308 */ /* 0x000be20000000800 */
[----:B------:R-:W-:-:S01]  /*13320*/  FFMA.FTZ R13, R2, R13, -R8 ;  /* 0x0000000d020d7223 */ /* 0x000fc20000010808 */
[C-C-:B------:R-:W-:Y:S01]  /*13330*/  FFMA.FTZ R35, R2.reuse, R35, -R8.reuse ;  /* 0x0000002302237223 */ /* 0x140fe20000010808 */
[----:B------:R-:W-:-:S01]  /*13340*/  FFMA.FTZ R15, R2, R15, -R8 ;  /* 0x0000000f020f7223 */ /* 0x000fc20000010808 */
[C-C-:B------:R-:W-:Y:S01]  /*13350*/  FFMA.FTZ R39, R2.reuse, R39, -R8.reuse ;  /* 0x0000002702277223 */ /* 0x140fe20000010808 */
[----:B------:R-:W-:-:S01]  /*13360*/  FFMA.FTZ R21, R2, R21, -R8 ;  /* 0x0000001502157223 */ /* 0x000fc20000010808 */
[C-C-:B------:R-:W-:Y:S01]  /*13370*/  FFMA.FTZ R43, R2.reuse, R43, -R8.reuse ;  /* 0x0000002b022b7223 */ /* 0x140fe20000010808 */
[----:B------:R-:W-:-:S01]  /*13380*/  FFMA.FTZ R25, R2, R25, -R8 ;  /* 0x0000001902197223 */ /* 0x000fc20000010808 */
[----:B------:R2:W4:Y:S01]  /*13390*/  MUFU.EX2 R20, R27 ;  /* 0x0000001b00147308 */ /* 0x0005220000000800 */
[----:B-----5:R-:W-:-:S01]  /*133a0*/  FADD.FTZ R3, R152, R41 ;  /* 0x0000002998037221 */ /* 0x020fc20000010000 */
[C-C-:B------:R-:W-:Y:S01]  /*133b0*/  FFMA.FTZ R47, R2.reuse, R47, -R8.reuse ;  /* 0x0000002f022f7223 */ /* 0x140fe20000010808 */
[----:B------:R-:W-:-:S01]  /*133c0*/  FFMA.FTZ R29, R2, R29, -R8 ;  /* 0x0000001d021d7223 */ /* 0x000fc20000010808 */
[----:B------:R-:W-:Y:S01]  /*133d0*/  FFMA.FTZ R51, R2, R51, -R8 ;  /* 0x0000003302337223 */ /* 0x000fe20000010808 */
[----:B-1----:R-:W-:-:S01]  /*133e0*/  FADD.FTZ R42, R14, R3 ;  /* 0x000000030e2a7221 */ /* 0x002fc20000010000 */
[C-C-:B------:R-:W-:Y:S01]  /*133f0*/  FFMA.FTZ R33, R2.reuse, R33, -R8.reuse ;  /* 0x0000002102217223 */ /* 0x140fe20000010808 */
[----:B------:R-:W-:-:S01]  /*13400*/  FFMA.FTZ R8, R2, R55, -R8 ;  /* 0x0000003702087223 */ /* 0x000fc20000010808 */
[----:B------:R-:W1:Y:S01]  /*13410*/  MUFU.EX2 R11, R11 ;  /* 0x0000000b000b7308 */ /* 0x000e620000000800 */
[----:B--2---:R-:W-:-:S01]  /*13420*/  FADD.FTZ R27, R45, R42 ;  /* 0x0000002a2d1b7221 */ /* 0x004fc20000010000 */
[----:B------:R-:W-:-:S03]  /*13430*/  F2FP.SATFINITE.E4M3.F32.PACK_AB_MERGE_C R45, R45, R14, RZ ;  /* 0x0000000e2d2d723e */ /* 0x000fc600048070ff */
[----:B0-----:R-:W-:Y:S01]  /*13440*/  FADD.FTZ R44, R24, R27 ;  /* 0x0000001b182c7221 */ /* 0x001fe20000010000 */
[----:B------:R-:W-:Y:S02]  /*13450*/  F2FP.SATFINITE.E4M3.F32.PACK_AB_MERGE_C R152, R41, R152, R45 ;  /* 0x000000982998723e */ /* 0x000fe4000480702d */
[----:B------:R-:W0:Y:S01]  /*13460*/  MUFU.EX2 R32, R31 ;  /* 0x0000001f00207308 */ /* 0x000e220000000800 */
[----:B----4-:R-:W-:-:S01]  /*13470*/  FADD.FTZ R40, R153, R20 ;  /* 0x0000001499287221 */ /* 0x010fc20000010000 */
[----:B------:R-:W-:-:S04]  /*13480*/  FADD.FTZ R27, R49, R44 ;  /* 0x0000002c311b7221 */ /* 0x000fc80000010000 */
[----:B------:R-:W-:Y:S01]  /*13490*/  FADD.FTZ R44, R26, R27 ;  /* 0x0000001b1a2c7221 */ /* 0x000fe20000010000 */
[----:B------:R-:W-:Y:S01]  /*134a0*/  F2FP.SATFINITE.E4M3.F32.PACK_AB_MERGE_C R26, R53, R26, RZ ;  /* 0x0000001a351a723e */ /* 0x000fe200048070ff */
[----:B------:R-:W2:Y:S01]  /*134b0*/  MUFU.EX2 R13, R13 ;  /* 0x0000000d000d7308 */ /* 0x000ea20000000800 */
[----:B-1----:R-:W-:-:S01]  /*134c0*/  FADD.FTZ R3, R11, R40 ;  /* 0x000000280b037221 */ /* 0x002fc20000010000 */
[----:B------:R-:W-:Y:S01]  /*134d0*/  FADD.FTZ R27, R53, R44 ;  /* 0x0000002c351b7221 */ /* 0x000fe20000010000 */
[----:B------:R-:W-:-:S03]  /*134e0*/  F2FP.SATFINITE.E4M3.F32.PACK_AB_MERGE_C R154, R49, R24, R26 ;  /* 0x00000018319a723e */ /* 0x000fc6000480701a */
        /* <DEDUP_REMOVED lines=9> */
[C---:B------:R-:W-:Y:S01]  /*13580*/  FADD.FTZ R27, R59.reuse, R46 ;  /* 0x0000002e3b1b7221 */ /* 0x040fe20000010000 */
        /* <DEDUP_REMOVED lines=8> */
[----:B0-----:R-:W-:-:S07]  /*13610*/  FADD.FTZ R3, R15, R42 ;  /* 0x0000002a0f037221 */ /* 0x001fce0000010000 */
        /* <DEDUP_REMOVED lines=28> */
.L_x_1867:
[----:B------:R0:W1:Y:S01]  /*137e0*/  SYNCS.PHASECHK.TRANS64.TRYWAIT P2, [R6+URZ+0x28450], R9 ;  /* 0x02845009060075a7 */ /* 0x000062000804017f */
[----:B------:R-:W-:Y:S05]  /*137f0*/  @!P0 BRA `(.L_x_1868) ;  /* 0x0000000000048947 */ /* 0x000fea0003800000 */
[----:B------:R-:W-:Y:S01]  /*13800*/  BPT.TRAP 0x1 ;  /* 0x000000040000795c */ /* 0x000fe20000300000 */
.L_x_1868:
[----:B------:R-:W-:Y:S04]  /*13810*/  BSSY B0, `(.L_x_1869) ;  /* 0x0000004000007945 */ /* 0x000fe80003800000 */
[----:B-1----:R-:W-:Y:S05]  /*13820*/  @P2 BRA `(.L_x_1870) ;  /* 0x0000000000082947 */ /* 0x002fea0003800000 */
[----:B------:R-:W1:Y:S02]  /*13830*/  SYNCS.PHASECHK.TRANS64.TRYWAIT P2, [R6+URZ+0x28450], R9 ;  /* 0x02845009060075a7 */ /* 0x000e64000804017f */
[----:B-1----:R-:W-:Y:S05]  /*13840*/  @!P2 BRA `(.L_x_1871) ;  /* 0x000001440068a947 */ /* 0x002fea0003800000 */
.L_x_1870:
[----:B------:R-:W-:Y:S05]  /*13850*/  BSYNC B0 ;  /* 0x0000000000007941 */ /* 0x000fea0003800000 */
.L_x_1869:
[----:B------:R-:W-:Y:S05]  /*13860*/  WARPSYNC.ALL ;  /* 0x0000000000007948 */ /* 0x000fea0003800000 */
[----:B------:R-:W-:Y:S01]  /*13870*/  R2UR UR4, R184 ;  /* 0x00000000b80472ca */ /* 0x000fe200000e0000 */
[----:B------:R2:W-:Y:S01]  /*13880*/  BAR.SYNC.DEFER_BLOCKING R10, 0x100 ;  /* 0x0004000a0000751d */ /* 0x0005e20000010000 */
[----:B01----:R-:W-:-:S05]  /*13890*/  IMAD.MOV.U32 R9, RZ, RZ, -0x7fffffe0 ;  /* 0x80000020ff097424 */ /* 0x003fca00078e00ff */
[----:B------:R-:W-:Y:S01]  /*138a0*/  R2UR UR11, R9 ;  /* 0x00000000090b72ca */ /* 0x000fe200000e0000 */
[----:B------:R-:W-:-:S05]  /*138b0*/  IMAD.MOV.U32 R9, RZ, RZ, -0x7fffffe0 ;  /* 0x80000020ff097424 */ /* 0x000fca00078e00ff */
[----:B------:R-:W-:-:S04]  /*138c0*/  UIADD3 UR4, UR4, 0x8000, URZ ;  /* 0x0000800004047890 */ /* 0x000fc8000fffe03f */
[----:B------:R-:W-:-:S04]  /*138d0*/  USHF.R.U32.HI UR4, URZ, 0x4, UR4 ;  /* 0x000000043f047899 */ /* 0x000fc80008011604 */
[----:B------:R-:W-:-:S04]  /*138e0*/  ULOP3.LUT UR4, UR4, 0x3fff, URZ, 0xc0, !UPT ;  /* 0x00003fff04047892 */ /* 0x000fc8000f8ec03f */
[----:B------:R-:W-:Y:S01]  /*138f0*/  ULOP3.LUT UR43, UR4, 0x10000, URZ, 0xfc, !UPT ;  /* 0x00010000042b7892 */ /* 0x000fe2000f8efc3f */
[----:B------:R-:W-:-:S05]  /*13900*/  WARPGROUP.ARRIVE ;  /* 0x00000000000079c5 */ /* 0x000fca0000000000 */
[----:B------:R-:W-:-:S04]  /*13910*/  LEA R8, R185, UR43, 0xa ;  /* 0x0000002bb9087c11 */ /* 0x000fc8000f8e50ff */
[C---:B------:R-:W-:Y:S02]  /*13920*/  R2UR UR10, R8.reuse ;  /* 0x00000000080a72ca */ /* 0x040fe400000e0000 */
[----:B------:R-:W-:-:S11]  /*13930*/  IADD3 R8, R8, 0x2, RZ ;  /* 0x0000000208087810 */ /* 0x000fd60007ffe0ff */
[----:B------:R-:W-:Y:S01]  /*13940*/  QGMMA.64x256x32.F32.E4M3.E4M3 R24, R152, gdesc[UR8], RZ, !UPT, gsb0 ;  /* 0x03e0000898187df3 */ /* 0x000fe2000c0008ff */
        /* <DEDUP_REMOVED lines=9> */
.L_x_1872:
[----:B------:R-:W0:Y:S01]  /*139e0*/  @P1 LDC R9, c[0x0][0x44c] ;  /* 0x00011300ff091b82 */ /* 0x000e220000000800 */
[----:B------:R-:W-:Y:S01]  /*139f0*/  UISETP.GE.AND UP0, UPT, UR7, 0x1, UPT ;  /* 0x000000010700788c */ /* 0x000fe2000bf06270 */
[----:B------:R-:W-:Y:S02]  /*13a00*/  VIADD R6, R6, 0x28460 ;  /* 0x0002846006067836 */ /* 0x000fe40000000000 */
[----:B------:R-:W-:-:S03]  /*13a10*/  IMAD.U32 R11, RZ, RZ, UR39 ;  /* 0x00000027ff0b7e24 */ /* 0x000fc6000f8e00ff */
[----:B------:R-:W-:Y:S01]  /*13a20*/  PLOP3.LUT P2, PT, PT, PT, UP0, 0x40, 0x0 ;  /* 0x000000000000781c */ /* 0x000fe20003f4e808 */
[----:B------:R-:W1:Y:S01]  /*13a30*/  @P1 LDC R8, c[0x0][0x450] ;  /* 0x00011400ff081b82 */ /* 0x000e620000000800 */
[----:B------:R-:W-:-:S04]  /*13a40*/  PRMT R6, R11, 0x654, R6 ;  /* 0x000006540b067816 */ /* 0x000fc80000000006 */
[----:B------:R2:W-:Y:S01]  /*13a50*/  SYNCS.ARRIVE.TRANS64.RED.A1T0 RZ, [R6+URZ], RZ ;  /* 0x000000ff06ff79a7 */ /* 0x0005e2000810043f */
[----:B0-----:R-:W-:-:S04]  /*13a60*/  @P1 IMAD.HI.U32 R9, R202, R9, RZ ;  /* 0x00000009ca091227 */ /* 0x001fc800078e00ff */
[----:B--2---:R-:W-:Y:S01]  /*13a70*/  IMAD.MOV.U32 R6, RZ, RZ, R202 ;  /* 0x000000ffff067224 */ /* 0x004fe200078e00ca */
[----:B-1----:R-:W-:-:S05]  /*13a80*/  @P1 SHF.R.U32.HI R6, RZ, R8, R9 ;  /* 0x00000008ff061219 */ /* 0x002fca0000011609 */
[----:B------:R-:W-:Y:S02]  /*13a90*/  IMAD.IADD R161, R161, 0x1, R6 ;  /* 0x00000001a1a17824 */ /* 0x000fe400078e0206 */
[----:B------:R-:W-:Y:S02]  /*13aa0*/  VIADD R6, R160, 0xfffffffe ;  /* 0xfffffffea0067836 */ /* 0x000fe40000000000 */
[----:B------:R-:W-:Y:S01]  /*13ab0*/  VIADD R8, R161, UR6 ;  /* 0x00000006a1087c36 */ /* 0x000fe20008000000 */
[----:B------:R-:W-:Y:S06]  /*13ac0*/  @P2 BRA `(.L_x_1873) ;  /* 0x0000000000542947 */ /* 0x000fec0003800000 */
[C---:B------:R-:W-:Y:S01]  /*13ad0*/  ISETP.GT.AND P2, PT, R161.reuse, RZ, PT ;  /* 0x000000ffa100720c */ /* 0x040fe20003f44270 */
[----:B------:R-:W-:Y:S01]  /*13ae0*/  BSSY B0, `(.L_x_1874) ;  /* 0x0000010000007945 */ /* 0x000fe20003800000 */
[----:B------:R-:W-:-:S11]  /*13af0*/  VIADD R9, R161, 0xffffffff ;  /* 0xffffffffa1097836 */ /* 0x000fd60000000000 */
[----:B------:R-:W-:Y:S05]  /*13b00*/  @P2 BRA `(.L_x_1875) ;  /* 0x0000000000202947 */ /* 0x000fea0003800000 */
[----:B------:R-:W-:Y:S01]  /*13b10*/  UISETP.NE.AND UP0, UPT, UR7, 0x1, UPT ;  /* 0x000000010700788c */ /* 0x000fe2000bf05270 */
[----:B------:R-:W-:-:S05]  /*13b20*/  IMAD.MOV R9, RZ, RZ, -R161 ;  /* 0x000000ffff097224 */ /* 0x000fca00078e0aa1 */
[----:B------:R-:W-:-:S05]  /*13b30*/  PLOP3.LUT P2, PT, PT, PT, UP0, 0x80, 0x0 ;  /* 0x000000000000781c */ /* 0x000fca0003f4f008 */
[----:B------:R-:W-:-:S08]  /*13b40*/  @UP0 ULDC.64 UR4, c[0x0][0x9e8] ;  /* 0x00027a0000040ab9 */ /* 0x000fd00000000a00 */
[----:B------:R-:W-:-:S05]  /*13b50*/  @P2 IMAD.HI.U32 R10, R9, UR4, RZ ;  /* 0x00000004090a2c27 */ /* 0x000fca000f8e00ff */
[----:B------:R-:W-:-:S04]  /*13b60*/  @P2 SHF.R.U32.HI R9, RZ, UR5, R10 ;  /* 0x00000005ff092c19 */ /* 0x000fc8000801160a */
[----:B------:R-:W-:Y:S01]  /*13b70*/  LOP3.LUT R9, RZ, R9, RZ, 0x33, !PT ;  /* 0x00000009ff097212 */ /* 0x000fe200078e33ff */
[----:B------:R-:W-:Y:S06]  /*13b80*/  BRA `(.L_x_1876) ;  /* 0x0000000000147947 */ /* 0x000fec0003800000 */
.L_x_1875:
[----:B------:R-:W-:-:S06]  /*13b90*/  UISETP.NE.AND UP0, UPT, UR7, 0x1, UPT ;  /* 0x000000010700788c */ /* 0x000fcc000bf05270 */
[----:B------:R-:W-:-:S05]  /*13ba0*/  PLOP3.LUT P2, PT, PT, PT, UP0, 0x80, 0x0 ;  /* 0x000000000000781c */ /* 0x000fca0003f4f008 */
[----:B------:R-:W-:-:S08]  /*13bb0*/  @UP0 ULDC.64 UR4, c[0x0][0x9e8] ;  /* 0x00027a0000040ab9 */ /* 0x000fd00000000a00 */
[----:B------:R-:W-:-:S05]  /*13bc0*/  @P2 IMAD.HI.U32 R10, R9, UR4, RZ ;  /* 0x00000004090a2c27 */ /* 0x000fca000f8e00ff */
[----:B------:R-:W-:-:S07]  /*13bd0*/  @P2 SHF.R.U32.HI R9, RZ, UR5, R10 ;  /* 0x00000005ff092c19 */ /* 0x000fce000801160a */
.L_x_1876:
[----:B------:R-:W-:Y:S05]  /*13be0*/  BSYNC B0 ;  /* 0x0000000000007941 */ /* 0x000fea0003800000 */
.L_x_1874:
[----:B------:R-:W-:-:S05]  /*13bf0*/  MOV R10, UR7 ;  /* 0x00000007000a7c02 */ /* 0x000fca0008000f00 */
[----:B------:R-:W-:-:S05]  /*13c00*/  IMAD R9, R9, R10, UR7 ;  /* 0x0000000709097e24 */ /* 0x000fca000f8e020a */
[----:B------:R-:W-:-:S07]  /*13c10*/  VIMNMX R8, R8, R9, PT ;  /* 0x0000000908087248 */ /* 0x000fce0003fe0100 */
.L_x_1873:
[----:B------:R-:W-:Y:S01]  /*13c20*/  SHF.R.S32.HI R9, RZ, 0x1f, R8 ;  /* 0x0000001fff097819 */ /* 0x000fe20000011408 */
[----:B------:R-:W-:Y:S01]  /*13c30*/  ULDC UR46, c[0x0][0x9e4] ;  /* 0x00027900002e7ab9 */ /* 0x000fe20000000800 */
[----:B------:R-:W-:Y:S01]  /*13c40*/  ULDC UR51, c[0x0][0x9e4] ;  /* 0x0002790000337ab9 */ /* 0x000fe20000000800 */
[----:B------:R-:W-:Y:S01]  /*13c50*/  ULDC UR47, c[0x0][0x9dc] ;  /* 0x00027700002f7ab9 */ /* 0x000fe20000000800 */
[----:B------:R-:W-:Y:S01]  /*13c60*/  LEA.HI R9, R9, R8, RZ, 0x6 ;  /* 0x0000000809097211 */ /* 0x000fe200078f30ff */
[----:B------:R-:W-:Y:S01]  /*13c70*/  ULDC UR54, c[0x0][0x9dc] ;  /* 0x0002770000367ab9 */ /* 0x000fe20000000800 */
[----:B------:R-:W-:Y:S01]  /*13c80*/  ULDC UR50, c[0x0][0x9e0] ;  /* 0x0002780000327ab9 */ /* 0x000fe20000000800 */
[----:B------:R-:W-:Y:S01]  /*13c90*/  ULDC UR55, c[0x0][0x9e0] ;  /* 0x0002780000377ab9 */ /* 0x000fe20000000800 */
[----:B------:R-:W-:-:S04]  /*13ca0*/  SHF.R.S32.HI R9, RZ, 0x6, R9 ;  /* 0x00000006ff097819 */ /* 0x000fc80000011409 */
[----:B------:R-:W-:-:S04]  /*13cb0*/  VIMNMX R10, R208, R9, !PT ;  /* 0x00000009d00a7248 */ /* 0x000fc80007fe0100 */
[----:B------:R-:W-:-:S13]  /*13cc0*/  ISETP.GE.AND P2, PT, R6, R10, PT ;  /* 0x0000000a0600720c */ /* 0x000fda0003f46270 */
[----:B------:R-:W-:Y:S05]  /*13cd0*/  @!P2 BRA `(.L_x_1877) ;  /* 0x000000240060a947 */ /* 0x000fea0003800000 */
.L_x_1897:
[----:B------:R-:W-:Y:S01]  /*13ce0*/  VIADD R185, R185, 0x1 ;  /* 0x00000001b9b97836 */ /* 0x000fe20000000000 */
[----:B------:R-:W-:Y:S05]  /*13cf0*/  YIELD ;  /* 0x0000000000007946 */ /* 0x000fea0003800000 */
[----:B------:R-:W-:-:S04]  /*13d00*/  ISETP.NE.AND P2, PT, R185, 0x2, PT ;  /* 0x00000002b900780c */ /* 0x000fc80003f45270 */
[----:B--23--:R-:W-:Y:S02]  /*13d10*/  SEL R5, RZ, 0x1, P2 ;  /* 0x00000001ff057807 */ /* 0x00cfe40001000000 */
[----:B------:R-:W-:Y:S02]  /*13d20*/  SEL R185, R185, RZ, P2 ;  /* 0x000000ffb9b97207 */ /* 0x000fe40001000000 */
[----:B------:R-:W-:Y:S01]  /*13d30*/  LOP3.LUT R188, R188, R5, RZ, 0x3c, !PT ;  /* 0x00000005bcbc7212 */ /* 0x000fe200078e3cff */
[----:B0-----:R-:W-:Y:S06]  /*13d40*/  @!P0 BRA `(.L_x_1878) ;  /* 0x0000000000048947 */ /* 0x001fec0003800000 */
[----:B------:R-:W-:Y:S01]  /*13d50*/  BPT.TRAP 0x1 ;  /* 0x000000040000795c */ /* 0x000fe20000300000 */
.L_x_1878:
[----:B------:R-:W-:Y:S01]  /*13d60*/  IMAD R12, R185, 0x8, R184 ;  /* 0x00000008b90c7824 */ /* 0x000fe200078e02b8 */
[----:B------:R-:W-:-:S04]  /*13d70*/  SHF.L.U32 R11, R188, 0x1f, RZ ;  /* 0x0000001fbc0b7819 */ /* 0x000fc800000006ff */
[----:B------:R0:W1:Y:S01]  /*13d80*/  SYNCS.PHASECHK.TRANS64.TRYWAIT P2, [R12+URZ+0x28430], R11 ;  /* 0x0284300b0c0075a7 */ /* 0x000062000804017f */
[----:B------:R-:W-:Y:S05]  /*13d90*/  @!P0 BRA `(.L_x_1879) ;  /* 0x0000000000048947 */ /* 0x000fea0003800000 */
[----:B------:R-:W-:Y:S01]  /*13da0*/  BPT.TRAP 0x1 ;  /* 0x000000040000795c */ /* 0x000fe20000300000 */
.L_x_1879:
[----:B------:R-:W-:Y:S01]  /*13db0*/  LEA R8, R185, UR60, 0xa ;  /* 0x0000003cb9087c11 */ /* 0x000fe2000f8e50ff */
[----:B------:R-:W-:-:S04]  /*13dc0*/  IMAD.MOV.U32 R9, RZ, RZ, 0x40000040 ;  /* 0x40000040ff097424 */ /* 0x000fc800078e00ff */
[C---:B------:R-:W-:Y:S02]  /*13dd0*/  VIADD R14, R8.reuse, 0x2 ;  /* 0x00000002080e7836 */ /* 0x040fe40000000000 */
[----:B------:R-:W-:Y:S01]  /*13de0*/  VIADD R5, R8, 0x4 ;  /* 0x0000000408057836 */ /* 0x000fe20000000000 */
[----:B-1----:R-:W-:Y:S06]  /*13df0*/  @P2 BRA `(.L_x_1880) ;  /* 0x0000000000082947 */ /* 0x002fec0003800000 */
[----:B------:R-:W1:Y:S02]  /*13e00*/  SYNCS.PHASECHK.TRANS64.TRYWAIT P2, [R12+URZ+0x28430], R11 ;  /* 0x0284300b0c0075a7 */ /* 0x000e64000804017f */
[----:B-1----:R-:W-:Y:S05]  /*13e10*/  @!P2 BRA `(.L_x_1881) ;  /* 0x000001400008a947 */ /* 0x002fea0003800000 */
.L_x_1880:
[----:B------:R-:W-:Y:S05]  /*13e20*/  WARPSYNC.ALL ;  /* 0x0000000000007948 */ /* 0x000fea0003800000 */
[C---:B------:R-:W-:Y:S01]  /*13e30*/  R2UR UR10, R8.reuse ;  /* 0x00000000080a72ca */ /* 0x040fe200000e0000 */
[----:B------:R-:W-:Y:S01]  /*13e40*/  VIADD R152, R8, 0x204 ;  /* 0x0000020408987836 */ /* 0x000fe20000000000 */
[----:B------:R-:W-:Y:S01]  /*13e50*/  R2UR UR11, R9 ;  /* 0x00000000090b72ca */ /* 0x000fe200000e0000 */
[----:B------:R-:W-:Y:S01]  /*13e60*/  IMAD.MOV.U32 R153, RZ, RZ, 0x40000040 ;  /* 0x40000040ff997424 */ /* 0x000fe200078e00ff */
[----:B------:R-:W-:Y:S01]  /*13e70*/  R2UR UR8, R200 ;  /* 0x00000000c80872ca */ /* 0x000fe200000e0000 */
[----:B------:R-:W-:Y:S01]  /*13e80*/  IMAD.MOV.U32 R15, RZ, RZ, 0x40000040 ;  /* 0x40000040ff0f7424 */ /* 0x000fe200078e00ff */
[----:B------:R-:W-:Y:S01]  /*13e90*/  R2UR UR9, R201 ;  /* 0x00000000c90972ca */ /* 0x000fe200000e0000 */
[----:B------:R-:W-:Y:S01]  /*13ea0*/  VIADD R20, R8, 0x6 ;  /* 0x0000000608147836 */ /* 0x000fe20000000000 */
[----:B------:R-:W-:Y:S01]  /*13eb0*/  R2UR UR30, R152 ;  /* 0x00000000981e72ca */ /* 0x000fe200000e0000 */
[----:B------:R-:W-:Y:S01]  /*13ec0*/  UMOV UR16, UR56 ;  /* 0x0000003800107c82 */ /* 0x000fe20008000000 */
[----:B------:R-:W-:Y:S01]  /*13ed0*/  R2UR UR31, R153 ;  /* 0x00000000991f72ca */ /* 0x000fe200000e0000 */
[----:B------:R-:W-:Y:S01]  /*13ee0*/  UMOV UR17, UR57 ;  /* 0x0000003900117c82 */ /* 0x000fe20008000000 */
[----:B------:R-:W-:Y:S01]  /*13ef0*/  WARPGROUP.ARRIVE ;  /* 0x00000000000079c5 */ /* 0x000fe20000000000 */
[----:B------:R-:W-:Y:S01]  /*13f00*/  R2UR UR6, R14 ;  /* 0x000000000e0672ca */ /* 0x000fe200000e0000 */
[----:B------:R-:W-:Y:S01]  /*13f10*/  IMAD.MOV.U32 R14, RZ, RZ, R5 ;  /* 0x000000ffff0e7224 */ /* 0x000fe200078e0005 */
[----:B------:R-:W-:Y:S01]  /*13f20*/  R2UR UR7, R15 ;  /* 0x000000000f0772ca */ /* 0x000fe200000e0000 */
[----:B------:R-:W-:Y:S01]  /*13f30*/  UMOV UR20, UR52 ;  /* 0x0000003400147c82 */ /* 0x000fe20008000000 */
[----:B------:R-:W-:Y:S01]  /*13f40*/  R2UR UR4, R198 ;  /* 0x00000000c60472ca */ /* 0x000fe200000e0000 */
[----:B------:R-:W-:Y:S01]  /*13f50*/  UMOV UR21, UR53 ;  /* 0x0000003500157c82 */ /* 0x000fe20008000000 */
[----:B------:R-:W-:Y:S01]  /*13f60*/  QGMMA.64x64x32.F32.E4M3.E4M3 R152, gdesc[UR8], RZ, !UPT, gsb0 ;  /* 0x00e00000089879f3 */ /* 0x000fe2000c0008ff */
[----:B------:R-:W-:Y:S01]  /*13f70*/  R2UR UR5, R199 ;  /* 0x00000000c70572ca */ /* 0x000fe200000e0000 */
[----:B------:R-:W-:Y:S01]  /*13f80*/  UMOV UR24, UR48 ;  /* 0x0000003000187c82 */ /* 0x000fe20008000000 */
[----:B------:R-:W-:Y:S01]  /*13f90*/  R2UR UR14, R14 ;  /* 0x000000000e0e72ca */ /* 0x000fe200000e0000 */
[----:B------:R-:W-:Y:S01]  /*13fa0*/  VIADD R14, R8, 0x200 ;  /* 0x00000200080e7836 */ /* 0x000fe20000000000 */
[----:B------:R-:W-:Y:S01]  /*13fb0*/  R2UR UR15, R15 ;  /* 0x000000000f0f72ca */ /* 0x000fe200000e0000 */
[----:B------:R-:W-:Y:S01]  /*13fc0*/  UMOV UR25, UR49 ;  /* 0x0000003100197c82 */ /* 0x000fe20008000000 */
[----:B------:R-:W-:Y:S01]  /*13fd0*/  R2UR UR12, R196 ;  /* 0x00000000c40c72ca */ /* 0x000fe200000e0000 */
[----:B------:R-:W-:Y:S01]  /*13fe0*/  UMOV UR28, UR44 ;  /* 0x0000002c001c7c82 */ /* 0x000fe20008000000 */
[----:B------:R-:W-:Y:S01]  /*13ff0*/  R2UR UR13, R197 ;  /* 0x00000000c50d72ca */ /* 0x000fe200000e0000 */
[----:B------:R-:W-:Y:S01]  /*14000*/  UMOV UR29, UR45 ;  /* 0x0000002d001d7c82 */ /* 0x000fe20008000000 */
[----:B------:R-:W-:Y:S01]  /*14010*/  MOV R21, 0x40000040 ;  /* 0x4000004000157802 */ /* 0x000fe20000000f00 */
[----:B------:R-:W-:Y:S01]  /*14020*/  IMAD.MOV.U32 R9, RZ, RZ, 0x40000040 ;  /* 0x40000040ff097424 */ /* 0x000fe200078e00ff */
[----:B------:R-:W-:Y:S01]  /*14030*/  R2UR UR18, R20 ;  /* 0x00000000141272ca */ /* 0x000fe200000e0000 */
[C---:B------:R-:W-:Y:S01]  /*14040*/  VIADD R20, R8.reuse, 0x202 ;  /* 0x0000020208147836 */ /* 0x040fe20000000000 */
[----:B------:R-:W-:Y:S01]  /*14050*/  R2UR UR19, R21 ;  /* 0x00000000151372ca */ /* 0x000fe200000e0000 */
[----:B------:R-:W-:Y:S01]  /*14060*/  VIADD R8, R8, 0x206 ;  /* 0x0000020608087836 */ /* 0x000fe20000000000 */
[----:B------:R-:W-:Y:S01]  /*14070*/  R2UR UR22, R14 ;  /* 0x000000000e1672ca */ /* 0x000fe200000e0000 */
[----:B------:R-:W-:Y:S01]  /*14080*/  UMOV UR32, UR40 ;  /* 0x0000002800207c82 */ /* 0x000fe20008000000 */
[----:B------:R-:W-:Y:S01]  /*14090*/  R2UR UR23, R15 ;  /* 0x000000000f1772ca */ /* 0x000fe200000e0000 */
[----:B------:R-:W-:Y:S01]  /*140a0*/  UMOV UR33, UR41 ;  /* 0x0000002900217c82 */ /* 0x000fe20008000000 */
[----:B------:R-:W-:Y:S01]  /*140b0*/  R2UR UR26, R20 ;  /* 0x00000000141a72ca */ /* 0x000fe200000e0000 */
[----:B------:R-:W2:Y:S01]  /*140c0*/  S2R R13, SR_TID.X ;  /* 0x00000000000d7919 */ /* 0x000ea20000002100 */
[----:B------:R-:W-:-:S02]  /*140d0*/  R2UR UR27, R21 ;  /* 0x00000000151b72ca */ /* 0x000fc400000e0000 */
[----:B------:R-:W-:Y:S02]  /*140e0*/  R2UR UR34, R8 ;  /* 0x00000000082272ca */ /* 0x000fe400000e0000 */
[----:B------:R-:W-:Y:S02]  /*140f0*/  R2UR UR35, R9 ;  /* 0x00000000092372ca */ /* 0x000fe400000e0000 */
        /* <DEDUP_REMOVED lines=27> */
.L_x_1882:
[----:B------:R-:W3:Y:S01]  /*142b0*/  @P1 LDC R9, c[0x0][0x44c] ;  /* 0x00011300ff091b82 */ /* 0x000ee20000000800 */
[----:B------:R-:W-:Y:S01]  /*142c0*/  IMAD.IADD R14, R203, 0x1, R202 ;  /* 0x00000001cb0e7824 */ /* 0x000fe200078e02ca */
[----:B------:R-:W-:Y:S01]  /*142d0*/  UISETP.NE.AND UP0, UPT, UR42, URZ, UPT ;  /* 0x0000003f2a00728c */ /* 0x000fe2000bf05270 */
[----:B------:R-:W-:Y:S01]  /*142e0*/  IMAD.SHL.U32 R13, R6, 0x40, RZ ;  /* 0x00000040060d7824 */ /* 0x000fe200078e00ff */
[----:B------:R-:W-:Y:S02]  /*142f0*/  UMOV UR38, UR47 ;  /* 0x0000002f00267c82 */ /* 0x000fe40008000000 */
[----:B------:R-:W-:Y:S02]  /*14300*/  ULOP3.LUT UR4, URZ, UR38, URZ, 0x33, !UPT ;  /* 0x000000263f047292 */ /* 0x000fe4000f8e333f */
[----:B------:R-:W4:Y:S01]  /*14310*/  @P1 LDC R8, c[0x0][0x450] ;  /* 0x00011400ff081b82 */ /* 0x000f220000000800 */
[----:B------:R-:W-:Y:S01]  /*14320*/  PLOP3.LUT P2, PT, PT, PT, UP0, 0x40, 0x0 ;  /* 0x000000000000781c */ /* 0x000fe20003f4e808 */
[----:B---3--:R-:W-:-:S05]  /*14330*/  @P1 IMAD.HI.U32 R9, R14, R9, RZ ;  /* 0x000000090e091227 */ /* 0x008fca00078e00ff */
[----:B----4-:R-:W-:Y:S01]  /*14340*/  @P1 SHF.R.U32.HI R14, RZ, R8, R9 ;  /* 0x00000008ff0e1219 */ /* 0x010fe20000011609 */
[----:B------:R-:W-:Y:S02]  /*14350*/  VIADD R8, R12, 0x28440 ;  /* 0x000284400c087836 */ /* 0x000fe40000000000 */
[----:B------:R-:W-:Y:S02]  /*14360*/  IMAD.U32 R9, RZ, RZ, UR39 ;  /* 0x00000027ff097e24 */ /* 0x000fe4000f8e00ff */
[----:B------:R-:W3:Y:S03]  /*14370*/  SHFL.IDX PT, R225, R14, RZ, 0x1c1f ;  /* 0x001c1fff0ee17589 */ /* 0x000ee600000e0000 */
[----:B------:R-:W-:-:S04]  /*14380*/  PRMT R8, R9, 0x654, R8 ;  /* 0x0000065409087816 */ /* 0x000fc80000000008 */
[----:B------:R4:W-:Y:S02]  /*14390*/  SYNCS.ARRIVE.TRANS64.RED.A1T0 RZ, [R8+URZ], RZ ;  /* 0x000000ff08ff79a7 */ /* 0x0009e4000810043f */
[----:B----4-:R-:W-:-:S05]  /*143a0*/  IADD3 R8, -R13, 0x1, RZ ;  /* 0x000000010d087810 */ /* 0x010fca0007ffe1ff */
[----:B------:R-:W-:-:S05]  /*143b0*/  IMAD R8, R193, -0x2, R8 ;  /* 0xfffffffec1087824 */ /* 0x000fca00078e0208 */
[----:B------:R-:W-:-:S04]  /*143c0*/  IADD3 R20, -R190, R8, R192 ;  /* 0x00000008be147210 */ /* 0x000fc80007ffe1c0 */
[C---:B------:R-:W-:Y:S01]  /*143d0*/  IADD3 R15, R20.reuse, UR50, RZ ;  /* 0x00000032140f7c10 */ /* 0x040fe2000fffe0ff */
[----:B------:R-:W-:-:S04]  /*143e0*/  VIADD R20, R20, UR4 ;  /* 0x0000000414147c36 */ /* 0x000fc80008000000 */
[C---:B---3--:R-:W-:Y:S02]  /*143f0*/  IMAD.IADD R21, R225.reuse, 0x1, R15 ;  /* 0x00000001e1157824 */ /* 0x048fe400078e020f */
[----:B------:R-:W-:Y:S01]  /*14400*/  IMAD.IADD R224, R225, 0x1, R20 ;  /* 0x00000001e1e07824 */ /* 0x000fe200078e0214 */
[----:B------:R-:W-:Y:S06]  /*14410*/  @P2 BRA `(.L_x_1883) ;  /* 0x0000000000582947 */ /* 0x000fec0003800000 */
[----:B------:R-:W-:Y:S01]  /*14420*/  IADD3 R225, -R190, R192, R225 ;  /* 0x000000c0bee17210 */ /* 0x000fe20007ffe1e1 */
[----:B------:R-:W-:Y:S03]  /*14430*/  BSSY B0, `(.L_x_1884) ;  /* 0x0000010000007945 */ /* 0x000fe60003800000 */
[----:B------:R-:W-:-:S13]  /*14440*/  ISETP.GT.AND P2, PT, R225, -0x1, PT ;  /* 0xffffffffe100780c */ /* 0x000fda0003f44270 */
[----:B------:R-:W-:Y:S05]  /*14450*/  @P2 BRA `(.L_x_1885) ;  /* 0x0000000000202947 */ /* 0x000fea0003800000 */
[----:B------:R-:W-:Y:S01]  /*14460*/  IMAD.U32 R226, RZ, RZ, UR46 ;  /* 0x0000002effe27e24 */ /* 0x000fe2000f8e00ff */
[----:B------:R-:W-:-:S04]  /*14470*/  LOP3.LUT R225, RZ, R225, RZ, 0x33, !PT ;  /* 0x000000e1ffe17212 */ /* 0x000fc800078e33ff */
[----:B------:R-:W-:-:S13]  /*14480*/  ISETP.NE.AND P2, PT, R226, 0x1, PT ;  /* 0x00000001e200780c */ /* 0x000fda0003f45270 */
[----:B------:R-:W3:Y:S02]  /*14490*/  @P2 LDC.64 R8, c[0x0][0x9e8] ;  /* 0x00027a00ff082b82 */ /* 0x000ee40000000a00 */
[----:B---3--:R-:W-:-:S05]  /*144a0*/  @P2 IMAD.HI.U32 R8, R225, R8, RZ ;  /* 0x00000008e1082227 */ /* 0x008fca00078e00ff */
[----:B------:R-:W-:-:S04]  /*144b0*/  @P2 SHF.R.U32.HI R225, RZ, R9, R8 ;  /* 0x00000009ffe12219 */ /* 0x000fc80000011608 */
[----:B------:R-:W-:Y:S01]  /*144c0*/  LOP3.LUT R225, RZ, R225, RZ, 0x33, !PT ;  /* 0x000000e1ffe17212 */ /* 0x000fe200078e33ff */
[----:B------:R-:W-:Y:S06]  /*144d0*/  BRA `(.L_x_1886) ;  /* 0x0000000000147947 */ /* 0x000fec0003800000 */
.L_x_1885:
[----:B------:R-:W-:-:S05]  /*144e0*/  IMAD.U32 R226, RZ, RZ, UR46 ;  /* 0x0000002effe27e24 */ /* 0x000fca000f8e00ff */
[----:B------:R-:W-:-:S13]  /*144f0*/  ISETP.NE.AND P2, PT, R226, 0x1, PT ;  /* 0x00000001e200780c */ /* 0x000fda0003f45270 */
[----:B------:R-:W3:Y:S02]  /*14500*/  @P2 LDC.64 R8, c[0x0][0x9e8] ;  /* 0x00027a00ff082b82 */ /* 0x000ee40000000a00 */
[----:B---3--:R-:W-:-:S05]  /*14510*/  @P2 IMAD.HI.U32 R8, R225, R8, RZ ;  /* 0x00000008e1082227 */ /* 0x008fca00078e00ff */
[----:B------:R-:W-:-:S07]  /*14520*/  @P2 SHF.R.U32.HI R225, RZ, R9, R8 ;  /* 0x00000009ffe12219 */ /* 0x000fce0000011608 */
.L_x_1886:
[----:B------:R-:W-:Y:S05]  /*14530*/  BSYNC B0 ;  /* 0x0000000000007941 */ /* 0x000fea0003800000 */
.L_x_1884:
[----:B------:R-:W-:-:S04]  /*14540*/  IMAD R225, R225, R226, -R13 ;  /* 0x000000e2e1e17224 */ /* 0x000fc800078e0a0d */
[----:B------:R-:W-:-:S05]  /*14550*/  IMAD R225, R193, -0x2, R225 ;  /* 0xfffffffec1e17824 */ /* 0x000fca00078e02e1 */
[----:B------:R-:W-:Y:S02]  /*14560*/  VIMNMX R224, R224, R225, !PT ;  /* 0x000000e1e0e07248 */ /* 0x000fe40007fe0100 */
[----:B------:R-:W-:-:S07]  /*14570*/  VIADDMNMX R21, R225, R226, R21, PT ;  /* 0x000000e2e1157246 */ /* 0x000fce0003800115 */
.L_x_1883:
[----:B------:R-:W-:Y:S01]  /*14580*/  ISETP.GT.AND P2, PT, R6, -0x1, PT ;  /* 0xffffffff0600780c */ /* 0x000fe20003f44270 */
[----:B------:R-:W3:Y:S01]  /*14590*/  SHFL.IDX PT, R14, R14, 0x1, 0x1c1f ;  /* 0x003c1f000e0e7f89 */ /* 0x000ee200000e0000 */
[----:B------:R-:W-:Y:S02]  /*145a0*/  UISETP.NE.AND UP0, UPT, UR42, URZ, UPT ;  /* 0x0000003f2a00728c */ /* 0x000fe4000bf05270 */
[C---:B------:R-:W-:Y:S02]  /*145b0*/  ISETP.GT.AND P3, PT, R224.reuse, RZ, P2 ;  /* 0x000000ffe000720c */ /* 0x040fe40001764270 */
[C---:B------:R-:W-:Y:S02]  /*145c0*/  ISETP.GT.AND P5, PT, R224.reuse, 0x8, P2 ;  /* 0x00000008e000780c */ /* 0x040fe400017a4270 */
[----:B------:R-:W-:Y:S02]  /*145d0*/  ISETP.LT.OR P4, PT, R21, 0x1, P3 ;  /* 0x000000011500780c */ /* 0x000fe40001f81670 */
[----:B------:R-:W-:-:S02]  /*145e0*/  ISETP.GT.AND P3, PT, R224, 0x1, P2 ;  /* 0x00000001e000780c */ /* 0x000fc40001764270 */
[----:B------:R-:W-:Y:S02]  /*145f0*/  FSEL R152, R152, -INF , !P4 ;  /* 0xff80000098987808 */ /* 0x000fe40006000000 */
[----:B------:R-:W-:Y:S02]  /*14600*/  ISETP.LT.OR P3, PT, R21, 0x2, P3 ;  /* 0x000000021500780c */ /* 0x000fe40001f61670 */
[C---:B------:R-:W-:Y:S02]  /*14610*/  ISETP.GT.AND P4, PT, R224.reuse, 0x9, P2 ;  /* 0x00000009e000780c */ /* 0x040fe40001784270 */
[----:B------:R-:W-:Y:S02]  /*14620*/  FSEL R153, R153, -INF , !P3 ;  /* 0xff80000099997808 */ /* 0x000fe40005800000 */
[----:B------:R-:W-:Y:S02]  /*14630*/  ISETP.GT.AND P3, PT, R224, 0x10, P2 ;  /* 0x00000010e000780c */ /* 0x000fe40001764270 */
[----:B------:R-:W-:-:S02]  /*14640*/  ISETP.LT.OR P5, PT, R21, 0x9, P5 ;  /* 0x000000091500780c */ /* 0x000fc40002fa1670 */
[----:B------:R-:W-:Y:S01]  /*14650*/  ISETP.LT.OR P3, PT, R21, 0x11, P3 ;  /* 0x000000111500780c */ /* 0x000fe20001f61670 */
[--C-:B---3--:R-:W-:Y:S01]  /*14660*/  IMAD.IADD R15, R15, 0x1, R14.reuse ;  /* 0x000000010f0f7824 */ /* 0x108fe200078e020e */
[C---:B------:R-:W-:Y:S01]  /*14670*/  ISETP.LT.OR P4, PT, R21.reuse, 0xa, P4 ;  /* 0x0000000a1500780c */ /* 0x040fe20002781670 */
[----:B------:R-:W-:Y:S01]  /*14680*/  IMAD.IADD R20, R20, 0x1, R14 ;  /* 0x0000000114147824 */ /* 0x000fe200078e020e */
[----:B------:R-:W-:Y:S02]  /*14690*/  FSEL R160, R160, -INF , !P3 ;  /* 0xff800000a0a07808 */ /* 0x000fe40005800000 */
[----:B------:R-:W-:Y:S02]  /*146a0*/  ISETP.GT.AND P3, PT, R224, 0x19, P2 ;  /* 0x00000019e000780c */ /* 0x000fe40001764270 */
[----:B------:R-:W-:Y:S02]  /*146b0*/  FSEL R156, R156, -INF , !P5 ;  /* 0xff8000009c9c7808 */ /* 0x000fe40006800000 */
[----:B------:R-:W-:-:S02]  /*146c0*/  ISETP.LT.OR P3, PT, R21, 0x1a, P3 ;  /* 0x0000001a1500780c */ /* 0x000fc40001f61670 */
[----:B------:R-:W-:Y:S02]  /*146d0*/  FSEL R157, R157, -INF , !P4 ;  /* 0xff8000009d9d7808 */ /* 0x000fe40006000000 */
[C---:B------:R-:W-:Y:S02]  /*146e0*/  ISETP.GT.AND P5, PT, R224.reuse, 0x11, P2 ;  /* 0x00000011e000780c */ /* 0x040fe400017a4270 */
[C---:B------:R-:W-:Y:S02]  /*146f0*/  ISETP.GT.AND P4, PT, R224.reuse, 0x18, P2 ;  /* 0x00000018e000780c */ /* 0x040fe40001784270 */
[----:B------:R-:W-:Y:S02]  /*14700*/  FSEL R165, R165, -INF , !P3 ;  /* 0xff800000a5a57808 */ /* 0x000fe40005800000 */
[----:B------:R-:W-:Y:S02]  /*14710*/  ISETP.GT.AND P3, PT, R224, 0x28, P2 ;  /* 0x00000028e000780c */ /* 0x000fe40001764270 */
[----:B------:R-:W-:-:S02]  /*14720*/  ISETP.LT.OR P5, PT, R21, 0x12, P5 ;  /* 0x000000121500780c */ /* 0x000fc40002fa1670 */
[C---:B------:R-:W-:Y:S02]  /*14730*/  ISETP.LT.OR P4, PT, R21.reuse, 0x19, P4 ;  /* 0x000000191500780c */ /* 0x040fe40002781670 */
[----:B------:R-:W-:Y:S02]  /*14740*/  ISETP.LT.OR P3, PT, R21, 0x29, P3 ;  /* 0x000000291500780c */ /* 0x000fe40001f61670 */
[----:B------:R-:W-:Y:S02]  /*14750*/  FSEL R161, R161, -INF , !P5 ;  /* 0xff800000a1a17808 */ /* 0x000fe40006800000 */
[----:B------:R-:W-:Y:S02]  /*14760*/  FSEL R164, R164, -INF , !P4 ;  /* 0xff800000a4a47808 */ /* 0x000fe40006000000 */
[C---:B------:R-:W-:Y:S02]  /*14770*/  ISETP.GT.AND P5, PT, R224.reuse, 0x20, P2 ;  /* 0x00000020e000780c */ /* 0x040fe400017a4270 */
[----:B------:R-:W-:-:S02]  /*14780*/  ISETP.GT.AND P4, PT, R224, 0x21, P2 ;  /* 0x00000021e000780c */ /* 0x000fc40001784270 */
[----:B------:R-:W-:Y:S02]  /*14790*/  FSEL R172, R172, -INF , !P3 ;  /* 0xff800000acac7808 */ /* 0x000fe40005800000 */
[----:B------:R-:W-:Y:S02]  /*147a0*/  ISETP.GT.AND P3, PT, R224, 0x31, P2 ;  /* 0x00000031e000780c */ /* 0x000fe40001764270 */
[C---:B------:R-:W-:Y:S02]  /*147b0*/  ISETP.LT.OR P5, PT, R21.reuse, 0x21, P5 ;  /* 0x000000211500780c */ /* 0x040fe40002fa1670 */
[C---:B------:R-:W-:Y:S02]  /*147c0*/  ISETP.LT.OR P4, PT, R21.reuse, 0x22, P4 ;  /* 0x000000221500780c */ /* 0x040fe40002781670 */
[----:B------:R-:W-:Y:S02]  /*147d0*/  ISETP.LT.OR P3, PT, R21, 0x32, P3 ;  /* 0x000000321500780c */ /* 0x000fe40001f61670 */
[----:B------:R-:W-:-:S02]  /*147e0*/  FSEL R168, R168, -INF , !P5 ;  /* 0xff800000a8a87808 */ /* 0x000fc40006800000 */
[----:B------:R-:W-:Y:S02]  /*147f0*/  FSEL R169, R169, -INF , !P4 ;  /* 0xff800000a9a97808 */ /* 0x000fe40006000000 */
[C---:B------:R-:W-:Y:S02]  /*14800*/  ISETP.GT.AND P5, PT, R224.reuse, 0x29, P2 ;  /* 0x00000029e000780c */ /* 0x040fe400017a4270 */
[----:B------:R-:W-:Y:S02]  /*14810*/  ISETP.GT.AND P4, PT, R224, 0x30, P2 ;  /* 0x00000030e000780c */ /* 0x000fe40001784270 */
[----:B------:R-:W-:Y:S02]  /*14820*/  FSEL R177, R177, -INF , !P3 ;  /* 0xff800000b1b17808 */ /* 0x000fe40005800000 */
[----:B------:R-:W-:Y:S02]  /*14830*/  PLOP3.LUT P3, PT, PT, PT, UP0, 0x40, 0x0 ;  /* 0x000000000000781c */ /* 0x000fe40003f6e808 */
[----:B------:R-:W-:-:S02]  /*14840*/  ISETP.LT.OR P5, PT, R21, 0x2a, P5 ;  /* 0x0000002a1500780c */ /* 0x000fc40002fa1670 */
[----:B------:R-:W-:Y:S02]  /*14850*/  ISETP.LT.OR P4, PT, R21, 0x31, P4 ;  /* 0x000000311500780c */ /* 0x000fe40002781670 */
[----:B------:R-:W-:Y:S02]  /*14860*/  FSEL R173, R173, -INF , !P5 ;  /* 0xff800000adad7808 */ /* 0x000fe40006800000 */
[----:B------:R-:W-:Y:S02]  /*14870*/  FSEL R176, R176, -INF , !P4 ;  /* 0xff800000b0b07808 */ /* 0x000fe40006000000 */
[C---:B------:R-:W-:Y:S02]  /*14880*/  ISETP.GT.AND P5, PT, R224.reuse, 0x38, P2 ;  /* 0x00000038e000780c */ /* 0x040fe400017a4270 */
[----:B------:R-:W-:Y:S02]  /*14890*/  ISETP.GT.AND P4, PT, R224, 0x39, P2 ;  /* 0x00000039e000780c */ /* 0x000fe40001784270 */
[----:B------:R-:W-:-:S02]  /*148a0*/  ISETP.LT.OR P5, PT, R21, 0x39, P5 ;  /* 0x000000391500780c */ /* 0x000fc40002fa1670 */
[----:B------:R-:W-:Y:S02]  /*148b0*/  ISETP.LT.OR P4, PT, R21, 0x3a, P4 ;  /* 0x0000003a1500780c */ /* 0x000fe40002781670 */
[----:B------:R-:W-:Y:S02]  /*148c0*/  FSEL R180, R180, -INF , !P5 ;  /* 0xff800000b4b47808 */ /* 0x000fe40006800000 */
[----:B------:R-:W-:Y:S01]  /*148d0*/  FSEL R181, R181, -INF , !P4 ;  /* 0xff800000b5b57808 */ /* 0x000fe20006000000 */
[----:B------:R-:W-:Y:S08]  /*148e0*/  @P3 BRA `(.L_x_1887) ;  /* 0x0000000000583947 */ /* 0x000ff00003800000 */
        /* <DEDUP_REMOVED lines=12> */
.L_x_1889:
[----:B------:R-:W-:-:S05]  /*149b0*/  IMAD.U32 R21, RZ, RZ, UR46 ;  /* 0x0000002eff157e24 */ /* 0x000fca000f8e00ff */
[----:B------:R-:W-:-:S13]  /*149c0*/  ISETP.NE.AND P3, PT, R21, 0x1, PT ;  /* 0x000000011500780c */ /* 0x000fda0003f65270 */
[----:B------:R-:W3:Y:S02]  /*149d0*/  @P3 LDC.64 R8, c[0x0][0x9e8] ;  /* 0x00027a00ff083b82 */ /* 0x000ee40000000a00 */
[----:B---3--:R-:W-:-:S05]  /*149e0*/  @P3 IMAD.HI.U32 R8, R14, R8, RZ ;  /* 0x000000080e083227 */ /* 0x008fca00078e00ff */
[----:B------:R-:W-:-:S07]  /*149f0*/  @P3 SHF.R.U32.HI R14, RZ, R9, R8 ;  /* 0x00000009ff0e3219 */ /* 0x000fce0000011608 */
.L_x_1890:
[----:B------:R-:W-:Y:S05]  /*14a00*/  BSYNC B0 ;  /* 0x0000000000007941 */ /* 0x000fea0003800000 */
.L_x_1888:
[----:B------:R-:W-:-:S04]  /*14a10*/  IMAD R13, R14, R21, -R13 ;  /* 0x000000150e0d7224 */ /* 0x000fc800078e0a0d */
[----:B------:R-:W-:-:S05]  /*14a20*/  IMAD R13, R193, -0x2, R13 ;  /* 0xfffffffec10d7824 */ /* 0x000fca00078e020d */
[----:B------:R-:W-:Y:S02]  /*14a30*/  VIMNMX R20, R20, R13, !PT ;  /* 0x0000000d14147248 */ /* 0x000fe40007fe0100 */
[----:B------:R-:W-:-:S07]  /*14a40*/  VIADDMNMX R15, R13, R21, R15, PT ;  /* 0x000000150d0f7246 */ /* 0x000fce000380010f */
.L_x_1887:
        /* <DEDUP_REMOVED lines=30> */
[----:B------:R-:W-:-:S05]  /*14c30*/  FMNMX.FTZ R8, R181, R8, !PT ;  /* 0x00000008b5087209 */ /* 0x000fca0007810000 */
[----:B------:R-:W3:Y:S02]  /*14c40*/  SHFL.BFLY PT, R9, R8, 0x2, 0x1f ;  /* 0x0c401f0008097f89 */ /* 0x000ee400000e0000 */
[----:B---3--:R-:W-:-:S05]  /*14c50*/  FMNMX.FTZ R9, R8, R9, !PT ;  /* 0x0000000908097209 */ /* 0x008fca0007810000 */
[----:B------:R-:W3:Y:S02]  /*14c60*/  SHFL.BFLY PT, R13, R9, 0x1, 0x1f ;  /* 0x0c201f00090d7f89 */ /* 0x000ee400000e0000 */
[----:B---3--:R-:W-:-:S04]  /*14c70*/  FMNMX.FTZ R13, R9, R13, !PT ;  /* 0x0000000d090d7209 */ /* 0x008fc80007810000 */
[----:B------:R-:W-:-:S04]  /*14c80*/  FSETP.NEU.FTZ.AND P3, PT, R13, -INF , PT ;  /* 0xff8000000d00780b */ /* 0x000fc80003f7d000 */
[----:B------:R-:W-:-:S05]  /*14c90*/  FSEL R8, R13, RZ, P3 ;  /* 0x000000ff0d087208 */ /* 0x000fca0001800000 */
[----:B------:R-:W-:Y:S01]  /*14ca0*/  FADD.FTZ R8, -R8, R4 ;  /* 0x0000000408087221 */ /* 0x000fe20000010100 */
[----:B------:R-:W-:-:S03]  /*14cb0*/  FFMA.FTZ R4, R2, R13, -8 ;  /* 0xc100000002047423 */ /* 0x000fc6000001000d */
[----:B------:R-:W-:Y:S02]  /*14cc0*/  FMUL.FTZ R8, R2, R8 ;  /* 0x0000000802087220 */ /* 0x000fe40000410000 */
[----:B------:R-:W-:Y:S02]  /*14cd0*/  FSEL R4, R4, RZ, P3 ;  /* 0x000000ff04047208 */ /* 0x000fe40001800000 */
[----:B------:R-:W-:Y:S02]  /*14ce0*/  ISETP.GT.AND P3, PT, R20, 0x1, P2 ;  /* 0x000000011400780c */ /* 0x000fe40001764270 */
[----:B------:R-:W-:Y:S01]  /*14cf0*/  MUFU.EX2 R8, R8 ;  /* 0x0000000800087308 */ /* 0x000fe20000000800 */
[----:B------:R-:W-:-:S01]  /*14d00*/  FFMA.FTZ R152, R2, R152, -R4 ;  /* 0x0000009802987223 */ /* 0x000fc20000010804 */
[----:B------:R-:W-:Y:S01]  /*14d10*/  ISETP.LT.OR P5, PT, R15, 0x2, P3 ;  /* 0x000000020f00780c */ /* 0x000fe20001fa1670 */
[----:B------:R-:W-:-:S01]  /*14d20*/  FFMA.FTZ R153, R2, R153, -R4 ;  /* 0x0000009902997223 */ /* 0x000fc20000010804 */
[----:B------:R-:W-:Y:S01]  /*14d30*/  ISETP.GT.AND P3, PT, R20, 0x9, P2 ;  /* 0x000000091400780c */ /* 0x000fe20001764270 */
[----:B------:R-:W-:-:S01]  /*14d40*/  FFMA.FTZ R156, R2, R156, -R4 ;  /* 0x0000009c029c7223 */ /* 0x000fc20000010804 */
[----:B------:R-:W-:Y:S01]  /*14d50*/  FSEL R155, R155, -INF , !P5 ;  /* 0xff8000009b9b7808 */ /* 0x000fe20006800000 */
[----:B------:R-:W-:-:S01]  /*14d60*/  FFMA.FTZ R157, R2, R157, -R4 ;  /* 0x0000009d029d7223 */ /* 0x000fc20000010804 */
[----:B------:R-:W-:Y:S01]  /*14d70*/  ISETP.GT.AND P5, PT, R20, RZ, P2 ;  /* 0x000000ff1400720c */ /* 0x000fe200017a4270 */
[----:B------:R-:W3:Y:S01]  /*14d80*/  MUFU.EX2 R152, R152 ;  /* 0x0000009800987308 */ /* 0x000ee20000000800 */
[C---:B------:R-:W-:Y:S01]  /*14d90*/  ISETP.LT.OR P3, PT, R15.reuse, 0xa, P3 ;  /* 0x0000000a0f00780c */ /* 0x040fe20001f61670 */
[C-C-:B------:R-:W-:Y:S01]  /*14da0*/  FFMA.FTZ R160, R2.reuse, R160, -R4.reuse ;  /* 0x000000a002a07223 */ /* 0x140fe20000010804 */
[----:B------:R-:W-:Y:S01]  /*14db0*/  ISETP.LT.OR P5, PT, R15, 0x1, P5 ;  /* 0x000000010f00780c */ /* 0x000fe20002fa1670 */
[C-C-:B------:R-:W-:Y:S01]  /*14dc0*/  FFMA.FTZ R164, R2.reuse, R164, -R4.reuse ;  /* 0x000000a402a47223 */ /* 0x140fe20000010804 */
[----:B------:R-:W-:Y:S01]  /*14dd0*/  FSEL R159, R159, -INF , !P3 ;  /* 0xff8000009f9f7808 */ /* 0x000fe20005800000 */
[--C-:B------:R-:W-:Y:S01]  /*14de0*/  FFMA.FTZ R165, R2, R165, -R4.reuse ;  /* 0x000000a502a57223 */ /* 0x100fe20000010804 */
[----:B------:R-:W-:Y:S01]  /*14df0*/  FSEL R154, R154, -INF , !P5 ;  /* 0xff8000009a9a7808 */ /* 0x000fe20006800000 */
[----:B------:R-:W4:Y:S01]  /*14e00*/  MUFU.EX2 R153, R153 ;  /* 0x0000009900997308 */ /* 0x000f220000000800 */
[----:B------:R-:W-:Y:S01]  /*14e10*/  ISETP.GT.AND P3, PT, R20, 0x11, P2 ;  /* 0x000000111400780c */ /* 0x000fe20001764270 */
[--C-:B------:R-:W-:Y:S01]  /*14e20*/  FFMA.FTZ R161, R2, R161, -R4.reuse ;  /* 0x000000a102a17223 */ /* 0x100fe20000010804 */
[----:B------:R-:W-:Y:S01]  /*14e30*/  FMNMX.FTZ R9, R154, R7, !PT ;  /* 0x000000079a097209 */ /* 0x000fe20007810000 */
[--C-:B------:R-:W-:Y:S01]  /*14e40*/  FFMA.FTZ R168, R2, R168, -R4.reuse ;  /* 0x000000a802a87223 */ /* 0x100fe20000010804 */
[----:B------:R-:W-:Y:S01]  /*14e50*/  ISETP.GT.AND P5, PT, R20, 0x18, P2 ;  /* 0x000000181400780c */ /* 0x000fe200017a4270 */
[----:B------:R-:W-:Y:S01]  /*14e60*/  FFMA.FTZ R169, R2, R169, -R4 ;  /* 0x000000a902a97223 */ /* 0x000fe20000010804 */
[----:B------:R-:W-:Y:S01]  /*14e70*/  FMNMX.FTZ R9, R155, R9, !PT ;  /* 0x000000099b097209 */ /* 0x000fe20007810000 */
[----:B------:R-:W5:Y:S01]  /*14e80*/  MUFU.EX2 R156, R156 ;  /* 0x0000009c009c7308 */ /* 0x000f620000000800 */
[C---:B------:R-:W-:Y:S01]  /*14e90*/  ISETP.LT.OR P3, PT, R15.reuse, 0x12, P3 ;  /* 0x000000120f00780c */ /* 0x040fe20001f61670 */
[----:B---3--:R-:W-:Y:S01]  /*14ea0*/  FFMA.FTZ R3, R8, R3, R152 ;  /* 0x0000000308037223 */ /* 0x008fe20000010098 */
[----:B------:R-:W-:Y:S01]  /*14eb0*/  FMNMX.FTZ R9, R158, R9, !PT ;  /* 0x000000099e097209 */ /* 0x000fe20007810000 */
[C-C-:B------:R-:W-:Y:S01]  /*14ec0*/  FFMA.FTZ R172, R2.reuse, R172, -R4.reuse ;  /* 0x000000ac02ac7223 */ /* 0x140fe20000010804 */
[----:B------:R-:W-:Y:S01]  /*14ed0*/  ISETP.LT.OR P5, PT, R15, 0x19, P5 ;  /* 0x000000190f00780c */ /* 0x000fe20002fa1670 */
[--C-:B------:R-:W-:Y:S01]  /*14ee0*/  FFMA.FTZ R173, R2, R173, -R4.reuse ;  /* 0x000000ad02ad7223 */ /* 0x100fe20000010804 */
[----:B------:R-:W-:Y:S01]  /*14ef0*/  FMNMX.FTZ R9, R159, R9, !PT ;  /* 0x000000099f097209 */ /* 0x000fe20007810000 */
[----:B------:R-:W3:Y:S01]  /*14f00*/  MUFU.EX2 R157, R157 ;  /* 0x0000009d009d7308 */ /* 0x000ee20000000800 */
[----:B------:R-:W-:Y:S01]  /*14f10*/  FSEL R163, R163, -INF , !P3 ;  /* 0xff800000a3a37808 */ /* 0x000fe20005800000 */
[----:B----4-:R-:W-:Y:S01]  /*14f20*/  FADD.FTZ R3, R153, R3 ;  /* 0x0000000399037221 */ /* 0x010fe20000010000 */
[----:B------:R-:W-:Y:S01]  /*14f30*/  FMNMX.FTZ R9, R162, R9, !PT ;  /* 0x00000009a2097209 */ /* 0x000fe20007810000 */
[--C-:B------:R-:W-:Y:S01]  /*14f40*/  FFMA.FTZ R176, R2, R176, -R4.reuse ;  /* 0x000000b002b07223 */ /* 0x100fe20000010804 */
[----:B------:R-:W-:Y:S01]  /*14f50*/  ISETP.GT.AND P3, PT, R20, 0x20, P2 ;  /* 0x000000201400780c */ /* 0x000fe20001764270 */
[--C-:B------:R-:W-:Y:S01]  /*14f60*/  FFMA.FTZ R177, R2, R177, -R4.reuse ;  /* 0x000000b102b17223 */ /* 0x100fe20000010804 */
[----:B------:R-:W-:Y:S01]  /*14f70*/  FSEL R166, R166, -INF , !P5 ;  /* 0xff800000a6a67808 */ /* 0x000fe20006800000 */
[----:B------:R-:W4:Y:S01]  /*14f80*/  MUFU.EX2 R160, R160 ;  /* 0x000000a000a07308 */ /* 0x000f220000000800 */
[----:B------:R-:W-:Y:S01]  /*14f90*/  FMNMX.FTZ R9, R163, R9, !PT ;  /* 0x00000009a3097209 */ /* 0x000fe20007810000 */
[----:B-----5:R-:W-:Y:S01]  /*14fa0*/  FADD.FTZ R3, R156, R3 ;  /* 0x000000039c037221 */ /* 0x020fe20000010000 */
[----:B------:R-:W-:Y:S01]  /*14fb0*/  ISETP.GT.AND P5, PT, R20, 0x21, P2 ;  /* 0x000000211400780c */ /* 0x000fe200017a4270 */
[C-C-:B------:R-:W-:Y:S01]  /*14fc0*/  FFMA.FTZ R180, R2.reuse, R180, -R4.reuse ;  /* 0x000000b402b47223 */ /* 0x140fe20000010804 */
[C---:B------:R-:W-:Y:S01]  /*14fd0*/  ISETP.LT.OR P3, PT, R15.reuse, 0x21, P3 ;  /* 0x000000210f00780c */ /* 0x040fe20001f61670 */
[----:B------:R-:W-:Y:S01]  /*14fe0*/  FFMA.FTZ R4, R2, R181, -R4 ;  /* 0x000000b502047223 */ /* 0x000fe20000010804 */
[----:B------:R-:W-:Y:S01]  /*14ff0*/  FMNMX.FTZ R9, R166, R9, !PT ;  /* 0x00000009a6097209 */ /* 0x000fe20007810000 */
[----:B------:R-:W-:Y:S01]  /*15000*/  MUFU.EX2 R164, R164 ;  /* 0x000000a400a47308 */ /* 0x000fe20000000800 */
[----:B------:R-:W-:Y:S01]  /*15010*/  ISETP.LT.OR P5, PT, R15, 0x22, P5 ;  /* 0x000000220f00780c */ /* 0x000fe20002fa1670 */
[----:B---3--:R-:W-:Y:S01]  /*15020*/  FADD.FTZ R3, R157, R3 ;  /* 0x000000039d037221 */ /* 0x008fe20000010000 */
[----:B------:R-:W-:Y:S01]  /*15030*/  FSEL R170, R170, -INF , !P3 ;  /* 0xff800000aaaa7808 */ /* 0x000fe20005800000 */
[-C--:B------:R-:W-:Y:S01]  /*15040*/  FMUL.FTZ R24, R24, R8.reuse ;  /* 0x0000000818187220 */ /* 0x080fe20000410000 */
[----:B------:R-:W-:Y:S01]  /*15050*/  FMNMX.FTZ R9, R167, R9, !PT ;  /* 0x00000009a7097209 */ /* 0x000fe20007810000 */
[-C--:B------:R-:W-:Y:S01]  /*15060*/  FMUL.FTZ R25, R25, R8.reuse ;  /* 0x0000000819197220 */ /* 0x080fe20000410000 */
[----:B------:R-:W-:Y:S01]  /*15070*/  ISETP.GT.AND P3, PT, R20, 0x29, P2 ;  /* 0x000000291400780c */ /* 0x000fe20001764270 */
[----:B------:R-:W-:Y:S01]  /*15080*/  MUFU.EX2 R165, R165 ;  /* 0x000000a500a57308 */ /* 0x000fe20000000800 */
[----:B------:R-:W-:Y:S01]  /*15090*/  FSEL R171, R171, -INF , !P5 ;  /* 0xff800000abab7808 */ /* 0x000fe20006800000 */
[----:B----4-:R-:W-:Y:S01]  /*150a0*/  FADD.FTZ R3, R160, R3 ;  /* 0x00000003a0037221 */ /* 0x010fe20000010000 */
[----:B------:R-:W-:Y:S01]  /*150b0*/  FMNMX.FTZ R9, R170, R9, !PT ;  /* 0x00000009aa097209 */ /* 0x000fe20007810000 */
[-C--:B------:R-:W-:Y:S01]  /*150c0*/  FMUL.FTZ R28, R28, R8.reuse ;  /* 0x000000081c1c7220 */ /* 0x080fe20000410000 */
[----:B------:R-:W-:Y:S01]  /*150d0*/  ISETP.GT.AND P5, PT, R20, 0x30, P2 ;  /* 0x000000301400780c */ /* 0x000fe200017a4270 */
[-C--:B------:R-:W-:Y:S01]  /*150e0*/  FMUL.FTZ R29, R29, R8.reuse ;  /* 0x000000081d1d7220 */ /* 0x080fe20000410000 */
[----:B------:R-:W-:Y:S01]  /*150f0*/  ISETP.LT.OR P3, PT, R15, 0x2a, P3 ;  /* 0x0000002a0f00780c */ /* 0x000fe20001f61670 */
[----:B------:R-:W3:Y:S01]  /*15100*/  MUFU.EX2 R161, R161 ;  /* 0x000000a100a17308 */ /* 0x000ee20000000800 */
[----:B------:R-:W-:Y:S01]  /*15110*/  FMNMX.FTZ R9, R171, R9, !PT ;  /* 0x00000009ab097209 */ /* 0x000fe20007810000 */
[-C--:B------:R-:W-:Y:S01]  /*15120*/  FMUL.FTZ R32, R32, R8.reuse ;  /* 0x0000000820207220 */ /* 0x080fe20000410000 */
[----:B------:R-:W-:Y:S01]  /*15130*/  FSEL R175, R175, -INF , !P3 ;  /* 0xff800000afaf7808 */ /* 0x000fe20005800000 */
[-C--:B------:R-:W-:Y:S01]  /*15140*/  FMUL.FTZ R33, R33, R8.reuse ;  /* 0x0000000821217220 */ /* 0x080fe20000410000 */
[----:B------:R-:W-:Y:S01]  /*15150*/  ISETP.LT.OR P5, PT, R15, 0x31, P5 ;  /* 0x000000310f00780c */ /* 0x000fe20002fa1670 */
[-C--:B------:R-:W-:Y:S01]  /*15160*/  FMUL.FTZ R36, R36, R8.reuse ;  /* 0x0000000824247220 */ /* 0x080fe20000410000 */
[----:B------:R-:W-:Y:S01]  /*15170*/  FMNMX.FTZ R9, R174, R9, !PT ;  /* 0x00000009ae097209 */ /* 0x000fe20007810000 */
[----:B------:R-:W4:Y:S01]  /*15180*/  MUFU.EX2 R168, R168 ;  /* 0x000000a800a87308 */ /* 0x000f220000000800 */
[----:B------:R-:W-:Y:S01]  /*15190*/  ISETP.GT.AND P3, PT, R20, 0x38, P2 ;  /* 0x000000381400780c */ /* 0x000fe20001764270 */
[-C--:B------:R-:W-:Y:S01]  /*151a0*/  FMUL.FTZ R37, R37, R8.reuse ;  /* 0x0000000825257220 */ /* 0x080fe20000410000 */
[----:B------:R-:W-:Y:S01]  /*151b0*/  FSEL R178, R178, -INF , !P5 ;  /* 0xff800000b2b27808 */ /* 0x000fe20006800000 */
[-C--:B------:R-:W-:Y:S01]  /*151c0*/  FMUL.FTZ R40, R40, R8.reuse ;  /* 0x0000000828287220 */ /* 0x080fe20000410000 */
[----:B------:R-:W-:Y:S01]  /*151d0*/  FMNMX.FTZ R9, R175, R9, !PT ;  /* 0x00000009af097209 */ /* 0x000fe20007810000 */
[-C--:B------:R-:W-:Y:S01]  /*151e0*/  FMUL.FTZ R41, R41, R8.reuse ;  /* 0x0000000829297220 */ /* 0x080fe20000410000 */
[----:B------:R-:W-:Y:S01]  /*151f0*/  ISETP.GT.AND P2, PT, R20, 0x39, P2 ;  /* 0x000000391400780c */ /* 0x000fe20001744270 */
[----:B------:R-:W5:Y:S01]  /*15200*/  MUFU.EX2 R169, R169 ;  /* 0x000000a900a97308 */ /* 0x000f620000000800 */
[----:B------:R-:W-:Y:S01]  /*15210*/  ISETP.LT.OR P3, PT, R15, 0x39, P3 ;  /* 0x000000390f00780c */ /* 0x000fe20001f61670 */
[----:B---3--:R-:W-:Y:S01]  /*15220*/  FADD.FTZ R3, R161, R3 ;  /* 0x00000003a1037221 */ /* 0x008fe20000010000 */
[----:B------:R-:W-:Y:S01]  /*15230*/  FMNMX.FTZ R9, R178, R9, !PT ;  /* 0x00000009b2097209 */ /* 0x000fe20007810000 */
[-C--:B------:R-:W-:Y:S01]  /*15240*/  FMUL.FTZ R44, R44, R8.reuse ;  /* 0x000000082c2c7220 */ /* 0x080fe20000410000 */
[----:B------:R-:W-:Y:S01]  /*15250*/  ISETP.LT.OR P2, PT, R15, 0x3a, P2 ;  /* 0x0000003a0f00780c */ /* 0x000fe20001741670 */
[----:B------:R-:W-:Y:S01]  /*15260*/  FADD.FTZ R3, R164, R3 ;  /* 0x00000003a4037221 */ /* 0x000fe20000010000 */
[----:B------:R-:W-:Y:S01]  /*15270*/  FSEL R182, R182, -INF , !P3 ;  /* 0xff800000b6b67808 */ /* 0x000fe20005800000 */
[----:B------:R-:W-:Y:S01]  /*15280*/  MUFU.EX2 R172, R172 ;  /* 0x000000ac00ac7308 */ /* 0x000fe20000000800 */
[----:B------:R-:W-:Y:S01]  /*15290*/  FMNMX.FTZ R9, R179, R9, !PT ;  /* 0x00000009b3097209 */ /* 0x000fe20007810000 */
[----:B------:R-:W-:Y:S01]  /*152a0*/  FADD.FTZ R3, R165, R3 ;  /* 0x00000003a5037221 */ /* 0x000fe20000010000 */
[----:B------:R-:W-:Y:S01]  /*152b0*/  FSEL R183, R183, -INF , !P2 ;  /* 0xff800000b7b77808 */ /* 0x000fe20005000000 */
[----:B------:R-:W-:Y:S01]  /*152c0*/  FMUL.FTZ R45, R45, R8 ;  /* 0x000000082d2d7220 */ /* 0x000fe20000410000 */
[----:B------:R-:W-:Y:S01]  /*152d0*/  FMNMX.FTZ R9, R182, R9, !PT ;  /* 0x00000009b6097209 */ /* 0x000fe20007810000 */
[----:B----4-:R-:W-:Y:S01]  /*152e0*/  FADD.FTZ R3, R168, R3 ;  /* 0x00000003a8037221 */ /* 0x010fe20000010000 */
[----:B------:R-:W-:Y:S01]  /*152f0*/  F2FP.SATFINITE.E4M3.F32.PACK_AB_MERGE_C R156, R157, R156, RZ ;  /* 0x0000009c9d9c723e */ /* 0x000fe200048070ff */
[----:B------:R-:W3:Y:S01]  /*15300*/  MUFU.EX2 R173, R173 ;  /* 0x000000ad00ad7308 */ /* 0x000ee20000000800 */
[----:B------:R-:W-:Y:S01]  /*15310*/  FMNMX.FTZ R9, R183, R9, !PT ;  /* 0x00000009b7097209 */ /* 0x000fe20007810000 */
[----:B-----5:R-:W-:Y:S01]  /*15320*/  FADD.FTZ R3, R169, R3 ;  /* 0x00000003a9037221 */ /* 0x020fe20000010000 */
[----:B------:R-:W-:Y:S01]  /*15330*/  F2FP.SATFINITE.E4M3.F32.PACK_AB_MERGE_C R152, R153, R152, R156 ;  /* 0x000000989998723e */ /* 0x000fe2000480709c */
[-C--:B------:R-:W-:Y:S01]  /*15340*/  FMUL.FTZ R48, R48, R8.reuse ;  /* 0x0000000830307220 */ /* 0x080fe20000410000 */
[-C--:B------:R-:W-:Y:S01]  /*15350*/  FMUL.FTZ R49, R49, R8.reuse ;  /* 0x0000000831317220 */ /* 0x080fe20000410000 */
[----:B------:R-:W4:Y:S01]  /*15360*/  SHFL.BFLY PT, R14, R9, 0x2, 0x1f ;  /* 0x0c401f00090e7f89 */ /* 0x000f2200000e0000 */
        /* <DEDUP_REMOVED lines=10> */
[----:B---3--:R-:W-:Y:S01]  /*15410*/  F2FP.SATFINITE.E4M3.F32.PACK_AB_MERGE_C R156, R173, R172, RZ ;  /* 0x000000acad9c723e */ /* 0x008fe200048070ff */
[----:B------:R-:W-:Y:S01]  /*15420*/  FADD.FTZ R172, R172, R3 ;  /* 0x00000003acac7221 */ /* 0x000fe20000010000 */
[-C--:B------:R-:W-:Y:S01]  /*15430*/  FMUL.FTZ R68, R68, R8.reuse ;  /* 0x0000000844447220 */ /* 0x080fe20000410000 */
[----:B------:R-:W-:Y:S01]  /*15440*/  FMUL.FTZ R69, R69, R8 ;  /* 0x0000000845457220 */ /* 0x000fe20000410000 */
[----:B------:R-:W-:Y:S01]  /*15450*/  F2FP.SATFINITE.E4M3.F32.PACK_AB_MERGE_C R156, R169, R168, R156 ;  /* 0x000000a8a99c723e */ /* 0x000fe2000480709c */
[----:B------:R-:W-:Y:S01]  /*15460*/  FADD.FTZ R173, R173, R172 ;  /* 0x000000acadad7221 */ /* 0x000fe20000010000 */
[-C--:B------:R-:W-:Y:S01]  /*15470*/  FMUL.FTZ R72, R72, R8.reuse ;  /* 0x0000000848487220 */ /* 0x080fe20000410000 */
[----:B------:R-:W-:Y:S01]  /*15480*/  MUFU.EX2 R176, R176 ;  /* 0x000000b000b07308 */ /* 0x000fe20000000800 */
[-C--:B------:R-:W-:Y:S01]  /*15490*/  FMUL.FTZ R73, R73, R8.reuse ;  /* 0x0000000849497220 */ /* 0x080fe20000410000 */
[-C--:B------:R-:W-:Y:S01]  /*154a0*/  FMUL.FTZ R76, R76, R8.reuse ;  /* 0x000000084c4c7220 */ /* 0x080fe20000410000 */
[-C--:B------:R-:W-:Y:S01]  /*154b0*/  FMUL.FTZ R77, R77, R8.reuse ;  /* 0x000000084d4d7220 */ /* 0x080fe20000410000 */
[-C--:B------:R-:W-:Y:S01]  /*154c0*/  FMUL.FTZ R80, R80, R8.reuse ;  /* 0x0000000850507220 */ /* 0x080fe20000410000 */
[----:B------:R-:W-:Y:S01]  /*154d0*/  FMUL.FTZ R81, R81, R8 ;  /* 0x0000000851517220 */ /* 0x000fe20000410000 */
[----:B----4-:R-:W-:Y:S01]  /*154e0*/  FMNMX.FTZ R9, R9, R14, !PT ;  /* 0x0000000e09097209 */ /* 0x010fe20007810000 */
[-C--:B------:R-:W-:Y:S01]  /*154f0*/  FMUL.FTZ R84, R84, R8.reuse ;  /* 0x0000000854547220 */ /* 0x080fe20000410000 */
[----:B------:R-:W-:Y:S01]  /*15500*/  MUFU.EX2 R177, R177 ;  /* 0x000000b100b17308 */ /* 0x000fe20000000800 */
[-C--:B------:R-:W-:Y:S01]  /*15510*/  FMUL.FTZ R85, R85, R8.reuse ;  /* 0x0000000855557220 */ /* 0x080fe20000410000 */
[-C--:B------:R-:W-:Y:S01]  /*15520*/  FMUL.FTZ R88, R88, R8.reuse ;  /* 0x0000000858587220 */ /* 0x080fe20000410000 */
[----:B------:R-:W3:Y:S01]  /*15530*/  SHFL.BFLY PT, R14, R9, 0x1, 0x1f ;  /* 0x0c201f00090e7f89 */ /* 0x000ee200000e0000 */
        /* <DEDUP_REMOVED lines=23> */
[----:B---3--:R-:W-:Y:S01]  /*156b0*/  FMNMX.FTZ R14, R9, R14, !PT ;  /* 0x0000000e090e7209 */ /* 0x008fe20007810000 */
[-C--:B------:R-:W-:Y:S01]  /*156c0*/  FMUL.FTZ R136, R136, R8.reuse ;  /* 0x0000000888887220 */ /* 0x080fe20000410000 */
[-C--:B------:R-:W-:Y:S01]  /*156d0*/  FMUL.FTZ R137, R137, R8.reuse ;  /* 0x0000000889897220 */ /* 0x080fe20000410000 */
[----:B------:R-:W-:Y:S01]  /*156e0*/  FMUL.FTZ R140, R140, R8 ;  /* 0x000000088c8c7220 */ /* 0x000fe20000410000 */
[----:B------:R-:W-:Y:S01]  /*156f0*/  FSETP.NEU.FTZ.AND P2, PT, R14, -INF , PT ;  /* 0xff8000000e00780b */ /* 0x000fe20003f5d000 */
[----:B------:R-:W-:-:S01]  /*15700*/  FFMA.FTZ R9, R2, R14, -8 ;  /* 0xc100000002097423 */ /* 0x000fc2000001000e */
[-C--:B------:R-:W-:Y:S01]  /*15710*/  FMUL.FTZ R141, R141, R8.reuse ;  /* 0x000000088d8d7220 */ /* 0x080fe20000410000 */
[-C--:B------:R-:W-:Y:S01]  /*15720*/  FMUL.FTZ R144, R144, R8.reuse ;  /* 0x0000000890907220 */ /* 0x080fe20000410000 */
[-C--:B------:R-:W-:Y:S01]  /*15730*/  FMUL.FTZ R145, R145, R8.reuse ;  /* 0x0000000891917220 */ /* 0x080fe20000410000 */
[-C--:B------:R-:W-:Y:S01]  /*15740*/  FMUL.FTZ R148, R148, R8.reuse ;  /* 0x0000000894947220 */ /* 0x080fe20000410000 */
[----:B------:R-:W-:Y:S01]  /*15750*/  FSEL R9, R9, RZ, P2 ;  /* 0x000000ff09097208 */ /* 0x000fe20001000000 */
[----:B------:R-:W-:-:S04]  /*15760*/  FMUL.FTZ R149, R149, R8 ;  /* 0x0000000895957220 */ /* 0x000fc80000410000 */
[--C-:B------:R-:W-:Y:S01]  /*15770*/  FFMA.FTZ R153, R2, R154, -R9.reuse ;  /* 0x0000009a02997223 */ /* 0x100fe20000010809 */
[----:B------:R-:W-:Y:S01]  /*15780*/  FSEL R154, R14, RZ, P2 ;  /* 0x000000ff0e9a7208 */ /* 0x000fe20001000000 */
[C-C-:B------:R-:W-:Y:S01]  /*15790*/  FFMA.FTZ R15, R2.reuse, R155, -R9.reuse ;  /* 0x0000009b020f7223 */ /* 0x140fe20000010809 */
[----:B------:R-:W-:-:S01]  /*157a0*/  FFMA.FTZ R20, R2, R158, -R9 ;  /* 0x0000009e02147223 */ /* 0x000fc20000010809 */
[C-C-:B------:R-:W-:Y:S01]  /*157b0*/  FFMA.FTZ R157, R2.reuse, R159, -R9.reuse ;  /* 0x0000009f029d7223 */ /* 0x140fe20000010809 */
[----:B------:R-:W-:-:S01]  /*157c0*/  FFMA.FTZ R155, R2, R162, -R9 ;  /* 0x000000a2029b7223 */ /* 0x000fc20000010809 */
[----:B------:R-:W-:Y:S01]  /*157d0*/  FADD.FTZ R154, -R154, R7 ;  /* 0x000000079a9a7221 */ /* 0x000fe20000010100 */
[----:B------:R-:W-:Y:S01]  /*157e0*/  MUFU.EX2 R153, R153 ;  /* 0x0000009900997308 */ /* 0x000fe20000000800 */
[----:B------:R-:W-:-:S01]  /*157f0*/  FFMA.FTZ R21, R2, R163, -R9 ;  /* 0x000000a302157223 */ /* 0x000fc20000010809 */
[C-C-:B------:R-:W-:Y:S01]  /*15800*/  FFMA.FTZ R158, R2.reuse, R166, -R9.reuse ;  /* 0x000000a6029e7223 */ /* 0x140fe20000010809 */
[C---:B------:R-:W-:Y:S01]  /*15810*/  FMUL.FTZ R7, R2.reuse, R154 ;  /* 0x0000009a02077220 */ /* 0x040fe20000410000 */
[C-C-:B------:R-:W-:Y:S01]  /*15820*/  FFMA.FTZ R162, R2.reuse, R167, -R9.reuse ;  /* 0x000000a702a27223 */ /* 0x140fe20000010809 */
[----:B------:R-:W-:Y:S01]  /*15830*/  F2FP.SATFINITE.E4M3.F32.PACK_AB_MERGE_C R154, R165, R164, RZ ;  /* 0x000000a4a59a723e */ /* 0x000fe200048070ff */
[C-C-:B------:R-:W-:Y:S01]  /*15840*/  FFMA.FTZ R159, R2.reuse, R170, -R9.reuse ;  /* 0x000000aa029f7223 */ /* 0x140fe20000010809 */
[----:B------:R-:W-:-:S01]  /*15850*/  FFMA.FTZ R174, R2, R174, -R9 ;  /* 0x000000ae02ae7223 */ /* 0x000fc20000010809 */
[----:B------:R-:W-:Y:S01]  /*15860*/  MUFU.EX2 R15, R15 ;  /* 0x0000000f000f7308 */ /* 0x000fe20000000800 */
[----:B------:R-:W-:Y:S01]  /*15870*/  F2FP.SATFINITE.E4M3.F32.PACK_AB_MERGE_C R154, R161, R160, R154 ;  /* 0x000000a0a19a723e */ /* 0x000fe2000480709a */
[C-C-:B------:R-:W-:Y:S01]  /*15880*/  FFMA.FTZ R160, R2.reuse, R171, -R9.reuse ;  /* 0x000000ab02a07223 */ /* 0x140fe20000010809 */
[----:B------:R-:W-:-:S01]  /*15890*/  FFMA.FTZ R175, R2, R175, -R9 ;  /* 0x000000af02af7223 */ /* 0x000fc20000010809 */
[C-C-:B------:R-:W-:Y:S01]  /*158a0*/  FFMA.FTZ R178, R2.reuse, R178, -R9.reuse ;  /* 0x000000b202b27223 */ /* 0x140fe20000010809 */
[----:B------:R-:W-:-:S01]  /*158b0*/  FFMA.FTZ R179, R2, R179, -R9 ;  /* 0x000000b302b37223 */ /* 0x000fc20000010809 */
[C-C-:B------:R-:W-:Y:S01]  /*158c0*/  FFMA.FTZ R182, R2.reuse, R182, -R9.reuse ;  /* 0x000000b602b67223 */ /* 0x140fe20000010809 */
[----:B------:R-:W-:-:S01]  /*158d0*/  FFMA.FTZ R9, R2, R183, -R9 ;  /* 0x000000b702097223 */ /* 0x000fc20000010809 */
[----:B------:R-:W3:Y:S08]  /*158e0*/  MUFU.EX2 R7, R7 ;  /* 0x0000000700077308 */ /* 0x000ef00000000800 */
[----:B------:R-:W4:Y:S08]  /*158f0*/  MUFU.EX2 R20, R20 ;  /* 0x0000001400147308 */ /* 0x000f300000000800 */
[----:B------:R-:W5:Y:S01]  /*15900*/  MUFU.EX2 R157, R157 ;  /* 0x0000009d009d7308 */ /* 0x000f620000000800 */
[----:B---3--:R-:W-:-:S01]  /*15910*/  FFMA.FTZ R0, R7, R0, R153 ;  /* 0x0000000007007223 */ /* 0x008fc20000010099 */
[-C--:B------:R-:W-:Y:S01]  /*15920*/  FMUL.FTZ R26, R26, R7.reuse ;  /* 0x000000071a1a7220 */ /* 0x080fe20000410000 */
[-C--:B------:R-:W-:Y:S01]  /*15930*/  FMUL.FTZ R27, R27, R7.reuse ;  /* 0x000000071b1b7220 */ /* 0x080fe20000410000 */
[----:B------:R-:W-:Y:S01]  /*15940*/  FMUL.FTZ R30, R30, R7 ;  /* 0x000000071e1e7220 */ /* 0x000fe20000410000 */
[----:B------:R-:W-:-:S01]  /*15950*/  FADD.FTZ R0, R15, R0 ;  /* 0x000000000f007221 */ /* 0x000fc20000010000 */
        /* <DEDUP_REMOVED lines=11> */
[----:B-----5:R-:W-:-:S01]  /*15a10*/  FADD.FTZ R0, R157, R0 ;  /* 0x000000009d007221 */ /* 0x020fc20000010000 */
[----:B------:R-:W-:Y:S01]  /*15a20*/  F2FP.SATFINITE.E4M3.F32.PACK_AB_MERGE_C R20, R157, R20, RZ ;  /* 0x000000149d14723e */ /* 0x000fe200048070ff */
[-C--:B------:R-:W-:Y:S01]  /*15a30*/  FMUL.FTZ R47, R47, R7.reuse ;  /* 0x000000072f2f7220 */ /* 0x080fe20000410000 */
[-C--:B------:R-:W-:Y:S01]  /*15a40*/  FMUL.FTZ R50, R50, R7.reuse ;  /* 0x0000000732327220 */ /* 0x080fe20000410000 */
[----:B------:R-:W-:Y:S01]  /*15a50*/  FMUL.FTZ R51, R51, R7 ;  /* 0x0000000733337220 */ /* 0x000fe20000410000 */
[----:B------:R-:W-:Y:S01]  /*15a60*/  F2FP.SATFINITE.E4M3.F32.PACK_AB_MERGE_C R153, R15, R153, R20 ;  /* 0x000000990f99723e */ /* 0x000fe20004807014 */
        /* <DEDUP_REMOVED lines=27> */
[----:B------:R-:W-:Y:S01]  /*15c20*/  F2FP.SATFINITE.E4M3.F32.PACK_AB_MERGE_C R162, R162, R158, RZ ;  /* 0x0000009ea2a2723e */ /* 0x000fe200048070ff */
[-C--:B------:R-:W-:Y:S01]  /*15c30*/  FMUL.FTZ R91, R91, R7.reuse ;  /* 0x000000075b5b7220 */ /* 0x080fe20000410000 */
[----:B------:R-:W-:Y:S01]  /*15c40*/  F2FP.SATFINITE.E4M3.F32.PACK_AB_MERGE_C R158, R4, R180, RZ ;  /* 0x000000b4049e723e */ /* 0x000fe200048070ff */
[----:B------:R-:W-:Y:S01]  /*15c50*/  FMUL.FTZ R94, R94, R7 ;  /* 0x000000075e5e7220 */ /* 0x000fe20000410000 */
[----:B------:R-:W-:Y:S01]  /*15c60*/  F2FP.SATFINITE.E4M3.F32.PACK_AB_MERGE_C R155, R21, R155, R162 ;  /* 0x0000009b159b723e */ /* 0x000fe200048070a2 */
[----:B------:R-:W-:Y:S01]  /*15c70*/  FMUL.FTZ R95, R95, R7 ;  /* 0x000000075f5f7220 */ /* 0x000fe20000410000 */
[----:B------:R-:W3:Y:S01]  /*15c80*/  MUFU.EX2 R174, R174 ;  /* 0x000000ae00ae7308 */ /* 0x000ee20000000800 */
[----:B----4-:R-:W-:-:S01]  /*15c90*/  FADD.FTZ R3, R159, R0 ;  /* 0x000000009f037221 */ /* 0x010fc20000010000 */
[----:B------:R-:W-:Y:S01]  /*15ca0*/  F2FP.SATFINITE.E4M3.F32.PACK_AB_MERGE_C R158, R177, R176, R158 ;  /* 0x000000b0b19e723e */ /* 0x000fe2000480709e */
        /* <DEDUP_REMOVED lines=22> */
[C---:B----4-:R-:W-:Y:S01]  /*15e10*/  F2FP.SATFINITE.E4M3.F32.PACK_AB_MERGE_C R157, R175.reuse, R174, RZ ;  /* 0x000000aeaf9d723e */ /* 0x050fe200048070ff */
[----:B------:R-:W-:Y:S01]  /*15e20*/  FADD.FTZ R175, R175, R0 ;  /* 0x00000000afaf7221 */ /* 0x000fe20000010000 */
[----:B------:R-:W-:-:S01]  /*15e30*/  FADD.FTZ R0, R176, R173 ;  /* 0x000000adb0007221 */ /* 0x000fc20000010000 */
[----:B------:R-:W-:Y:S01]  /*15e40*/  FMUL.FTZ R131, R131, R7 ;  /* 0x0000000783837220 */ /* 0x000fe20000410000 */
[----:B------:R-:W-:Y:S01]  /*15e50*/  F2FP.SATFINITE.E4M3.F32.PACK_AB_MERGE_C R157, R160, R159, R157 ;  /* 0x0000009fa09d723e */ /* 0x000fe2000480709d */
[----:B------:R-:W-:Y:S01]  /*15e60*/  FMUL.FTZ R134, R134, R7 ;  /* 0x0000000786867220 */ /* 0x000fe20000410000 */
[----:B------:R-:W-:-:S01]  /*15e70*/  FADD.FTZ R177, R177, R0 ;  /* 0x00000000b1b17221 */ /* 0x000fc20000010000 */
[----:B------:R-:W4:Y:S01]  /*15e80*/  MUFU.EX2 R182, R182 ;  /* 0x000000b600b67308 */ /* 0x000f220000000800 */
[----:B-----5:R-:W-:-:S01]  /*15e90*/  FADD.FTZ R0, R178, R175 ;  /* 0x000000afb2007221 */ /* 0x020fc20000010000 */
[----:B------:R-:W-:Y:S01]  /*15ea0*/  FMUL.FTZ R135, R135, R7 ;  /* 0x0000000787877220 */ /* 0x000fe20000410000 */
[----:B------:R-:W-:-:S01]  /*15eb0*/  FADD.FTZ R177, R180, R177 ;  /* 0x000000b1b4b17221 */ /* 0x000fc20000010000 */
[-C--:B------:R-:W-:Y:S01]  /*15ec0*/  FMUL.FTZ R138, R138, R7.reuse ;  /* 0x000000078a8a7220 */ /* 0x080fe20000410000 */
[-C--:B------:R-:W-:Y:S01]  /*15ed0*/  FMUL.FTZ R139, R139, R7.reuse ;  /* 0x000000078b8b7220 */ /* 0x080fe20000410000 */
[----:B------:R-:W-:Y:S01]  /*15ee0*/  FMUL.FTZ R142, R142, R7 ;  /* 0x000000078e8e7220 */ /* 0x000fe20000410000 */
[----:B------:R-:W-:-:S01]  /*15ef0*/  FADD.FTZ R3, R4, R177 ;  /* 0x000000b104037221 */ /* 0x000fc20000010000 */
[----:B------:R-:W5:Y:S01]  /*15f00*/  MUFU.EX2 R9, R9 ;  /* 0x0000000900097308 */ /* 0x000f620000000800 */
[----:B---3--:R-:W-:-:S01]  /*15f10*/  FADD.FTZ R161, R179, R0 ;  /* 0x00000000b3a17221 */ /* 0x008fc20000010000 */
[-C--:B------:R-:W-:Y:S01]  /*15f20*/  FMUL.FTZ R143, R143, R7.reuse ;  /* 0x000000078f8f7220 */ /* 0x080fe20000410000 */
[-C--:B------:R-:W-:Y:S01]  /*15f30*/  FMUL.FTZ R146, R146, R7.reuse ;  /* 0x0000000792927220 */ /* 0x080fe20000410000 */
[-C--:B------:R-:W-:Y:S01]  /*15f40*/  FMUL.FTZ R147, R147, R7.reuse ;  /* 0x0000000793937220 */ /* 0x080fe20000410000 */
[-C--:B------:R-:W-:Y:S01]  /*15f50*/  FMUL.FTZ R150, R150, R7.reuse ;  /* 0x0000000796967220 */ /* 0x080fe20000410000 */
[----:B------:R-:W-:Y:S01]  /*15f60*/  FMUL.FTZ R151, R151, R7 ;  /* 0x0000000797977220 */ /* 0x000fe20000410000 */
[----:B----4-:R-:W-:-:S01]  /*15f70*/  FADD.FTZ R0, R182, R161 ;  /* 0x000000a1b6007221 */ /* 0x010fc20000010000 */
[----:B-----5:R-:W-:-:S03]  /*15f80*/  F2FP.SATFINITE.E4M3.F32.PACK_AB_MERGE_C R182, R9, R182, RZ ;  /* 0x000000b609b6723e */ /* 0x020fc600048070ff */
[----:B------:R-:W-:Y:S01]  /*15f90*/  FADD.FTZ R0, R9, R0 ;  /* 0x0000000009007221 */ /* 0x000fe20000010000 */
[----:B------:R-:W-:Y:S01]  /*15fa0*/  F2FP.SATFINITE.E4M3.F32.PACK_AB_MERGE_C R159, R179, R178, R182 ;  /* 0x000000b2b39f723e */ /* 0x000fe200048070b6 */
[----:B------:R-:W-:Y:S06]  /*15fb0*/  @!P0 BRA `(.L_x_1891) ;  /* 0x0000000000048947 */ /* 0x000fec0003800000 */
[----:B------:R-:W-:Y:S01]  /*15fc0*/  BPT.TRAP 0x1 ;  /* 0x000000040000795c */ /* 0x000fe20000300000 */
.L_x_1891:
[----:B------:R3:W4:Y:S01]  /*15fd0*/  SYNCS.PHASECHK.TRANS64.TRYWAIT P2, [R12+URZ+0x28450], R11 ;  /* 0x0284500b0c0075a7 */ /* 0x000722000804017f */
[----:B------:R-:W-:Y:S05]  /*15fe0*/  @!P0 BRA `(.L_x_1892) ;  /* 0x0000000000048947 */ /* 0x000fea0003800000 */
[----:B------:R-:W-:Y:S01]  /*15ff0*/  BPT.TRAP 0x1 ;  /* 0x000000040000795c */ /* 0x000fe20000300000 */
.L_x_1892:
[----:B------:R-:W-:Y:S01]  /*16000*/  BSSY B0, `(.L_x_1893) ;  /* 0x0000006000007945 */ /* 0x000fe20003800000 */
[----:B------:R-:W-:Y:S02]  /*16010*/  LEA R8, R185, UR43, 0xa ;  /* 0x0000002bb9087c11 */ /* 0x000fe4000f8e50ff */
[----:B------:R-:W-:Y:S01]  /*16020*/  MOV R9, 0x80000020 ;  /* 0x8000002000097802 */ /* 0x000fe20000000f00 */
[----:B----4-:R-:W-:Y:S06]  /*16030*/  @P2 BRA `(.L_x_1894) ;  /* 0x0000000000082947 */ /* 0x010fec0003800000 */
[----:B------:R-:W4:Y:S02]  /*16040*/  SYNCS.PHASECHK.TRANS64.TRYWAIT P2, [R12+URZ+0x28450], R11 ;  /* 0x0284500b0c0075a7 */ /* 0x000f24000804017f */
[----:B----4-:R-:W-:Y:S05]  /*16050*/  @!P2 BRA `(.L_x_1895) ;  /* 0x0000011c008ca947 */ /* 0x010fea0003800000 */
.L_x_1894:
[----:B------:R-:W-:Y:S05]  /*16060*/  BSYNC B0 ;  /* 0x0000000000007941 */ /* 0x000fea0003800000 */
.L_x_1893:
[----:B------:R-:W5:Y:S01]  /*16070*/  S2R R4, SR_TID.X ;  /* 0x0000000000047919 */ /* 0x000f620000002100 */
[----:B------:R-:W-:Y:S05]  /*16080*/  WARPSYNC.ALL ;  /* 0x0000000000007948 */ /* 0x000fea0003800000 */
[C---:B------:R-:W-:Y:S01]  /*16090*/  R2UR UR6, R8.reuse ;  /* 0x00000000080672ca */ /* 0x040fe200000e0000 */
[----:B------:R-:W-:Y:S01]  /*160a0*/  VIADD R8, R8, 0x2 ;  /* 0x0000000208087836 */ /* 0x000fe20000000000 */
[----:B------:R-:W-:Y:S01]  /*160b0*/  R2UR UR7, R9 ;  /* 0x00000000090772ca */ /* 0x000fe200000e0000 */
[----:B------:R-:W-:Y:S01]  /*160c0*/  IMAD.MOV.U32 R9, RZ, RZ, -0x7fffffe0 ;  /* 0x80000020ff097424 */ /* 0x000fe200078e00ff */
[----:B-----5:R-:W-:-:S05]  /*160d0*/  SHF.R.U32.HI R4, RZ, 0x7, R4 ;  /* 0x00000007ff047819 */ /* 0x020fca0000011604 */
[----:B------:R-:W-:-:S05]  /*160e0*/  VIADD R4, R4, 0x8 ;  /* 0x0000000804047836 */ /* 0x000fca0000000000 */
[----:B------:R0:W-:Y:S06]  /*160f0*/  BAR.SYNC.DEFER_BLOCKING R4, 0x100 ;  /* 0x000400040000751d */ /* 0x0001ec0000010000 */
[----:B------:R-:W-:-:S06]  /*16100*/  WARPGROUP.ARRIVE ;  /* 0x00000000000079c5 */ /* 0x000fcc0000000000 */
        /* <DEDUP_REMOVED lines=10> */
.L_x_1896:
[----:B------:R-:W-:Y:S01]  /*161b0*/  ISETP.GT.AND P2, PT, R6, R10, PT ;  /* 0x0000000a0600720c */ /* 0x000fe20003f44270 */
[----:B-1-34-:R-:W-:Y:S02]  /*161c0*/  VIADD R12, R12, 0x28460 ;  /* 0x000284600c0c7836 */ /* 0x01afe40000000000 */
[----:B------:R-:W-:Y:S02]  /*161d0*/  IMAD.U32 R7, RZ, RZ, UR39 ;  /* 0x00000027ff077e24 */ /* 0x000fe4000f8e00ff */
[----:B------:R-:W-:Y:S02]  /*161e0*/  VIADD R6, R6, 0xffffffff ;  /* 0xffffffff06067836 */ /* 0x000fe40000000000 */
[----:B------:R-:W-:Y:S01]  /*161f0*/  IMAD.MOV.U32 R4, RZ, RZ, R13 ;  /* 0x000000ffff047224 */ /* 0x000fe200078e000d */
[----:B------:R-:W-:Y:S01]  /*16200*/  PRMT R12, R7, 0x654, R12 ;  /* 0x00000654070c7816 */ /* 0x000fe2000000000c */
[----:B------:R-:W-:-:S03]  /*16210*/  IMAD.MOV.U32 R7, RZ, RZ, R14 ;  /* 0x000000ffff077224 */ /* 0x000fc600078e000e */
[----:B------:R0:W-:Y:S01]  /*16220*/  SYNCS.ARRIVE.TRANS64.RED.A1T0 RZ, [R12+URZ], RZ ;  /* 0x000000ff0cff79a7 */ /* 0x0001e2000810043f */
[----:B------:R-:W-:Y:S05]  /*16230*/  @P2 BRA `(.L_x_1897) ;  /* 0xffffffd800a82947 */ /* 0x000fea000383ffff */
[----:B------:R-:W-:Y:S01]  /*16240*/  IMAD.MOV.U32 R7, RZ, RZ, R14 ;  /* 0x000000ffff077224 */ /* 0x000fe200078e000e */
[----:B------:R-:W-:-:S07]  /*16250*/  MOV R4, R13 ;  /* 0x0000000d00047202 */ /* 0x000fce0000000f00 */
.L_x_1877:
[----:B------:R-:W1:Y:S01]  /*16260*/  LDC R8, c[0x0][0x448] ;  /* 0x00011200ff087b82 */ /* 0x000e620000000800 */
[----:B------:R-:W-:-:S07]  /*16270*/  IADD3 R11, R192, 0x1, -R190 ;  /* 0x00000001c00b7810 */ /* 0x000fce0007ffe8be */
[----:B0-----:R-:W0:Y:S01]  /*16280*/  LDC R12, c[0x0][0x9e4] ;  /* 0x00027900ff0c7b82 */ /* 0x001e220000000800 */
[----:B-1----:R-:W-:Y:S01]  /*16290*/  ISETP.NE.AND P4, PT, R8, 0x1, PT ;  /* 0x000000010800780c */ /* 0x002fe20003f85270 */
[----:B------:R-:W-:Y:S01]  /*162a0*/  VIADD R8, R202, 0x7f ;  /* 0x0000007fca087836 */ /* 0x000fe20000000000 */
[----:B0-----:R-:W-:-:S11]  /*162b0*/  ISETP.GE.AND P5, PT, R12, 0x1, PT ;  /* 0x000000010c00780c */ /* 0x001fd60003fa6270 */
[----:B------:R-:W0:Y:S08]  /*162c0*/  @P4 LDC R9, c[0x0][0x44c] ;  /* 0x00011300ff094b82 */ /* 0x000e300000000800 */
[----:B------:R-:W1:Y:S01]  /*162d0*/  @P4 LDC R10, c[0x0][0x450] ;  /* 0x00011400ff0a4b82 */ /* 0x000e620000000800 */
[----:B0-----:R-:W-:-:S05]  /*162e0*/  @P4 IMAD.HI.U32 R9, R8, R9, RZ ;  /* 0x0000000908094227 */ /* 0x001fca00078e00ff */
[----:B-1----:R-:W-:-:S05]  /*162f0*/  @P4 SHF.R.U32.HI R8, RZ, R10, R9 ;  /* 0x0000000aff084219 */ /* 0x002fca0000011609 */
[----:B------:R-:W-:-:S04]  /*16300*/  IMAD.IADD R8, R11, 0x1, R8 ;  /* 0x000000010b087824 */ /* 0x000fc800078e0208 */
[----:B------:R-:W-:Y:S01]  /*16310*/  VIADD R10, R8, -UR38 ;  /* 0x80000026080a7c36 */ /* 0x000fe20008000000 */
[----:B------:R-:W-:Y:S06]  /*16320*/  @!P5 BRA `(.L_x_1898) ;  /* 0x000000000048d947 */ /* 0x000fec0003800000 */
[----:B------:R-:W-:Y:S01]  /*16330*/  IMAD.MOV.U32 R11, RZ, RZ, R8 ;  /* 0x000000ffff0b7224 */ /* 0x000fe200078e0008 */
[----:B------:R-:W-:Y:S04]  /*16340*/  BSSY B0, `(.L_x_1899) ;  /* 0x000000e000007945 */ /* 0x000fe80003800000 */
[----:B------:R-:W-:-:S13]  /*16350*/  ISETP.GT.AND P1, PT, R11, -0x1, PT ;  /* 0xffffffff0b00780c */ /* 0x000fda0003f24270 */
        /* <DEDUP_REMOVED lines=8> */
.L_x_1900:
[----:B------:R-:W-:-:S13]  /*163e0*/  ISETP.NE.AND P1, PT, R12, 0x1, PT ;  /* 0x000000010c00780c */ /* 0x000fda0003f25270 */
[----:B------:R-:W0:Y:S02]  /*163f0*/  @P1 LDC.64 R8, c[0x0][0x9e8] ;  /* 0x00027a00ff081b82 */ /* 0x000e240000000a00 */
[----:B0-----:R-:W-:-:S05]  /*16400*/  @P1 IMAD.HI.U32 R8, R11, R8, RZ ;  /* 0x000000080b081227 */ /* 0x001fca00078e00ff */
[----:B------:R-:W-:-:S07]  /*16410*/  @P1 SHF.R.U32.HI R11, RZ, R9, R8 ;  /* 0x00000009ff0b1219 */ /* 0x000fce0000011608 */
.L_x_1901:
[----:B------:R-:W-:Y:S05]  /*16420*/  BSYNC B0 ;  /* 0x0000000000007941 */ /* 0x000fea0003800000 */
.L_x_1899:
[----:B------:R-:W-:-:S05]  /*16430*/  IMAD R11, R11, R12, RZ ;  /* 0x0000000c0b0b7224 */ /* 0x000fca00078e02ff */
[----:B------:R-:W-:-:S07]  /*16440*/  VIMNMX R10, R10, R11, !PT ;  /* 0x0000000b0a0a7248 */ /* 0x000fce0007fe0100 */
.L_x_1898:
[----:B------:R-:W-:-:S05]  /*16450*/  VIADD R10, R10, 0x3f ;  /* 0x0000003f0a0a7836 */ /* 0x000fca0000000000 */
[----:B------:R-:W-:-:S04]  /*16460*/  SHF.R.S32.HI R9, RZ, 0x1f, R10 ;  /* 0x0000001fff097819 */ /* 0x000fc8000001140a */
[----:B------:R-:W-:-:S04]  /*16470*/  LEA.HI R9, R9, R10, RZ, 0x6 ;  /* 0x0000000a09097211 */ /* 0x000fc800078f30ff */
[----:B------:R-:W-:-:S04]  /*16480*/  SHF.R.S32.HI R9, RZ, 0x6, R9 ;  /* 0x00000006ff097819 */ /* 0x000fc80000011409 */
[----:B------:R-:W-:-:S04]  /*16490*/  VIMNMX R8, R208, R9, !PT ;  /* 0x00000009d0087248 */ /* 0x000fc80007fe0100 */
[----:B------:R-:W-:-:S13]  /*164a0*/  ISETP.GE.AND P1, PT, R6, R8, PT ;  /* 0x000000080600720c */ /* 0x000fda0003f26270 */
[----:B------:R-:W-:Y:S05]  /*164b0*/  @!P1 BRA `(.L_x_1902) ;  /* 0x0000001800c09947 */ /* 0x000fea0003800000 */
[----:B------:R-:W-:Y:S02]  /*164c0*/  IMAD.MOV.U32 R11, RZ, RZ, R7 ;  /* 0x000000ffff0b7224 */ /* 0x000fe400078e0007 */
[----:B------:R-:W-:Y:S02]  /*164d0*/  IMAD.MOV.U32 R13, RZ, RZ, R4 ;  /* 0x000000ffff0d7224 */ /* 0x000fe400078e0004 */
[----:B------:R-:W-:-:S07]  /*164e0*/  IMAD.MOV.U32 R9, RZ, RZ, R6 ;  /* 0x000000ffff097224 */ /* 0x000fce00078e0006 */
.L_x_1914:
[----:B------:R-:W-:Y:S01]  /*164f0*/  VIADD R185, R185, 0x1 ;  /* 0x00000001b9b97836 */ /* 0x000fe20000000000 */
[----:B------:R-:W-:Y:S01]  /*16500*/  MOV R7, R9 ;  /* 0x0000000900077202 */ /* 0x000fe20000000f00 */
[----:B------:R-:W-:Y:S05]  /*16510*/  YIELD ;  /* 0x0000000000007946 */ /* 0x000fea0003800000 */
[----:B------:R-:W-:Y:S01]  /*16520*/  ISETP.NE.AND P1, PT, R185, 0x2, PT ;  /* 0x00000002b900780c */ /* 0x000fe20003f25270 */
[----:B------:R-:W-:-:S03]  /*16530*/  VIADD R9, R9, 0xffffffff ;  /* 0xffffffff09097836 */ /* 0x000fc60000000000 */
[----:B------:R-:W-:Y:S02]  /*16540*/  SEL R10, R185, RZ, P1 ;  /* 0x000000ffb90a7207 */ /* 0x000fe40000800000 */
[----:B--23--:R-:W-:Y:S02]  /*16550*/  SEL R5, RZ, 0x1, P1 ;  /* 0x00000001ff057807 */ /* 0x00cfe40000800000 */
[----:B------:R-:W-:Y:S01]  /*16560*/  ISETP.GT.AND P1, PT, R7, R8, PT ;  /* 0x000000080700720c */ /* 0x000fe20003f24270 */
[----:B------:R-:W-:Y:S01]  /*16570*/  IMAD.MOV.U32 R185, RZ, RZ, R10 ;  /* 0x000000ffffb97224 */ /* 0x000fe200078e000a */
[----:B------:R-:W-:Y:S01]  /*16580*/  LOP3.LUT R188, R188, R5, RZ, 0x3c, !PT ;  /* 0x00000005bcbc7212 */ /* 0x000fe200078e3cff */
[----:B0-----:R-:W-:Y:S10]  /*16590*/  @!P0 BRA `(.L_x_1903) ;  /* 0x0000000000048947 */ /* 0x001ff40003800000 */
[----:B------:R-:W-:Y:S01]  /*165a0*/  BPT.TRAP 0x1 ;  /* 0x000000040000795c */ /* 0x000fe20000300000 */
.L_x_1903:
[----:B------:R-:W-:Y:S01]  /*165b0*/  IMAD R12, R185, 0x8, R184 ;  /* 0x00000008b90c7824 */ /* 0x000fe200078e02b8 */
[----:B------:R-:W-:-:S04]  /*165c0*/  SHF.L.U32 R6, R188, 0x1f, RZ ;  /* 0x0000001fbc067819 */ /* 0x000fc800000006ff */
[----:B------:R0:W1:Y:S01]  /*165d0*/  SYNCS.PHASECHK.TRANS64.TRYWAIT P2, [R12+URZ+0x28430], R6 ;  /* 0x028430060c0075a7 */ /* 0x000062000804017f */
[----:B------:R-:W-:Y:S05]  /*165e0*/  @!P0 BRA `(.L_x_1904) ;  /* 0x0000000000048947 */ /* 0x000fea0003800000 */
[----:B------:R-:W-:Y:S01]  /*165f0*/  BPT.TRAP 0x1 ;  /* 0x000000040000795c */ /* 0x000fe20000300000 */
.L_x_1904:
[----:B------:R-:W-:Y:S01]  /*16600*/  LEA R4, R185, UR60, 0xa ;  /* 0x0000003cb9047c11 */ /* 0x000fe2000f8e50ff */
[----:B------:R-:W-:-:S04]  /*16610*/  IMAD.MOV.U32 R5, RZ, RZ, 0x40000040 ;  /* 0x40000040ff057424 */ /* 0x000fc800078e00ff */
[C---:B------:R-:W-:Y:S02]  /*16620*/  VIADD R14, R4.reuse, 0x2 ;  /* 0x00000002040e7836 */ /* 0x040fe40000000000 */
[----:B------:R-:W-:Y:S01]  /*16630*/  VIADD R7, R4, 0x4 ;  /* 0x0000000404077836 */ /* 0x000fe20000000000 */
[----:B-1----:R-:W-:Y:S06]  /*16640*/  @P2 BRA `(.L_x_1905) ;  /* 0x0000000000082947 */ /* 0x002fec0003800000 */
[----:B------:R-:W1:Y:S02]  /*16650*/  SYNCS.PHASECHK.TRANS64.TRYWAIT P2, [R12+URZ+0x28430], R6 ;  /* 0x028430060c0075a7 */ /* 0x000e64000804017f */
[----:B-1----:R-:W-:Y:S05]  /*16660*/  @!P2 BRA `(.L_x_1906) ;  /* 0x00000118001ca947 */ /* 0x002fea0003800000 */
.L_x_1905:
        /* <DEDUP_REMOVED lines=10> */
[----:B------:R-:W-:Y:S01]  /*16710*/  IMAD.MOV.U32 R21, RZ, RZ, 0x40000040 ;  /* 0x40000040ff157424 */ /* 0x000fe200078e00ff */
        /* <DEDUP_REMOVED lines=21> */
[C---:B------:R-:W-:Y:S01]  /*16870*/  VIADD R20, R4.reuse, 0x202 ;  /* 0x0000020204147836 */ /* 0x040fe20000000000 */
[----:B------:R-:W-:Y:S01]  /*16880*/  R2UR UR19, R21 ;  /* 0x00000000151372ca */ /* 0x000fe200000e0000 */
[----:B------:R-:W-:Y:S01]  /*16890*/  IMAD.MOV.U32 R5, RZ, RZ, 0x40000040 ;  /* 0x40000040ff057424 */ /* 0x000fe200078e00ff */
[C---:B------:R-:W-:Y:S01]  /*168a0*/  IADD3 R14, R4.reuse, 0x200, RZ ;  /* 0x00000200040e7810 */ /* 0x040fe20007ffe0ff */
        /* <DEDUP_REMOVED lines=37> */
.L_x_1907:
[----:B------:R-:W-:Y:S01]  /*16b00*/  FMNMX.FTZ R4, R152, R13, !PT ;  /* 0x0000000d98047209 */ /* 0x000fe20007810000 */
[----:B------:R-:W-:Y:S02]  /*16b10*/  VIADD R15, R12, 0x28440 ;  /* 0x000284400c0f7836 */ /* 0x000fe40000000000 */
[----:B------:R-:W-:Y:S01]  /*16b20*/  IMAD.U32 R20, RZ, RZ, UR39 ;  /* 0x00000027ff147e24 */ /* 0x000fe2000f8e00ff */
[----:B------:R-:W-:-:S04]  /*16b30*/  FMNMX.FTZ R4, R153, R4, !PT ;  /* 0x0000000499047209 */ /* 0x000fc80007810000 */
[----:B------:R-:W-:Y:S02]  /*16b40*/  FMNMX.FTZ R4, R156, R4, !PT ;  /* 0x000000049c047209 */ /* 0x000fe40007810000 */
[----:B------:R-:W-:Y:S02]  /*16b50*/  PRMT R15, R20, 0x654, R15 ;  /* 0x00000654140f7816 */ /* 0x000fe4000000000f */
[----:B------:R-:W-:Y:S02]  /*16b60*/  FMNMX.FTZ R4, R157, R4, !PT ;  /* 0x000000049d047209 */ /* 0x000fe40007810000 */
[----:B------:R3:W-:Y:S02]  /*16b70*/  SYNCS.ARRIVE.TRANS64.RED.A1T0 RZ, [R15+URZ], RZ ;  /* 0x000000ff0fff79a7 */ /* 0x0007e4000810043f */
        /* <DEDUP_REMOVED lines=12> */
[----:B------:R-:W4:Y:S02]  /*16c40*/  SHFL.BFLY PT, R7, R4, 0x2, 0x1f ;  /* 0x0c401f0004077f89 */ /* 0x000f2400000e0000 */
[----:B----4-:R-:W-:-:S05]  /*16c50*/  FMNMX.FTZ R4, R4, R7, !PT ;  /* 0x0000000704047209 */ /* 0x010fca0007810000 */
[----:B------:R-:W4:Y:S02]  /*16c60*/  SHFL.BFLY PT, R7, R4, 0x1, 0x1f ;  /* 0x0c201f0004077f89 */ /* 0x000f2400000e0000 */
[----:B----4-:R-:W-:-:S05]  /*16c70*/  FMNMX.FTZ R4, R4, R7, !PT ;  /* 0x0000000704047209 */ /* 0x010fca0007810000 */
[----:B------:R-:W-:Y:S01]  /*16c80*/  FFMA.FTZ R7, R2, R4, -8 ;  /* 0xc100000002077423 */ /* 0x000fe20000010004 */
[----:B------:R-:W-:-:S03]  /*16c90*/  FADD.FTZ R13, -R4, R13 ;  /* 0x0000000d040d7221 */ /* 0x000fc60000010100 */
[C-C-:B------:R-:W-:Y:S01]  /*16ca0*/  FFMA.FTZ R152, R2.reuse, R152, -R7.reuse ;  /* 0x0000009802987223 */ /* 0x140fe20000010807 */
[----:B------:R-:W-:-:S01]  /*16cb0*/  FFMA.FTZ R153, R2, R153, -R7 ;  /* 0x0000009902997223 */ /* 0x000fc20000010807 */
        /* <DEDUP_REMOVED lines=14> */
[----:B------:R-:W-:Y:S01]  /*16da0*/  FMNMX.FTZ R7, R154, R11, !PT ;  /* 0x0000000b9a077209 */ /* 0x000fe20007810000 */
[----:B------:R-:W-:Y:S01]  /*16db0*/  FMUL.FTZ R13, R2, R13 ;  /* 0x0000000d020d7220 */ /* 0x000fe20000410000 */
[----:B------:R-:W-:Y:S02]  /*16dc0*/  MUFU.EX2 R152, R152 ;  /* 0x0000009800987308 */ /* 0x000fe40000000800 */
[----:B------:R-:W-:-:S04]  /*16dd0*/  FMNMX.FTZ R7, R155, R7, !PT ;  /* 0x000000079b077209 */ /* 0x000fc80007810000 */
[----:B------:R-:W-:Y:S02]  /*16de0*/  FMNMX.FTZ R7, R158, R7, !PT ;  /* 0x000000079e077209 */ /* 0x000fe40007810000 */
[----:B------:R-:W4:Y:S02]  /*16df0*/  MUFU.EX2 R13, R13 ;  /* 0x0000000d000d7308 */ /* 0x000f240000000800 */
[----:B------:R-:W-:-:S04]  /*16e00*/  FMNMX.FTZ R7, R159, R7, !PT ;  /* 0x000000079f077209 */ /* 0x000fc80007810000 */
[----:B------:R-:W-:Y:S02]  /*16e10*/  FMNMX.FTZ R7, R162, R7, !PT ;  /* 0x00000007a2077209 */ /* 0x000fe40007810000 */
[----:B------:R-:W5:Y:S02]  /*16e20*/  MUFU.EX2 R153, R153 ;  /* 0x0000009900997308 */ /* 0x000f640000000800 */
[----:B------:R-:W-:-:S04]  /*16e30*/  FMNMX.FTZ R7, R163, R7, !PT ;  /* 0x00000007a3077209 */ /* 0x000fc80007810000 */
[----:B------:R-:W-:Y:S02]  /*16e40*/  FMNMX.FTZ R7, R166, R7, !PT ;  /* 0x00000007a6077209 */ /* 0x000fe40007810000 */
[----:B------:R-:W0:Y:S01]  /*16e50*/  MUFU.EX2 R156, R156 ;  /* 0x0000009c009c7308 */ /* 0x000e220000000800 */
[----:B----4-:R-:W-:-:S01]  /*16e60*/  FFMA.FTZ R3, R13, R3, R152 ;  /* 0x000000030d037223 */ /* 0x010fc20000010098 */
[----:B------:R-:W-:Y:S01]  /*16e70*/  FMNMX.FTZ R7, R167, R7, !PT ;  /* 0x00000007a7077209 */ /* 0x000fe20007810000 */
[-C--:B------:R-:W-:Y:S01]  /*16e80*/  FMUL.FTZ R24, R24, R13.reuse ;  /* 0x0000000d18187220 */ /* 0x080fe20000410000 */
[-C--:B------:R-:W-:Y:S01]  /*16e90*/  FMUL.FTZ R25, R25, R13.reuse ;  /* 0x0000000d19197220 */ /* 0x080fe20000410000 */
[----:B------:R-:W-:Y:S01]  /*16ea0*/  FMUL.FTZ R28, R28, R13 ;  /* 0x0000000d1c1c7220 */ /* 0x000fe20000410000 */
[----:B------:R-:W-:Y:S01]  /*16eb0*/  FMNMX.FTZ R7, R170, R7, !PT ;  /* 0x00000007aa077209 */ /* 0x000fe20007810000 */
[----:B------:R-:W-:Y:S01]  /*16ec0*/  FMUL.FTZ R29, R29, R13 ;  /* 0x0000000d1d1d7220 */ /* 0x000fe20000410000 */
[----:B------:R-:W4:Y:S01]  /*16ed0*/  MUFU.EX2 R157, R157 ;  /* 0x0000009d009d7308 */ /* 0x000f220000000800 */
[----:B-----5:R-:W-:-:S01]  /*16ee0*/  FADD.FTZ R3, R153, R3 ;  /* 0x0000000399037221 */ /* 0x020fc20000010000 */
[----:B------:R-:W-:Y:S01]  /*16ef0*/  FMNMX.FTZ R7, R171, R7, !PT ;  /* 0x00000007ab077209 */ /* 0x000fe20007810000 */
[-C--:B------:R-:W-:Y:S01]  /*16f00*/  FMUL.FTZ R32, R32, R13.reuse ;  /* 0x0000000d20207220 */ /* 0x080fe20000410000 */
[-C--:B------:R-:W-:Y:S01]  /*16f10*/  FMUL.FTZ R33, R33, R13.reuse ;  /* 0x0000000d21217220 */ /* 0x080fe20000410000 */
[----:B------:R-:W-:Y:S01]  /*16f20*/  FMUL.FTZ R36, R36, R13 ;  /* 0x0000000d24247220 */ /* 0x000fe20000410000 */
[----:B------:R-:W-:Y:S01]  /*16f30*/  FMNMX.FTZ R7, R174, R7, !PT ;  /* 0x00000007ae077209 */ /* 0x000fe20007810000 */
[----:B------:R-:W-:Y:S01]  /*16f40*/  FMUL.FTZ R37, R37, R13 ;  /* 0x0000000d25257220 */ /* 0x000fe20000410000 */
[----:B------:R-:W5:Y:S01]  /*16f50*/  MUFU.EX2 R160, R160 ;  /* 0x000000a000a07308 */ /* 0x000f620000000800 */
[----:B0-----:R-:W-:-:S01]  /*16f60*/  FADD.FTZ R3, R156, R3 ;  /* 0x000000039c037221 */ /* 0x001fc20000010000 */
[----:B------:R-:W-:Y:S01]  /*16f70*/  FMNMX.FTZ R7, R175, R7, !PT ;  /* 0x00000007af077209 */ /* 0x000fe20007810000 */
[-C--:B------:R-:W-:Y:S01]  /*16f80*/  FMUL.FTZ R40, R40, R13.reuse ;  /* 0x0000000d28287220 */ /* 0x080fe20000410000 */
[-C--:B------:R-:W-:Y:S01]  /*16f90*/  FMUL.FTZ R41, R41, R13.reuse ;  /* 0x0000000d29297220 */ /* 0x080fe20000410000 */
[----:B------:R-:W-:Y:S01]  /*16fa0*/  FMUL.FTZ R44, R44, R13 ;  /* 0x0000000d2c2c7220 */ /* 0x000fe20000410000 */
[----:B------:R-:W-:Y:S01]  /*16fb0*/  FMNMX.FTZ R7, R178, R7, !PT ;  /* 0x00000007b2077209 */ /* 0x000fe20007810000 */
[----:B------:R-:W-:Y:S01]  /*16fc0*/  FMUL.FTZ R45, R45, R13 ;  /* 0x0000000d2d2d7220 */ /* 0x000fe20000410000 */
[----:B------:R-:W0:Y:S01]  /*16fd0*/  MUFU.EX2 R161, R161 ;  /* 0x000000a100a17308 */ /* 0x000e220000000800 */
[----:B----4-:R-:W-:-:S01]  /*16fe0*/  FADD.FTZ R3, R157, R3 ;  /* 0x000000039d037221 */ /* 0x010fc20000010000 */
[----:B------:R-:W-:Y:S01]  /*16ff0*/  FMNMX.FTZ R7, R179, R7, !PT ;  /* 0x00000007b3077209 */ /* 0x000fe20007810000 */
[-C--:B------:R-:W-:Y:S01]  /*17000*/  FMUL.FTZ R48, R48, R13.reuse ;  /* 0x0000000d30307220 */ /* 0x080fe20000410000 */
[----:B------:R-:W-:Y:S01]  /*17010*/  F2FP.SATFINITE.E4M3.F32.PACK_AB_MERGE_C R156, R157, R156, RZ ;  /* 0x0000009c9d9c723e */ /* 0x000fe200048070ff */
[----:B------:R-:W-:Y:S01]  /*17020*/  FMUL.FTZ R49, R49, R13 ;  /* 0x0000000d31317220 */ /* 0x000fe20000410000 */
[----:B------:R-:W-:Y:S01]  /*17030*/  FMNMX.FTZ R7, R182, R7, !PT ;  /* 0x00000007b6077209 */ /* 0x000fe20007810000 */
[----:B------:R-:W-:Y:S01]  /*17040*/  FMUL.FTZ R52, R52, R13 ;  /* 0x0000000d34347220 */ /* 0x000fe20000410000 */
[----:B------:R-:W4:Y:S01]  /*17050*/  MUFU.EX2 R164, R164 ;  /* 0x000000a400a47308 */ /* 0x000f220000000800 */
[----:B-----5:R-:W-:-:S01]  /*17060*/  FADD.FTZ R3, R160, R3 ;  /* 0x00000003a0037221 */ /* 0x020fc20000010000 */
[----:B------:R-:W-:Y:S01]  /*17070*/  FMNMX.FTZ R14, R183, R7, !PT ;  /* 0x00000007b70e7209 */ /* 0x000fe20007810000 */
[-C--:B------:R-:W-:Y:S01]  /*17080*/  FMUL.FTZ R53, R53, R13.reuse ;  /* 0x0000000d35357220 */ /* 0x080fe20000410000 */
[----:B------:R-:W-:Y:S01]  /*17090*/  F2FP.SATFINITE.E4M3.F32.PACK_AB_MERGE_C R152, R153, R152, R156 ;  /* 0x000000989998723e */ /* 0x000fe2000480709c */
[-C--:B------:R-:W-:Y:S01]  /*170a0*/  FMUL.FTZ R56, R56, R13.reuse ;  /* 0x0000000d38387220 */ /* 0x080fe20000410000 */
[----:B------:R-:W-:Y:S01]  /*170b0*/  FMUL.FTZ R57, R57, R13 ;  /* 0x0000000d39397220 */ /* 0x000fe20000410000 */
[----:B------:R-:W5:Y:S01]  /*170c0*/  SHFL.BFLY PT, R7, R14, 0x2, 0x1f ;  /* 0x0c401f000e077f89 */ /* 0x000f6200000e0000 */
[----:B------:R-:W1:Y:S01]  /*170d0*/  MUFU.EX2 R165, R165 ;  /* 0x000000a500a57308 */ /* 0x000e620000000800 */
        /* <DEDUP_REMOVED lines=21> */
[----:B------:R-:W-:Y:S01]  /*17230*/  FMUL.FTZ R92, R92, R13 ;  /* 0x0000000d5c5c7220 */ /* 0x000fe20000410000 */
[----:B-----5:R-:W-:Y:S01]  /*17240*/  FMNMX.FTZ R14, R14, R7, !PT ;  /* 0x000000070e0e7209 */ /* 0x020fe20007810000 */
[----:B------:R-:W1:Y:S01]  /*17250*/  MUFU.EX2 R172, R172 ;  /* 0x000000ac00ac7308 */ /* 0x000e620000000800 */
[----:B0-----:R-:W-:-:S01]  /*17260*/  FADD.FTZ R20, R168, R3 ;  /* 0x00000003a8147221 */ /* 0x001fc20000010000 */
[-C--:B------:R-:W-:Y:S01]  /*17270*/  FMUL.FTZ R93, R93, R13.reuse ;  /* 0x0000000d5d5d7220 */ /* 0x080fe20000410000 */
[-C--:B------:R-:W-:Y:S01]  /*17280*/  FMUL.FTZ R96, R96, R13.reuse ;  /* 0x0000000d60607220 */ /* 0x080fe20000410000 */
[----:B------:R-:W0:Y:S01]  /*17290*/  SHFL.BFLY PT, R7, R14, 0x1, 0x1f ;  /* 0x0c201f000e077f89 */ /* 0x000e2200000e0000 */
[-C--:B------:R-:W-:Y:S01]  /*172a0*/  FMUL.FTZ R97, R97, R13.reuse ;  /* 0x0000000d61617220 */ /* 0x080fe20000410000 */
[-C--:B------:R-:W-:Y:S01]  /*172b0*/  FMUL.FTZ R100, R100, R13.reuse ;  /* 0x0000000d64647220 */ /* 0x080fe20000410000 */
[----:B------:R-:W-:Y:S01]  /*172c0*/  FMUL.FTZ R101, R101, R13 ;  /* 0x0000000d65657220 */ /* 0x000fe20000410000 */
[----:B------:R-:W5:Y:S01]  /*172d0*/  MUFU.EX2 R173, R173 ;  /* 0x000000ad00ad7308 */ /* 0x000f620000000800 */
        /* <DEDUP_REMOVED lines=16> */
[----:B-----5:R-:W-:-:S01]  /*173e0*/  FADD.FTZ R3, R173, R20 ;  /* 0x00000014ad037221 */ /* 0x020fc20000010000 */
[----:B------:R-:W-:Y:S01]  /*173f0*/  F2FP.SATFINITE.E4M3.F32.PACK_AB_MERGE_C R156, R173, R172, RZ ;  /* 0x000000acad9c723e */ /* 0x000fe200048070ff */
[----:B------:R-:W-:Y:S01]  /*17400*/  FMUL.FTZ R128, R128, R13 ;  /* 0x0000000d80807220 */ /* 0x000fe20000410000 */
[----:B0-----:R-:W-:Y:S01]  /*17410*/  FMNMX.FTZ R7, R14, R7, !PT ;  /* 0x000000070e077209 */ /* 0x001fe20007810000 */
[-C--:B------:R-:W-:Y:S01]  /*17420*/  FMUL.FTZ R129, R129, R13.reuse ;  /* 0x0000000d81817220 */ /* 0x080fe20000410000 */
[-C--:B------:R-:W-:Y:S01]  /*17430*/  FMUL.FTZ R132, R132, R13.reuse ;  /* 0x0000000d84847220 */ /* 0x080fe20000410000 */
[----:B------:R-:W-:Y:S01]  /*17440*/  FMUL.FTZ R133, R133, R13 ;  /* 0x0000000d85857220 */ /* 0x000fe20000410000 */
[----:B------:R-:W0:Y:S01]  /*17450*/  MUFU.EX2 R180, R180 ;  /* 0x000000b400b47308 */ /* 0x000e220000000800 */
[----:B------:R-:W-:-:S01]  /*17460*/  FFMA.FTZ R14, R2, R7, -8 ;  /* 0xc1000000020e7423 */ /* 0x000fc20000010007 */
[----:B------:R-:W-:Y:S01]  /*17470*/  FADD.FTZ R11, -R7, R11 ;  /* 0x0000000b070b7221 */ /* 0x000fe20000010100 */
[----:B----4-:R-:W-:-:S01]  /*17480*/  FADD.FTZ R20, R176, R3 ;  /* 0x00000003b0147221 */ /* 0x010fc20000010000 */
[----:B------:R-:W-:Y:S01]  /*17490*/  FMUL.FTZ R136, R136, R13 ;  /* 0x0000000d88887220 */ /* 0x000fe20000410000 */
[----:B------:R-:W-:-:S01]  /*174a0*/  FFMA.FTZ R154, R2, R154, -R14 ;  /* 0x0000009a029a7223 */ /* 0x000fc2000001080e */
[C---:B------:R-:W-:Y:S01]  /*174b0*/  FMUL.FTZ R11, R2.reuse, R11 ;  /* 0x0000000b020b7220 */ /* 0x040fe20000410000 */
[----:B------:R-:W-:-:S01]  /*174c0*/  FFMA.FTZ R155, R2, R155, -R14 ;  /* 0x0000009b029b7223 */ /* 0x000fc2000001080e */
[C-C-:B------:R-:W-:Y:S01]  /*174d0*/  FFMA.FTZ R158, R2.reuse, R158, -R14.reuse ;  /* 0x0000009e029e7223 */ /* 0x140fe2000001080e */
[----:B------:R-:W-:-:S01]  /*174e0*/  FFMA.FTZ R159, R2, R159, -R14 ;  /* 0x0000009f029f7223 */ /* 0x000fc2000001080e */
[C-C-:B------:R-:W-:Y:S01]  /*174f0*/  FFMA.FTZ R162, R2.reuse, R162, -R14.reuse ;  /* 0x000000a202a27223 */ /* 0x140fe2000001080e */
        /* <DEDUP_REMOVED lines=8> */
[----:B------:R-:W4:Y:S01]  /*17580*/  MUFU.EX2 R11, R11 ;  /* 0x0000000b000b7308 */ /* 0x000f220000000800 */
[----:B------:R-:W-:-:S01]  /*17590*/  FFMA.FTZ R178, R2, R178, -R14 ;  /* 0x000000b202b27223 */ /* 0x000fc2000001080e */
[C-C-:B------:R-:W-:Y:S01]  /*175a0*/  FFMA.FTZ R179, R2.reuse, R179, -R14.reuse ;  /* 0x000000b302b37223 */ /* 0x140fe2000001080e */
[----:B------:R-:W-:-:S01]  /*175b0*/  FFMA.FTZ R182, R2, R182, -R14 ;  /* 0x000000b602b67223 */ /* 0x000fc2000001080e */
[----:B------:R-:W-:Y:S01]  /*175c0*/  FFMA.FTZ R14, R2, R183, -R14 ;  /* 0x000000b7020e7223 */ /* 0x000fe2000001080e */
[----:B-1----:R-:W-:-:S01]  /*175d0*/  FADD.FTZ R21, R177, R20 ;  /* 0x00000014b1157221 */ /* 0x002fc20000010000 */
[-C--:B------:R-:W-:Y:S01]  /*175e0*/  FMUL.FTZ R137, R137, R13.reuse ;  /* 0x0000000d89897220 */ /* 0x080fe20000410000 */
[----:B------:R-:W-:Y:S01]  /*175f0*/  FMUL.FTZ R140, R140, R13 ;  /* 0x0000000d8c8c7220 */ /* 0x000fe20000410000 */
[----:B------:R-:W1:Y:S01]  /*17600*/  MUFU.EX2 R155, R155 ;  /* 0x0000009b009b7308 */ /* 0x000e620000000800 */
[----:B0-----:R-:W-:-:S01]  /*17610*/  FADD.FTZ R20, R180, R21 ;  /* 0x00000015b4147221 */ /* 0x001fc20000010000 */
[-C--:B------:R-:W-:Y:S01]  /*17620*/  FMUL.FTZ R141, R141, R13.reuse ;  /* 0x0000000d8d8d7220 */ /* 0x080fe20000410000 */
[-C--:B------:R-:W-:Y:S01]  /*17630*/  FMUL.FTZ R144, R144, R13.reuse ;  /* 0x0000000d90907220 */ /* 0x080fe20000410000 */
[-C--:B------:R-:W-:Y:S01]  /*17640*/  FMUL.FTZ R145, R145, R13.reuse ;  /* 0x0000000d91917220 */ /* 0x080fe20000410000 */
[-C--:B------:R-:W-:Y:S01]  /*17650*/  FMUL.FTZ R148, R148, R13.reuse ;  /* 0x0000000d94947220 */ /* 0x080fe20000410000 */
[----:B------:R-:W-:Y:S01]  /*17660*/  FMUL.FTZ R149, R149, R13 ;  /* 0x0000000d95957220 */ /* 0x000fe20000410000 */
[----:B------:R-:W-:Y:S01]  /*17670*/  F2FP.SATFINITE.E4M3.F32.PACK_AB_MERGE_C R156, R169, R168, R156 ;  /* 0x000000a8a99c723e */ /* 0x000fe2000480709c */
[----:B------:R-:W0:Y:S01]  /*17680*/  MUFU.EX2 R158, R158 ;  /* 0x0000009e009e7308 */ /* 0x000e220000000800 */
[----:B----4-:R-:W-:-:S01]  /*17690*/  FFMA.FTZ R0, R11, R0, R154 ;  /* 0x000000000b007223 */ /* 0x010fc2000001009a */
        /* <DEDUP_REMOVED lines=24> */
[----:B------:R-:W-:Y:S01]  /*17820*/  F2FP.SATFINITE.E4M3.F32.PACK_AB_MERGE_C R153, R159, R158, RZ ;  /* 0x0000009e9f99723e */ /* 0x000fe200048070ff */
[-C--:B------:R-:W-:Y:S01]  /*17830*/  FMUL.FTZ R62, R62, R11.reuse ;  /* 0x0000000b3e3e7220 */ /* 0x080fe20000410000 */
[-C--:B------:R-:W-:Y:S01]  /*17840*/  FMUL.FTZ R63, R63, R11.reuse ;  /* 0x0000000b3f3f7220 */ /* 0x080fe20000410000 */
[-C--:B------:R-:W-:Y:S01]  /*17850*/  FMUL.FTZ R66, R66, R11.reuse ;  /* 0x0000000b42427220 */ /* 0x080fe20000410000 */
[----:B------:R-:W-:Y:S01]  /*17860*/  F2FP.SATFINITE.E4M3.F32.PACK_AB_MERGE_C R153, R155, R154, R153 ;  /* 0x0000009a9b99723e */ /* 0x000fe20004807099 */
[----:B------:R-:W-:Y:S01]  /*17870*/  FMUL.FTZ R67, R67, R11 ;  /* 0x0000000b43437220 */ /* 0x000fe20000410000 */
[----:B------:R-:W4:Y:S01]  /*17880*/  MUFU.EX2 R166, R166 ;  /* 0x000000a600a67308 */ /* 0x000f220000000800 */
        /* <DEDUP_REMOVED lines=61> */
[----:B------:R-:W-:Y:S01]  /*17c60*/  FMUL.FTZ R151, R151, R11 ;  /* 0x0000000b97977220 */ /* 0x000fe20000410000 */
[----:B------:R-:W-:Y:S01]  /*17c70*/  F2FP.SATFINITE.E4M3.F32.PACK_AB_MERGE_C R157, R171, R170, R157 ;  /* 0x000000aaab9d723e */ /* 0x000fe2000480709d */
[----:B------:R-:W0:Y:S01]  /*17c80*/  MUFU.EX2 R181, R181 ;  /* 0x000000b500b57308 */ /* 0x000e220000000800 */
[----:B---3--:R-:W-:-:S07]  /*17c90*/  FADD.FTZ R0, R178, R3 ;  /* 0x00000003b2007221 */ /* 0x008fce0000010000 */
[----:B------:R-:W3:Y:S01]  /*17ca0*/  MUFU.EX2 R182, R182 ;  /* 0x000000b600b67308 */ /* 0x000ee20000000800 */
[----:B-1----:R-:W-:-:S07]  /*17cb0*/  FADD.FTZ R21, R179, R0 ;  /* 0x00000000b3157221 */ /* 0x002fce0000010000 */
[----:B------:R-:W1:Y:S01]  /*17cc0*/  MUFU.EX2 R15, R14 ;  /* 0x0000000e000f7308 */ /* 0x000e620000000800 */
[C---:B0-----:R-:W-:Y:S01]  /*17cd0*/  F2FP.SATFINITE.E4M3.F32.PACK_AB_MERGE_C R158, R181.reuse, R180, RZ ;  /* 0x000000b4b59e723e */ /* 0x041fe200048070ff */
[----:B------:R-:W-:-:S03]  /*17ce0*/  FADD.FTZ R3, R181, R20 ;  /* 0x00000014b5037221 */ /* 0x000fc60000010000 */
[----:B------:R-:W-:Y:S01]  /*17cf0*/  F2FP.SATFINITE.E4M3.F32.PACK_AB_MERGE_C R158, R177, R176, R158 ;  /* 0x000000b0b19e723e */ /* 0x000fe2000480709e */
[----:B---3--:R-:W-:-:S01]  /*17d00*/  FADD.FTZ R0, R182, R21 ;  /* 0x00000015b6007221 */ /* 0x008fc20000010000 */
[----:B-1----:R-:W-:-:S03]  /*17d10*/  F2FP.SATFINITE.E4M3.F32.PACK_AB_MERGE_C R159, R15, R182, RZ ;  /* 0x000000b60f9f723e */ /* 0x002fc600048070ff */
[----:B------:R-:W-:Y:S01]  /*17d20*/  FADD.FTZ R0, R15, R0 ;  /* 0x000000000f007221 */ /* 0x000fe20000010000 */
[----:B------:R-:W-:Y:S01]  /*17d30*/  F2FP.SATFINITE.E4M3.F32.PACK_AB_MERGE_C R159, R179, R178, R159 ;  /* 0x000000b2b39f723e */ /* 0x000fe2000480709f */
[----:B------:R-:W-:Y:S06]  /*17d40*/  @!P0 BRA `(.L_x_1908) ;  /* 0x0000000000048947 */ /* 0x000fec0003800000 */
[----:B------:R-:W-:Y:S01]  /*17d50*/  BPT.TRAP 0x1 ;  /* 0x000000040000795c */ /* 0x000fe20000300000 */
.L_x_1908:
[----:B------:R0:W1:Y:S01]  /*17d60*/  SYNCS.PHASECHK.TRANS64.TRYWAIT P2, [R12+URZ+0x28450], R6 ;  /* 0x028450060c0075a7 */ /* 0x000062000804017f */
[----:B------:R-:W-:Y:S05]  /*17d70*/  @!P0 BRA `(.L_x_1909) ;  /* 0x0000000000048947 */ /* 0x000fea0003800000 */
[----:B------:R-:W-:Y:S01]  /*17d80*/  BPT.TRAP 0x1 ;  /* 0x000000040000795c */ /* 0x000fe20000300000 */
.L_x_1909:
[----:B------:R-:W-:Y:S01]  /*17d90*/  BSSY B0, `(.L_x_1910) ;  /* 0x0000006000007945 */ /* 0x000fe20003800000 */
[----:B------:R-:W-:Y:S01]  /*17da0*/  LEA R10, R10, UR43, 0xa ;  /* 0x0000002b0a0a7c11 */ /* 0x000fe2000f8e50ff */
[----:B------:R-:W-:Y:S02]  /*17db0*/  IMAD.MOV.U32 R11, RZ, RZ, -0x7fffffe0 ;  /* 0x80000020ff0b7424 */ /* 0x000fe400078e00ff */
[----:B-1----:R-:W-:Y:S05]  /*17dc0*/  @P2 BRA `(.L_x_1911) ;  /* 0x0000000000082947 */ /* 0x002fea0003800000 */
[----:B------:R-:W1:Y:S02]  /*17dd0*/  SYNCS.PHASECHK.TRANS64.TRYWAIT P2, [R12+URZ+0x28450], R6 ;  /* 0x028450060c0075a7 */ /* 0x000e64000804017f */
[----:B-1----:R-:W-:Y:S05]  /*17de0*/  @!P2 BRA `(.L_x_1912) ;  /* 0x000001000050a947 */ /* 0x002fea0003800000 */
.L_x_1911:
[----:B------:R-:W-:Y:S05]  /*17df0*/  BSYNC B0 ;  /* 0x0000000000007941 */ /* 0x000fea0003800000 */
.L_x_1910:
[----:B------:R-:W3:Y:S01]  /*17e00*/  S2R R13, SR_TID.X ;  /* 0x00000000000d7919 */ /* 0x000ee20000002100 */
[----:B------:R-:W-:Y:S05]  /*17e10*/  WARPSYNC.ALL ;  /* 0x0000000000007948 */ /* 0x000fea0003800000 */
[C---:B------:R-:W-:Y:S01]  /*17e20*/  R2UR UR6, R10.reuse ;  /* 0x000000000a0672ca */ /* 0x040fe200000e0000 */
[----:B------:R-:W-:Y:S01]  /*17e30*/  VIADD R10, R10, 0x2 ;  /* 0x000000020a0a7836 */ /* 0x000fe20000000000 */
[----:B------:R-:W-:Y:S01]  /*17e40*/  R2UR UR7, R11 ;  /* 0x000000000b0772ca */ /* 0x000fe200000e0000 */
[----:B------:R-:W-:Y:S01]  /*17e50*/  IMAD.MOV.U32 R11, RZ, RZ, -0x7fffffe0 ;  /* 0x80000020ff0b7424 */ /* 0x000fe200078e00ff */
[----:B---3--:R-:W-:-:S04]  /*17e60*/  SHF.R.U32.HI R13, RZ, 0x7, R13 ;  /* 0x00000007ff0d7819 */ /* 0x008fc8000001160d */
[----:B01----:R-:W-:-:S05]  /*17e70*/  IADD3 R6, R13, 0x8, RZ ;  /* 0x000000080d067810 */ /* 0x003fca0007ffe0ff */
        /* <DEDUP_REMOVED lines=12> */
.L_x_1913:
[----:B------:R-:W-:Y:S02]  /*17f40*/  VIADD R12, R12, 0x28460 ;  /* 0x000284600c0c7836 */ /* 0x000fe40000000000 */
[----:B------:R-:W-:Y:S02]  /*17f50*/  IMAD.U32 R11, RZ, RZ, UR39 ;  /* 0x00000027ff0b7e24 */ /* 0x000fe4000f8e00ff */
[----:B------:R-:W-:-:S03]  /*17f60*/  IMAD.MOV.U32 R13, RZ, RZ, R4 ;  /* 0x000000ffff0d7224 */ /* 0x000fc600078e0004 */
[----:B------:R-:W-:Y:S01]  /*17f70*/  PRMT R12, R11, 0x654, R12 ;  /* 0x000006540b0c7816 */ /* 0x000fe2000000000c */
[----:B------:R-:W-:-:S03]  /*17f80*/  IMAD.MOV.U32 R11, RZ, RZ, R7 ;  /* 0x000000ffff0b7224 */ /* 0x000fc600078e0007 */
[----:B------:R0:W-:Y:S01]  /*17f90*/  SYNCS.ARRIVE.TRANS64.RED.A1T0 RZ, [R12+URZ], RZ ;  /* 0x000000ff0cff79a7 */ /* 0x0001e2000810043f */
[----:B------:R-:W-:Y:S05]  /*17fa0*/  @P1 BRA `(.L_x_1914) ;  /* 0xffffffe400501947 */ /* 0x000fea000383ffff */
[----:B------:R-:W-:-:S07]  /*17fb0*/  IMAD.MOV.U32 R6, RZ, RZ, R9 ;  /* 0x000000ffff067224 */ /* 0x000fce00078e0009 */
.L_x_1902:
[----:B------:R-:W-:-:S13]  /*17fc0*/  ISETP.GE.AND P1, PT, R6, R208, PT ;  /* 0x000000d00600720c */ /* 0x000fda0003f26270 */
[----:B------:R-:W-:Y:S05]  /*17fd0*/  @!P1 BRA `(.L_x_1915) ;  /* 0x0000002400509947 */ /* 0x000fea0003800000 */
[----:B------:R-:W-:Y:S02]  /*17fe0*/  IMAD.MOV.U32 R13, RZ, RZ, R7 ;  /* 0x000000ffff0d7224 */ /* 0x000fe400078e0007 */
[----:B------:R-:W-:-:S07]  /*17ff0*/  IMAD.MOV.U32 R14, RZ, RZ, R4 ;  /* 0x000000ffff0e7224 */ /* 0x000fce00078e0004 */
.L_x_1935:
[----:B------:R-:W-:Y:S01]  /*18000*/  IADD3 R185, R185, 0x1, RZ ;  /* 0x00000001b9b97810 */ /* 0x000fe20007ffe0ff */
[----:B------:R-:W-:Y:S05]  /*18010*/  YIELD ;  /* 0x0000000000007946 */ /* 0x000fea0003800000 */
[----:B------:R-:W-:-:S04]  /*18020*/  ISETP.NE.AND P1, PT, R185, 0x2, PT ;  /* 0x00000002b900780c */ /* 0x000fc80003f25270 */
[----:B0-----:R-:W-:Y:S02]  /*18030*/  SEL R12, R185, RZ, P1 ;  /* 0x000000ffb90c7207 */ /* 0x001fe40000800000 */
[----:B--23--:R-:W-:-:S03]  /*18040*/  SEL R5, RZ, 0x1, P1 ;  /* 0x00000001ff057807 */ /* 0x00cfc60000800000 */
[----:B------:R-:W-:Y:S01]  /*18050*/  IMAD.MOV.U32 R185, RZ, RZ, R12 ;  /* 0x000000ffffb97224 */ /* 0x000fe200078e000c */
[----:B------:R-:W-:Y:S01]  /*18060*/  LOP3.LUT R188, R188, R5, RZ, 0x3c, !PT ;  /* 0x00000005bcbc7212 */ /* 0x000fe200078e3cff */
[----:B-1----:R-:W-:Y:S06]  /*18070*/  @!P0 BRA `(.L_x_1916) ;  /* 0x0000000000048947 */ /* 0x002fec0003800000 */
[----:B------:R-:W-:Y:S01]  /*18080*/  BPT.TRAP 0x1 ;  /* 0x000000040000795c */ /* 0x000fe20000300000 */
.L_x_1916:
[----:B------:R-:W-:Y:S01]  /*18090*/  IMAD R10, R185, 0x8, R184 ;  /* 0x00000008b90a7824 */ /* 0x000fe200078e02b8 */
[----:B------:R-:W-:-:S04]  /*180a0*/  SHF.L.U32 R11, R188, 0x1f, RZ ;  /* 0x0000001fbc0b7819 */ /* 0x000fc800000006ff */
[----:B------:R0:W1:Y:S01]  /*180b0*/  SYNCS.PHASECHK.TRANS64.TRYWAIT P1, [R10+URZ+0x28430], R11 ;  /* 0x0284300b0a0075a7 */ /* 0x000062000802017f */
[----:B------:R-:W-:Y:S05]  /*180c0*/  @!P0 BRA `(.L_x_1917) ;  /* 0x0000000000048947 */ /* 0x000fea0003800000 */
[----:B------:R-:W-:Y:S01]  /*180d0*/  BPT.TRAP 0x1 ;  /* 0x000000040000795c */ /* 0x000fe20000300000 */
.L_x_1917:
[----:B------:R-:W-:Y:S01]  /*180e0*/  LEA R4, R185, UR60, 0xa ;  /* 0x0000003cb9047c11 */ /* 0x000fe2000f8e50ff */
[----:B------:R-:W-:-:S04]  /*180f0*/  IMAD.MOV.U32 R5, RZ, RZ, 0x40000040 ;  /* 0x40000040ff057424 */ /* 0x000fc800078e00ff */
[C---:B------:R-:W-:Y:S02]  /*18100*/  VIADD R8, R4.reuse, 0x2 ;  /* 0x0000000204087836 */ /* 0x040fe40000000000 */
[----:B------:R-:W-:Y:S01]  /*18110*/  VIADD R7, R4, 0x4 ;  /* 0x0000000404077836 */ /* 0x000fe20000000000 */
[----:B-1----:R-:W-:Y:S06]  /*18120*/  @P1 BRA `(.L_x_1918) ;  /* 0x0000000000081947 */ /* 0x002fec0003800000 */
[----:B------:R-:W1:Y:S02]  /*18130*/  SYNCS.PHASECHK.TRANS64.TRYWAIT P1, [R10+URZ+0x28430], R11 ;  /* 0x0284300b0a0075a7 */ /* 0x000e64000802017f */
[----:B-1----:R-:W-:Y:S05]  /*18140*/  @!P1 BRA `(.L_x_1919) ;  /* 0x000000fc008c9947 */ /* 0x002fea0003800000 */
.L_x_1918:
        /* <DEDUP_REMOVED lines=73> */
.L_x_1920:
[----:B------:R-:W3:Y:S01]  /*185e0*/  @P4 LDC R8, c[0x0][0x44c] ;  /* 0x00011300ff084b82 */ /* 0x000ee20000000800 */
[----:B------:R-:W-:Y:S01]  /*185f0*/  IMAD.IADD R7, R203, 0x1, R202 ;  /* 0x00000001cb077824 */ /* 0x000fe200078e02ca */
[----:B------:R-:W-:-:S06]  /*18600*/  ULOP3.LUT UR4, URZ, UR54, URZ, 0x33, !UPT ;  /* 0x000000363f047292 */ /* 0x000fcc000f8e333f */
[----:B------:R-:W4:Y:S01]  /*18610*/  @P4 LDC R4, c[0x0][0x450] ;  /* 0x00011400ff044b82 */ /* 0x000f220000000800 */
[----:B---3--:R-:W-:-:S05]  /*18620*/  @P4 IMAD.HI.U32 R8, R7, R8, RZ ;  /* 0x0000000807084227 */ /* 0x008fca00078e00ff */
[----:B----4-:R-:W-:Y:S01]  /*18630*/  @P4 SHF.R.U32.HI R7, RZ, R4, R8 ;  /* 0x00000004ff074219 */ /* 0x010fe20000011608 */
[----:B------:R-:W-:Y:S02]  /*18640*/  VIADD R4, R10, 0x28440 ;  /* 0x000284400a047836 */ /* 0x000fe40000000000 */
[----:B------:R-:W-:Y:S02]  /*18650*/  IMAD.U32 R8, RZ, RZ, UR39 ;  /* 0x00000027ff087e24 */ /* 0x000fe4000f8e00ff */
[----:B------:R-:W3:Y:S03]  /*18660*/  SHFL.IDX PT, R225, R7, RZ, 0x1c1f ;  /* 0x001c1fff07e17589 */ /* 0x000ee600000e0000 */
[----:B------:R-:W-:-:S04]  /*18670*/  PRMT R4, R8, 0x654, R4 ;  /* 0x0000065408047816 */ /* 0x000fc80000000004 */
[----:B------:R4:W-:Y:S02]  /*18680*/  SYNCS.ARRIVE.TRANS64.RED.A1T0 RZ, [R4+URZ], RZ ;  /* 0x000000ff04ff79a7 */ /* 0x0009e4000810043f */
[----:B----4-:R-:W-:-:S05]  /*18690*/  IMAD.SHL.U32 R4, R6, 0x40, RZ ;  /* 0x0000004006047824 */ /* 0x010fca00078e00ff */
[----:B------:R-:W-:-:S05]  /*186a0*/  IADD3 R8, -R4, 0x1, RZ ;  /* 0x0000000104087810 */ /* 0x000fca0007ffe1ff */
[----:B------:R-:W-:-:S05]  /*186b0*/  IMAD R8, R193, -0x2, R8 ;  /* 0xfffffffec1087824 */ /* 0x000fca00078e0208 */
[----:B------:R-:W-:-:S04]  /*186c0*/  IADD3 R20, -R190, R8, R192 ;  /* 0x00000008be147210 */ /* 0x000fc80007ffe1c0 */
[C---:B------:R-:W-:Y:S01]  /*186d0*/  IADD3 R15, R20.reuse, UR55, RZ ;  /* 0x00000037140f7c10 */ /* 0x040fe2000fffe0ff */
[----:B------:R-:W-:-:S04]  /*186e0*/  VIADD R20, R20, UR4 ;  /* 0x0000000414147c36 */ /* 0x000fc80008000000 */
[--C-:B---3--:R-:W-:Y:S02]  /*186f0*/  IMAD.IADD R21, R15, 0x1, R225.reuse ;  /* 0x000000010f157824 */ /* 0x108fe400078e02e1 */
[----:B------:R-:W-:Y:S01]  /*18700*/  IMAD.IADD R224, R20, 0x1, R225 ;  /* 0x0000000114e07824 */ /* 0x000fe200078e02e1 */
[----:B------:R-:W-:Y:S06]  /*18710*/  @!P5 BRA `(.L_x_1921) ;  /* 0x000000000058d947 */ /* 0x000fec0003800000 */
        /* <DEDUP_REMOVED lines=12> */
.L_x_1923:
[----:B------:R-:W-:-:S05]  /*187e0*/  IMAD.U32 R226, RZ, RZ, UR51 ;  /* 0x00000033ffe27e24 */ /* 0x000fca000f8e00ff */
[----:B------:R-:W-:-:S13]  /*187f0*/  ISETP.NE.AND P1, PT, R226, 0x1, PT ;  /* 0x00000001e200780c */ /* 0x000fda0003f25270 */
[----:B------:R-:W3:Y:S02]  /*18800*/  @P1 LDC.64 R8, c[0x0][0x9e8] ;  /* 0x00027a00ff081b82 */ /* 0x000ee40000000a00 */
[----:B---3--:R-:W-:-:S05]  /*18810*/  @P1 IMAD.HI.U32 R8, R225, R8, RZ ;  /* 0x00000008e1081227 */ /* 0x008fca00078e00ff */
[----:B------:R-:W-:-:S07]  /*18820*/  @P1 SHF.R.U32.HI R225, RZ, R9, R8 ;  /* 0x00000009ffe11219 */ /* 0x000fce0000011608 */
.L_x_1924:
[----:B------:R-:W-:Y:S05]  /*18830*/  BSYNC B0 ;  /* 0x0000000000007941 */ /* 0x000fea0003800000 */
.L_x_1922:
[----:B------:R-:W-:-:S04]  /*18840*/  IMAD R225, R225, R226, -R4 ;  /* 0x000000e2e1e17224 */ /* 0x000fc800078e0a04 */
[----:B------:R-:W-:-:S05]  /*18850*/  IMAD R225, R193, -0x2, R225 ;  /* 0xfffffffec1e17824 */ /* 0x000fca00078e02e1 */
[----:B------:R-:W-:Y:S02]  /*18860*/  VIMNMX R224, R224, R225, !PT ;  /* 0x000000e1e0e07248 */ /* 0x000fe40007fe0100 */
[----:B------:R-:W-:-:S07]  /*18870*/  VIADDMNMX R21, R225, R226, R21, PT ;  /* 0x000000e2e1157246 */ /* 0x000fce0003800115 */
.L_x_1921:
[----:B------:R-:W-:Y:S01]  /*18880*/  ISETP.GT.AND P1, PT, R6, -0x1, PT ;  /* 0xffffffff0600780c */ /* 0x000fe20003f24270 */
[----:B------:R-:W3:Y:S03]  /*18890*/  SHFL.IDX PT, R7, R7, 0x1, 0x1c1f ;  /* 0x003c1f0007077f89 */ /* 0x000ee600000e0000 */
[C---:B------:R-:W-:Y:S02]  /*188a0*/  ISETP.GT.AND P3, PT, R224.reuse, RZ, P1 ;  /* 0x000000ffe000720c */ /* 0x040fe40000f64270 */
[----:B------:R-:W-:Y:S02]  /*188b0*/  ISETP.GT.AND P2, PT, R224, 0x1, P1 ;  /* 0x00000001e000780c */ /* 0x000fe40000f44270 */
[C---:B------:R-:W-:Y:S02]  /*188c0*/  ISETP.LT.OR P3, PT, R21.reuse, 0x1, P3 ;  /* 0x000000011500780c */ /* 0x040fe40001f61670 */
[----:B------:R-:W-:-:S02]  /*188d0*/  ISETP.LT.OR P2, PT, R21, 0x2, P2 ;  /* 0x000000021500780c */ /* 0x000fc40001741670 */
[----:B------:R-:W-:Y:S02]  /*188e0*/  FSEL R152, R152, -INF , !P3 ;  /* 0xff80000098987808 */ /* 0x000fe40005800000 */
[----:B------:R-:W-:Y:S02]  /*188f0*/  FSEL R153, R153, -INF , !P2 ;  /* 0xff80000099997808 */ /* 0x000fe40005000000 */
[C---:B------:R-:W-:Y:S02]  /*18900*/  ISETP.GT.AND P3, PT, R224.reuse, 0x8, P1 ;  /* 0x00000008e000780c */ /* 0x040fe40000f64270 */
[----:B------:R-:W-:Y:S02]  /*18910*/  ISETP.GT.AND P2, PT, R224, 0x9, P1 ;  /* 0x00000009e000780c */ /* 0x000fe40000f44270 */
[C---:B------:R-:W-:Y:S02]  /*18920*/  ISETP.LT.OR P3, PT, R21.reuse, 0x9, P3 ;  /* 0x000000091500780c */ /* 0x040fe40001f61670 */
[----:B------:R-:W-:-:S02]  /*18930*/  ISETP.LT.OR P2, PT, R21, 0xa, P2 ;  /* 0x0000000a1500780c */ /* 0x000fc40001741670 */
[----:B------:R-:W-:Y:S01]  /*18940*/  FSEL R156, R156, -INF , !P3 ;  /* 0xff8000009c9c7808 */ /* 0x000fe20005800000 */
[--C-:B---3--:R-:W-:Y:S01]  /*18950*/  IMAD.IADD R15, R15, 0x1, R7.reuse ;  /* 0x000000010f0f7824 */ /* 0x108fe200078e0207 */
[----:B------:R-:W-:Y:S01]  /*18960*/  FSEL R157, R157, -INF , !P2 ;  /* 0xff8000009d9d7808 */ /* 0x000fe20005000000 */
[----:B------:R-:W-:Y:S01]  /*18970*/  IMAD.IADD R20, R20, 0x1, R7 ;  /* 0x0000000114147824 */ /* 0x000fe200078e0207 */
[C---:B------:R-:W-:Y:S02]  /*18980*/  ISETP.GT.AND P3, PT, R224.reuse, 0x10, P1 ;  /* 0x00000010e000780c */ /* 0x040fe40000f64270 */
        /* <DEDUP_REMOVED lines=34> */
[----:B------:R-:W-:Y:S01]  /*18bb0*/  FSEL R181, R181, -INF , !P2 ;  /* 0xff800000b5b57808 */ /* 0x000fe20005000000 */
[----:B------:R-:W-:Y:S08]  /*18bc0*/  @!P5 BRA `(.L_x_1925) ;  /* 0x000000000058d947 */ /* 0x000ff00003800000 */
        /* <DEDUP_REMOVED lines=12> */
.L_x_1927:
[----:B------:R-:W-:-:S05]  /*18c90*/  IMAD.U32 R21, RZ, RZ, UR51 ;  /* 0x00000033ff157e24 */ /* 0x000fca000f8e00ff */
[----:B------:R-:W-:-:S13]  /*18ca0*/  ISETP.NE.AND P2, PT, R21, 0x1, PT ;  /* 0x000000011500780c */ /* 0x000fda0003f45270 */
[----:B------:R-:W3:Y:S02]  /*18cb0*/  @P2 LDC.64 R8, c[0x0][0x9e8] ;  /* 0x00027a00ff082b82 */ /* 0x000ee40000000a00 */
[----:B---3--:R-:W-:-:S05]  /*18cc0*/  @P2 IMAD.HI.U32 R8, R7, R8, RZ ;  /* 0x0000000807082227 */ /* 0x008fca00078e00ff */
[----:B------:R-:W-:-:S07]  /*18cd0*/  @P2 SHF.R.U32.HI R7, RZ, R9, R8 ;  /* 0x00000009ff072219 */ /* 0x000fce0000011608 */
.L_x_1928:
[----:B------:R-:W-:Y:S05]  /*18ce0*/  BSYNC B0 ;  /* 0x0000000000007941 */ /* 0x000fea0003800000 */
.L_x_1926:
[----:B------:R-:W-:-:S04]  /*18cf0*/  IMAD R4, R7, R21, -R4 ;  /* 0x0000001507047224 */ /* 0x000fc800078e0a04 */
[----:B------:R-:W-:-:S05]  /*18d00*/  IMAD R4, R193, -0x2, R4 ;  /* 0xfffffffec1047824 */ /* 0x000fca00078e0204 */
[----:B------:R-:W-:Y:S02]  /*18d10*/  VIMNMX R20, R20, R4, !PT ;  /* 0x0000000414147248 */ /* 0x000fe40007fe0100 */
[----:B------:R-:W-:-:S07]  /*18d20*/  VIADDMNMX R15, R4, R21, R15, PT ;  /* 0x00000015040f7246 */ /* 0x000fce000380010f */
.L_x_1925:
[----:B------:R-:W-:Y:S02]  /*18d30*/  FMNMX.FTZ R4, R152, R14, !PT ;  /* 0x0000000e98047209 */ /* 0x000fe40007810000 */
[----:B------:R-:W-:Y:S02]  /*18d40*/  ISETP.GT.AND P3, PT, R20, 0x8, P1 ;  /* 0x000000081400780c */ /* 0x000fe40000f64270 */
[----:B------:R-:W-:Y:S02]  /*18d50*/  FMNMX.FTZ R4, R153, R4, !PT ;  /* 0x0000000499047209 */ /* 0x000fe40007810000 */
[----:B------:R-:W-:Y:S02]  /*18d60*/  ISETP.LT.OR P3, PT, R15, 0x9, P3 ;  /* 0x000000090f00780c */ /* 0x000fe40001f61670 */
[----:B------:R-:W-:Y:S02]  /*18d70*/  FMNMX.FTZ R4, R156, R4, !PT ;  /* 0x000000049c047209 */ /* 0x000fe40007810000 */
[----:B------:R-:W-:-:S02]  /*18d80*/  FSEL R158, R158, -INF , !P3 ;  /* 0xff8000009e9e7808 */ /* 0x000fc40005800000 */
[----:B------:R-:W-:Y:S02]  /*18d90*/  FMNMX.FTZ R4, R157, R4, !PT ;  /* 0x000000049d047209 */ /* 0x000fe40007810000 */
[----:B------:R-:W-:Y:S02]  /*18da0*/  ISETP.GT.AND P3, PT, R20, RZ, P1 ;  /* 0x000000ff1400720c */ /* 0x000fe40000f64270 */
        /* <DEDUP_REMOVED lines=23> */
[----:B------:R-:W-:-:S03]  /*18f20*/  ISETP.GT.AND P3, PT, R20, 0x30, P1 ;  /* 0x000000301400780c */ /* 0x000fc60000f64270 */
[----:B------:R-:W3:Y:S01]  /*18f30*/  SHFL.BFLY PT, R7, R4, 0x2, 0x1f ;  /* 0x0c401f0004077f89 */ /* 0x000ee200000e0000 */
[----:B------:R-:W-:-:S04]  /*18f40*/  ISETP.LT.OR P3, PT, R15, 0x31, P3 ;  /* 0x000000310f00780c */ /* 0x000fc80001f61670 */
[----:B------:R-:W-:Y:S02]  /*18f50*/  FSEL R178, R178, -INF , !P3 ;  /* 0xff800000b2b27808 */ /* 0x000fe40005800000 */
[----:B------:R-:W-:-:S04]  /*18f60*/  ISETP.GT.AND P3, PT, R20, 0x38, P1 ;  /* 0x000000381400780c */ /* 0x000fc80000f64270 */
[----:B------:R-:W-:-:S04]  /*18f70*/  ISETP.LT.OR P3, PT, R15, 0x39, P3 ;  /* 0x000000390f00780c */ /* 0x000fc80001f61670 */
[----:B------:R-:W-:Y:S02]  /*18f80*/  FSEL R182, R182, -INF , !P3 ;  /* 0xff800000b6b67808 */ /* 0x000fe40005800000 */
[----:B---3--:R-:W-:-:S05]  /*18f90*/  FMNMX.FTZ R4, R4, R7, !PT ;  /* 0x0000000704047209 */ /* 0x008fca0007810000 */
[----:B------:R-:W3:Y:S02]  /*18fa0*/  SHFL.BFLY PT, R7, R4, 0x1, 0x1f ;  /* 0x0c201f0004077f89 */ /* 0x000ee400000e0000 */
[----:B---3--:R-:W-:-:S04]  /*18fb0*/  FMNMX.FTZ R4, R4, R7, !PT ;  /* 0x0000000704047209 */ /* 0x008fc80007810000 */
[----:B------:R-:W-:Y:S01]  /*18fc0*/  FSETP.NEU.FTZ.AND P2, PT, R4, -INF , PT ;  /* 0xff8000000400780b */ /* 0x000fe20003f5d000 */
[----:B------:R-:W-:-:S03]  /*18fd0*/  FFMA.FTZ R7, R2, R4, -8 ;  /* 0xc100000002077423 */ /* 0x000fc60000010004 */
[----:B------:R-:W-:Y:S02]  /*18fe0*/  FSEL R8, R4, RZ, P2 ;  /* 0x000000ff04087208 */ /* 0x000fe40001000000 */
[----:B------:R-:W-:Y:S02]  /*18ff0*/  FSEL R7, R7, RZ, P2 ;  /* 0x000000ff07077208 */ /* 0x000fe40001000000 */
[----:B------:R-:W-:Y:S01]  /*19000*/  ISETP.GT.AND P2, PT, R20, 0x1, P1 ;  /* 0x000000011400780c */ /* 0x000fe20000f44270 */
[----:B------:R-:W-:-:S02]  /*19010*/  FADD.FTZ R8, -R8, R14 ;  /* 0x0000000e08087221 */ /* 0x000fc40000010100 */
[C-C-:B------:R-:W-:Y:S01]  /*19020*/  FFMA.FTZ R152, R2.reuse, R152, -R7.reuse ;  /* 0x0000009802987223 */ /* 0x140fe20000010807 */
[----:B------:R-:W-:Y:S01]  /*19030*/  ISETP.LT.OR P2, PT, R15, 0x2, P2 ;  /* 0x000000020f00780c */ /* 0x000fe20001741670 */
[C-C-:B------:R-:W-:Y:S01]  /*19040*/  FFMA.FTZ R153, R2.reuse, R153, -R7.reuse ;  /* 0x0000009902997223 */ /* 0x140fe20000010807 */
[----:B------:R-:W-:-:S01]  /*19050*/  FFMA.FTZ R156, R2, R156, -R7 ;  /* 0x0000009c029c7223 */ /* 0x000fc20000010807 */
[C-C-:B------:R-:W-:Y:S01]  /*19060*/  FFMA.FTZ R157, R2.reuse, R157, -R7.reuse ;  /* 0x0000009d029d7223 */ /* 0x140fe20000010807 */
[----:B------:R-:W-:Y:S01]  /*19070*/  FSEL R155, R155, -INF , !P2 ;  /* 0xff8000009b9b7808 */ /* 0x000fe20005000000 */
[--C-:B------:R-:W-:Y:S01]  /*19080*/  FFMA.FTZ R160, R2, R160, -R7.reuse ;  /* 0x000000a002a07223 */ /* 0x100fe20000010807 */
[----:B------:R-:W-:Y:S01]  /*19090*/  ISETP.GT.AND P2, PT, R20, 0x9, P1 ;  /* 0x000000091400780c */ /* 0x000fe20000f44270 */
[C-C-:B------:R-:W-:Y:S01]  /*190a0*/  FFMA.FTZ R161, R2.reuse, R161, -R7.reuse ;  /* 0x000000a102a17223 */ /* 0x140fe20000010807 */
[----:B------:R-:W-:-:S01]  /*190b0*/  FFMA.FTZ R164, R2, R164, -R7 ;  /* 0x000000a402a47223 */ /* 0x000fc20000010807 */
        /* <DEDUP_REMOVED lines=11> */
[----:B------:R-:W-:-:S01]  /*19170*/  FFMA.FTZ R181, R2, R181, -R7 ;  /* 0x000000b502b57223 */ /* 0x000fc20000010807 */
[----:B------:R-:W-:Y:S01]  /*19180*/  ISETP.LT.OR P2, PT, R15, 0x11, P2 ;  /* 0x000000110f00780c */ /* 0x000fe20001741670 */
[----:B------:R-:W-:Y:S01]  /*19190*/  FMUL.FTZ R8, R2, R8 ;  /* 0x0000000802087220 */ /* 0x000fe20000410000 */
[----:B------:R-:W-:Y:S01]  /*191a0*/  FMNMX.FTZ R7, R154, R13, !PT ;  /* 0x0000000d9a077209 */ /* 0x000fe20007810000 */
[----:B------:R-:W-:Y:S01]  /*191b0*/  MUFU.EX2 R152, R152 ;  /* 0x0000009800987308 */ /* 0x000fe20000000800 */
[----:B------:R-:W-:-:S02]  /*191c0*/  FSEL R162, R162, -INF , !P2 ;  /* 0xff800000a2a27808 */ /* 0x000fc40005000000 */
[----:B------:R-:W-:Y:S02]  /*191d0*/  ISETP.GT.AND P2, PT, R20, 0x11, P1 ;  /* 0x000000111400780c */ /* 0x000fe40000f44270 */
[----:B------:R-:W-:Y:S02]  /*191e0*/  FMNMX.FTZ R7, R155, R7, !PT ;  /* 0x000000079b077209 */ /* 0x000fe40007810000 */
[----:B------:R-:W-:Y:S01]  /*191f0*/  ISETP.LT.OR P2, PT, R15, 0x12, P2 ;  /* 0x000000120f00780c */ /* 0x000fe20001741670 */
[----:B------:R-:W3:Y:S01]  /*19200*/  MUFU.EX2 R8, R8 ;  /* 0x0000000800087308 */ /* 0x000ee20000000800 */
[----:B------:R-:W-:Y:S02]  /*19210*/  FMNMX.FTZ R7, R158, R7, !PT ;  /* 0x000000079e077209 */ /* 0x000fe40007810000 */
[----:B------:R-:W-:Y:S02]  /*19220*/  FSEL R163, R163, -INF , !P2 ;  /* 0xff800000a3a37808 */ /* 0x000fe40005000000 */
[----:B------:R-:W-:-:S02]  /*19230*/  FMNMX.FTZ R7, R159, R7, !PT ;  /* 0x000000079f077209 */ /* 0x000fc40007810000 */
[----:B------:R-:W-:Y:S01]  /*19240*/  ISETP.GT.AND P2, PT, R20, 0x19, P1 ;  /* 0x000000191400780c */ /* 0x000fe20000f44270 */
[----:B------:R-:W4:Y:S01]  /*19250*/  MUFU.EX2 R153, R153 ;  /* 0x0000009900997308 */ /* 0x000f220000000800 */
[----:B------:R-:W-:Y:S02]  /*19260*/  FMNMX.FTZ R7, R162, R7, !PT ;  /* 0x00000007a2077209 */ /* 0x000fe40007810000 */
[----:B------:R-:W-:Y:S02]  /*19270*/  ISETP.LT.OR P2, PT, R15, 0x1a, P2 ;  /* 0x0000001a0f00780c */ /* 0x000fe40001741670 */
[----:B------:R-:W-:Y:S02]  /*19280*/  FMNMX.FTZ R7, R163, R7, !PT ;  /* 0x00000007a3077209 */ /* 0x000fe40007810000 */
[----:B------:R-:W-:Y:S01]  /*19290*/  FSEL R167, R167, -INF , !P2 ;  /* 0xff800000a7a77808 */ /* 0x000fe20005000000 */
[----:B------:R-:W5:Y:S01]  /*192a0*/  MUFU.EX2 R156, R156 ;  /* 0x0000009c009c7308 */ /* 0x000f620000000800 */
[----:B------:R-:W-:Y:S01]  /*192b0*/  ISETP.GT.AND P2, PT, R20, 0x21, P1 ;  /* 0x000000211400780c */ /* 0x000fe20000f44270 */
[----:B---3--:R-:W-:Y:S01]  /*192c0*/  FFMA.FTZ R3, R8, R3, R152 ;  /* 0x0000000308037223 */ /* 0x008fe20000010098 */
[----:B------:R-:W-:Y:S01]  /*192d0*/  FMNMX.FTZ R7, R166, R7, !PT ;  /* 0x00000007a6077209 */ /* 0x000fe20007810000 */
[-C--:B------:R-:W-:Y:S01]  /*192e0*/  FMUL.FTZ R24, R24, R8.reuse ;  /* 0x0000000818187220 */ /* 0x080fe20000410000 */
[----:B------:R-:W-:Y:S01]  /*192f0*/  ISETP.LT.OR P2, PT, R15, 0x22, P2 ;  /* 0x000000220f00780c */ /* 0x000fe20001741670 */
[-C--:B------:R-:W-:Y:S01]  /*19300*/  FMUL.FTZ R25, R25, R8.reuse ;  /* 0x0000000819197220 */ /* 0x080fe20000410000 */
[----:B------:R-:W-:Y:S01]  /*19310*/  FMNMX.FTZ R7, R167, R7, !PT ;  /* 0x00000007a7077209 */ /* 0x000fe20007810000 */
[----:B------:R-:W3:Y:S01]  /*19320*/  MUFU.EX2 R157, R157 ;  /* 0x0000009d009d7308 */ /* 0x000ee20000000800 */
[----:B------:R-:W-:Y:S01]  /*19330*/  FSEL R171, R171, -INF , !P2 ;  /* 0xff800000abab7808 */ /* 0x000fe20005000000 */
[----:B----4-:R-:W-:Y:S01]  /*19340*/  FADD.FTZ R3, R153, R3 ;  /* 0x0000000399037221 */ /* 0x010fe20000010000 */
[----:B------:R-:W-:Y:S01]  /*19350*/  ISETP.GT.AND P2, PT, R20, 0x29, P1 ;  /* 0x000000291400780c */ /* 0x000fe20000f44270 */
[-C--:B------:R-:W-:Y:S01]  /*19360*/  FMUL.FTZ R28, R28, R8.reuse ;  /* 0x000000081c1c7220 */ /* 0x080fe20000410000 */
[----:B------:R-:W-:Y:S01]  /*19370*/  FMNMX.FTZ R7, R170, R7, !PT ;  /* 0x00000007aa077209 */ /* 0x000fe20007810000 */
[-C--:B------:R-:W-:Y:S01]  /*19380*/  FMUL.FTZ R29, R29, R8.reuse ;  /* 0x000000081d1d7220 */ /* 0x080fe20000410000 */
[----:B------:R-:W-:Y:S01]  /*19390*/  ISETP.LT.OR P2, PT, R15, 0x2a, P2 ;  /* 0x0000002a0f00780c */ /* 0x000fe20001741670 */
[----:B------:R-:W4:Y:S01]  /*193a0*/  MUFU.EX2 R160, R160 ;  /* 0x000000a000a07308 */ /* 0x000f220000000800 */
[----:B------:R-:W-:Y:S01]  /*193b0*/  FMNMX.FTZ R7, R171, R7, !PT ;  /* 0x00000007ab077209 */ /* 0x000fe20007810000 */
[----:B-----5:R-:W-:Y:S01]  /*193c0*/  FADD.FTZ R3, R156, R3 ;  /* 0x000000039c037221 */ /* 0x020fe20000010000 */
[----:B------:R-:W-:Y:S01]  /*193d0*/  FSEL R175, R175, -INF , !P2 ;  /* 0xff800000afaf7808 */ /* 0x000fe20005000000 */
[-C--:B------:R-:W-:Y:S01]  /*193e0*/  FMUL.FTZ R32, R32, R8.reuse ;  /* 0x0000000820207220 */ /* 0x080fe20000410000 */
[----:B------:R-:W-:Y:S01]  /*193f0*/  ISETP.GT.AND P2, PT, R20, 0x31, P1 ;  /* 0x000000311400780c */ /* 0x000fe20000f44270 */
[-C--:B------:R-:W-:Y:S01]  /*19400*/  FMUL.FTZ R33, R33, R8.reuse ;  /* 0x0000000821217220 */ /* 0x080fe20000410000 */
[----:B------:R-:W-:Y:S01]  /*19410*/  FMNMX.FTZ R7, R174, R7, !PT ;  /* 0x00000007ae077209 */ /* 0x000fe20007810000 */
[----:B------:R-:W-:Y:S01]  /*19420*/  MUFU.EX2 R164, R164 ;  /* 0x000000a400a47308 */ /* 0x000fe20000000800 */
[----:B------:R-:W-:Y:S01]  /*19430*/  ISETP.LT.OR P2, PT, R15, 0x32, P2 ;  /* 0x000000320f00780c */ /* 0x000fe20001741670 */
[----:B---3--:R-:W-:Y:S01]  /*19440*/  FADD.FTZ R3, R157, R3 ;  /* 0x000000039d037221 */ /* 0x008fe20000010000 */
[----:B------:R-:W-:Y:S01]  /*19450*/  FMNMX.FTZ R7, R175, R7, !PT ;  /* 0x00000007af077209 */ /* 0x000fe20007810000 */
[-C--:B------:R-:W-:Y:S01]  /*19460*/  FMUL.FTZ R36, R36, R8.reuse ;  /* 0x0000000824247220 */ /* 0x080fe20000410000 */
[----:B------:R-:W-:Y:S01]  /*19470*/  ISETP.GT.AND P1, PT, R20, 0x39, P1 ;  /* 0x000000391400780c */ /* 0x000fe20000f24270 */
[-C--:B------:R-:W-:Y:S01]  /*19480*/  FMUL.FTZ R37, R37, R8.reuse ;  /* 0x0000000825257220 */ /* 0x080fe20000410000 */
[----:B------:R-:W-:Y:S01]  /*19490*/  FSEL R179, R179, -INF , !P2 ;  /* 0xff800000b3b37808 */ /* 0x000fe20005000000 */
[----:B------:R-:W-:Y:S01]  /*194a0*/  MUFU.EX2 R165, R165 ;  /* 0x000000a500a57308 */ /* 0x000fe20000000800 */
[----:B------:R-:W-:Y:S01]  /*194b0*/  FMNMX.FTZ R7, R178, R7, !PT ;  /* 0x00000007b2077209 */ /* 0x000fe20007810000 */
[----:B----4-:R-:W-:Y:S01]  /*194c0*/  FADD.FTZ R3, R160, R3 ;  /* 0x00000003a0037221 */ /* 0x010fe20000010000 */
[----:B------:R-:W-:Y:S01]  /*194d0*/  ISETP.LT.OR P1, PT, R15, 0x3a, P1 ;  /* 0x0000003a0f00780c */ /* 0x000fe20000f21670 */
[-C--:B------:R-:W-:Y:S01]  /*194e0*/  FMUL.FTZ R40, R40, R8.reuse ;  /* 0x0000000828287220 */ /* 0x080fe20000410000 */
[----:B------:R-:W-:Y:S01]  /*194f0*/  FMNMX.FTZ R7, R179, R7, !PT ;  /* 0x00000007b3077209 */ /* 0x000fe20007810000 */
[-C--:B------:R-:W-:Y:S01]  /*19500*/  FMUL.FTZ R41, R41, R8.reuse ;  /* 0x0000000829297220 */ /* 0x080fe20000410000 */
[----:B------:R-:W-:Y:S01]  /*19510*/  FSEL R183, R183, -INF , !P1 ;  /* 0xff800000b7b77808 */ /* 0x000fe20004800000 */
[----:B------:R-:W3:Y:S01]  /*19520*/  MUFU.EX2 R161, R161 ;  /* 0x000000a100a17308 */ /* 0x000ee20000000800 */
[----:B------:R-:W-:Y:S01]  /*19530*/  FMNMX.FTZ R7, R182, R7, !PT ;  /* 0x00000007b6077209 */ /* 0x000fe20007810000 */
[----:B------:R-:W-:Y:S01]  /*19540*/  FMUL.FTZ R44, R44, R8 ;  /* 0x000000082c2c7220 */ /* 0x000fe20000410000 */
[----:B------:R-:W-:Y:S01]  /*19550*/  F2FP.SATFINITE.E4M3.F32.PACK_AB_MERGE_C R156, R157, R156, RZ ;  /* 0x0000009c9d9c723e */ /* 0x000fe200048070ff */
[-C--:B------:R-:W-:Y:S01]  /*19560*/  FMUL.FTZ R45, R45, R8.reuse ;  /* 0x000000082d2d7220 */ /* 0x080fe20000410000 */
[----:B------:R-:W-:Y:S01]  /*19570*/  FMNMX.FTZ R9, R183, R7, !PT ;  /* 0x00000007b7097209 */ /* 0x000fe20007810000 */
[----:B------:R-:W-:Y:S01]  /*19580*/  FMUL.FTZ R48, R48, R8 ;  /* 0x0000000830307220 */ /* 0x000fe20000410000 */
[----:B------:R-:W-:Y:S01]  /*19590*/  F2FP.SATFINITE.E4M3.F32.PACK_AB_MERGE_C R152, R153, R152, R156 ;  /* 0x000000989998723e */ /* 0x000fe2000480709c */
[----:B------:R-:W4:Y:S01]  /*195a0*/  MUFU.EX2 R168, R168 ;  /* 0x000000a800a87308 */ /* 0x000f220000000800 */
[-C--:B------:R-:W-:Y:S01]  /*195b0*/  FMUL.FTZ R49, R49, R8.reuse ;  /* 0x0000000831317220 */ /* 0x080fe20000410000 */
[----:B------:R-:W5:Y:S01]  /*195c0*/  SHFL.BFLY PT, R7, R9, 0x2, 0x1f ;  /* 0x0c401f0009077f89 */ /* 0x000f6200000e0000 */
        /* <DEDUP_REMOVED lines=9> */
[----:B------:R-:W-:Y:S01]  /*19660*/  FMUL.FTZ R65, R65, R8 ;  /* 0x0000000841417220 */ /* 0x000fe20000410000 */
[----:B------:R-:W-:-:S01]  /*19670*/  FADD.FTZ R3, R164, R3 ;  /* 0x00000003a4037221 */ /* 0x000fc20000010000 */
[-C--:B------:R-:W-:Y:S01]  /*19680*/  FMUL.FTZ R68, R68, R8.reuse ;  /* 0x0000000844447220 */ /* 0x080fe20000410000 */
[----:B------:R-:W-:Y:S01]  /*19690*/  FMUL.FTZ R69, R69, R8 ;  /* 0x0000000845457220 */ /* 0x000fe20000410000 */
[----:B------:R-:W-:Y:S01]  /*196a0*/  MUFU.EX2 R172, R172 ;  /* 0x000000ac00ac7308 */ /* 0x000fe20000000800 */
[----:B------:R-:W-:-:S01]  /*196b0*/  FADD.FTZ R3, R165, R3 ;  /* 0x00000003a5037221 */ /* 0x000fc20000010000 */
[-C--:B------:R-:W-:Y:S01]  /*196c0*/  FMUL.FTZ R72, R72, R8.reuse ;  /* 0x0000000848487220 */ /* 0x080fe20000410000 */
[-C--:B------:R-:W-:Y:S01]  /*196d0*/  FMUL.FTZ R73, R73, R8.reuse ;  /* 0x0000000849497220 */ /* 0x080fe20000410000 */
[----:B------:R-:W-:Y:S01]  /*196e0*/  FMUL.FTZ R76, R76, R8 ;  /* 0x000000084c4c7220 */ /* 0x000fe20000410000 */
[----:B----4-:R-:W-:-:S01]  /*196f0*/  FADD.FTZ R3, R168, R3 ;  /* 0x00000003a8037221 */ /* 0x010fc20000010000 */
[-C--:B------:R-:W-:Y:S01]  /*19700*/  FMUL.FTZ R77, R77, R8.reuse ;  /* 0x000000084d4d7220 */ /* 0x080fe20000410000 */
[----:B------:R-:W-:Y:S01]  /*19710*/  FMUL.FTZ R80, R80, R8 ;  /* 0x0000000850507220 */ /* 0x000fe20000410000 */
[----:B------:R-:W3:Y:S01]  /*19720*/  MUFU.EX2 R173, R173 ;  /* 0x000000ad00ad7308 */ /* 0x000ee20000000800 */
[----:B0-----:R-:W-:-:S01]  /*19730*/  FADD.FTZ R3, R169, R3 ;  /* 0x00000003a9037221 */ /* 0x001fc20000010000 */
[----:B-----5:R-:W-:Y:S01]  /*19740*/  FMNMX.FTZ R9, R9, R7, !PT ;  /* 0x0000000709097209 */ /* 0x020fe20007810000 */
[-C--:B------:R-:W-:Y:S01]  /*19750*/  FMUL.FTZ R81, R81, R8.reuse ;  /* 0x0000000851517220 */ /* 0x080fe20000410000 */
[-C--:B------:R-:W-:Y:S01]  /*19760*/  FMUL.FTZ R84, R84, R8.reuse ;  /* 0x0000000854547220 */ /* 0x080fe20000410000 */
[-C--:B------:R-:W-:Y:S01]  /*19770*/  FMUL.FTZ R85, R85, R8.reuse ;  /* 0x0000000855557220 */ /* 0x080fe20000410000 */
[-C--:B------:R-:W-:Y:S01]  /*19780*/  FMUL.FTZ R88, R88, R8.reuse ;  /* 0x0000000858587220 */ /* 0x080fe20000410000 */
[----:B------:R-:W0:Y:S01]  /*19790*/  SHFL.BFLY PT, R7, R9, 0x1, 0x1f ;  /* 0x0c201f0009077f89 */ /* 0x000e2200000e0000 */
        /* <DEDUP_REMOVED lines=23> */
[----:B0-----:R-:W-:Y:S01]  /*19910*/  FMNMX.FTZ R7, R9, R7, !PT ;  /* 0x0000000709077209 */ /* 0x001fe20007810000 */
[----:B------:R-:W-:Y:S01]  /*19920*/  MUFU.EX2 R177, R177 ;  /* 0x000000b100b17308 */ /* 0x000fe20000000800 */
[-C--:B------:R-:W-:Y:S01]  /*19930*/  FMUL.FTZ R121, R121, R8.reuse ;  /* 0x0000000879797220 */ /* 0x080fe20000410000 */
[-C--:B------:R-:W-:Y:S01]  /*19940*/  FMUL.FTZ R124, R124, R8.reuse ;  /* 0x000000087c7c7220 */ /* 0x080fe20000410000 */
[----:B------:R-:W-:Y:S01]  /*19950*/  FSETP.NEU.FTZ.AND P1, PT, R7, -INF , PT ;  /* 0xff8000000700780b */ /* 0x000fe20003f3d000 */
[----:B------:R-:W-:Y:S01]  /*19960*/  FFMA.FTZ R9, R2, R7, -8 ;  /* 0xc100000002097423 */ /* 0x000fe20000010007 */
[-C--:B------:R-:W-:Y:S01]  /*19970*/  FMUL.FTZ R125, R125, R8.reuse ;  /* 0x000000087d7d7220 */ /* 0x080fe20000410000 */
[-C--:B------:R-:W-:Y:S01]  /*19980*/  FMUL.FTZ R128, R128, R8.reuse ;  /* 0x0000000880807220 */ /* 0x080fe20000410000 */
[-C--:B------:R-:W-:Y:S01]  /*19990*/  FMUL.FTZ R129, R129, R8.reuse ;  /* 0x0000000881817220 */ /* 0x080fe20000410000 */
[-C--:B------:R-:W-:Y:S01]  /*199a0*/  FMUL.FTZ R132, R132, R8.reuse ;  /* 0x0000000884847220 */ /* 0x080fe20000410000 */
[----:B------:R-:W-:Y:S01]  /*199b0*/  FSEL R9, R9, RZ, P1 ;  /* 0x000000ff09097208 */ /* 0x000fe20000800000 */
[-C--:B------:R-:W-:Y:S01]  /*199c0*/  FMUL.FTZ R133, R133, R8.reuse ;  /* 0x0000000885857220 */ /* 0x080fe20000410000 */
[-C--:B------:R-:W-:Y:S01]  /*199d0*/  FMUL.FTZ R136, R136, R8.reuse ;  /* 0x0000000888887220 */ /* 0x080fe20000410000 */
[-C--:B------:R-:W-:Y:S01]  /*199e0*/  FMUL.FTZ R137, R137, R8.reuse ;  /* 0x0000000889897220 */ /* 0x080fe20000410000 */
[----:B------:R-:W-:Y:S01]  /*199f0*/  FMUL.FTZ R140, R140, R8 ;  /* 0x000000088c8c7220 */ /* 0x000fe20000410000 */
[C-C-:B------:R-:W-:Y:S01]  /*19a00*/  FFMA.FTZ R153, R2.reuse, R154, -R9.reuse ;  /* 0x0000009a02997223 */ /* 0x140fe20000010809 */
        /* <DEDUP_REMOVED lines=22> */
[----:B------:R-:W0:Y:S01]  /*19b70*/  MUFU.EX2 R13, R13 ;  /* 0x0000000d000d7308 */ /* 0x000e220000000800 */
[-C--:B------:R-:W-:Y:S01]  /*19b80*/  FMUL.FTZ R141, R141, R8.reuse ;  /* 0x000000088d8d7220 */ /* 0x080fe20000410000 */
[-C--:B------:R-:W-:Y:S01]  /*19b90*/  FMUL.FTZ R144, R144, R8.reuse ;  /* 0x0000000890907220 */ /* 0x080fe20000410000 */
[-C--:B------:R-:W-:Y:S01]  /*19ba0*/  FMUL.FTZ R145, R145, R8.reuse ;  /* 0x0000000891917220 */ /* 0x080fe20000410000 */
[-C--:B------:R-:W-:Y:S01]  /*19bb0*/  FMUL.FTZ R148, R148, R8.reuse ;  /* 0x0000000894947220 */ /* 0x080fe20000410000 */
[----:B------:R-:W-:-:S03]  /*19bc0*/  FMUL.FTZ R149, R149, R8 ;  /* 0x0000000895957220 */ /* 0x000fc60000410000 */
[----:B------:R-:W3:Y:S08]  /*19bd0*/  MUFU.EX2 R15, R15 ;  /* 0x0000000f000f7308 */ /* 0x000ef00000000800 */
[----:B------:R-:W4:Y:S01]  /*19be0*/  MUFU.EX2 R21, R21 ;  /* 0x0000001500157308 */ /* 0x000f220000000800 */
[----:B0-----:R-:W-:-:S01]  /*19bf0*/  FFMA.FTZ R0, R13, R0, R153 ;  /* 0x000000000d007223 */ /* 0x001fc20000010099 */
[-C--:B------:R-:W-:Y:S01]  /*19c00*/  FMUL.FTZ R26, R26, R13.reuse ;  /* 0x0000000d1a1a7220 */ /* 0x080fe20000410000 */
[-C--:B------:R-:W-:Y:S01]  /*19c10*/  FMUL.FTZ R27, R27, R13.reuse ;  /* 0x0000000d1b1b7220 */ /* 0x080fe20000410000 */
[----:B------:R-:W-:Y:S01]  /*19c20*/  FMUL.FTZ R30, R30, R13 ;  /* 0x0000000d1e1e7220 */ /* 0x000fe20000410000 */
[----:B------:R-:W-:-:S01]  /*19c30*/  FADD.FTZ R0, R14, R0 ;  /* 0x000000000e007221 */ /* 0x000fc20000010000 */
        /* <DEDUP_REMOVED lines=12> */
[----:B------:R-:W-:Y:S01]  /*19d00*/  F2FP.SATFINITE.E4M3.F32.PACK_AB_MERGE_C R15, R21, R15, RZ ;  /* 0x0000000f150f723e */ /* 0x000fe200048070ff */
[-C--:B------:R-:W-:Y:S01]  /*19d10*/  FMUL.FTZ R47, R47, R13.reuse ;  /* 0x0000000d2f2f7220 */ /* 0x080fe20000410000 */
[-C--:B------:R-:W-:Y:S01]  /*19d20*/  FMUL.FTZ R50, R50, R13.reuse ;  /* 0x0000000d32327220 */ /* 0x080fe20000410000 */
[----:B------:R-:W-:Y:S01]  /*19d30*/  FMUL.FTZ R51, R51, R13 ;  /* 0x0000000d33337220 */ /* 0x000fe20000410000 */
[----:B------:R-:W-:Y:S01]  /*19d40*/  F2FP.SATFINITE.E4M3.F32.PACK_AB_MERGE_C R153, R14, R153, R15 ;  /* 0x000000990e99723e */ /* 0x000fe2000480700f */
        /* <DEDUP_REMOVED lines=27> */
[----:B------:R-:W-:Y:S01]  /*19f00*/  F2FP.SATFINITE.E4M3.F32.PACK_AB_MERGE_C R157, R158, R157, RZ ;  /* 0x0000009d9e9d723e */ /* 0x000fe200048070ff */
[-C--:B------:R-:W-:Y:S01]  /*19f10*/  FMUL.FTZ R91, R91, R13.reuse ;  /* 0x0000000d5b5b7220 */ /* 0x080fe20000410000 */
[----:B------:R-:W-:Y:S01]  /*19f20*/  F2FP.SATFINITE.E4M3.F32.PACK_AB_MERGE_C R158, R181, R180, RZ ;  /* 0x000000b4b59e723e */ /* 0x000fe200048070ff */
[----:B------:R-:W-:Y:S01]  /*19f30*/  FMUL.FTZ R94, R94, R13 ;  /* 0x0000000d5e5e7220 */ /* 0x000fe20000410000 */
[----:B------:R-:W-:Y:S01]  /*19f40*/  F2FP.SATFINITE.E4M3.F32.PACK_AB_MERGE_C R155, R20, R155, R157 ;  /* 0x0000009b149b723e */ /* 0x000fe2000480709d */
[----:B------:R-:W-:Y:S01]  /*19f50*/  FMUL.FTZ R95, R95, R13 ;  /* 0x0000000d5f5f7220 */ /* 0x000fe20000410000 */
[----:B------:R-:W0:Y:S01]  /*19f60*/  MUFU.EX2 R174, R174 ;  /* 0x000000ae00ae7308 */ /* 0x000e220000000800 */
[----:B---3--:R-:W-:-:S01]  /*19f70*/  FADD.FTZ R3, R159, R0 ;  /* 0x000000009f037221 */ /* 0x008fc20000010000 */
[----:B------:R-:W-:Y:S01]  /*19f80*/  F2FP.SATFINITE.E4M3.F32.PACK_AB_MERGE_C R158, R177, R176, R158 ;  /* 0x000000b0b19e723e */ /* 0x000fe2000480709e */
        /* <DEDUP_REMOVED lines=22> */
[C---:B---3--:R-:W-:Y:S01]  /*1a0f0*/  F2FP.SATFINITE.E4M3.F32.PACK_AB_MERGE_C R174, R175.reuse, R174, RZ ;  /* 0x000000aeafae723e */ /* 0x048fe200048070ff */
[----:B------:R-:W-:Y:S01]  /*1a100*/  FADD.FTZ R175, R175, R0 ;  /* 0x00000000afaf7221 */ /* 0x000fe20000010000 */
[----:B------:R-:W-:-:S01]  /*1a110*/  FADD.FTZ R0, R176, R173 ;  /* 0x000000adb0007221 */ /* 0x000fc20000010000 */
[----:B------:R-:W-:Y:S01]  /*1a120*/  FMUL.FTZ R131, R131, R13 ;  /* 0x0000000d83837220 */ /* 0x000fe20000410000 */
[----:B------:R-:W-:Y:S01]  /*1a130*/  F2FP.SATFINITE.E4M3.F32.PACK_AB_MERGE_C R157, R160, R159, R174 ;  /* 0x0000009fa09d723e */ /* 0x000fe200048070ae */
[----:B------:R-:W-:Y:S01]  /*1a140*/  FMUL.FTZ R134, R134, R13 ;  /* 0x0000000d86867220 */ /* 0x000fe20000410000 */
[----:B------:R-:W-:-:S01]  /*1a150*/  FADD.FTZ R177, R177, R0 ;  /* 0x00000000b1b17221 */ /* 0x000fc20000010000 */
[----:B------:R-:W3:Y:S01]  /*1a160*/  MUFU.EX2 R182, R182 ;  /* 0x000000b600b67308 */ /* 0x000ee20000000800 */
[----:B----4-:R-:W-:-:S01]  /*1a170*/  FADD.FTZ R0, R178, R175 ;  /* 0x000000afb2007221 */ /* 0x010fc20000010000 */
[----:B------:R-:W-:Y:S01]  /*1a180*/  FMUL.FTZ R135, R135, R13 ;  /* 0x0000000d87877220 */ /* 0x000fe20000410000 */
[----:B------:R-:W-:-:S01]  /*1a190*/  FADD.FTZ R180, R180, R177 ;  /* 0x000000b1b4b47221 */ /* 0x000fc20000010000 */
[-C--:B------:R-:W-:Y:S01]  /*1a1a0*/  FMUL.FTZ R138, R138, R13.reuse ;  /* 0x0000000d8a8a7220 */ /* 0x080fe20000410000 */
[-C--:B------:R-:W-:Y:S01]  /*1a1b0*/  FMUL.FTZ R139, R139, R13.reuse ;  /* 0x0000000d8b8b7220 */ /* 0x080fe20000410000 */
[----:B------:R-:W-:Y:S01]  /*1a1c0*/  FMUL.FTZ R142, R142, R13 ;  /* 0x0000000d8e8e7220 */ /* 0x000fe20000410000 */
[----:B------:R-:W-:-:S01]  /*1a1d0*/  FADD.FTZ R3, R181, R180 ;  /* 0x000000b4b5037221 */ /* 0x000fc20000010000 */
[----:B------:R-:W4:Y:S01]  /*1a1e0*/  MUFU.EX2 R9, R9 ;  /* 0x0000000900097308 */ /* 0x000f220000000800 */
[----:B0-----:R-:W-:-:S01]  /*1a1f0*/  FADD.FTZ R21, R179, R0 ;  /* 0x00000000b3157221 */ /* 0x001fc20000010000 */
[-C--:B------:R-:W-:Y:S01]  /*1a200*/  FMUL.FTZ R143, R143, R13.reuse ;  /* 0x0000000d8f8f7220 */ /* 0x080fe20000410000 */
[-C--:B------:R-:W-:Y:S01]  /*1a210*/  FMUL.FTZ R146, R146, R13.reuse ;  /* 0x0000000d92927220 */ /* 0x080fe20000410000 */
[-C--:B------:R-:W-:Y:S01]  /*1a220*/  FMUL.FTZ R147, R147, R13.reuse ;  /* 0x0000000d93937220 */ /* 0x080fe20000410000 */
[-C--:B------:R-:W-:Y:S01]  /*1a230*/  FMUL.FTZ R150, R150, R13.reuse ;  /* 0x0000000d96967220 */ /* 0x080fe20000410000 */
[----:B------:R-:W-:Y:S01]  /*1a240*/  FMUL.FTZ R151, R151, R13 ;  /* 0x0000000d97977220 */ /* 0x000fe20000410000 */
[----:B---3--:R-:W-:-:S01]  /*1a250*/  FADD.FTZ R0, R182, R21 ;  /* 0x00000015b6007221 */ /* 0x008fc20000010000 */
[----:B----4-:R-:W-:-:S03]  /*1a260*/  F2FP.SATFINITE.E4M3.F32.PACK_AB_MERGE_C R182, R9, R182, RZ ;  /* 0x000000b609b6723e */ /* 0x010fc600048070ff */
[----:B------:R-:W-:Y:S01]  /*1a270*/  FADD.FTZ R0, R9, R0 ;  /* 0x0000000009007221 */ /* 0x000fe20000010000 */
[----:B------:R-:W-:Y:S01]  /*1a280*/  F2FP.SATFINITE.E4M3.F32.PACK_AB_MERGE_C R159, R179, R178, R182 ;  /* 0x000000b2b39f723e */ /* 0x000fe200048070b6 */
[----:B------:R-:W-:Y:S06]  /*1a290*/  @!P0 BRA `(.L_x_1929) ;  /* 0x0000000000048947 */ /* 0x000fec0003800000 */
[----:B------:R-:W-:Y:S01]  /*1a2a0*/  BPT.TRAP 0x1 ;  /* 0x000000040000795c */ /* 0x000fe20000300000 */
.L_x_1929:
[----:B------:R0:W3:Y:S01]  /*1a2b0*/  SYNCS.PHASECHK.TRANS64.TRYWAIT P1, [R10+URZ+0x28450], R11 ;  /* 0x0284500b0a0075a7 */ /* 0x0000e2000802017f */
[----:B------:R-:W-:Y:S05]  /*1a2c0*/  @!P0 BRA `(.L_x_1930) ;  /* 0x0000000000048947 */ /* 0x000fea0003800000 */
[----:B------:R-:W-:Y:S01]  /*1a2d0*/  BPT.TRAP 0x1 ;  /* 0x000000040000795c */ /* 0x000fe20000300000 */
.L_x_1930:
[----:B------:R-:W-:Y:S01]  /*1a2e0*/  BSSY B0, `(.L_x_1931) ;  /* 0x0000006000007945 */ /* 0x000fe20003800000 */
[----:B------:R-:W-:Y:S02]  /*1a2f0*/  LEA R8, R12, UR43, 0xa ;  /* 0x0000002b0c087c11 */ /* 0x000fe4000f8e50ff */
[----:B------:R-:W-:Y:S01]  /*1a300*/  MOV R9, 0x80000020 ;  /* 0x8000002000097802 */ /* 0x000fe20000000f00 */
[----:B---3--:R-:W-:Y:S06]  /*1a310*/  @P1 BRA `(.L_x_1932) ;  /* 0x0000000000081947 */ /* 0x008fec0003800000 */
[----:B------:R-:W3:Y:S02]  /*1a320*/  SYNCS.PHASECHK.TRANS64.TRYWAIT P1, [R10+URZ+0x28450], R11 ;  /* 0x0284500b0a0075a7 */ /* 0x000ee4000802017f */
[----:B---3--:R-:W-:Y:S05]  /*1a330*/  @!P1 BRA `(.L_x_1933) ;  /* 0x000000dc00249947 */ /* 0x008fea0003800000 */
.L_x_1932:
[----:B------:R-:W-:Y:S05]  /*1a340*/  BSYNC B0 ;  /* 0x0000000000007941 */ /* 0x000fea0003800000 */
.L_x_1931:
[----:B------:R-:W4:Y:S01]  /*1a350*/  S2R R12, SR_TID.X ;  /* 0x00000000000c7919 */ /* 0x000f220000002100 */
[----:B------:R-:W-:Y:S05]  /*1a360*/  WARPSYNC.ALL ;  /* 0x0000000000007948 */ /* 0x000fea0003800000 */
[C---:B------:R-:W-:Y:S01]  /*1a370*/  R2UR UR6, R8.reuse ;  /* 0x00000000080672ca */ /* 0x040fe200000e0000 */
[----:B------:R-:W-:Y:S01]  /*1a380*/  VIADD R8, R8, 0x2 ;  /* 0x0000000208087836 */ /* 0x000fe20000000000 */
[----:B------:R-:W-:Y:S01]  /*1a390*/  R2UR UR7, R9 ;  /* 0x00000000090772ca */ /* 0x000fe200000e0000 */
[----:B------:R-:W-:Y:S01]  /*1a3a0*/  IMAD.MOV.U32 R9, RZ, RZ, -0x7fffffe0 ;  /* 0x80000020ff097424 */ /* 0x000fe200078e00ff */
[----:B----4-:R-:W-:-:S05]  /*1a3b0*/  SHF.R.U32.HI R12, RZ, 0x7, R12 ;  /* 0x00000007ff0c7819 */ /* 0x010fca000001160c */
[----:B01-3--:R-:W-:-:S05]  /*1a3c0*/  VIADD R11, R12, 0x8 ;  /* 0x000000080c0b7836 */ /* 0x00bfca0000000000 */
        /* <DEDUP_REMOVED lines=12> */
.L_x_1934:
[----:B------:R-:W-:Y:S01]  /*1a490*/  ISETP.GT.AND P1, PT, R6, R208, PT ;  /* 0x000000d00600720c */ /* 0x000fe20003f24270 */
[----:B------:R-:W-:Y:S02]  /*1a4a0*/  VIADD R10, R10, 0x28460 ;  /* 0x000284600a0a7836 */ /* 0x000fe40000000000 */
[----:B------:R-:W-:Y:S02]  /*1a4b0*/  IMAD.U32 R9, RZ, RZ, UR39 ;  /* 0x00000027ff097e24 */ /* 0x000fe4000f8e00ff */
[----:B------:R-:W-:Y:S02]  /*1a4c0*/  VIADD R6, R6, 0xffffffff ;  /* 0xffffffff06067836 */ /* 0x000fe40000000000 */
[----:B------:R-:W-:Y:S01]  /*1a4d0*/  IMAD.MOV.U32 R13, RZ, RZ, R7 ;  /* 0x000000ffff0d7224 */ /* 0x000fe200078e0007 */
[----:B------:R-:W-:Y:S01]  /*1a4e0*/  PRMT R10, R9, 0x654, R10 ;  /* 0x00000654090a7816 */ /* 0x000fe2000000000a */
[----:B------:R-:W-:-:S03]  /*1a4f0*/  IMAD.MOV.U32 R14, RZ, RZ, R4 ;  /* 0x000000ffff0e7224 */ /* 0x000fc600078e0004 */
[----:B------:R1:W-:Y:S01]  /*1a500*/  SYNCS.ARRIVE.TRANS64.RED.A1T0 RZ, [R10+URZ], RZ ;  /* 0x000000ff0aff79a7 */ /* 0x0003e2000810043f */
[----:B------:R-:W-:Y:S05]  /*1a510*/  @P1 BRA `(.L_x_1935) ;  /* 0xffffffd800b81947 */ /* 0x000fea000383ffff */
.L_x_1915:
[----:B------:R-:W-:Y:S05]  /*1a520*/  WARPSYNC.ALL ;  /* 0x0000000000007948 */ /* 0x000fea0003800000 */
[----:B------:R-:W-:Y:S01]  /*1a530*/  ULDC.64 UR4, c[0x0][0x9a0] ;  /* 0x0002680000047ab9 */ /* 0x000fe20000000a00 */
[----:B0-----:R-:W-:Y:S01]  /*1a540*/  IMAD.MOV.U32 R12, RZ, RZ, 0x3f800000 ;  /* 0x3f800000ff0c7424 */ /* 0x001fe200078e00ff */
[----:B------:R2:W-:Y:S08]  /*1a550*/  BAR.ARV R5, 0x100 ;  /* 0x000400050000751d */ /* 0x0005f00000002000 */
[----:B------:R-:W-:Y:S06]  /*1a560*/  BAR.ARV 0x8, 0x180 ;  /* 0x0206000000007b1d */ /* 0x000fec0000002000 */
[----:B------:R-:W-:-:S04]  /*1a570*/  ISETP.NE.U32.AND P0, PT, RZ, UR4, PT ;  /* 0x00000004ff007c0c */ /* 0x000fc8000bf05070 */
[----:B------:R-:W-:-:S13]  /*1a580*/  ISETP.NE.AND.EX P0, PT, RZ, UR5, PT, P0 ;  /* 0x00000005ff007c0c */ /* 0x000fda000bf05300 */
[----:B-1----:R-:W0:Y:S01]  /*1a590*/  @P0 LDC.64 R10, c[0x0][0x9c8] ;  /* 0x00027200ff0a0b82 */ /* 0x002e220000000a00 */
[----:B------:R-:W-:Y:S02]  /*1a5a0*/  @P0 SHF.R.S32.HI R13, RZ, 0x1f, R23 ;  /* 0x0000001fff0d0819 */ /* 0x000fe40000011417 */
[----:B------:R-:W-:-:S05]  /*1a5b0*/  @P0 SHF.R.S32.HI R15, RZ, 0x1f, R22 ;  /* 0x0000001fff0f0819 */ /* 0x000fca0000011416 */
[----:B------:R-:W1:Y:S01]  /*1a5c0*/  @P0 LDC.64 R8, c[0x0][0x9d0] ;  /* 0x00027400ff080b82 */ /* 0x000e620000000a00 */
[----:B0-----:R-:W-:-:S04]  /*1a5d0*/  @P0 IMAD R6, R13, R10, RZ ;  /* 0x0000000a0d060224 */ /* 0x001fc800078e02ff */
[C---:B------:R-:W-:Y:S02]  /*1a5e0*/  @P0 IMAD R13, R23.reuse, R11, R6 ;  /* 0x0000000b170d0224 */ /* 0x040fe400078e0206 */
[----:B------:R-:W-:-:S04]  /*1a5f0*/  @P0 IMAD.WIDE.U32 R10, R23, R10, RZ ;  /* 0x0000000a170a0225 */ /* 0x000fc800078e00ff */
[-C--:B-1----:R-:W-:Y:S02]  /*1a600*/  @P0 IMAD R6, R15, R8.reuse, RZ ;  /* 0x000000080f060224 */ /* 0x082fe400078e02ff */
[----:B------:R-:W-:Y:S02]  /*1a610*/  @P0 IMAD.IADD R11, R11, 0x1, R13 ;  /* 0x000000010b0b0824 */ /* 0x000fe400078e020d */
[C---:B------:R-:W-:Y:S02]  /*1a620*/  @P0 IMAD R13, R22.reuse, R9, R6 ;  /* 0x00000009160d0224 */ /* 0x040fe400078e0206 */
[----:B------:R-:W-:-:S05]  /*1a630*/  @P0 IMAD.WIDE.U32 R8, R22, R8, R10 ;  /* 0x0000000816080225 */ /* 0x000fca00078e000a */
[----:B------:R-:W-:Y:S02]  /*1a640*/  @P0 IADD3 R9, R9, R13, RZ ;  /* 0x0000000d09090210 */ /* 0x000fe40007ffe0ff */
[----:B------:R-:W-:-:S04]  /*1a650*/  @P0 LEA R10, P1, R8, UR4, 0x2 ;  /* 0x00000004080a0c11 */ /* 0x000fc8000f8210ff */
[----:B------:R-:W-:-:S05]  /*1a660*/  @P0 LEA.HI.X R11, R8, UR5, R9, 0x2, P1 ;  /* 0x00000005080b0c11 */ /* 0x000fca00088f1409 */
[----:B------:R0:W4:Y:S01]  /*1a670*/  @P0 LDG.E R12, desc[UR36][R10.64] ;  /* 0x000000240a0c0981 */ /* 0x000122000c1e1900 */
[----:B--23--:R-:W-:Y:S02]  /*1a680*/  IMAD.MOV.U32 R5, RZ, RZ, RZ ;  /* 0x000000ffff057224 */ /* 0x00cfe400078e00ff */
[----:B------:R-:W-:Y:S01]  /*1a690*/  VIADD R185, R185, 0x1 ;  /* 0x00000001b9b97836 */ /* 0x000fe20000000000 */
[----:B------:R-:W1:Y:S01]  /*1a6a0*/  SHFL.BFLY PT, R6, R3, 0x2, 0x1f ;  /* 0x0c401f0003067f89 */ /* 0x000e6200000e0000 */
[----:B------:R-:W-:-:S03]  /*1a6b0*/  VIADD R217, R217, 0x1 ;  /* 0x00000001d9d97836 */ /* 0x000fc60000000000 */
[----:B------:R-:W2:Y:S01]  /*1a6c0*/  SHFL.BFLY PT, R9, R0, 0x2, 0x1f ;  /* 0x0c401f0000097f89 */ /* 0x000ea200000e0000 */
[----:B------:R-:W-:Y:S01]  /*1a6d0*/  ISETP.NE.AND P3, PT, R185, 0x2, PT ;  /* 0x00000002b900780c */ /* 0x000fe20003f65270 */
[----:B0-----:R-:W-:-:S03]  /*1a6e0*/  IMAD.MOV.U32 R11, RZ, RZ, RZ ;  /* 0x000000ffff0b7224 */ /* 0x001fc600078e00ff */
[----:B------:R-:W-:Y:S01]  /*1a6f0*/  SEL R185, R185, RZ, P3 ;  /* 0x000000ffb9b97207 */ /* 0x000fe20001800000 */
[----:B-1----:R-:W-:Y:S01]  /*1a700*/  FADD.FTZ R6, R6, R3 ;  /* 0x0000000306067221 */ /* 0x002fe20000010000 */
[----:B------:R-:W-:Y:S02]  /*1a710*/  IMAD.MOV.U32 R3, RZ, RZ, -0x800000 ;  /* 0xff800000ff037424 */ /* 0x000fe400078e00ff */
[----:B--2---:R-:W-:Y:S01]  /*1a720*/  FADD.FTZ R8, R9, R0 ;  /* 0x0000000009087221 */ /* 0x004fe20000010000 */
[----:B------:R-:W-:Y:S01]  /*1a730*/  IMAD.MOV.U32 R0, RZ, RZ, -0x800000 ;  /* 0xff800000ff007424 */ /* 0x000fe200078e00ff */
[----:B------:R-:W0:Y:S04]  /*1a740*/  SHFL.BFLY PT, R9, R6, 0x1, 0x1f ;  /* 0x0c201f0006097f89 */ /* 0x000e2800000e0000 */
[----:B------:R-:W1:Y:S01]  /*1a750*/  SHFL.BFLY PT, R13, R8, 0x1, 0x1f ;  /* 0x0c201f00080d7f89 */ /* 0x000e6200000e0000 */
[----:B0-----:R-:W-:-:S04]  /*1a760*/  FADD.FTZ R9, R6, R9 ;  /* 0x0000000906097221 */ /* 0x001fc80000010000 */
[C---:B------:R-:W-:Y:S01]  /*1a770*/  FMUL.FTZ R15, R9.reuse, 0.00390625 ;  /* 0x3b800000090f7820 */ /* 0x040fe20000410000 */
[----:B------:R-:W-:Y:S01]  /*1a780*/  FSETP.NE.FTZ.AND P0, PT, R9, RZ, PT ;  /* 0x000000ff0900720b */ /* 0x000fe20003f15000 */
[----:B-1----:R-:W-:Y:S01]  /*1a790*/  FADD.FTZ R14, R8, R13 ;  /* 0x0000000d080e7221 */ /* 0x002fe20000010000 */
[----:B------:R-:W-:Y:S02]  /*1a7a0*/  SEL R13, RZ, 0x1, P3 ;  /* 0x00000001ff0d7807 */ /* 0x000fe40001800000 */
[----:B------:R-:W-:Y:S01]  /*1a7b0*/  FSETP.NE.FTZ.AND P1, PT, R15, RZ, PT ;  /* 0x000000ff0f00720b */ /* 0x000fe20003f35000 */
[----:B------:R-:W-:Y:S01]  /*1a7c0*/  FMUL.FTZ R10, R14, 0.00390625 ;  /* 0x3b8000000e0a7820 */ /* 0x000fe20000410000 */
[----:B------:R-:W-:-:S04]  /*1a7d0*/  LOP3.LUT R188, R188, R13, RZ, 0x3c, !PT ;  /* 0x0000000dbcbc7212 */ /* 0x000fc800078e3cff */
[----:B------:R-:W-:-:S03]  /*1a7e0*/  FSETP.NE.FTZ.AND P2, PT, R10, RZ, PT ;  /* 0x000000ff0a00720b */ /* 0x000fc60003f55000 */
[----:B------:R0:W-:Y:S01]  /*1a7f0*/  @P0 MUFU.RCP R5, R9 ;  /* 0x0000000900050308 */ /* 0x0001e20000001000 */
[----:B------:R-:W-:-:S07]  /*1a800*/  FSETP.NE.FTZ.AND P0, PT, R14, RZ, PT ;  /* 0x000000ff0e00720b */ /* 0x000fce0003f15000 */
[----:B------:R-:W1:Y:S01]  /*1a810*/  @P1 MUFU.LG2 R6, R15 ;  /* 0x0000000f00061308 */ /* 0x000e620000000c00 */
[C---:B0-----:R-:W-:Y:S01]  /*1a820*/  @P1 FMUL.FTZ R9, R2.reuse, 0.69314718246459960938 ;  /* 0x3f31721802091820 */ /* 0x041fe20000410000 */
[----:B------:R-:W-:-:S06]  /*1a830*/  @P2 FMUL.FTZ R21, R2, 0.69314718246459960938 ;  /* 0x3f31721802152820 */ /* 0x000fcc0000410000 */
[----:B------:R-:W-:Y:S01]  /*1a840*/  @P0 MUFU.RCP R11, R14 ;  /* 0x0000000e000b0308 */ /* 0x000fe20000001000 */
[----:B------:R-:W-:-:S07]  /*1a850*/  PLOP3.LUT P0, PT, PT, PT, PT, 0x8, 0x0 ;  /* 0x000000000000781c */ /* 0x000fce0003f0e170 */
[----:B------:R-:W0:Y:S01]  /*1a860*/  @P2 MUFU.LG2 R8, R10 ;  /* 0x0000000a00082308 */ /* 0x000e220000000c00 */
[----:B-1----:R-:W-:-:S04]  /*1a870*/  @P1 FMUL.FTZ R6, R6, 0.69314718246459960938 ;  /* 0x3f31721806061820 */ /* 0x002fc80000410000 */
[----:B------:R-:W-:Y:S01]  /*1a880*/  @P1 FFMA.FTZ R0, R9, R4, R6 ;  /* 0x0000000409001223 */ /* 0x000fe20000010006 */
[----:B0-----:R-:W-:-:S04]  /*1a890*/  @P2 FMUL.FTZ R8, R8, 0.69314718246459960938 ;  /* 0x3f31721808082820 */ /* 0x001fc80000410000 */
[----:B------:R-:W-:Y:S01]  /*1a8a0*/  @P2 FFMA.FTZ R3, R21, R7, R8 ;  /* 0x0000000715032223 */ /* 0x000fe20000010008 */
[-C--:B----4-:R-:W-:Y:S01]  /*1a8b0*/  FMUL.FTZ R2, R5, R12.reuse ;  /* 0x0000000c05027220 */ /* 0x090fe20000410000 */
[----:B------:R-:W-:-:S03]  /*1a8c0*/  FMUL.FTZ R12, R11, R12 ;  /* 0x0000000c0b0c7220 */ /* 0x000fc60000410000 */
        /* <DEDUP_REMOVED lines=23> */
[----:B------:R-:W-:Y:S01]  /*1aa40*/  FMUL.FTZ R36, R77, R2 ;  /* 0x000000024d247220 */ /* 0x000fe20000410000 */
[----:B------:R-:W-:Y:S01]  /*1aa50*/  FMUL.FTZ R111, R118, R12 ;  /* 0x0000000c766f7220 */ /* 0x000fe20000410000 */
        /* <DEDUP_REMOVED lines=103> */
.L_x_1800:
        /* <DEDUP_REMOVED lines=10> */
[----:B------:R-:W2:Y:S01]  /*1b170*/  LDL R140, [R1+0x18] ;  /* 0x00001800018c7983 */ /* 0x000ea20000100800 */
[----:B-1----:R-:W-:Y:S01]  /*1b180*/  F2FP.BF16.F32.PACK_AB R20, R13, R56 ;  /* 0x000000380d14723e */ /* 0x002fe200000010ff */
[----:B------:R-:W-:Y:S01]  /*1b190*/  ULDC.64 UR4, c[0x4][0x38] ;  /* 0x01000e0000047ab9 */ /* 0x000fe20000000a00 */
[----:B------:R-:W1:Y:S01]  /*1b1a0*/  S2R R13, SR_SWINHI ;  /* 0x00000000000d7919 */ /* 0x000e620000002f00 */
[----:B-----5:R-:W3:Y:S01]  /*1b1b0*/  S2R R39, SR_TID.X ;  /* 0x0000000000277919 */ /* 0x020ee20000002100 */
        /* <DEDUP_REMOVED lines=10> */
[----:B------:R-:W-:Y:S02]  /*1b260*/  MOV R76, R184 ;  /* 0x000000b8004c7202 */ /* 0x000fe40000000f00 */
[----:B-1----:R-:W-:Y:S01]  /*1b270*/  MOV R77, R13 ;  /* 0x0000000d004d7202 */ /* 0x002fe20000000f00 */
[----:B---3--:R-:W-:Y:S01]  /*1b280*/  IMAD.SHL.U32 R2, R39, 0x4, RZ ;  /* 0x0000000427027824 */ /* 0x008fe200078e00ff */
[----:B------:R-:W-:Y:S02]  /*1b290*/  F2FP.BF16.F32.PACK_AB R58, R53, R96 ;  /* 0x00000060353a723e */ /* 0x000fe400000010ff */
[----:B------:R-:W-:Y:S02]  /*1b2a0*/  F2FP.BF16.F32.PACK_AB R104, R61, R104 ;  /* 0x000000683d68723e */ /* 0x000fe400000010ff */
[----:B------:R-:W-:Y:S02]  /*1b2b0*/  LOP3.LUT R2, R2, 0xc, RZ, 0xc0, !PT ;  /* 0x0000000c02027812 */ /* 0x000fe400078ec0ff */
[----:B------:R-:W-:-:S02]  /*1b2c0*/  F2FP.BF16.F32.PACK_AB R11, R11, R48 ;  /* 0x000000300b0b723e */ /* 0x000fc400000010ff */
[----:B------:R-:W-:Y:S02]  /*1b2d0*/  IADD3 R26, P0, R2, UR4, RZ ;  /* 0x00000004021a7c10 */ /* 0x000fe4000ff1e0ff */
[----:B------:R-:W-:Y:S02]  /*1b2e0*/  F2FP.BF16.F32.PACK_AB R47, R47, R50 ;  /* 0x000000322f2f723e */ /* 0x000fe400000010ff */
[----:B------:R-:W-:Y:S02]  /*1b2f0*/  F2FP.BF16.F32.PACK_AB R63, R63, R66 ;  /* 0x000000423f3f723e */ /* 0x000fe400000010ff */
[----:B------:R-:W-:Y:S02]  /*1b300*/  F2FP.BF16.F32.PACK_AB R141, R52, R89 ;  /* 0x00000059348d723e */ /* 0x000fe400000010ff */
[----:B------:R-:W-:Y:S02]  /*1b310*/  F2FP.BF16.F32.PACK_AB R97, R60, R97 ;  /* 0x000000613c61723e */ /* 0x000fe400000010ff */
[----:B------:R-:W-:-:S02]  /*1b320*/  IADD3.X R27, RZ, UR5, RZ, P0, !PT ;  /* 0x00000005ff1b7c10 */ /* 0x000fc400087fe4ff */
[----:B------:R-:W-:Y:S02]  /*1b330*/  F2FP.BF16.F32.PACK_AB R8, R8, R41 ;  /* 0x000000290808723e */ /* 0x000fe400000010ff */
[----:B------:R-:W-:Y:S01]  /*1b340*/  F2FP.BF16.F32.PACK_AB R46, R45, R88 ;  /* 0x000000582d2e723e */ /* 0x000fe200000010ff */
[----:B------:R1:W5:Y:S01]  /*1b350*/  LDG.E.CONSTANT R2, desc[UR36][R26.64] ;  /* 0x000000241a027981 */ /* 0x000362000c1e9900 */
[----:B------:R-:W-:Y:S01]  /*1b360*/  F2FP.BF16.F32.PACK_AB R128, R85, R128 ;  /* 0x000000805580723e */ /* 0x000fe200000010ff */
[----:B------:R-:W-:Y:S01]  /*1b370*/  UMOV UR4, 0xffffffff ;  /* 0xffffffff00047882 */ /* 0x000fe20000000000 */
[----:B------:R-:W-:Y:S02]  /*1b380*/  LOP3.LUT P0, R13, R39, 0x3, RZ, 0xc0, !PT ;  /* 0x00000003270d7812 */ /* 0x000fe4000780c0ff */
[----:B------:R-:W-:Y:S02]  /*1b390*/  F2FP.BF16.F32.PACK_AB R30, R30, R109 ;  /* 0x0000006d1e1e723e */ /* 0x000fe400000010ff */
[----:B------:R-:W-:-:S02]  /*1b3a0*/  F2FP.BF16.F32.PACK_AB R62, R62, R59 ;  /* 0x0000003b3e3e723e */ /* 0x000fc400000010ff */
[----:B------:R-:W-:Y:S02]  /*1b3b0*/  F2FP.BF16.F32.PACK_AB R12, R38, R35 ;  /* 0x00000023260c723e */ /* 0x000fe400000010ff */
[----:B-1----:R-:W-:Y:S02]  /*1b3c0*/  F2FP.BF16.F32.PACK_AB R26, R37, R80 ;  /* 0x00000050251a723e */ /* 0x002fe400000010ff */
        /* <DEDUP_REMOVED lines=9> */
[----:B------:R-:W-:-:S02]  /*1b460*/  ISETP.EQ.OR P0, PT, R13, 0x3, !P0 ;  /* 0x000000030d00780c */ /* 0x000fc40004702670 */
[----:B------:R-:W-:Y:S02]  /*1b470*/  F2FP.BF16.F32.PACK_AB R7, R7, R32 ;  /* 0x000000200707723e */ /* 0x000fe400000010ff */
[----:B------:R-:W-:Y:S02]  /*1b480*/  F2FP.BF16.F32.PACK_AB R117, R117, R34 ;  /* 0x000000227575723e */ /* 0x000fe400000010ff */
[----:B------:R-:W-:Y:S02]  /*1b490*/  F2FP.BF16.F32.PACK_AB R57, R14, R57 ;  /* 0x000000390e39723e */ /* 0x000fe400000010ff */
[----:B------:R-:W-:Y:S02]  /*1b4a0*/  F2FP.BF16.F32.PACK_AB R65, R28, R65 ;  /* 0x000000411c41723e */ /* 0x000fe400000010ff */
[----:B------:R-:W-:Y:S02]  /*1b4b0*/  SEL R13, R5, R4, P0 ;  /* 0x00000004050d7207 */ /* 0x000fe40000000000 */
[----:B------:R-:W-:-:S02]  /*1b4c0*/  SEL R4, R4, R5, P0 ;  /* 0x0000000504047207 */ /* 0x000fc40000000000 */
        /* <DEDUP_REMOVED lines=25> */
[----:B------:R-:W-:Y:S01]  /*1b660*/  F2FP.BF16.F32.PACK_AB R134, R134, R147 ;  /* 0x000000938686723e */ /* 0x000fe200000010ff */
        /* <DEDUP_REMOVED lines=27> */
[C---:B------:R-:W-:Y:S02]  /*1b820*/  IADD3 R85, P2, R42.reuse, 0x8020, RZ ;  /* 0x000080202a557810 */ /* 0x040fe40007f5e0ff */
[C---:B------:R-:W-:Y:S02]  /*1b830*/  IADD3 R41, P1, R42.reuse, 0x8000, RZ ;  /* 0x000080002a297810 */ /* 0x040fe40007f3e0ff */
[C---:B------:R-:W-:Y:S02]  /*1b840*/  IADD3 R39, P5, R42.reuse, 0x4060, RZ ;  /* 0x000040602a277810 */ /* 0x040fe40007fbe0ff */
[----:B------:R-:W-:Y:S02]  /*1b850*/  IADD3 R37, P4, R42, 0x4040, RZ ;  /* 0x000040402a257810 */ /* 0x000fe40007f9e0ff */
[----:B------:R-:W-:Y:S02]  /*1b860*/  LOP3.LUT R44, R45, 0x380, RZ, 0xc0, !PT ;  /* 0x000003802d2c7812 */ /* 0x000fe400078ec0ff */
[----:B------:R-:W-:-:S02]  /*1b870*/  LOP3.LUT R84, R85, 0x380, RZ, 0xc0, !PT ;  /* 0x0000038055547812 */ /* 0x000fc400078ec0ff */
[----:B------:R-:W-:Y:S02]  /*1b880*/  LOP3.LUT R40, R41, 0x380, RZ, 0xc0, !PT ;  /* 0x0000038029287812 */ /* 0x000fe400078ec0ff */
[----:B------:R-:W-:Y:S02]  /*1b890*/  LOP3.LUT R38, R39, 0x380, RZ, 0xc0, !PT ;  /* 0x0000038027267812 */ /* 0x000fe400078ec0ff */
[----:B------:R-:W-:Y:S02]  /*1b8a0*/  LOP3.LUT R36, R37, 0x380, RZ, 0xc0, !PT ;  /* 0x0000038025247812 */ /* 0x000fe400078ec0ff */
[----:B------:R-:W-:Y:S02]  /*1b8b0*/  SHF.R.U64 R44, R44, 0x3, RZ ;  /* 0x000000032c2c7819 */ /* 0x000fe400000012ff */
[----:B------:R-:W-:Y:S02]  /*1b8c0*/  SHF.R.U64 R84, R84, 0x3, RZ ;  /* 0x0000000354547819 */ /* 0x000fe400000012ff */
[----:B------:R-:W-:-:S02]  /*1b8d0*/  SHF.R.U64 R40, R40, 0x3, RZ ;  /* 0x0000000328287819 */ /* 0x000fc400000012ff */
        /* <DEDUP_REMOVED lines=11> */
[----:B------:R-:W-:Y:S02]  /*1b990*/  IADD3.X R37, RZ, R43, RZ, P4, !PT ;  /* 0x0000002bff257210 */ /* 0x000fe400027fe4ff */
[C---:B------:R-:W-:Y:S02]  /*1b9a0*/  IADD3 R15, P3, R42.reuse, 0x4020, RZ ;  /* 0x000040202a0f7810 */ /* 0x040fe40007f7e0ff */
[C---:B------:R-:W-:Y:S02]  /*1b9b0*/  IADD3 R25, P2, R42.reuse, 0x4000, RZ ;  /* 0x000040002a197810 */ /* 0x040fe40007f5e0ff */
[C---:B------:R-:W-:Y:S02]  /*1b9c0*/  IADD3 R29, P1, R42.reuse, 0x60, RZ ;  /* 0x000000602a1d7810 */ /* 0x040fe40007f3e0ff */
[C---:B------:R-:W-:Y:S02]  /*1b9d0*/  IADD3 R33, P5, R42.reuse, 0x40, RZ ;  /* 0x000000402a217810 */ /* 0x040fe40007fbe0ff */
[----:B------:R-:W-:-:S02]  /*1b9e0*/  IADD3 R35, P4, R42, 0x20, RZ ;  /* 0x000000202a237810 */ /* 0x000fc40007f9e0ff */
[----:B------:R-:W-:Y:S02]  /*1b9f0*/  LOP3.LUT R14, R15, 0x380, RZ, 0xc0, !PT ;  /* 0x000003800f0e7812 */ /* 0x000fe400078ec0ff */
[----:B------:R-:W-:Y:S02]  /*1ba00*/  LOP3.LUT R24, R25, 0x380, RZ, 0xc0, !PT ;  /* 0x0000038019187812 */ /* 0x000fe400078ec0ff */
[----:B------:R-:W-:Y:S02]  /*1ba10*/  LOP3.LUT R28, R29, 0x380, RZ, 0xc0, !PT ;  /* 0x000003801d1c7812 */ /* 0x000fe400078ec0ff */
[----:B------:R-:W-:Y:S02]  /*1ba20*/  LOP3.LUT R32, R33, 0x380, RZ, 0xc0, !PT ;  /* 0x0000038021207812 */ /* 0x000fe400078ec0ff */
[----:B------:R-:W-:Y:S02]  /*1ba30*/  LOP3.LUT R34, R35, 0x380, RZ, 0xc0, !PT ;  /* 0x0000038023227812 */ /* 0x000fe400078ec0ff */
[----:B------:R-:W-:-:S02]  /*1ba40*/  LOP3.LUT R5, R42, 0x380, RZ, 0xc0, !PT ;  /* 0x000003802a057812 */ /* 0x000fc400078ec0ff */
[----:B------:R-:W-:Y:S02]  /*1ba50*/  SHF.R.U64 R14, R14, 0x3, RZ ;  /* 0x000000030e0e7819 */ /* 0x000fe400000012ff */
[----:B------:R-:W-:Y:S02]  /*1ba60*/  SHF.R.U64 R24, R24, 0x3, RZ ;  /* 0x0000000318187819 */ /* 0x000fe400000012ff */
[----:B------:R-:W-:Y:S02]  /*1ba70*/  SHF.R.U64 R28, R28, 0x3, RZ ;  /* 0x000000031c1c7819 */ /* 0x000fe400000012ff */
[----:B------:R-:W-:Y:S02]  /*1ba80*/  SHF.R.U64 R32, R32, 0x3, RZ ;  /* 0x0000000320207819 */ /* 0x000fe400000012ff */
[----:B------:R-:W-:Y:S02]  /*1ba90*/  SHF.R.U64 R34, R34, 0x3, RZ ;  /* 0x0000000322227819 */ /* 0x000fe400000012ff */
[----:B------:R-:W-:-:S02]  /*1baa0*/  SHF.R.U64 R5, R5, 0x3, RZ ;  /* 0x0000000305057819 */ /* 0x000fc400000012ff */
        /* <DEDUP_REMOVED lines=26> */
[----:B------:R-:W-:Y:S01]  /*1bc50*/  MOV R96, R34 ;  /* 0x0000002200607202 */ /* 0x000fe20000000f00 */
[----:B------:R-:W-:Y:S06]  /*1bc60*/  BRA.DIV UR4, `(.L_x_1938) ;  /* 0x000000c204ec7947 */ /* 0x000fec000b800000 */
[----:B------:R-:W-:Y:S01]  /*1bc70*/  SEL R29, R7, R6, P0 ;  /* 0x00000006071d7207 */ /* 0x000fe20000000000 */
[----:B-----5:R-:W-:Y:S01]  /*1bc80*/  SHFL.IDX PT, R25, R13, R2, 0x1c1f ;  /* 0x001c1f020d197589 */ /* 0x020fe200000e0000 */
[----:B------:R-:W-:Y:S02]  /*1bc90*/  SEL R6, R6, R7, P0 ;  /* 0x0000000706067207 */ /* 0x000fe40000000000 */
[----:B------:R-:W-:Y:S01]  /*1bca0*/  SEL R33, R9, R8, P0 ;  /* 0x0000000809217207 */ /* 0x000fe20000000000 */
[----:B------:R-:W-:Y:S01]  /*1bcb0*/  SHFL.IDX PT, R45, R29, R2, 0x1c1f ;  /* 0x001c1f021d2d7589 */ /* 0x000fe200000e0000 */
[----:B------:R-:W-:Y:S02]  /*1bcc0*/  SEL R7, R8, R9, P0 ;  /* 0x0000000908077207 */ /* 0x000fe40000000000 */
[----:B------:R-:W-:Y:S01]  /*1bcd0*/  SEL R51, R26, R109, P0 ;  /* 0x0000006d1a337207 */ /* 0x000fe20000000000 */
[----:B------:R-:W-:Y:S01]  /*1bce0*/  SHFL.IDX PT, R49, R33, R2, 0x1c1f ;  /* 0x001c1f0221317589 */ /* 0x000fe200000e0000 */
[----:B------:R-:W-:-:S02]  /*1bcf0*/  SEL R35, R11, R10, P0 ;  /* 0x0000000a0b237207 */ /* 0x000fc40000000000 */
[----:B------:R-:W-:Y:S02]  /*1bd00*/  SEL R8, R10, R11, P0 ;  /* 0x0000000b0a087207 */ /* 0x000fe40000000000 */
[----:B------:R-:W-:Y:S01]  /*1bd10*/  SEL R26, R109, R26, P0 ;  /* 0x0000001a6d1a7207 */ /* 0x000fe20000000000 */
[----:B------:R-:W-:Y:S01]  /*1bd20*/  SHFL.IDX PT, R53, R35, R2, 0x1c1f ;  /* 0x001c1f0223357589 */ /* 0x000fe200000e0000 */
[----:B------:R-:W-:Y:S02]  /*1bd30*/  LOP3.LUT R9, R2, 0x2, RZ, 0x3c, !PT ;  /* 0x0000000202097812 */ /* 0x000fe400078e3cff */
        /* <DEDUP_REMOVED lines=11> */
[----:B------:R-:W1:Y:S01]  /*1bdf0*/  SHFL.IDX PT, R30, R4, R9, 0x1c1f ;  /* 0x001c1f09041e7589 */ /* 0x000e6200000e0000 */
        /* <DEDUP_REMOVED lines=11> */
[----:B------:R2:W-:Y:S01]  /*1beb0*/  SHFL.IDX PT, R52, R6, R9, 0x1c1f ;  /* 0x001c1f0906347589 */ /* 0x0005e200000e0000 */
        /* <DEDUP_REMOVED lines=23> */
[----:B------:R-:W3:Y:S01]  /*1c030*/  SHFL.IDX PT, R64, R10, R9, 0x1c1f ;  /* 0x001c1f090a407589 */ /* 0x000ee200000e0000 */
        /* <DEDUP_REMOVED lines=26> */
[----:B------:R4:W0:Y:S01]  /*1c1e0*/  SHFL.IDX PT, R68, R24, R9, 0x1c1f ;  /* 0x001c1f0918447589 */ /* 0x00082200000e0000 */
[----:B------:R-:W-:-:S02]  /*1c1f0*/  SEL R125, R27, R86, P0 ;  /* 0x000000561b7d7207 */ /* 0x000fc40000000000 */
[----:B------:R-:W-:Y:S01]  /*1c200*/  SEL R129, R95, R102, P0 ;  /* 0x000000665f817207 */ /* 0x000fe20000000000 */
[----:B------:R-:W-:Y:S01]  /*1c210*/  SHFL.IDX PT, R86, R59, R2, 0x1c1f ;  /* 0x001c1f023b567589 */ /* 0x000fe200000e0000 */
[----:B------:R-:W-:Y:S02]  /*1c220*/  SEL R75, R135, R134, P0 ;  /* 0x00000086874b7207 */ /* 0x000fe40000000000 */
[----:B------:R-:W-:Y:S01]  /*1c230*/  SEL R5, R134, R135, P0 ;  /* 0x0000008786057207 */ /* 0x000fe20000000000 */
[----:B------:R0:W-:Y:S01]  /*1c240*/  SHFL.IDX PT, R102, R36, R9, 0x1c1f ;  /* 0x001c1f0924667589 */ /* 0x0001e200000e0000 */
[----:B-1----:R-:W-:Y:S02]  /*1c250*/  SEL R4, R25, R30, P0 ;  /* 0x0000001e19047207 */ /* 0x002fe40000000000 */
[----:B--2---:R-:W-:Y:S01]  /*1c260*/  SEL R6, R30, R25, P0 ;  /* 0x000000191e067207 */ /* 0x004fe20000000000 */
[----:B------:R-:W-:Y:S01]  /*1c270*/  SHFL.IDX PT, R70, R105, R2, 0x1c1f ;  /* 0x001c1f0269467589 */ /* 0x000fe200000e0000 */
[----:B---3--:R-:W-:-:S02]  /*1c280*/  SEL R30, R64, R57, P0 ;  /* 0x00000039401e7207 */ /* 0x008fc40000000000 */
[----:B----4-:R-:W-:Y:S01]  /*1c290*/  SEL R24, R53, R60, P0 ;  /* 0x0000003c35187207 */ /* 0x010fe20000000000 */
        /* <DEDUP_REMOVED lines=8> */
[----:B0-----:R-:W-:Y:S01]  /*1c320*/  SEL R36, R65, R68, P0 ;  /* 0x0000004441247207 */ /* 0x001fe20000000000 */
[----:B------:R-:W-:Y:S01]  /*1c330*/  SHFL.IDX PT, R43, R125, R2, 0x1c1f ;  /* 0x001c1f027d2b7589 */ /* 0x000fe200000e0000 */
[----:B------:R-:W-:Y:S02]  /*1c340*/  SEL R42, R72, R69, P0 ;  /* 0x00000045482a7207 */ /* 0x000fe40000000000 */
[----:B------:R-:W-:Y:S01]  /*1c350*/  SEL R60, R41, R100, P0 ;  /* 0x00000064293c7207 */ /* 0x000fe20000000000 */
[----:B------:R-:W-:Y:S01]  /*1c360*/  SHFL.IDX PT, R47, R47, R2, 0x1c1f ;  /* 0x001c1f022f2f7589 */ /* 0x000fe200000e0000 */
[----:B------:R-:W-:Y:S02]  /*1c370*/  SEL R11, R104, R33, P0 ;  /* 0x00000021680b7207 */ /* 0x000fe40000000000 */
[----:B------:R-:W-:Y:S01]  /*1c380*/  SEL R13, R29, R106, P0 ;  /* 0x0000006a1d0d7207 */ /* 0x000fe20000000000 */
[----:B------:R-:W-:Y:S01]  /*1c390*/  SHFL.IDX PT, R51, R129, R2, 0x1c1f ;  /* 0x001c1f0281337589 */ /* 0x000fe200000e0000 */
[----:B------:R-:W-:-:S03]  /*1c3a0*/  SEL R15, R106, R29, P0 ;  /* 0x0000001d6a0f7207 */ /* 0x000fc60000000000 */
[----:B------:R-:W-:Y:S04]  /*1c3b0*/  SHFL.IDX PT, R55, R55, R2, 0x1c1f ;  /* 0x001c1f0237377589 */ /* 0x000fe800000e0000 */
[----:B------:R-:W-:Y:S04]  /*1c3c0*/  SHFL.IDX PT, R59, R131, R2, 0x1c1f ;  /* 0x001c1f02833b7589 */ /* 0x000fe800000e0000 */
[----:B------:R-:W-:Y:S04]  /*1c3d0*/  SHFL.IDX PT, R63, R63, R2, 0x1c1f ;  /* 0x001c1f023f3f7589 */ /* 0x000fe800000e0000 */
[----:B------:R-:W-:Y:S04]  /*1c3e0*/  SHFL.IDX PT, R67, R111, R2, 0x1c1f ;  /* 0x001c1f026f437589 */ /* 0x000fe800000e0000 */
[----:B------:R-:W-:Y:S04]  /*1c3f0*/  SHFL.IDX PT, R71, R71, R2, 0x1c1f ;  /* 0x001c1f0247477589 */ /* 0x000fe800000e0000 */
[----:B------:R-:W0:Y:S04]  /*1c400*/  SHFL.IDX PT, R99, R46, R9, 0x1c1f ;  /* 0x001c1f092e637589 */ /* 0x000e2800000e0000 */
[----:B------:R1:W2:Y:S04]  /*1c410*/  SHFL.IDX PT, R101, R38, R9, 0x1c1f ;  /* 0x001c1f0926657589 */ /* 0x0002a800000e0000 */
[----:B------:R3:W-:Y:S04]  /*1c420*/  SHFL.IDX PT, R103, R32, R9, 0x1c1f ;  /* 0x001c1f0920677589 */ /* 0x0007e800000e0000 */
[----:B------:R-:W4:Y:S01]  /*1c430*/  SHFL.IDX PT, R108, R54, R9, 0x1c1f ;  /* 0x001c1f09366c7589 */ /* 0x000f2200000e0000 */
[----:B-1----:R-:W-:-:S03]  /*1c440*/  SEL R38, R68, R65, P0 ;  /* 0x0000004144267207 */ /* 0x002fc60000000000 */
[----:B------:R1:W4:Y:S01]  /*1c450*/  SHFL.IDX PT, R110, R62, R9, 0x1c1f ;  /* 0x001c1f093e6e7589 */ /* 0x00032200000e0000 */
[----:B---3--:R-:W-:-:S03]  /*1c460*/  SEL R32, R61, R20, P0 ;  /* 0x000000143d207207 */ /* 0x008fc60000000000 */
[----:B------:R-:W-:Y:S04]  /*1c470*/  SHFL.IDX PT, R112, R112, R9, 0x1c1f ;  /* 0x001c1f0970707589 */ /* 0x000fe800000e0000 */
[----:B------:R-:W-:Y:S01]  /*1c480*/  SHFL.IDX PT, R114, R114, R9, 0x1c1f ;  /* 0x001c1f0972727589 */ /* 0x000fe200000e0000 */
[----:B0-----:R-:W-:Y:S02]  /*1c490*/  SEL R56, R58, R99, P0 ;  /* 0x000000633a387207 */ /* 0x001fe40000000000 */
[----:B-1----:R-:W-:Y:S01]  /*1c4a0*/  SEL R62, R100, R41, P0 ;  /* 0x00000029643e7207 */ /* 0x002fe20000000000 */
[----:B------:R-:W0:Y:S01]  /*1c4b0*/  SHFL.IDX PT, R116, R116, R9, 0x1c1f ;  /* 0x001c1f0974747589 */ /* 0x000e2200000e0000 */
[----:B--2---:R-:W-:Y:S02]  /*1c4c0*/  SEL R68, R70, R101, P0 ;  /* 0x0000006546447207 */ /* 0x004fe40000000000 */
[----:B------:R-:W-:Y:S01]  /*1c4d0*/  SEL R58, R99, R58, P0 ;  /* 0x0000003a633a7207 */ /* 0x000fe20000000000 */
[----:B------:R-:W1:Y:S01]  /*1c4e0*/  SHFL.IDX PT, R120, R120, R9, 0x1c1f ;  /* 0x001c1f0978787589 */ /* 0x000e6200000e0000 */
[----:B------:R-:W-:-:S03]  /*1c4f0*/  SEL R70, R101, R70, P0 ;  /* 0x0000004665467207 */ /* 0x000fc60000000000 */
[----:B------:R-:W2:Y:S01]  /*1c500*/  SHFL.IDX PT, R122, R122, R9, 0x1c1f ;  /* 0x001c1f097a7a7589 */ /* 0x000ea200000e0000 */
[----:B----4-:R-:W-:Y:S02]  /*1c510*/  SEL R25, R27, R108, P0 ;  /* 0x0000006c1b197207 */ /* 0x010fe40000000000 */
[----:B------:R-:W-:Y:S01]  /*1c520*/  SEL R27, R108, R27, P0 ;  /* 0x0000001b6c1b7207 */ /* 0x000fe20000000000 */
[----:B------:R-:W3:Y:S01]  /*1c530*/  SHFL.IDX PT, R128, R128, R9, 0x1c1f ;  /* 0x001c1f0980807589 */ /* 0x000ee200000e0000 */
[----:B------:R-:W-:Y:S02]  /*1c540*/  SEL R29, R31, R110, P0 ;  /* 0x0000006e1f1d7207 */ /* 0x000fe40000000000 */
[----:B------:R-:W-:Y:S01]  /*1c550*/  SEL R31, R110, R31, P0 ;  /* 0x0000001f6e1f7207 */ /* 0x000fe20000000000 */
[----:B------:R-:W4:Y:S04]  /*1c560*/  SHFL.IDX PT, R118, R118, R9, 0x1c1f ;  /* 0x001c1f0976767589 */ /* 0x000f2800000e0000 */
[----:B------:R-:W4:Y:S04]  /*1c570*/  SHFL.IDX PT, R124, R124, R9, 0x1c1f ;  /* 0x001c1f097c7c7589 */ /* 0x000f2800000e0000 */
[----:B------:R-:W4:Y:S01]  /*1c580*/  SHFL.IDX PT, R126, R126, R9, 0x1c1f ;  /* 0x001c1f097e7e7589 */ /* 0x000f2200000e0000 */
[----:B0-----:R-:W-:-:S02]  /*1c590*/  SEL R41, R43, R116, P0 ;  /* 0x000000742b297207 */ /* 0x001fc40000000000 */
[----:B------:R-:W-:Y:S01]  /*1c5a0*/  SEL R43, R116, R43, P0 ;  /* 0x0000002b742b7207 */ /* 0x000fe20000000000 */
[----:B------:R-:W0:Y:S01]  /*1c5b0*/  SHFL.IDX PT, R132, R132, R9, 0x1c1f ;  /* 0x001c1f0984847589 */ /* 0x000e2200000e0000 */
[----:B-1----:R-:W-:Y:S02]  /*1c5c0*/  SEL R45, R47, R120, P0 ;  /* 0x000000782f2d7207 */ /* 0x002fe40000000000 */
[----:B------:R-:W-:Y:S01]  /*1c5d0*/  SEL R47, R120, R47, P0 ;  /* 0x0000002f782f7207 */ /* 0x000fe20000000000 */
[----:B------:R-:W-:Y:S01]  /*1c5e0*/  SHFL.IDX PT, R97, R97, R2, 0x1c1f ;  /* 0x001c1f0261617589 */ /* 0x000fe200000e0000 */
[----:B--2---:R-:W-:Y:S02]  /*1c5f0*/  SEL R49, R51, R122, P0 ;  /* 0x0000007a33317207 */ /* 0x004fe40000000000 */
[----:B------:R-:W-:Y:S01]  /*1c600*/  SEL R51, R122, R51, P0 ;  /* 0x000000337a337207 */ /* 0x000fe20000000000 */
[----:B------:R1:W2:Y:S01]  /*1c610*/  SHFL.IDX PT, R91, R28, R9, 0x1c1f ;  /* 0x001c1f091c5b7589 */ /* 0x0002a200000e0000 */
[----:B---3--:R-:W-:-:S02]  /*1c620*/  SEL R53, R55, R128, P0 ;  /* 0x0000008037357207 */ /* 0x008fc40000000000 */
[----:B------:R-:W-:Y:S01]  /*1c630*/  SEL R55, R128, R55, P0 ;  /* 0x0000003780377207 */ /* 0x000fe20000000000 */
[----:B------:R3:W2:Y:S04]  /*1c640*/  SHFL.IDX PT, R95, R34, R9, 0x1c1f ;  /* 0x001c1f09225f7589 */ /* 0x0006a800000e0000 */
[----:B------:R4:W2:Y:S01]  /*1c650*/  SHFL.IDX PT, R98, R40, R9, 0x1c1f ;  /* 0x001c1f0928627589 */ /* 0x0008a200000e0000 */
[----:B-1----:R-:W-:-:S03]  /*1c660*/  SEL R28, R57, R64, P0 ;  /* 0x00000040391c7207 */ /* 0x002fc60000000000 */
[----:B------:R-:W1:Y:S01]  /*1c670*/  SHFL.IDX PT, R75, R75, R2, 0x1c1f ;  /* 0x001c1f024b4b7589 */ /* 0x000e6200000e0000 */
[----:B------:R-:W-:Y:S02]  /*1c680*/  SEL R64, R66, R7, P0 ;  /* 0x0000000742407207 */ /* 0x000fe40000000000 */
[----:B------:R-:W-:Y:S01]  /*1c690*/  SEL R66, R7, R66, P0 ;  /* 0x0000004207427207 */ /* 0x000fe20000000000 */
[----:B------:R0:W1:Y:S01]  /*1c6a0*/  SHFL.IDX PT, R2, R5, R9, 0x1c1f ;  /* 0x001c1f0905027589 */ /* 0x00006200000e0000 */
[----:B---3--:R-:W-:Y:S01]  /*1c6b0*/  SEL R34, R20, R61, P0 ;  /* 0x0000003d14227207 */ /* 0x008fe20000000000 */
[----:B------:R-:W-:Y:S01]  /*1c6c0*/  IMAD.MOV.U32 R20, RZ, RZ, RZ ;  /* 0x000000ffff147224 */ /* 0x000fe200078e00ff */
[----:B----4-:R-:W-:Y:S02]  /*1c6d0*/  SEL R40, R69, R72, P0 ;  /* 0x0000004845287207 */ /* 0x010fe40000000000 */
[----:B------:R-:W-:Y:S02]  /*1c6e0*/  SEL R7, R102, R37, P0 ;  /* 0x0000002566077207 */ /* 0x000fe40000000000 */
[----:B------:R-:W-:-:S02]  /*1c6f0*/  SEL R72, R74, R103, P0 ;  /* 0x000000674a487207 */ /* 0x000fc40000000000 */
[----:B------:R-:W-:Y:S02]  /*1c700*/  SEL R57, R59, R118, P0 ;  /* 0x000000763b397207 */ /* 0x000fe40000000000 */
[----:B0-----:R-:W-:Y:S02]  /*1c710*/  SEL R5, R37, R102, P0 ;  /* 0x0000006625057207 */ /* 0x001fe40000000000 */
[----:B------:R-:W-:Y:S02]  /*1c720*/  SEL R9, R33, R104, P0 ;  /* 0x0000006821097207 */ /* 0x000fe40000000000 */
[----:B------:R-:W-:Y:S02]  /*1c730*/  SEL R33, R35, R112, P0 ;  /* 0x0000007023217207 */ /* 0x000fe40000000000 */
[----:B------:R-:W-:Y:S02]  /*1c740*/  SEL R37, R39, R114, P0 ;  /* 0x0000007227257207 */ /* 0x000fe40000000000 */
[----:B------:R-:W-:-:S02]  /*1c750*/  SEL R61, R63, R124, P0 ;  /* 0x0000007c3f3d7207 */ /* 0x000fc40000000000 */
[----:B------:R-:W-:Y:S02]  /*1c760*/  SEL R65, R67, R126, P0 ;  /* 0x0000007e43417207 */ /* 0x000fe40000000000 */
[----:B------:R-:W-:Y:S02]  /*1c770*/  SEL R69, R71, R132, P0 ;  /* 0x0000008447457207 */ /* 0x000fe40000000000 */
[----:B--2---:R-:W-:Y:S02]  /*1c780*/  SEL R44, R86, R91, P0 ;  /* 0x0000005b562c7207 */ /* 0x004fe40000000000 */
        /* <DEDUP_REMOVED lines=11> */
[----:B-1----:R-:W-:-:S07]  /*1c840*/  SEL R71, R132, R71, P0 ;  /* 0x0000004784477207 */ /* 0x002fce0000000000 */
.L_x_2256:
[----:B------:R-:W-:Y:S05]  /*1c850*/  WARPSYNC.ALL ;  /* 0x0000000000007948 */ /* 0x000fea0003800000 */
[----:B------:R-:W-:Y:S06]  /*1c860*/  BAR.SYNC.DEFER_BLOCKING 0x1, 0x100 ;  /* 0x0044000000007b1d */ /* 0x000fec0000010000 */
[----:B------:R-:W-:-:S02]  /*1c870*/  ULDC.64 UR4, c[0x0][0xc00] ;  /* 0x0003000000047ab9 */ /* 0x000fc40000000a00 */
[----:B------:R-:W0:Y:S01]  /*1c880*/  LDC.64 R90, c[0x0][0xc00] ;  /* 0x00030000ff5a7b82 */ /* 0x000e220000000a00 */
[----:B------:R-:W-:-:S04]  /*1c890*/  ISETP.NE.U32.AND P2, PT, RZ, UR4, PT ;  /* 0x00000004ff007c0c */ /* 0x000fc8000bf45070 */
[----:B------:R-:W-:Y:S01]  /*1c8a0*/  ISETP.NE.AND.EX P2, PT, RZ, UR5, PT, P2 ;  /* 0x00000005ff007c0c */ /* 0x000fe2000bf45320 */
[----:B------:R-:W-:Y:S01]  /*1c8b0*/  ULDC.64 UR4, c[0x0][0xc08] ;  /* 0x0003020000047ab9 */ /* 0x000fe20000000a00 */
[----:B------:R1:W-:Y:S04]  /*1c8c0*/  STSM.16.M88.4 [R73], R4 ;  /* 0x0000000449007844 */ /* 0x0003e80000000200 */
[----:B------:R-:W-:Y:S01]  /*1c8d0*/  STSM.16.M88.4 [R96], R8 ;  /* 0x0000000860007844 */ /* 0x000fe20000000200 */
[----:B0-----:R-:W-:-:S03]  /*1c8e0*/  IMAD.WIDE R90, R216, 0x4, R90 ;  /* 0x00000004d85a7825 */ /* 0x001fc600078e025a */
[----:B------:R-:W-:Y:S04]  /*1c8f0*/  STSM.16.M88.4 [R94], R12 ;  /* 0x0000000c5e007844 */ /* 0x000fe80000000200 */
[----:B------:R-:W-:Y:S01]  /*1c900*/  STSM.16.M88.4 [R93], R24 ;  /* 0x000000185d007844 */ /* 0x000fe20000000200 */
[----:B-1----:R-:W-:-:S03]  /*1c910*/  SEL R73, R75, R2, P0 ;  /* 0x000000024b497207 */ /* 0x002fc60000000000 */
[----:B------:R-:W-:Y:S01]  /*1c920*/  STSM.16.M88.4 [R92], R28 ;  /* 0x0000001c5c007844 */ /* 0x000fe20000000200 */
[----:B------:R-:W-:Y:S02]  /*1c930*/  SEL R75, R2, R75, P0 ;  /* 0x0000004b024b7207 */ /* 0x000fe40000000000 */
[----:B------:R-:W-:Y:S01]  /*1c940*/  ISETP.NE.U32.AND P0, PT, RZ, UR4, PT ;  /* 0x00000004ff007c0c */ /* 0x000fe2000bf05070 */
[----:B------:R-:W-:Y:S03]  /*1c950*/  STSM.16.M88.4 [R89], R32 ;  /* 0x0000002059007844 */ /* 0x000fe60000000200 */
[----:B------:R-:W-:Y:S01]  /*1c960*/  ISETP.NE.AND.EX P0, PT, RZ, UR5, PT, P0 ;  /* 0x00000005ff007c0c */ /* 0x000fe2000bf05300 */
[----:B------:R-:W-:Y:S04]  /*1c970*/  STSM.16.M88.4 [R88], R36 ;  /* 0x0000002458007844 */ /* 0x000fe80000000200 */
[----:B------:R-:W-:Y:S04]  /*1c980*/  STSM.16.M88.4 [R87], R40 ;  /* 0x0000002857007844 */ /* 0x000fe80000000200 */
[----:B------:R-:W-:Y:S04]  /*1c990*/  STSM.16.M88.4 [R85], R44 ;  /* 0x0000002c55007844 */ /* 0x000fe80000000200 */
[----:B------:R-:W-:Y:S01]  /*1c9a0*/  STSM.16.M88.4 [R84], R48 ;  /* 0x0000003054007844 */ /* 0x000fe20000000200 */
[----:B------:R-:W0:Y:S03]  /*1c9b0*/  @P0 LDC.64 R4, c[0x0][0xc08] ;  /* 0x00030200ff040b82 */ /* 0x000e260000000a00 */
[----:B------:R1:W-:Y:S04]  /*1c9c0*/  STSM.16.M88.4 [R82], R52 ;  /* 0x0000003452007844 */ /* 0x0003e80000000200 */
[----:B------:R2:W-:Y:S04]  /*1c9d0*/  STSM.16.M88.4 [R83], R56 ;  /* 0x0000003853007844 */ /* 0x0005e80000000200 */
[----:B------:R2:W-:Y:S04]  /*1c9e0*/  STSM.16.M88.4 [R78], R60 ;  /* 0x0000003c4e007844 */ /* 0x0005e80000000200 */
[----:B------:R2:W-:Y:S04]  /*1c9f0*/  STSM.16.M88.4 [R79], R64 ;  /* 0x000000404f007844 */ /* 0x0005e80000000200 */
[----:B------:R2:W-:Y:S01]  /*1ca00*/  STSM.16.M88.4 [R80], R68 ;  /* 0x0000004450007844 */ /* 0x0005e20000000200 */
[----:B------:R-:W-:Y:S01]  /*1ca10*/  ULDC UR4, c[0x0][0xa88] ;  /* 0x0002a20000047ab9 */ /* 0x000fe20000000800 */
[----:B-1----:R-:W1:Y:S02]  /*1ca20*/  LDC R82, c[0x0][0xbe8] ;  /* 0x0002fa00ff527b82 */ /* 0x002e640000000800 */
[----:B------:R2:W-:Y:S06]  /*1ca30*/  STSM.16.M88.4 [R81], R72 ;  /* 0x0000004851007844 */ /* 0x0005ec0000000200 */
[----:B------:R-:W-:Y:S01]  /*1ca40*/  BAR.SYNC.DEFER_BLOCKING 0x1, 0x100 ;  /* 0x0044000000007b1d */ /* 0x000fe20000010000 */
[----:B------:R-:W-:-:S02]  /*1ca50*/  IMAD.U32 R7, RZ, RZ, UR4 ;  /* 0x00000004ff077e24 */ /* 0x000fc4000f8e00ff */
[----:B0-----:R-:W-:-:S03]  /*1ca60*/  @P0 IMAD.WIDE R4, R216, 0x4, R4 ;  /* 0x00000004d8040825 */ /* 0x001fc600078e0204 */
[----:B------:R2:W5:Y:S01]  /*1ca70*/  @P2 LDG.E R20, desc[UR36][R90.64] ;  /* 0x000000245a142981 */ /* 0x000562000c1e1900 */
[----:B-1----:R-:W-:Y:S01]  /*1ca80*/  ISETP.NE.AND P1, PT, R82, 0x1, PT ;  /* 0x000000015200780c */ /* 0x002fe20003f25270 */
[----:B------:R-:W-:Y:S02]  /*1ca90*/  IMAD.IADD R25, R203, 0x1, R202 ;  /* 0x00000001cb197824 */ /* 0x000fe400078e02ca */
[----:B------:R2:W5:Y:S10]  /*1caa0*/  @P0 LDG.E R7, desc[UR36][R4.64] ;  /* 0x0000002404070981 */ /* 0x000574000c1e1900 */
[----:B------:R-:W0:Y:S08]  /*1cab0*/  @P1 LDC R2, c[0x0][0xbec] ;  /* 0x0002fb00ff021b82 */ /* 0x000e300000000800 */
[----:B------:R-:W1:Y:S01]  /*1cac0*/  @P1 LDC R11, c[0x0][0xbf0] ;  /* 0x0002fc00ff0b1b82 */ /* 0x000e620000000800 */
[----:B--2---:R-:W-:Y:S05]  /*1cad0*/  @P0 BRA `(.L_x_1939) ;  /* 0x0000000000100947 */ /* 0x004fea0003800000 */
[----:B------:R-:W-:Y:S05]  /*1cae0*/  @!P2 BRA `(.L_x_1939) ;  /* 0x00000000000ca947 */ /* 0x000fea0003800000 */
[----:B------:R-:W2:Y:S04]  /*1caf0*/  LDG.E R4, desc[UR36][R90.64] ;  /* 0x000000245a047981 */ /* 0x000ea8000c1e1900 */
[----:B-----5:R-:W2:Y:S02]  /*1cb00*/  LDG.E R7, desc[UR36][R90.64+0x4] ;  /* 0x000004245a077981 */ /* 0x020ea4000c1e1900 */
[----:B--2---:R-:W-:-:S07]  /*1cb10*/  IMAD.IADD R7, R7, 0x1, -R4 ;  /* 0x0000000107077824 */ /* 0x004fce00078e0a04 */
.L_x_1939:
[----:B------:R-:W2:Y:S01]  /*1cb20*/  LDL R10, [R1+0x14] ;  /* 0x00001400010a7983 */ /* 0x000ea20000100800 */
[----:B------:R-:W-:Y:S01]  /*1cb30*/  SHF.R.S32.HI R81, RZ, 0x1f, R215 ;  /* 0x0000001fff517819 */ /* 0x000fe200000114d7 */
[----:B0-----:R-:W-:Y:S01]  /*1cb40*/  @P1 IMAD.HI.U32 R2, R25, R2, RZ ;  /* 0x0000000219021227 */ /* 0x001fe200078e00ff */
[--C-:B-----5:R-:W-:Y:S01]  /*1cb50*/  SHF.R.S32.HI R79, RZ, 0x1f, R20.reuse ;  /* 0x0000001fff4f7819 */ /* 0x120fe20000011414 */
[----:B------:R-:W-:Y:S01]  /*1cb60*/  ULDC.64 UR4, c[0x0][0xb90] ;  /* 0x0002e40000047ab9 */ /* 0x000fe20000000a00 */
[----:B------:R-:W-:Y:S01]  /*1cb70*/  MOV R9, R25 ;  /* 0x0000001900097202 */ /* 0x000fe20000000f00 */
[----:B------:R-:W-:Y:S01]  /*1cb80*/  IMAD.MOV.U32 R78, RZ, RZ, R20 ;  /* 0x000000ffff4e7224 */ /* 0x000fe200078e0014 */
[----:B-1----:R-:W-:Y:S01]  /*1cb90*/  @P1 SHF.R.U32.HI R9, RZ, R11, R2 ;  /* 0x0000000bff091219 */ /* 0x002fe20000011602 */
[----:B------:R-:W-:Y:S01]  /*1cba0*/  IMAD R6, R81, UR4, RZ ;  /* 0x0000000451067c24 */ /* 0x000fe2000f8e02ff */
[----:B------:R-:W-:Y:S01]  /*1cbb0*/  SEL R80, R216, RZ, !P2 ;  /* 0x000000ffd8507207 */ /* 0x000fe20005000000 */
[C---:B------:R-:W-:Y:S01]  /*1cbc0*/  IMAD.WIDE.U32 R4, R215.reuse, UR4, R78 ;  /* 0x00000004d7047c25 */ /* 0x040fe2000f8e004e */
[----:B------:R-:W-:Y:S01]  /*1cbd0*/  SHF.R.S32.HI R78, RZ, 0x1f, R216 ;  /* 0x0000001fff4e7819 */ /* 0x000fe200000114d8 */
[----:B------:R-:W0:Y:S02]  /*1cbe0*/  @P1 LDC R83, c[0x0][0xbec] ;  /* 0x0002fb00ff531b82 */ /* 0x000e240000000800 */
[----:B------:R-:W-:Y:S01]  /*1cbf0*/  IMAD R11, R215, UR5, R6 ;  /* 0x00000005d70b7c24 */ /* 0x000fe2000f8e0206 */
[----:B------:R-:W-:Y:S01]  /*1cc00*/  SEL R78, R78, RZ, !P2 ;  /* 0x000000ff4e4e7207 */ /* 0x000fe20005000000 */
[----:B------:R-:W-:Y:S01]  /*1cc10*/  IMAD.MOV R15, RZ, RZ, -R9 ;  /* 0x000000ffff0f7224 */ /* 0x000fe200078e0a09 */
[----:B------:R-:W-:Y:S01]  /*1cc20*/  ULDC.64 UR4, c[0x0][0xb98] ;  /* 0x0002e60000047ab9 */ /* 0x000fe20000000a00 */
[----:B------:R-:W-:-:S02]  /*1cc30*/  IMAD.IADD R5, R5, 0x1, R11 ;  /* 0x0000000105057824 */ /* 0x000fc400078e020b */
[----:B------:R-:W-:Y:S01]  /*1cc40*/  IMAD R11, R82, R15, R25 ;  /* 0x0000000f520b7224 */ /* 0x000fe200078e0219 */
[----:B------:R-:W1:Y:S01]  /*1cc50*/  @P1 LDC R85, c[0x0][0xbf0] ;  /* 0x0002fc00ff551b82 */ /* 0x000e620000000800 */
[----:B------:R-:W-:Y:S02]  /*1cc60*/  IMAD R13, R189, 0x40, R18 ;  /* 0x00000040bd0d7824 */ /* 0x000fe400078e0212 */
[----:B------:R-:W-:Y:S01]  /*1cc70*/  IMAD R15, R78, UR4, RZ ;  /* 0x000000044e0f7c24 */ /* 0x000fe2000f8e02ff */
[----:B------:R-:W-:Y:S01]  /*1cc80*/  SHF.R.S32.HI R2, RZ, 0x1f, R11 ;  /* 0x0000001fff027819 */ /* 0x000fe2000001140b */
[----:B------:R-:W-:-:S04]  /*1cc90*/  IMAD.WIDE.U32 R4, R80, UR4, R4 ;  /* 0x0000000450047c25 */ /* 0x000fc8000f8e0004 */
[----:B------:R-:W-:Y:S01]  /*1cca0*/  IMAD.WIDE R76, R13, 0x2, R76 ;  /* 0x000000020d4c7825 */ /* 0x000fe200078e024c */
[----:B------:R-:W-:Y:S02]  /*1ccb0*/  SHF.R.S32.HI R13, RZ, 0x1f, R9 ;  /* 0x0000001fff0d7819 */ /* 0x000fe40000011409 */
[----:B------:R-:W-:Y:S01]  /*1ccc0*/  IADD3 R4, P0, R9, R4, RZ ;  /* 0x0000000409047210 */ /* 0x000fe20007f1e0ff */
[----:B------:R-:W-:Y:S01]  /*1ccd0*/  IMAD R15, R80, UR5, R15 ;  /* 0x00000005500f7c24 */ /* 0x000fe2000f8e020f */
[----:B------:R-:W-:Y:S01]  /*1cce0*/  ULDC.64 UR4, c[0x0][0xb88] ;  /* 0x0002e20000047ab9 */ /* 0x000fe20000000a00 */
[----:B------:R-:W-:Y:S01]  /*1ccf0*/  IADD3 R9, P2, R76, 0x1000, RZ ;  /* 0x000010004c097810 */ /* 0x000fe20007f5e0ff */
[----:B------:R-:W-:Y:S01]  /*1cd00*/  IMAD R2, R2, UR4, RZ ;  /* 0x0000000402027c24 */ /* 0x000fe2000f8e02ff */
[C---:B------:R-:W-:Y:S02]  /*1cd10*/  IADD3 R25, P5, R76.reuse, 0x3000, RZ ;  /* 0x000030004c197810 */ /* 0x040fe40007fbe0ff */
[----:B------:R-:W-:Y:S01]  /*1cd20*/  IADD3.X R5, R13, R5, R15, P0, !PT ;  /* 0x000000050d057210 */ /* 0x000fe200007fe40f */
[----:B------:R-:W-:Y:S01]  /*1cd30*/  IMAD R13, R11, UR5, R2 ;  /* 0x000000050b0d7c24 */ /* 0x000fe2000f8e0202 */
[----:B------:R-:W-:Y:S01]  /*1cd40*/  LOP3.LUT R8, R9, 0x380, RZ, 0xc0, !PT ;  /* 0x0000038009087812 */ /* 0x000fe200078ec0ff */
[----:B------:R-:W-:Y:S01]  /*1cd50*/  IMAD R2, R7, R82, RZ ;  /* 0x0000005207027224 */ /* 0x000fe200078e02ff */
[----:B------:R-:W-:Y:S01]  /*1cd60*/  IADD3 R33, P4, R76, 0x5000, RZ ;  /* 0x000050004c217810 */ /* 0x000fe20007f9e0ff */
[----:B------:R-:W-:Y:S01]  /*1cd70*/  IMAD.WIDE.U32 R4, R11, UR4, R4 ;  /* 0x000000040b047c25 */ /* 0x000fe2000f8e0004 */
[----:B------:R-:W-:Y:S01]  /*1cd80*/  ULDC.64 UR4, c[0x0][0xb50] ;  /* 0x0002d40000047ab9 */ /* 0x000fe20000000a00 */
[----:B------:R-:W-:-:S02]  /*1cd90*/  SHF.R.U64 R8, R8, 0x3, RZ ;  /* 0x0000000308087819 */ /* 0x000fc400000012ff */
[----:B------:R-:W-:Y:S01]  /*1cda0*/  IMAD.IADD R5, R5, 0x1, R13 ;  /* 0x0000000105057824 */ /* 0x000fe200078e020d */
[----:B------:R-:W-:Y:S02]  /*1cdb0*/  LEA R6, P0, R4, UR4, 0x2 ;  /* 0x0000000404067c11 */ /* 0x000fe4000f8010ff */
[----:B------:R-:W-:Y:S02]  /*1cdc0*/  IADD3 R13, P3, R76, 0x2000, RZ ;  /* 0x000020004c0d7810 */ /* 0x000fe40007f7e0ff */
[----:B------:R-:W-:Y:S01]  /*1cdd0*/  LEA.HI.X R4, R4, UR5, R5, 0x2, P0 ;  /* 0x0000000504047c11 */ /* 0x000fe200080f1405 */
[----:B------:R-:W-:Y:S01]  /*1cde0*/  SHFL.IDX PT, R50, R6, RZ, 0x1c1f ;  /* 0x001c1fff06327589 */ /* 0x000fe200000e0000 */
[----:B------:R-:W-:Y:S01]  /*1cdf0*/  IADD3 R29, P0, R76, 0x4000, RZ ;  /* 0x000040004c1d7810 */ /* 0x000fe20007f1e0ff */
[----:B------:R-:W-:Y:S01]  /*1ce00*/  ULDC.64 UR4, c[0x0][0xaa0] ;  /* 0x0002a80000047ab9 */ /* 0x000fe20000000a00 */
[----:B------:R-:W-:Y:S01]  /*1ce10*/  LOP3.LUT R8, R8, R9, RZ, 0x3c, !PT ;  /* 0x0000000908087212 */ /* 0x000fe200078e3cff */
[----:B------:R-:W-:Y:S01]  /*1ce20*/  IMAD.X R9, RZ, RZ, R77, P2 ;  /* 0x000000ffff097224 */ /* 0x000fe200010e064d */
[----:B------:R-:W-:Y:S01]  /*1ce30*/  LOP3.LUT R12, R13, 0x380, RZ, 0xc0, !PT ;  /* 0x000003800d0c7812 */ /* 0x000fe200078ec0ff */
[----:B------:R-:W3:Y:S01]  /*1ce40*/  SHFL.IDX PT, R51, R4, RZ, 0x1c1f ;  /* 0x001c1fff04337589 */ /* 0x000ee200000e0000 */
[----:B------:R-:W-:-:S02]  /*1ce50*/  LOP3.LUT R28, R29, 0x380, RZ, 0xc0, !PT ;  /* 0x000003801d1c7812 */ /* 0x000fc400078ec0ff */
[----:B------:R-:W-:Y:S01]  /*1ce60*/  IADD3 R37, P2, R76, 0x6000, RZ ;  /* 0x000060004c257810 */ /* 0x000fe20007f5e0ff */
[----:B------:R-:W-:Y:S01]  /*1ce70*/  SHFL.IDX PT, R54, R6, 0x1, 0x1c1f ;  /* 0x003c1f0006367f89 */ /* 0x000fe200000e0000 */
[----:B------:R-:W-:Y:S02]  /*1ce80*/  SHF.R.U64 R12, R12, 0x3, RZ ;  /* 0x000000030c0c7819 */ /* 0x000fe400000012ff */
[----:B------:R-:W-:Y:S01]  /*1ce90*/  SHF.R.U64 R28, R28, 0x3, RZ ;  /* 0x000000031c1c7819 */ /* 0x000fe200000012ff */
[----:B------:R4:W0:Y:S01]  /*1cea0*/  SHFL.IDX PT, R55, R4, 0x1, 0x1c1f ;  /* 0x003c1f0004377f89 */ /* 0x00082200000e0000 */
[----:B------:R-:W-:Y:S02]  /*1ceb0*/  LOP3.LUT R36, R37, 0x380, RZ, 0xc0, !PT ;  /* 0x0000038025247812 */ /* 0x000fe400078ec0ff */
[----:B------:R-:W-:Y:S01]  /*1cec0*/  LOP3.LUT R12, R12, R13, RZ, 0x3c, !PT ;  /* 0x0000000d0c0c7212 */ /* 0x000fe200078e3cff */
[--C-:B------:R-:W-:Y:S01]  /*1ced0*/  IMAD.X R13, RZ, RZ, R77.reuse, P3 ;  /* 0x000000ffff0d7224 */ /* 0x100fe200018e064d */
[----:B------:R-:W-:Y:S01]  /*1cee0*/  LOP3.LUT R28, R28, R29, RZ, 0x3c, !PT ;  /* 0x0000001d1c1c7212 */ /* 0x000fe200078e3cff */
[----:B------:R-:W-:Y:S01]  /*1cef0*/  IMAD.X R29, RZ, RZ, R77, P0 ;  /* 0x000000ffff1d7224 */ /* 0x000fe200000e064d */
[----:B------:R-:W-:-:S02]  /*1cf00*/  SHF.R.U64 R36, R36, 0x3, RZ ;  /* 0x0000000324247819 */ /* 0x000fc400000012ff */
[C---:B------:R-:W-:Y:S02]  /*1cf10*/  IADD3 R41, P3, R76.reuse, 0x7000, RZ ;  /* 0x000070004c297810 */ /* 0x040fe40007f7e0ff */
[----:B------:R-:W-:Y:S02]  /*1cf20*/  IADD3 R49, P0, R76, 0x9000, RZ ;  /* 0x000090004c317810 */ /* 0x000fe40007f1e0ff */
[----:B------:R-:W-:Y:S01]  /*1cf30*/  LOP3.LUT R36, R36, R37, RZ, 0x3c, !PT ;  /* 0x0000002524247212 */ /* 0x000fe200078e3cff */
[----:B------:R-:W-:Y:S01]  /*1cf40*/  IMAD.X R37, RZ, RZ, R77, P2 ;  /* 0x000000ffff257224 */ /* 0x000fe200010e064d */
[----:B------:R-:W-:Y:S02]  /*1cf50*/  LOP3.LUT R40, R41, 0x380, RZ, 0xc0, !PT ;  /* 0x0000038029287812 */ /* 0x000fe400078ec0ff */
[----:B------:R-:W-:Y:S02]  /*1cf60*/  LOP3.LUT R24, R25, 0x380, RZ, 0xc0, !PT ;  /* 0x0000038019187812 */ /* 0x000fe400078ec0ff */
[----:B------:R-:W-:-:S02]  /*1cf70*/  LOP3.LUT R32, R33, 0x380, RZ, 0xc0, !PT ;  /* 0x0000038021207812 */ /* 0x000fc400078ec0ff */
[----:B------:R-:W-:Y:S02]  /*1cf80*/  LOP3.LUT R48, R49, 0x380, RZ, 0xc0, !PT ;  /* 0x0000038031307812 */ /* 0x000fe400078ec0ff */
[----:B------:R-:W-:Y:S02]  /*1cf90*/  IADD3 R57, P2, R76, 0xb000, RZ ;  /* 0x0000b0004c397810 */ /* 0x000fe40007f5e0ff */
[----:B------:R-:W-:Y:S02]  /*1cfa0*/  SHF.R.U64 R40, R40, 0x3, RZ ;  /* 0x0000000328287819 */ /* 0x000fe400000012ff */
[----:B------:R-:W-:Y:S02]  /*1cfb0*/  SHF.R.U64 R24, R24, 0x3, RZ ;  /* 0x0000000318187819 */ /* 0x000fe400000012ff */
[----:B------:R-:W-:Y:S02]  /*1cfc0*/  SHF.R.U64 R32, R32, 0x3, RZ ;  /* 0x0000000320207819 */ /* 0x000fe400000012ff */
[----:B------:R-:W-:-:S02]  /*1cfd0*/  SHF.R.U64 R48, R48, 0x3, RZ ;  /* 0x0000000330307819 */ /* 0x000fc400000012ff */
[----:B------:R-:W-:Y:S02]  /*1cfe0*/  LOP3.LUT R56, R57, 0x380, RZ, 0xc0, !PT ;  /* 0x0000038039387812 */ /* 0x000fe400078ec0ff */
[----:B------:R-:W-:Y:S01]  /*1cff0*/  LOP3.LUT R40, R40, R41, RZ, 0x3c, !PT ;  /* 0x0000002928287212 */ /* 0x000fe200078e3cff */
[--C-:B------:R-:W-:Y:S01]  /*1d000*/  IMAD.X R41, RZ, RZ, R77.reuse, P3 ;  /* 0x000000ffff297224 */ /* 0x100fe200018e064d */
[----:B------:R-:W-:Y:S01]  /*1d010*/  LOP3.LUT R24, R24, R25, RZ, 0x3c, !PT ;  /* 0x0000001918187212 */ /* 0x000fe200078e3cff */
[--C-:B------:R-:W-:Y:S01]  /*1d020*/  IMAD.X R25, RZ, RZ, R77.reuse, P5 ;  /* 0x000000ffff197224 */ /* 0x100fe200028e064d */
[----:B------:R-:W-:Y:S02]  /*1d030*/  LOP3.LUT R32, R32, R33, RZ, 0x3c, !PT ;  /* 0x0000002120207212 */ /* 0x000fe400078e3cff */
[----:B------:R-:W-:Y:S01]  /*1d040*/  LOP3.LUT R48, R48, R49, RZ, 0x3c, !PT ;  /* 0x0000003130307212 */ /* 0x000fe200078e3cff */
[----:B------:R-:W-:Y:S01]  /*1d050*/  IMAD.X R49, RZ, RZ, R77, P0 ;  /* 0x000000ffff317224 */ /* 0x000fe200000e064d */
[----:B------:R-:W-:-:S02]  /*1d060*/  SHF.R.U64 R56, R56, 0x3, RZ ;  /* 0x0000000338387819 */ /* 0x000fc400000012ff */
[----:B------:R-:W-:Y:S02]  /*1d070*/  IADD3.X R33, RZ, R77, RZ, P4, !PT ;  /* 0x0000004dff217210 */ /* 0x000fe400027fe4ff */
[C---:B------:R-:W-:Y:S02]  /*1d080*/  IADD3 R61, P3, R76.reuse, 0xc000, RZ ;  /* 0x0000c0004c3d7810 */ /* 0x040fe40007f7e0ff */
[C---:B------:R-:W-:Y:S02]  /*1d090*/  IADD3 R45, P5, R76.reuse, 0x8000, RZ ;  /* 0x000080004c2d7810 */ /* 0x040fe40007fbe0ff */
[----:B------:R-:W-:Y:S02]  /*1d0a0*/  IADD3 R53, P4, R76, 0xa000, RZ ;  /* 0x0000a0004c357810 */ /* 0x000fe40007f9e0ff */
[----:B------:R-:W-:Y:S02]  /*1d0b0*/  LOP3.LUT P0, RZ, R220, 0x3, RZ, 0xc0, !PT ;  /* 0x00000003dcff7812 */ /* 0x000fe4000780c0ff */
[----:B------:R-:W-:Y:S01]  /*1d0c0*/  LOP3.LUT R56, R56, R57, RZ, 0x3c, !PT ;  /* 0x0000003938387212 */ /* 0x000fe200078e3cff */
[----:B------:R-:W-:Y:S01]  /*1d0d0*/  IMAD.X R57, RZ, RZ, R77, P2 ;  /* 0x000000ffff397224 */ /* 0x000fe200010e064d */
[----:B------:R-:W-:-:S02]  /*1d0e0*/  LOP3.LUT R60, R61, 0x380, RZ, 0xc0, !PT ;  /* 0x000003803d3c7812 */ /* 0x000fc400078ec0ff */
[----:B------:R-:W-:Y:S02]  /*1d0f0*/  LOP3.LUT R44, R45, 0x380, RZ, 0xc0, !PT ;  /* 0x000003802d2c7812 */ /* 0x000fe400078ec0ff */
[----:B------:R-:W-:Y:S02]  /*1d100*/  LOP3.LUT R52, R53, 0x380, RZ, 0xc0, !PT ;  /* 0x0000038035347812 */ /* 0x000fe400078ec0ff */
        /* <DEDUP_REMOVED lines=11> */
[C---:B------:R-:W-:Y:S01]  /*1d1c0*/  IADD3 R69, P4, R76.reuse, 0xe000, RZ ;  /* 0x0000e0004c457810 */ /* 0x040fe20007f9e0ff */
[----:B------:R-:W-:Y:S01]  /*1d1d0*/  IMAD.X R73, RZ, RZ, R77, P3 ;  /* 0x000000ffff497224 */ /* 0x000fe200018e064d */
[----:B------:R-:W-:Y:S02]  /*1d1e0*/  LOP3.LUT R11, R76, 0x380, RZ, 0xc0, !PT ;  /* 0x000003804c0b7812 */ /* 0x000fe400078ec0ff */
[----:B----4-:R-:W-:Y:S02]  /*1d1f0*/  LOP3.LUT R4, R7, 0x380, RZ, 0xc0, !PT ;  /* 0x0000038007047812 */ /* 0x010fe400078ec0ff */
[----:B------:R-:W-:Y:S02]  /*1d200*/  LOP3.LUT R64, R65, 0x380, RZ, 0xc0, !PT ;  /* 0x0000038041407812 */ /* 0x000fe400078ec0ff */
[----:B------:R-:W-:-:S02]  /*1d210*/  LOP3.LUT R68, R69, 0x380, RZ, 0xc0, !PT ;  /* 0x0000038045447812 */ /* 0x000fc400078ec0ff */
[----:B------:R-:W-:Y:S02]  /*1d220*/  SHF.R.U64 R11, R11, 0x3, RZ ;  /* 0x000000030b0b7819 */ /* 0x000fe400000012ff */
[----:B------:R-:W-:Y:S02]  /*1d230*/  SHF.R.U64 R4, R4, 0x3, RZ ;  /* 0x0000000304047819 */ /* 0x000fe400000012ff */
[----:B------:R-:W-:Y:S02]  /*1d240*/  SHF.R.U64 R64, R64, 0x3, RZ ;  /* 0x0000000340407819 */ /* 0x000fe400000012ff */
[----:B------:R-:W-:Y:S02]  /*1d250*/  SHF.R.U64 R68, R68, 0x3, RZ ;  /* 0x0000000344447819 */ /* 0x000fe400000012ff */
[----:B------:R-:W-:Y:S02]  /*1d260*/  LOP3.LUT R76, R11, R76, RZ, 0x3c, !PT ;  /* 0x0000004c0b4c7212 */ /* 0x000fe400078e3cff */
[----:B------:R-:W-:-:S02]  /*1d270*/  LOP3.LUT R64, R64, R65, RZ, 0x3c, !PT ;  /* 0x0000004140407212 */ /* 0x000fc400078e3cff */
[----:B------:R-:W-:Y:S01]  /*1d280*/  LOP3.LUT R68, R68, R69, RZ, 0x3c, !PT ;  /* 0x0000004544447212 */ /* 0x000fe200078e3cff */
[----:B------:R-:W-:Y:S01]  /*1d290*/  IMAD.X R69, RZ, RZ, R77, P4 ;  /* 0x000000ffff457224 */ /* 0x000fe200020e064d */
[----:B------:R-:W-:Y:S02]  /*1d2a0*/  LOP3.LUT R72, R4, R7, RZ, 0x3c, !PT ;  /* 0x0000000704487212 */ /* 0x000fe400078e3cff */
[----:B------:R-:W-:Y:S01]  /*1d2b0*/  IADD3.X R65, RZ, R77, RZ, P5, !PT ;  /* 0x0000004dff417210 */ /* 0x000fe20002ffe4ff */
[----:B------:R-:W-:Y:S01]  /*1d2c0*/  BSSY B1, `(.L_x_1940) ;  /* 0x000005e000017945 */ /* 0x000fe20003800000 */
[----:B--2---:R-:W-:-:S05]  /*1d2d0*/  IMAD.IADD R5, R10, 0x1, R202 ;  /* 0x000000010a057824 */ /* 0x004fca00078e02ca */
[C---:B------:R-:W-:Y:S01]  /*1d2e0*/  ISETP.GE.OR P2, PT, R5.reuse, R2, P0 ;  /* 0x000000020500720c */ /* 0x040fe20000746670 */
[----:B------:R-:W-:-:S05]  /*1d2f0*/  VIADD R5, R5, 0x8 ;  /* 0x0000000805057836 */ /* 0x000fca0000000000 */
[----:B------:R-:W-:-:S07]  /*1d300*/  ISETP.GE.OR P0, PT, R5, R2, P0 ;  /* 0x000000020500720c */ /* 0x000fce0000706670 */
[----:B---3--:R-:W-:Y:S06]  /*1d310*/  @!P2 ST.E desc[UR36][R50.64], R0 ;  /* 0x000000003200a985 */ /* 0x008fec000c101924 */
[----:B0-----:R0:W-:Y:S04]  /*1d320*/  @!P0 ST.E desc[UR36][R54.64], R3 ;  /* 0x0000000336008985 */ /* 0x0011e8000c101924 */
[----:B------:R2:W5:Y:S04]  /*1d330*/  LD.E.128 R4, desc[UR36][R76.64] ;  /* 0x000000244c047980 */ /* 0x000568000c101d00 */
[----:B------:R-:W5:Y:S01]  /*1d340*/  LD.E.128 R8, desc[UR36][R8.64] ;  /* 0x0000002408087980 */ /* 0x000f62000c101d00 */
[----:B0-----:R-:W-:-:S03]  /*1d350*/  IMAD R3, R79, UR4, RZ ;  /* 0x000000044f037c24 */ /* 0x001fc6000f8e02ff */
[----:B------:R-:W5:Y:S01]  /*1d360*/  LD.E.128 R12, desc[UR36][R12.64] ;  /* 0x000000240c0c7980 */ /* 0x000f62000c101d00 */
[----:B--2---:R-:W-:-:S03]  /*1d370*/  IMAD.WIDE.U32 R76, R20, UR4, RZ ;  /* 0x00000004144c7c25 */ /* 0x004fc6000f8e00ff */
[----:B------:R-:W5:Y:S01]  /*1d380*/  LD.E.128 R24, desc[UR36][R24.64] ;  /* 0x0000002418187980 */ /* 0x000f62000c101d00 */
[----:B------:R-:W-:Y:S01]  /*1d390*/  IMAD R3, R20, UR5, R3 ;  /* 0x0000000514037c24 */ /* 0x000fe2000f8e0203 */
[----:B------:R-:W-:Y:S02]  /*1d3a0*/  ULDC.64 UR4, c[0x0][0xae8] ;  /* 0x0002ba0000047ab9 */ /* 0x000fe40000000a00 */
[----:B------:R-:W5:Y:S01]  /*1d3b0*/  LD.E.128 R28, desc[UR36][R28.64] ;  /* 0x000000241c1c7980 */ /* 0x000f62000c101d00 */
[----:B------:R-:W-:Y:S02]  /*1d3c0*/  IMAD.IADD R77, R77, 0x1, R3 ;  /* 0x000000014d4d7824 */ /* 0x000fe400078e0203 */
[----:B------:R-:W-:Y:S01]  /*1d3d0*/  IMAD R3, R214, 0x20, R189 ;  /* 0x00000020d6037824 */ /* 0x000fe200078e02bd */
[----:B------:R-:W5:Y:S01]  /*1d3e0*/  LD.E.128 R32, desc[UR36][R32.64] ;  /* 0x0000002420207980 */ /* 0x000f62000c101d00 */
[----:B------:R-:W-:Y:S02]  /*1d3f0*/  IMAD R0, R81, UR4, RZ ;  /* 0x0000000451007c24 */ /* 0x000fe4000f8e02ff */
[----:B------:R-:W-:Y:S01]  /*1d400*/  IMAD.IADD R20, R202, 0x1, R3 ;  /* 0x00000001ca147824 */ /* 0x000fe200078e0203 */
[----:B------:R-:W5:Y:S01]  /*1d410*/  LD.E.128 R36, desc[UR36][R36.64] ;  /* 0x0000002424247980 */ /* 0x000f62000c101d00 */
[----:B------:R-:W-:-:S02]  /*1d420*/  IMAD R3, R215, UR5, R0 ;  /* 0x00000005d7037c24 */ /* 0x000fc4000f8e0200 */
[----:B------:R-:W-:Y:S01]  /*1d430*/  IMAD.WIDE.U32 R76, R215, UR4, R76 ;  /* 0x00000004d74c7c25 */ /* 0x000fe2000f8e004c */
[----:B------:R-:W-:Y:S01]  /*1d440*/  ULDC.64 UR4, c[0x0][0xaf0] ;  /* 0x0002bc0000047ab9 */ /* 0x000fe20000000a00 */
[----:B------:R-:W5:Y:S02]  /*1d450*/  LD.E.128 R40, desc[UR36][R40.64] ;  /* 0x0000002428287980 */ /* 0x000f64000c101d00 */
[----:B------:R-:W-:Y:S02]  /*1d460*/  @P1 IMAD.HI.U32 R0, R20, R83, RZ ;  /* 0x0000005314001227 */ /* 0x000fe400078e00ff */
[----:B------:R-:W5:Y:S02]  /*1d470*/  LD.E.128 R44, desc[UR36][R44.64] ;  /* 0x000000242c2c7980 */ /* 0x000f64000c101d00 */
[----:B------:R-:W-:Y:S02]  /*1d480*/  IMAD.IADD R77, R77, 0x1, R3 ;  /* 0x000000014d4d7824 */ /* 0x000fe400078e0203 */
[----:B------:R-:W-:Y:S01]  /*1d490*/  IMAD.MOV.U32 R3, RZ, RZ, R20 ;  /* 0x000000ffff037224 */ /* 0x000fe200078e0014 */
[----:B-1----:R-:W-:Y:S01]  /*1d4a0*/  @P1 SHF.R.U32.HI R3, RZ, R85, R0 ;  /* 0x00000055ff031219 */ /* 0x002fe20000011600 */
[----:B------:R-:W-:Y:S01]  /*1d4b0*/  IMAD R79, R78, UR4, RZ ;  /* 0x000000044e4f7c24 */ /* 0x000fe2000f8e02ff */
[----:B------:R-:W5:Y:S02]  /*1d4c0*/  LD.E.128 R48, desc[UR36][R48.64] ;  /* 0x0000002430307980 */ /* 0x000f64000c101d00 */
[----:B------:R-:W-:Y:S01]  /*1d4d0*/  SHF.R.S32.HI R0, RZ, 0x1f, R3 ;  /* 0x0000001fff007819 */ /* 0x000fe20000011403 */
[C---:B------:R-:W-:Y:S01]  /*1d4e0*/  IMAD R79, R80.reuse, UR5, R79 ;  /* 0x00000005504f7c24 */ /* 0x040fe2000f8e024f */
[----:B------:R-:W5:Y:S01]  /*1d4f0*/  LD.E.128 R52, desc[UR36][R52.64] ;  /* 0x0000002434347980 */ /* 0x000f62000c101d00 */
[----:B------:R-:W-:Y:S01]  /*1d500*/  IMAD.WIDE.U32 R80, R80, UR4, R76 ;  /* 0x0000000450507c25 */ /* 0x000fe2000f8e004c */
[----:B------:R-:W-:-:S02]  /*1d510*/  ULDC.64 UR4, c[0x0][0xae0] ;  /* 0x0002b80000047ab9 */ /* 0x000fc40000000a00 */
[----:B------:R-:W5:Y:S01]  /*1d520*/  LD.E.128 R56, desc[UR36][R56.64] ;  /* 0x0000002438387980 */ /* 0x000f62000c101d00 */
[----:B------:R-:W-:Y:S02]  /*1d530*/  IMAD.MOV R77, RZ, RZ, -R3 ;  /* 0x000000ffff4d7224 */ /* 0x000fe400078e0a03 */
[----:B------:R-:W-:Y:S01]  /*1d540*/  IMAD.IADD R81, R81, 0x1, R79 ;  /* 0x0000000151517824 */ /* 0x000fe200078e024f */
[----:B------:R-:W5:Y:S01]  /*1d550*/  LD.E.128 R60, desc[UR36][R60.64] ;  /* 0x000000243c3c7980 */ /* 0x000f62000c101d00 */
[----:B------:R-:W-:Y:S02]  /*1d560*/  IMAD R0, R0, UR4, RZ ;  /* 0x0000000400007c24 */ /* 0x000fe4000f8e02ff */
[----:B------:R-:W-:Y:S01]  /*1d570*/  IMAD R79, R82, R77, R20 ;  /* 0x0000004d524f7224 */ /* 0x000fe200078e0214 */
[----:B------:R-:W5:Y:S01]  /*1d580*/  LD.E.128 R64, desc[UR36][R64.64] ;  /* 0x0000002440407980 */ /* 0x000f62000c101d00 */
[----:B------:R-:W-:-:S03]  /*1d590*/  IMAD R83, R3, UR5, R0 ;  /* 0x0000000503537c24 */ /* 0x000fc6000f8e0200 */
[----:B------:R-:W5:Y:S01]  /*1d5a0*/  LD.E.128 R68, desc[UR36][R68.64] ;  /* 0x0000002444447980 */ /* 0x000f62000c101d00 */
[----:B------:R-:W-:-:S03]  /*1d5b0*/  SHF.R.S32.HI R0, RZ, 0x1f, R79 ;  /* 0x0000001fff007819 */ /* 0x000fc6000001144f */
[----:B------:R-:W5:Y:S01]  /*1d5c0*/  LD.E.128 R72, desc[UR36][R72.64] ;  /* 0x0000002448487980 */ /* 0x000f62000c101d00 */
[----:B------:R-:W-:Y:S01]  /*1d5d0*/  IMAD.WIDE.U32 R76, R3, UR4, R80 ;  /* 0x00000004034c7c25 */ /* 0x000fe2000f8e0050 */
[----:B------:R-:W-:Y:S01]  /*1d5e0*/  ULDC.64 UR4, c[0x0][0xad8] ;  /* 0x0002b60000047ab9 */ /* 0x000fe20000000a00 */
[----:B------:R-:W-:Y:S01]  /*1d5f0*/  IADD3 R85, R189, R202, RZ ;  /* 0x000000cabd557210 */ /* 0x000fe20007ffe0ff */
[----:B------:R-:W-:Y:S01]  /*1d600*/  @!PT LDS RZ, [RZ] ;  /* 0x00000000fffff984 */ /* 0x000fe20000000800 */
[----:B------:R-:W-:Y:S01]  /*1d610*/  @!PT LDS RZ, [RZ] ;  /* 0x00000000fffff984 */ /* 0x000fe20000000800 */
[----:B------:R-:W-:Y:S01]  /*1d620*/  @!PT LDS RZ, [RZ] ;  /* 0x00000000fffff984 */ /* 0x000fe20000000800 */
[----:B------:R-:W-:Y:S01]  /*1d630*/  @!PT LDS RZ, [RZ] ;  /* 0x00000000fffff984 */ /* 0x000fe20000000800 */
[----:B------:R0:W-:Y:S06]  /*1d640*/  MEMBAR.ALL.CTA ;  /* 0x0000000000007992 */ /* 0x0001ec0000008000 */
[----:B0-----:R-:W0:Y:S01]  /*1d650*/  FENCE.VIEW.ASYNC.S ;  /* 0x00000000000073c6 */ /* 0x001e220000000000 */
[----:B------:R-:W-:-:S02]  /*1d660*/  IMAD.IADD R77, R77, 0x1, R83 ;  /* 0x000000014d4d7824 */ /* 0x000fc400078e0253 */
[----:B------:R-:W-:Y:S01]  /*1d670*/  IMAD R0, R0, UR4, RZ ;  /* 0x0000000400007c24 */ /* 0x000fe2000f8e02ff */
[----:B------:R-:W-:Y:S01]  /*1d680*/  ISETP.GE.AND P2, PT, R85, R2, PT ;  /* 0x000000025500720c */ /* 0x000fe20003f46270 */
[----:B------:R-:W-:-:S04]  /*1d690*/  IMAD.WIDE.U32 R76, R79, UR4, R76 ;  /* 0x000000044f4c7c25 */ /* 0x000fc8000f8e004c */
[----:B------:R-:W-:Y:S01]  /*1d6a0*/  IMAD R81, R79, UR5, R0 ;  /* 0x000000054f517c24 */ /* 0x000fe2000f8e0200 */
[----:B------:R-:W-:Y:S01]  /*1d6b0*/  ULDC.64 UR4, c[0x0][0xa80] ;  /* 0x0002a00000047ab9 */ /* 0x000fe20000000a00 */
[----:B------:R-:W-:Y:S01]  /*1d6c0*/  VIADD R0, R184, 0x28420 ;  /* 0x00028420b8007836 */ /* 0x000fe20000000000 */
[C---:B------:R-:W-:Y:S01]  /*1d6d0*/  LEA R20, P3, R76.reuse, UR4, 0x1 ;  /* 0x000000044c147c11 */ /* 0x040fe2000f8608ff */
[----:B------:R-:W-:Y:S02]  /*1d6e0*/  IMAD.IADD R77, R77, 0x1, R81 ;  /* 0x000000014d4d7824 */ /* 0x000fe400078e0251 */
[----:B------:R-:W-:Y:S01]  /*1d6f0*/  VIADD R3, R85, 0x20 ;  /* 0x0000002055037836 */ /* 0x000fe20000000000 */
[----:B------:R-:W-:Y:S01]  /*1d700*/  PRMT R0, RZ, 0x654, R0 ;  /* 0x00000654ff007816 */ /* 0x000fe20000000000 */
[----:B0-----:R0:W1:Y:S01]  /*1d710*/  SHFL.IDX PT, R82, R20, RZ, 0x181f ;  /* 0x00181fff14527589 */ /* 0x00106200000e0000 */
[----:B------:R-:W-:Y:S02]  /*1d720*/  LEA.HI.X R84, R76, UR5, R77, 0x1, P3 ;  /* 0x000000054c547c11 */ /* 0x000fe400098f0c4d */
[-C--:B------:R-:W-:Y:S01]  /*1d730*/  ISETP.GE.AND P1, PT, R3, R2.reuse, PT ;  /* 0x000000020300720c */ /* 0x080fe20003f26270 */
[----:B------:R-:W-:Y:S01]  /*1d740*/  VIADD R3, R85, 0x40 ;  /* 0x0000004055037836 */ /* 0x000fe20000000000 */
[----:B------:R2:W-:Y:S04]  /*1d750*/  SYNCS.ARRIVE.TRANS64.RED.A1T0 RZ, [R0+URZ], RZ ;  /* 0x000000ff00ff79a7 */ /* 0x0005e8000810043f */
[----:B------:R-:W-:Y:S01]  /*1d760*/  ISETP.GE.AND P0, PT, R3, R2, PT ;  /* 0x000000020300720c */ /* 0x000fe20003f06270 */
[----:B--2---:R0:W2:Y:S01]  /*1d770*/  SHFL.IDX PT, R0, R84, RZ, 0x181f ;  /* 0x00181fff54007589 */ /* 0x0040a200000e0000 */
[----:B------:R-:W-:Y:S11]  /*1d780*/  @P2 BRA `(.L_x_1941) ;  /* 0x0000000000442947 */ /* 0x000ff60003800000 */
        /* <DEDUP_REMOVED lines=17> */
.L_x_1941:
[----:B------:R-:W-:Y:S05]  /*1d8a0*/  BSYNC B1 ;  /* 0x0000000000017941 */ /* 0x000fea0003800000 */
.L_x_1940:
[----:B--2---:R2:W4:Y:S01]  /*1d8b0*/  SHFL.IDX PT, R0, R84, 0x1, 0x181f ;  /* 0x00381f0054007f89 */ /* 0x00452200000e0000 */
[----:B------:R-:W-:Y:S03]  /*1d8c0*/  BSSY B1, `(.L_x_1942) ;  /* 0x0000014000017945 */ /* 0x000fe60003800000 */
[----:B---3-5:R2:W3:Y:S01]  /*1d8d0*/  SHFL.IDX PT, R30, R20, 0x1, 0x181f ;  /* 0x00381f00141e7f89 */ /* 0x0284e200000e0000 */
[----:B------:R-:W-:Y:S05]  /*1d8e0*/  @P1 BRA `(.L_x_1943) ;  /* 0x0000000000441947 */ /* 0x000fea0003800000 */
[----:B------:R-:W-:Y:S02]  /*1d8f0*/  ULDC UR4, c[0x0][0xac8] ;  /* 0x0002b20000047ab9 */ /* 0x000fe40000000800 */
[----:B------:R-:W-:Y:S02]  /*1d900*/  ISETP.GE.AND P4, PT, R18, UR4, PT ;  /* 0x0000000412007c0c */ /* 0x000fe4000bf86270 */
[----:B------:R-:W-:Y:S02]  /*1d910*/  ISETP.GE.AND P3, PT, R191, UR4, PT ;  /* 0x00000004bf007c0c */ /* 0x000fe4000bf66270 */
[----:B------:R-:W-:Y:S02]  /*1d920*/  ISETP.GE.AND P2, PT, R205, UR4, PT ;  /* 0x00000004cd007c0c */ /* 0x000fe4000bf46270 */
[----:B------:R-:W-:-:S07]  /*1d930*/  ISETP.GE.AND P1, PT, R207, UR4, PT ;  /* 0x00000004cf007c0c */ /* 0x000fce000bf26270 */
[----:B---3--:R-:W-:-:S04]  /*1d940*/  @!P4 LEA R4, P5, R18, R30, 0x1 ;  /* 0x0000001e1204c211 */ /* 0x008fc800078a08ff */
        /* <DEDUP_REMOVED lines=11> */
.L_x_1943:
[----:B------:R-:W-:Y:S05]  /*1da00*/  BSYNC B1 ;  /* 0x0000000000017941 */ /* 0x000fea0003800000 */
.L_x_1942:
[----:B----4-:R4:W0:Y:S01]  /*1da10*/  SHFL.IDX PT, R0, R84, 0x2, 0x181f ;  /* 0x00581f0054007f89 */ /* 0x01082200000e0000 */
[----:B------:R-:W-:Y:S03]  /*1da20*/  BSSY B1, `(.L_x_1944) ;  /* 0x0000014000017945 */ /* 0x000fe60003800000 */
[----:B---3--:R4:W3:Y:S01]  /*1da30*/  SHFL.IDX PT, R10, R20, 0x2, 0x181f ;  /* 0x00581f00140a7f89 */ /* 0x0088e200000e0000 */
[----:B------:R-:W-:Y:S05]  /*1da40*/  @P0 BRA `(.L_x_1945) ;  /* 0x0000000000440947 */ /* 0x000fea0003800000 */
[----:B------:R-:W-:Y:S02]  /*1da50*/  ULDC UR4, c[0x0][0xac8] ;  /* 0x0002b20000047ab9 */ /* 0x000fe40000000800 */
[----:B------:R-:W-:Y:S02]  /*1da60*/  ISETP.GE.AND P3, PT, R18, UR4, PT ;  /* 0x0000000412007c0c */ /* 0x000fe4000bf66270 */
[----:B------:R-:W-:Y:S02]  /*1da70*/  ISETP.GE.AND P2, PT, R191, UR4, PT ;  /* 0x00000004bf007c0c */ /* 0x000fe4000bf46270 */
[----:B------:R-:W-:Y:S02]  /*1da80*/  ISETP.GE.AND P1, PT, R205, UR4, PT ;  /* 0x00000004cd007c0c */ /* 0x000fe4000bf26270 */
[----:B------:R-:W-:-:S07]  /*1da90*/  ISETP.GE.AND P0, PT, R207, UR4, PT ;  /* 0x00000004cf007c0c */ /* 0x000fce000bf06270 */
[CC--:B---3--:R-:W-:Y:S02]  /*1daa0*/  @!P3 LEA R4, P5, R18.reuse, R10.reuse, 0x1 ;  /* 0x0000000a1204b211 */ /* 0x0c8fe400078a08ff */
[----:B------:R-:W-:Y:S02]  /*1dab0*/  @!P2 LEA R6, P4, R191, R10, 0x1 ;  /* 0x0000000abf06a211 */ /* 0x000fe400078808ff */
[----:B0-----:R-:W-:Y:S02]  /*1dac0*/  @!P3 LEA.HI.X R5, R18, R0, R19, 0x1, P5 ;  /* 0x000000001205b211 */ /* 0x001fe400028f0c13 */
        /* <DEDUP_REMOVED lines=9> */
.L_x_1945:
[----:B------:R-:W-:Y:S05]  /*1db60*/  BSYNC B1 ;  /* 0x0000000000017941 */ /* 0x000fea0003800000 */
.L_x_1944:
[----:B------:R-:W-:Y:S01]  /*1db70*/  VIADD R3, R85, 0x60 ;  /* 0x0000006055037836 */ /* 0x000fe20000000000 */
[----:B0-2-4-:R-:W0:Y:S04]  /*1db80*/  SHFL.IDX PT, R84, R84, 0x3, 0x181f ;  /* 0x00781f0054547f89 */ /* 0x015e2800000e0000 */
[----:B------:R-:W-:Y:S01]  /*1db90*/  ISETP.GE.AND P0, PT, R3, R2, PT ;  /* 0x000000020300720c */ /* 0x000fe20003f06270 */
[----:B------:R-:W2:-:S12]  /*1dba0*/  SHFL.IDX PT, R20, R20, 0x3, 0x181f ;  /* 0x00781f0014147f89 */ /* 0x000e9800000e0000 */
[----:B------:R-:W-:Y:S05]  /*1dbb0*/  @P0 BRA `(.L_x_1946) ;  /* 0x0000000c00a40947 */ /* 0x000fea0003800000 */
[----:B------:R-:W-:Y:S02]  /*1dbc0*/  ULDC UR4, c[0x0][0xac8] ;  /* 0x0002b20000047ab9 */ /* 0x000fe40000000800 */
[----:B------:R-:W-:Y:S02]  /*1dbd0*/  ISETP.GE.AND P3, PT, R18, UR4, PT ;  /* 0x0000000412007c0c */ /* 0x000fe4000bf66270 */
[----:B------:R-:W-:Y:S02]  /*1dbe0*/  ISETP.GE.AND P4, PT, R191, UR4, PT ;  /* 0x00000004bf007c0c */ /* 0x000fe4000bf86270 */
[----:B------:R-:W-:-:S09]  /*1dbf0*/  ISETP.GE.AND P5, PT, R205, UR4, PT ;  /* 0x00000004cd007c0c */ /* 0x000fd2000bfa6270 */
[CC--:B--2---:R-:W-:Y:S02]  /*1dc00*/  @!P3 LEA R2, P0, R18.reuse, R20.reuse, 0x1 ;  /* 0x000000141202b211 */ /* 0x0c4fe400078008ff */
[-C--:B------:R-:W-:Y:S02]  /*1dc10*/  @!P4 LEA R4, P1, R191, R20.reuse, 0x1 ;  /* 0x00000014bf04c211 */ /* 0x080fe400078208ff */
[----:B------:R-:W-:Y:S02]  /*1dc20*/  @!P5 LEA R6, P2, R205, R20, 0x1 ;  /* 0x00000014cd06d211 */ /* 0x000fe400078408ff */
[-C--:B0-----:R-:W-:Y:S02]  /*1dc30*/  @!P3 LEA.HI.X R3, R18, R84.reuse, R19, 0x1, P0 ;  /* 0x000000541203b211 */ /* 0x081fe400000f0c13 */
[-C--:B------:R-:W-:Y:S02]  /*1dc40*/  @!P4 LEA.HI.X R5, R191, R84.reuse, R213, 0x1, P1 ;  /* 0x00000054bf05c211 */ /* 0x080fe400008f0cd5 */
[----:B------:R-:W-:Y:S01]  /*1dc50*/  @!P5 LEA.HI.X R7, R205, R84, R219, 0x1, P2 ;  /* 0x00000054cd07d211 */ /* 0x000fe200010f0cdb */
[----:B------:R4:W-:Y:S01]  /*1dc60*/  @!P3 ST.E.128 desc[UR36][R2.64], R24 ;  /* 0x000000180200b985 */ /* 0x0009e2000c101d24 */
[----:B------:R-:W-:-:S03]  /*1dc70*/  ISETP.GE.AND P0, PT, R207, UR4, PT ;  /* 0x00000004cf007c0c */ /* 0x000fc6000bf06270 */
[----:B------:R4:W-:Y:S04]  /*1dc80*/  @!P4 ST.E.128 desc[UR36][R4.64], R40 ;  /* 0x000000280400c985 */ /* 0x0009e8000c101d24 */
[----:B------:R4:W-:Y:S06]  /*1dc90*/  @!P5 ST.E.128 desc[UR36][R6.64], R56 ;  /* 0x000000380600d985 */ /* 0x0009ec000c101d24 */
[----:B------:R-:W-:Y:S05]  /*1dca0*/  @P0 BRA `(.L_x_1946) ;  /* 0x0000000c00680947 */ /* 0x000fea0003800000 */
[----:B----4-:R-:W-:-:S04]  /*1dcb0*/  LEA R2, P0, R207, R20, 0x1 ;  /* 0x00000014cf027211 */ /* 0x010fc800078008ff */
[----:B------:R-:W-:-:S05]  /*1dcc0*/  LEA.HI.X R3, R207, R84, R218, 0x1, P0 ;  /* 0x00000054cf037211 */ /* 0x000fca00000f0cda */
[----:B------:R0:W-:Y:S01]  /*1dcd0*/  ST.E.128 desc[UR36][R2.64], R72 ;  /* 0x0000004802007985 */ /* 0x0001e2000c101d24 */
[----:B------:R-:W-:Y:S05]  /*1dce0*/  BRA `(.L_x_1946) ;  /* 0x0000000c00587947 */ /* 0x000fea0003800000 */
.L_x_1937:
[----:B------:R-:W-:Y:S01]  /*1dcf0*/  ULDC.64 UR4, c[0x0][0xc00] ;  /* 0x0003000000047ab9 */ /* 0x000fe20000000a00 */
[----:B------:R-:W2:Y:S01]  /*1dd00*/  LDC.64 R2, c[0x0][0xc00] ;  /* 0x00030000ff027b82 */ /* 0x000ea20000000a00 */
[----:B------:R-:W-:Y:S01]  /*1dd10*/  ISETP.NE.U32.AND P0, PT, RZ, UR4, PT ;  /* 0x00000004ff007c0c */ /* 0x000fe2000bf05070 */
[----:B------:R-:W-:-:S03]  /*1dd20*/  IMAD.MOV.U32 R0, RZ, RZ, RZ ;  /* 0x000000ffff007224 */ /* 0x000fc600078e00ff */
[----:B------:R-:W-:Y:S01]  /*1dd30*/  ISETP.NE.AND.EX P0, PT, RZ, UR5, PT, P0 ;  /* 0x00000005ff007c0c */ /* 0x000fe2000bf05300 */
[----:B------:R-:W-:Y:S02]  /*1dd40*/  ULDC.64 UR4, c[0x0][0xc08] ;  /* 0x0003020000047ab9 */ /* 0x000fe40000000a00 */
[----:B------:R-:W-:Y:S01]  /*1dd50*/  ISETP.NE.U32.AND P1, PT, RZ, UR4, PT ;  /* 0x00000004ff007c0c */ /* 0x000fe2000bf25070 */
[----:B------:R-:W3:Y:S03]  /*1dd60*/  LDC R25, c[0x0][0xbe8] ;  /* 0x0002fa00ff197b82 */ /* 0x000ee60000000800 */
[----:B------:R-:W-:Y:S01]  /*1dd70*/  ISETP.NE.AND.EX P1, PT, RZ, UR5, PT, P1 ;  /* 0x00000005ff007c0c */ /* 0x000fe2000bf25310 */
[----:B--2---:R-:W-:-:S12]  /*1dd80*/  IMAD.WIDE R2, R216, 0x4, R2 ;  /* 0x00000004d8027825 */ /* 0x004fd800078e0202 */
[----:B------:R-:W2:Y:S01]  /*1dd90*/  @P1 LDC.64 R4, c[0x0][0xc08] ;  /* 0x00030200ff041b82 */ /* 0x000ea20000000a00 */
[----:B------:R-:W-:Y:S02]  /*1dda0*/  ULDC UR4, c[0x0][0xa88] ;  /* 0x0002a20000047ab9 */ /* 0x000fe40000000800 */
[----:B------:R-:W-:Y:S01]  /*1ddb0*/  IMAD.U32 R6, RZ, RZ, UR4 ;  /* 0x00000004ff067e24 */ /* 0x000fe2000f8e00ff */
[----:B------:R4:W5:Y:S01]  /*1ddc0*/  @P0 LDG.E R0, desc[UR36][R2.64] ;  /* 0x0000002402000981 */ /* 0x000962000c1e1900 */
[----:B------:R-:W0:Y:S01]  /*1ddd0*/  S2R R7, SR_TID.X ;  /* 0x0000000000077919 */ /* 0x000e220000002100 */
[----:B--2---:R-:W-:-:S05]  /*1dde0*/  @P1 IMAD.WIDE R4, R216, 0x4, R4 ;  /* 0x00000004d8041825 */ /* 0x004fca00078e0204 */
[----:B------:R4:W5:Y:S01]  /*1ddf0*/  @P1 LDG.E R6, desc[UR36][R4.64] ;  /* 0x0000002404061981 */ /* 0x000962000c1e1900 */
[----:B---3--:R-:W-:Y:S01]  /*1de00*/  ISETP.NE.AND P2, PT, R25, 0x1, PT ;  /* 0x000000011900780c */ /* 0x008fe20003f45270 */
[----:B0-----:R-:W-:-:S12]  /*1de10*/  VIADD R7, R7, 0xffffff80 ;  /* 0xffffff8007077836 */ /* 0x001fd80000000000 */
[----:B-1----:R-:W0:Y:S01]  /*1de20*/  @P2 LDC R20, c[0x0][0xbec] ;  /* 0x0002fb00ff142b82 */ /* 0x002e220000000800 */
[----:B------:R-:W-:Y:S02]  /*1de30*/  ISETP.GE.AND P3, PT, R7, 0x80, PT ;  /* 0x000000800700780c */ /* 0x000fe40003f66270 */
[----:B------:R-:W-:-:S05]  /*1de40*/  SHF.R.S32.HI R7, RZ, 0x1f, R216 ;  /* 0x0000001fff077819 */ /* 0x000fca00000114d8 */
[----:B------:R-:W1:Y:S01]  /*1de50*/  @P2 LDC R27, c[0x0][0xbf0] ;  /* 0x0002fc00ff1b2b82 */ /* 0x000e620000000800 */
[----:B----4-:R-:W-:Y:S05]  /*1de60*/  @P1 BRA `(.L_x_1947) ;  /* 0x0000000000101947 */ /* 0x010fea0003800000 */
[----:B------:R-:W-:Y:S05]  /*1de70*/  @!P0 BRA `(.L_x_1947) ;  /* 0x00000000000c8947 */ /* 0x000fea0003800000 */
[----:B------:R-:W2:Y:S04]  /*1de80*/  LDG.E R5, desc[UR36][R2.64] ;  /* 0x0000002402057981 */ /* 0x000ea8000c1e1900 */
[----:B-----5:R-:W2:Y:S02]  /*1de90*/  LDG.E R6, desc[UR36][R2.64+0x4] ;  /* 0x0000042402067981 */ /* 0x020ea4000c1e1900 */
[----:B--2---:R-:W-:-:S07]  /*1dea0*/  IADD3 R6, -R5, R6, RZ ;  /* 0x0000000605067210 */ /* 0x004fce0007ffe1ff */
.L_x_1947:
[----:B------:R-:W-:Y:S01]  /*1deb0*/  BSSY B1, `(.L_x_1948) ;  /* 0x000002d000017945 */ /* 0x000fe20003800000 */
[----:B------:R-:W-:Y:S02]  /*1dec0*/  SHF.R.S32.HI R10, RZ, 0x1f, R215 ;  /* 0x0000001fff0a7819 */ /* 0x000fe400000114d7 */
[----:B------:R-:W-:Y:S02]  /*1ded0*/  SEL R13, R216, RZ, !P0 ;  /* 0x000000ffd80d7207 */ /* 0x000fe40004000000 */
[----:B------:R-:W-:Y:S02]  /*1dee0*/  SEL R12, R7, RZ, !P0 ;  /* 0x000000ff070c7207 */ /* 0x000fe40004000000 */
[----:B-----5:R-:W-:Y:S01]  /*1def0*/  SHF.R.S32.HI R11, RZ, 0x1f, R0 ;  /* 0x0000001fff0b7819 */ /* 0x020fe20000011400 */
[----:B------:R-:W-:Y:S06]  /*1df00*/  @P3 BRA `(.L_x_1949) ;  /* 0x00000000009c3947 */ /* 0x000fec0003800000 */
[----:B------:R-:W2:Y:S01]  /*1df10*/  S2R R3, SR_TID.X ;  /* 0x0000000000037919 */ /* 0x000ea20000002100 */
[----:B------:R-:W3:Y:S02]  /*1df20*/  LDC R14, c[0x0][0xbe8] ;  /* 0x0002fa00ff0e7b82 */ /* 0x000ee40000000800 */
[----:B---3--:R-:W-:Y:S01]  /*1df30*/  IMAD R2, R6, R14, RZ ;  /* 0x0000000e06027224 */ /* 0x008fe200078e02ff */
[----:B--2---:R-:W-:-:S04]  /*1df40*/  IADD3 R9, R202, -0x80, R3 ;  /* 0xffffff80ca097810 */ /* 0x004fc80007ffe003 */
[----:B------:R-:W-:-:S13]  /*1df50*/  ISETP.GE.AND P0, PT, R9, R2, PT ;  /* 0x000000020900720c */ /* 0x000fda0003f06270 */
[----:B------:R-:W-:Y:S05]  /*1df60*/  @P0 BRA `(.L_x_1949) ;  /* 0x0000000000840947 */ /* 0x000fea0003800000 */
[----:B------:R-:W-:Y:S01]  /*1df70*/  ISETP.NE.AND P0, PT, R14, 0x1, PT ;  /* 0x000000010e00780c */ /* 0x000fe20003f05270 */
[----:B------:R-:W-:Y:S01]  /*1df80*/  ULDC.64 UR4, c[0x0][0xb90] ;  /* 0x0002e40000047ab9 */ /* 0x000fe20000000a00 */
[----:B------:R-:W-:Y:S02]  /*1df90*/  IMAD.MOV.U32 R2, RZ, RZ, R0 ;  /* 0x000000ffff027224 */ /* 0x000fe400078e0000 */
[----:B------:R-:W-:Y:S02]  /*1dfa0*/  IMAD R8, R10, UR4, RZ ;  /* 0x000000040a087c24 */ /* 0x000fe4000f8e02ff */
[----:B------:R-:W-:Y:S02]  /*1dfb0*/  IMAD.MOV.U32 R3, RZ, RZ, R11 ;  /* 0x000000ffff037224 */ /* 0x000fe400078e000b */
[----:B------:R-:W-:Y:S02]  /*1dfc0*/  IMAD.MOV.U32 R5, RZ, RZ, R9 ;  /* 0x000000ffff057224 */ /* 0x000fe400078e0009 */
[----:B------:R-:W-:-:S03]  /*1dfd0*/  IMAD.WIDE.U32 R2, R215, UR4, R2 ;  /* 0x00000004d7027c25 */ /* 0x000fc6000f8e0002 */
[----:B------:R-:W2:Y:S01]  /*1dfe0*/  @P0 LDC R4, c[0x0][0xbec] ;  /* 0x0002fb00ff040b82 */ /* 0x000ea20000000800 */
[----:B------:R-:W-:Y:S01]  /*1dff0*/  IMAD R7, R215, UR5, R8 ;  /* 0x00000005d7077c24 */ /* 0x000fe2000f8e0208 */
[----:B------:R-:W-:-:S03]  /*1e000*/  ULDC.64 UR4, c[0x0][0xb98] ;  /* 0x0002e60000047ab9 */ /* 0x000fc60000000a00 */
[----:B------:R-:W-:-:S03]  /*1e010*/  IMAD.IADD R3, R3, 0x1, R7 ;  /* 0x0000000103037824 */ /* 0x000fc600078e0207 */
[----:B------:R-:W3:Y:S01]  /*1e020*/  @P0 LDC R15, c[0x0][0xbf0] ;  /* 0x0002fc00ff0f0b82 */ /* 0x000ee20000000800 */
[----:B------:R-:W-:-:S04]  /*1e030*/  IMAD.WIDE.U32 R2, R13, UR4, R2 ;  /* 0x000000040d027c25 */ /* 0x000fc8000f8e0002 */
[----:B--2---:R-:W-:-:S05]  /*1e040*/  @P0 IMAD.HI.U32 R4, R9, R4, RZ ;  /* 0x0000000409040227 */ /* 0x004fca00078e00ff */
[----:B---3--:R-:W-:Y:S01]  /*1e050*/  @P0 SHF.R.U32.HI R5, RZ, R15, R4 ;  /* 0x0000000fff050219 */ /* 0x008fe20000011604 */
[----:B------:R-:W-:-:S03]  /*1e060*/  IMAD R4, R12, UR4, RZ ;  /* 0x000000040c047c24 */ /* 0x000fc6000f8e02ff */
[----:B------:R-:W-:Y:S01]  /*1e070*/  IADD3 R2, P0, R5, R2, RZ ;  /* 0x0000000205027210 */ /* 0x000fe20007f1e0ff */
[----:B------:R-:W-:Y:S02]  /*1e080*/  IMAD.MOV R7, RZ, RZ, -R5 ;  /* 0x000000ffff077224 */ /* 0x000fe400078e0a05 */
[----:B------:R-:W-:Y:S01]  /*1e090*/  IMAD R8, R13, UR5, R4 ;  /* 0x000000050d087c24 */ /* 0x000fe2000f8e0204 */
[----:B------:R-:W-:Y:S01]  /*1e0a0*/  ULDC.64 UR4, c[0x0][0xb88] ;  /* 0x0002e20000047ab9 */ /* 0x000fe20000000a00 */
[----:B------:R-:W-:Y:S01]  /*1e0b0*/  IMAD R7, R14, R7, R9 ;  /* 0x000000070e077224 */ /* 0x000fe200078e0209 */
[----:B------:R-:W-:-:S04]  /*1e0c0*/  SHF.R.S32.HI R9, RZ, 0x1f, R5 ;  /* 0x0000001fff097819 */ /* 0x000fc80000011405 */
[----:B------:R-:W-:Y:S02]  /*1e0d0*/  SHF.R.S32.HI R4, RZ, 0x1f, R7 ;  /* 0x0000001fff047819 */ /* 0x000fe40000011407 */
[----:B------:R-:W-:-:S03]  /*1e0e0*/  IADD3.X R3, R9, R3, R8, P0, !PT ;  /* 0x0000000309037210 */ /* 0x000fc600007fe408 */
[----:B------:R-:W-:Y:S02]  /*1e0f0*/  IMAD R4, R4, UR4, RZ ;  /* 0x0000000404047c24 */ /* 0x000fe4000f8e02ff */
[----:B------:R-:W-:-:S04]  /*1e100*/  IMAD.WIDE.U32 R2, R7, UR4, R2 ;  /* 0x0000000407027c25 */ /* 0x000fc8000f8e0002 */
[----:B------:R-:W-:Y:S01]  /*1e110*/  IMAD R5, R7, UR5, R4 ;  /* 0x0000000507057c24 */ /* 0x000fe2000f8e0204 */
[----:B------:R-:W-:Y:S02]  /*1e120*/  ULDC.64 UR4, c[0x0][0xb50] ;  /* 0x0002d40000047ab9 */ /* 0x000fe40000000a00 */
[----:B------:R-:W-:Y:S01]  /*1e130*/  LEA R4, P0, R2, UR4, 0x2 ;  /* 0x0000000402047c11 */ /* 0x000fe2000f8010ff */
[----:B------:R-:W-:-:S05]  /*1e140*/  IMAD.IADD R3, R3, 0x1, R5 ;  /* 0x0000000103037824 */ /* 0x000fca00078e0205 */
[----:B------:R-:W-:Y:S01]  /*1e150*/  LEA.HI.X R5, R2, UR5, R3, 0x2, P0 ;  /* 0x0000000502057c11 */ /* 0x000fe200080f1403 */
[----:B------:R-:W-:-:S05]  /*1e160*/  IMAD.MOV.U32 R3, RZ, RZ, -0x800000 ;  /* 0xff800000ff037424 */ /* 0x000fca00078e00ff */
[----:B------:R2:W-:Y:S02]  /*1e170*/  STG.E desc[UR36][R4.64], R3 ;  /* 0x0000000304007986 */ /* 0x0005e4000c101924 */
.L_x_1949:
[----:B------:R-:W-:Y:S05]  /*1e180*/  BSYNC B1 ;  /* 0x0000000000017941 */ /* 0x000fea0003800000 */
.L_x_1948:
[----:B------:R-:W-:Y:S01]  /*1e190*/  ULDC.64 UR4, c[0x0][0xaa0] ;  /* 0x0002a80000047ab9 */ /* 0x000fe20000000a00 */
[----:B------:R-:W-:Y:S02]  /*1e1a0*/  IMAD R7, R214, 0x20, R189 ;  /* 0x00000020d6077824 */ /* 0x000fe400078e02bd */
[----:B--2---:R-:W-:-:S03]  /*1e1b0*/  IMAD R3, R11, UR4, RZ ;  /* 0x000000040b037c24 */ /* 0x004fc6000f8e02ff */
[----:B------:R-:W-:Y:S01]  /*1e1c0*/  IADD3 R9, R202, R7, RZ ;  /* 0x00000007ca097210 */ /* 0x000fe20007ffe0ff */
[C---:B------:R-:W-:Y:S02]  /*1e1d0*/  IMAD R5, R0.reuse, UR5, R3 ;  /* 0x0000000500057c24 */ /* 0x040fe4000f8e0203 */
[----:B------:R-:W-:Y:S01]  /*1e1e0*/  IMAD.WIDE.U32 R2, R0, UR4, RZ ;  /* 0x0000000400027c25 */ /* 0x000fe2000f8e00ff */
[----:B------:R-:W-:-:S03]  /*1e1f0*/  ULDC.64 UR4, c[0x0][0xae8] ;  /* 0x0002ba0000047ab9 */ /* 0x000fc60000000a00 */
[----:B------:R-:W-:Y:S02]  /*1e200*/  IMAD.IADD R3, R3, 0x1, R5 ;  /* 0x0000000103037824 */ /* 0x000fe400078e0205 */
[----:B------:R-:W-:Y:S02]  /*1e210*/  IMAD R4, R10, UR4, RZ ;  /* 0x000000040a047c24 */ /* 0x000fe4000f8e02ff */
[----:B0-----:R-:W-:-:S04]  /*1e220*/  @P2 IMAD.HI.U32 R0, R9, R20, RZ ;  /* 0x0000001409002227 */ /* 0x001fc800078e00ff */
[C---:B------:R-:W-:Y:S02]  /*1e230*/  IMAD R7, R215.reuse, UR5, R4 ;  /* 0x00000005d7077c24 */ /* 0x040fe4000f8e0204 */
[----:B------:R-:W-:Y:S01]  /*1e240*/  IMAD.WIDE.U32 R2, R215, UR4, R2 ;  /* 0x00000004d7027c25 */ /* 0x000fe2000f8e0002 */
[----:B------:R-:W-:-:S03]  /*1e250*/  ULDC.64 UR4, c[0x0][0xaf0] ;  /* 0x0002bc0000047ab9 */ /* 0x000fc60000000a00 */
[----:B------:R-:W-:Y:S01]  /*1e260*/  IMAD.MOV.U32 R5, RZ, RZ, R9 ;  /* 0x000000ffff057224 */ /* 0x000fe200078e0009 */
[----:B-1----:R-:W-:Y:S01]  /*1e270*/  @P2 SHF.R.U32.HI R5, RZ, R27, R0 ;  /* 0x0000001bff052219 */ /* 0x002fe20000011600 */
[----:B------:R-:W-:Y:S02]  /*1e280*/  IMAD R4, R12, UR4, RZ ;  /* 0x000000040c047c24 */ /* 0x000fe4000f8e02ff */
[----:B------:R-:W-:Y:S01]  /*1e290*/  IMAD.IADD R3, R3, 0x1, R7 ;  /* 0x0000000103037824 */ /* 0x000fe200078e0207 */
[----:B------:R-:W-:Y:S01]  /*1e2a0*/  SHF.R.S32.HI R0, RZ, 0x1f, R5 ;  /* 0x0000001fff007819 */ /* 0x000fe20000011405 */
[C---:B------:R-:W-:Y:S02]  /*1e2b0*/  IMAD R7, R13.reuse, UR5, R4 ;  /* 0x000000050d077c24 */ /* 0x040fe4000f8e0204 */
[----:B------:R-:W-:Y:S01]  /*1e2c0*/  IMAD.WIDE.U32 R2, R13, UR4, R2 ;  /* 0x000000040d027c25 */ /* 0x000fe2000f8e0002 */
[----:B------:R-:W-:-:S03]  /*1e2d0*/  ULDC.64 UR4, c[0x0][0xae0] ;  /* 0x0002b80000047ab9 */ /* 0x000fc60000000a00 */
[----:B------:R-:W-:Y:S02]  /*1e2e0*/  IMAD.MOV R4, RZ, RZ, -R5 ;  /* 0x000000ffff047224 */ /* 0x000fe400078e0a05 */
[----:B------:R-:W-:Y:S02]  /*1e2f0*/  IMAD.IADD R3, R3, 0x1, R7 ;  /* 0x0000000103037824 */ /* 0x000fe400078e0207 */
[----:B------:R-:W-:Y:S02]  /*1e300*/  IMAD R0, R0, UR4, RZ ;  /* 0x0000000400007c24 */ /* 0x000fe4000f8e02ff */
[----:B------:R-:W-:Y:S02]  /*1e310*/  IMAD R7, R25, R4, R9 ;  /* 0x0000000419077224 */ /* 0x000fe400078e0209 */
[C---:B------:R-:W-:Y:S02]  /*1e320*/  IMAD R9, R5.reuse, UR5, R0 ;  /* 0x0000000505097c24 */ /* 0x040fe4000f8e0200 */
[----:B------:R-:W-:Y:S01]  /*1e330*/  IMAD.WIDE.U32 R2, R5, UR4, R2 ;  /* 0x0000000405027c25 */ /* 0x000fe2000f8e0002 */
[----:B------:R-:W-:Y:S01]  /*1e340*/  SHF.R.S32.HI R0, RZ, 0x1f, R7 ;  /* 0x0000001fff007819 */ /* 0x000fe20000011407 */
[----:B------:R-:W-:-:S02]  /*1e350*/  ULDC.64 UR4, c[0x0][0xad8] ;  /* 0x0002b60000047ab9 */ /* 0x000fc40000000a00 */
[----:B------:R-:W-:Y:S02]  /*1e360*/  IMAD.IADD R3, R3, 0x1, R9 ;  /* 0x0000000103037824 */ /* 0x000fe400078e0209 */
[----:B------:R-:W-:Y:S02]  /*1e370*/  IMAD R0, R0, UR4, RZ ;  /* 0x0000000400007c24 */ /* 0x000fe4000f8e02ff */
[----:B------:R-:W-:-:S04]  /*1e380*/  IMAD.WIDE.U32 R4, R7, UR4, R2 ;  /* 0x0000000407047c25 */ /* 0x000fc8000f8e0002 */
[----:B------:R-:W-:Y:S01]  /*1e390*/  IMAD R3, R7, UR5, R0 ;  /* 0x0000000507037c24 */ /* 0x000fe2000f8e0200 */
[----:B------:R-:W-:Y:S01]  /*1e3a0*/  ULDC.64 UR4, c[0x0][0xa80] ;  /* 0x0002a00000047ab9 */ /* 0x000fe20000000a00 */
[----:B------:R-:W-:Y:S01]  /*1e3b0*/  IMAD.IADD R202, R189, 0x1, R202 ;  /* 0x00000001bdca7824 */ /* 0x000fe200078e02ca */
[----:B------:R-:W-:Y:S01]  /*1e3c0*/  LEA R2, P0, R4, UR4, 0x1 ;  /* 0x0000000404027c11 */ /* 0x000fe2000f8008ff */
[----:B------:R-:W-:Y:S01]  /*1e3d0*/  IMAD.IADD R3, R5, 0x1, R3 ;  /* 0x0000000105037824 */ /* 0x000fe200078e0203 */
[----:B------:R-:W-:-:S04]  /*1e3e0*/  UMOV UR4, 0xffffffff ;  /* 0xffffffff00047882 */ /* 0x000fc80000000000 */
[----:B------:R-:W-:Y:S01]  /*1e3f0*/  LEA.HI.X R3, R4, UR5, R3, 0x1, P0 ;  /* 0x0000000504037c11 */ /* 0x000fe200080f0c03 */
[----:B------:R-:W-:Y:S06]  /*1e400*/  BRA.DIV UR4, `(.L_x_1950) ;  /* 0x000000be04047947 */ /* 0x000fec000b800000 */
[----:B------:R0:W1:Y:S04]  /*1e410*/  SHFL.IDX PT, R0, R3, RZ, 0x181f ;  /* 0x00181fff03007589 */ /* 0x00006800000e0000 */
[----:B------:R0:W2:Y:S02]  /*1e420*/  SHFL.IDX PT, R14, R2, RZ, 0x181f ;  /* 0x00181fff020e7589 */ /* 0x0000a400000e0000 */
.L_x_2259:
        /* <DEDUP_REMOVED lines=9> */
[CC--:B--2---:R-:W-:Y:S02]  /*1e4c0*/  @!P3 LEA R4, P5, R18.reuse, R14.reuse, 0x1 ;  /* 0x0000000e1204b211 */ /* 0x0c4fe400078a08ff */
[----:B------:R-:W-:Y:S02]  /*1e4d0*/  @!P2 LEA R6, P4, R191, R14, 0x1 ;  /* 0x0000000ebf06a211 */ /* 0x000fe400078808ff */
[----:B-1----:R-:W-:Y:S02]  /*1e4e0*/  @!P3 LEA.HI.X R5, R18, R0, R19, 0x1, P5 ;  /* 0x000000001205b211 */ /* 0x002fe400028f0c13 */
        /* <DEDUP_REMOVED lines=9> */
.L_x_1952:
[----:B------:R-:W-:Y:S05]  /*1e580*/  BSYNC B1 ;  /* 0x0000000000017941 */ /* 0x000fea0003800000 */
.L_x_1951:
[----:B------:R-:W-:-:S03]  /*1e590*/  UMOV UR4, 0xffffffff ;  /* 0xffffffff00047882 */ /* 0x000fc60000000000 */
[----:B------:R-:W-:Y:S05]  /*1e5a0*/  BRA.DIV UR4, `(.L_x_1953) ;  /* 0x000000ba04d07947 */ /* 0x000fea000b800000 */
[----:B-1----:R1:W4:Y:S04]  /*1e5b0*/  SHFL.IDX PT, R0, R3, 0x1, 0x181f ;  /* 0x00381f0003007f89 */ /* 0x00232800000e0000 */
[----:B--23--:R1:W2:Y:S02]  /*1e5c0*/  SHFL.IDX PT, R14, R2, 0x1, 0x181f ;  /* 0x00381f00020e7f89 */ /* 0x00c2a400000e0000 */
.L_x_2263:
        /* <DEDUP_REMOVED lines=21> */
.L_x_1955:
[----:B------:R-:W-:Y:S05]  /*1e720*/  BSYNC B1 ;  /* 0x0000000000017941 */ /* 0x000fea0003800000 */
.L_x_1954:
[----:B------:R-:W-:-:S03]  /*1e730*/  UMOV UR4, 0xffffffff ;  /* 0xffffffff00047882 */ /* 0x000fc60000000000 */
[----:B------:R-:W-:Y:S05]  /*1e740*/  BRA.DIV UR4, `(.L_x_1956) ;  /* 0x000000ba04b07947 */ /* 0x000fea000b800000 */
[----:B----4-:R4:W0:Y:S04]  /*1e750*/  SHFL.IDX PT, R0, R3, 0x2, 0x181f ;  /* 0x00581f0003007f89 */ /* 0x01082800000e0000 */
[----:B--23--:R4:W2:Y:S02]  /*1e760*/  SHFL.IDX PT, R14, R2, 0x2, 0x181f ;  /* 0x00581f00020e7f89 */ /* 0x00c8a400000e0000 */
.L_x_2267:
        /* <DEDUP_REMOVED lines=11> */
[----:B0-----:R-:W-:Y:S02]  /*1e820*/  @!P3 LEA.HI.X R5, R18, R0, R19, 0x1, P5 ;  /* 0x000000001205b211 */ /* 0x001fe400028f0c13 */
        /* <DEDUP_REMOVED lines=9> */
.L_x_1958:
[----:B------:R-:W-:Y:S05]  /*1e8c0*/  BSYNC B1 ;  /* 0x0000000000017941 */ /* 0x000fea0003800000 */
.L_x_1957:
[----:B------:R-:W-:-:S03]  /*1e8d0*/  UMOV UR4, 0xffffffff ;  /* 0xffffffff00047882 */ /* 0x000fc60000000000 */
[----:B------:R-:W-:Y:S05]  /*1e8e0*/  BRA.DIV UR4, `(.L_x_1959) ;  /* 0x000000ba04907947 */ /* 0x000fea000b800000 */
[----:B0-----:R0:W0:Y:S04]  /*1e8f0*/  SHFL.IDX PT, R0, R3, 0x3, 0x181f ;  /* 0x00781f0003007f89 */ /* 0x00102800000e0000 */
[----:B--23--:R2:W3:Y:S02]  /*1e900*/  SHFL.IDX PT, R14, R2, 0x3, 0x181f ;  /* 0x00781f00020e7f89 */ /* 0x00c4e400000e0000 */
.L_x_2271:
[----:B-12-4-:R-:W-:-:S04]  /*1e910*/  IADD3 R2, R202, 0x60, RZ ;  /* 0x00000060ca027810 */ /* 0x016fc80007ffe0ff */
[----:B------:R-:W-:-:S13]  /*1e920*/  ISETP.GE.AND P0, PT, R2, R25, PT ;  /* 0x000000190200720c */ /* 0x000fda0003f06270 */
        /* <DEDUP_REMOVED lines=18> */
.L_x_1946:
[----:B------:R-:W-:Y:S05]  /*1ea50*/  BSYNC B0 ;  /* 0x0000000000007941 */ /* 0x000fea0003800000 */
.L_x_1936:
[----:B------:R-:W-:Y:S02]  /*1ea60*/  ULDC UR4, c[0x0][0xc3c] ;  /* 0x00030f0000047ab9 */ /* 0x000fe40000000800 */
[----:B------:R-:W-:-:S13]  /*1ea70*/  ISETP.GE.AND P0, PT, R23, UR4, PT ;  /* 0x0000000417007c0c */ /* 0x000fda000bf06270 */
[----:B------:R-:W-:Y:S05]  /*1ea80*/  @!P0 BRA `(.L_x_1960) ;  /* 0xfffffe2400e88947 */ /* 0x000fea000383ffff */
[----:B------:R-:W-:Y:S05]  /*1ea90*/  BRA `(.L_x_1720) ;  /* 0x0000007800447947 */ /* 0x000fea0003800000 */
.L_x_1718:
        /* <DEDUP_REMOVED lines=26> */
[C---:B------:R-:W-:Y:S01]  /*1ec40*/  ISETP.GE.U32.AND P2, PT, R5.reuse, 0x2, PT ;  /* 0x000000020500780c */ /* 0x040fe20003f46070 */
[----:B-1----:R-:W-:Y:S01]  /*1ec50*/  IMAD.MOV.U32 R16, RZ, RZ, RZ ;  /* 0x000000ffff107224 */ /* 0x002fe200078e00ff */
        /* <DEDUP_REMOVED lines=28> */
.L_x_1966:
[----:B------:R-:W-:Y:S01]  /*1ee20*/  UIADD3 UR4, UR4, 0x1f, URZ ;  /* 0x0000001f04047890 */ /* 0x000fe2000fffe03f */
[----:B------:R-:W-:-:S05]  /*1ee30*/  MOV R19, UR7 ;  /* 0x0000000700137c02 */ /* 0x000fca0008000f00 */
[----:B0-----:R-:W-:-:S13]  /*1ee40*/  ISETP.LE.AND P6, PT, R10, UR4, PT ;  /* 0x000000040a007c0c */ /* 0x001fda000bfc3270 */
[----:B------:R-:W-:Y:S05]  /*1ee50*/  @P6 BRA `(.L_x_1963) ;  /* 0x0000000400b46947 */ /* 0x000fea0003800000 */
[----:B------:R-:W-:Y:S01]  /*1ee60*/  VIADD R7, R5, UR4 ;  /* 0x0000000405077c36 */ /* 0x000fe20008000000 */
[----:B------:R-:W-:Y:S01]  /*1ee70*/  BSSY B0, `(.L_x_1964) ;  /* 0x0000007000007945 */ /* 0x000fe20003800000 */
[----:B------:R-:W-:-:S03]  /*1ee80*/  IMAD.MOV.U32 R0, RZ, RZ, RZ ;  /* 0x000000ffff007224 */ /* 0x000fc600078e00ff */
[----:B------:R-:W-:-:S13]  /*1ee90*/  ISETP.GE.OR P6, PT, R7, R10, !P0 ;  /* 0x0000000a0700720c */ /* 0x000fda00047c6670 */
[----:B------:R-:W-:Y:S05]  /*1eea0*/  @P6 BRA `(.L_x_1965) ;  /* 0x00000000000c6947 */ /* 0x000fea0003800000 */
[----:B------:R-:W0:Y:S02]  /*1eeb0*/  LDC.64 R2, c[0x0][0xc80] ;  /* 0x00032000ff027b82 */ /* 0x000e240000000a00 */
[----:B0-----:R-:W-:-:S05]  /*1eec0*/  IMAD.WIDE R2, R7, 0x4, R2 ;  /* 0x0000000407027825 */ /* 0x001fca00078e0202 */
[----:B------:R0:W5:Y:S02]  /*1eed0*/  LDG.E R0, desc[UR36][R2.64] ;  /* 0x0000002402007981 */ /* 0x000164000c1e1900 */
.L_x_1965:
[----:B------:R-:W-:Y:S05]  /*1eee0*/  BSYNC B0 ;  /* 0x0000000000007941 */ /* 0x000fea0003800000 */
.L_x_1964:
        /* <DEDUP_REMOVED lines=20> */
.L_x_1962:
[----:B------:R-:W-:-:S04]  /*1f030*/  IMAD.IADD R11, R4, 0x1, -R3 ;  /* 0x00000001040b7824 */ /* 0x000fc800078e0a03 */
[----:B------:R-:W-:-:S05]  /*1f040*/  IMAD R2, R6, UR5, R11 ;  /* 0x0000000506027c24 */ /* 0x000fca000f8e020b */
[----:B------:R-:W-:Y:S02]  /*1f050*/  ISETP.GT.AND P0, PT, R2, UR6, PT ;  /* 0x0000000602007c0c */ /* 0x000fe4000bf04270 */
[----:B------:R-:W0:Y:S11]  /*1f060*/  LDC.64 R2, c[0x0][0xc90] ;  /* 0x00032400ff027b82 */ /* 0x000e360000000a00 */
[----:B------:R-:W-:-:S04]  /*1f070*/  VOTE.ANY R8, PT, !P0 ;  /* 0x0000000000087806 */ /* 0x000fc800040e0100 */
[----:B------:R-:W1:Y:S02]  /*1f080*/  POPC R13, R8 ;  /* 0x00000008000d7309 */ /* 0x000e640000000000 */
[----:B-1----:R-:W-:-:S05]  /*1f090*/  IADD3 R19, R13, UR4, RZ ;  /* 0x000000040d137c10 */ /* 0x002fca000fffe0ff */
[----:B0-----:R-:W-:-:S05]  /*1f0a0*/  IMAD.WIDE R2, R19, 0x4, R2 ;  /* 0x0000000413027825 */ /* 0x001fca00078e0202 */
[----:B------:R-:W2:Y:S01]  /*1f0b0*/  LDG.E R7, desc[UR36][R2.64] ;  /* 0x0000002402077981 */ /* 0x000ea2000c1e1900 */
[----:B------:R-:W-:-:S03]  /*1f0c0*/  ISETP.NE.AND P0, PT, R8, RZ, PT ;  /* 0x000000ff0800720c */ /* 0x000fc60003f05270 */
[----:B------:R-:W2:Y:S02]  /*1f0d0*/  SHFL.IDX PT, R0, R0, R13, 0x1f ;  /* 0x00001f0d00007589 */ /* 0x000ea400000e0000 */
[----:B--2---:R-:W-:-:S05]  /*1f0e0*/  IMAD R4, R0, R7, RZ ;  /* 0x0000000700047224 */ /* 0x004fca00078e02ff */
        /* <DEDUP_REMOVED lines=8> */
.L_x_1967:
[----:B-1----:R-:W-:Y:S02]  /*1f170*/  IMAD.MOV R2, RZ, RZ, -R3 ;  /* 0x000000ffff027224 */ /* 0x002fe400078e0a03 */
[----:B---3--:R-:W-:Y:S02]  /*1f180*/  IMAD R16, R16, UR5, R11 ;  /* 0x0000000510107c24 */ /* 0x008fe4000f8e020b */
[----:B------:R-:W-:Y:S01]  /*1f190*/  IMAD.MOV.U32 R11, RZ, RZ, R2 ;  /* 0x000000ffff0b7224 */ /* 0x000fe200078e0002 */
[----:B------:R-:W-:Y:S02]  /*1f1a0*/  IABS R2, R4 ;  /* 0x0000000400027213 */ /* 0x000fe40000000000 */
[----:B--2---:R-:W-:Y:S01]  /*1f1b0*/  IADD3 R9, -R16, UR6, RZ ;  /* 0x0000000610097c10 */ /* 0x004fe2000fffe1ff */
[----:B------:R-:W-:Y:S02]  /*1f1c0*/  IMAD R11, R11, R12, RZ ;  /* 0x0000000c0b0b7224 */ /* 0x000fe400078e02ff */
[----:B------:R-:W-:Y:S01]  /*1f1d0*/  IMAD.MOV R8, RZ, RZ, -R2 ;  /* 0x000000ffff087224 */ /* 0x000fe200078e0a02 */
        /* <DEDUP_REMOVED lines=8> */
[----:B------:R-:W-:Y:S01]  /*1f260*/  @!P1 IMAD.IADD R3, R3, 0x1, -R12 ;  /* 0x0000000103039824 */ /* 0x000fe200078e0a0c */
[----:B------:R-:W-:Y:S02]  /*1f270*/  @!P1 IADD3 R2, R2, 0x1, RZ ;  /* 0x0000000102029810 */ /* 0x000fe40007ffe0ff */
        /* <DEDUP_REMOVED lines=10> */
[----:B------:R-:W-:Y:S02]  /*1f320*/  IMAD R13, R4, R2, R9 ;  /* 0x00000002040d7224 */ /* 0x000fe400078e0209 */
[----:B------:R-:W-:Y:S01]  /*1f330*/  IMAD.MOV.U32 R2, RZ, RZ, RZ ;  /* 0x000000ffff027224 */ /* 0x000fe200078e00ff */
[----:B------:R-:W-:Y:S02]  /*1f340*/  VIADDMNMX R18, R8, UR5, R7, PT ;  /* 0x0000000508127c46 */ /* 0x000fe4000b800107 */
[----:B------:R-:W-:-:S02]  /*1f350*/  IABS R11, R13 ;  /* 0x0000000d000b7213 */ /* 0x000fc40000000000 */
[-C--:B------:R-:W-:Y:S02]  /*1f360*/  IABS R8, R18.reuse ;  /* 0x0000001200087213 */ /* 0x080fe40000000000 */
[----:B------:R-:W-:Y:S02]  /*1f370*/  IABS R4, R18 ;  /* 0x0000001200047213 */ /* 0x000fe40000000000 */
[----:B------:R-:W1:Y:S08]  /*1f380*/  I2F.RP R7, R8 ;  /* 0x0000000800077306 */ /* 0x000e700000209400 */
[----:B-1----:R-:W1:Y:S02]  /*1f390*/  MUFU.RCP R7, R7 ;  /* 0x0000000700077308 */ /* 0x002e640000001000 */
[----:B-1----:R-:W-:-:S06]  /*1f3a0*/  VIADD R3, R7, 0xffffffe ;  /* 0x0ffffffe07037836 */ /* 0x002fcc0000000000 */
[----:B------:R-:W0:Y:S02]  /*1f3b0*/  F2I.FTZ.U32.TRUNC.NTZ R3, R3 ;  /* 0x0000000300037305 */ /* 0x000e24000021f000 */
[----:B0-----:R-:W-:-:S04]  /*1f3c0*/  IMAD.MOV R10, RZ, RZ, -R3 ;  /* 0x000000ffff0a7224 */ /* 0x001fc800078e0a03 */
[----:B------:R-:W-:-:S04]  /*1f3d0*/  IMAD.MOV.U32 R9, RZ, RZ, R10 ;  /* 0x000000ffff097224 */ /* 0x000fc800078e000a */
[----:B------:R-:W-:-:S04]  /*1f3e0*/  IMAD R9, R9, R8, RZ ;  /* 0x0000000809097224 */ /* 0x000fc800078e02ff */
[----:B------:R-:W-:-:S04]  /*1f3f0*/  IMAD.HI.U32 R2, R3, R9, R2 ;  /* 0x0000000903027227 */ /* 0x000fc800078e0002 */
[----:B------:R-:W-:Y:S02]  /*1f400*/  IMAD.MOV R3, RZ, RZ, -R4 ;  /* 0x000000ffff037224 */ /* 0x000fe400078e0a04 */
[----:B------:R-:W-:-:S04]  /*1f410*/  IMAD.HI.U32 R2, R2, R11, RZ ;  /* 0x0000000b02027227 */ /* 0x000fc800078e00ff */
[----:B------:R-:W-:-:S05]  /*1f420*/  IMAD R3, R2, R3, R11 ;  /* 0x0000000302037224 */ /* 0x000fca00078e020b */
[----:B------:R-:W-:-:S13]  /*1f430*/  ISETP.GT.U32.AND P1, PT, R8, R3, PT ;  /* 0x000000030800720c */ /* 0x000fda0003f24070 */
[-C--:B------:R-:W-:Y:S01]  /*1f440*/  @!P1 IADD3 R3, R3, -R8.reuse, RZ ;  /* 0x8000000803039210 */ /* 0x080fe20007ffe0ff */
[----:B------:R-:W-:Y:S01]  /*1f450*/  @!P1 VIADD R2, R2, 0x1 ;  /* 0x0000000102029836 */ /* 0x000fe20000000000 */
[----:B------:R-:W-:Y:S02]  /*1f460*/  ISETP.NE.AND P1, PT, R18, RZ, PT ;  /* 0x000000ff1200720c */ /* 0x000fe40003f25270 */
[----:B------:R-:W-:Y:S02]  /*1f470*/  ISETP.GE.U32.AND P0, PT, R3, R8, PT ;  /* 0x000000080300720c */ /* 0x000fe40003f06070 */
[----:B------:R-:W-:-:S04]  /*1f480*/  LOP3.LUT R3, R13, R18, RZ, 0x3c, !PT ;  /* 0x000000120d037212 */ /* 0x000fc800078e3cff */
[----:B------:R-:W-:Y:S01]  /*1f490*/  ISETP.GE.AND P2, PT, R3, RZ, PT ;  /* 0x000000ff0300720c */ /* 0x000fe20003f46270 */
[----:B------:R-:W-:-:S06]  /*1f4a0*/  IMAD.IADD R3, R13, 0x1, R6 ;  /* 0x000000010d037824 */ /* 0x000fcc00078e0206 */
[----:B------:R-:W-:-:S06]  /*1f4b0*/  @P0 VIADD R2, R2, 0x1 ;  /* 0x0000000102020836 */ /* 0x000fcc0000000000 */
[----:B------:R-:W-:Y:S01]  /*1f4c0*/  @!P2 IMAD.MOV R2, RZ, RZ, -R2 ;  /* 0x000000ffff02a224 */ /* 0x000fe200078e0a02 */
[----:B------:R-:W-:Y:S01]  /*1f4d0*/  @!P1 LOP3.LUT R2, RZ, R18, RZ, 0x33, !PT ;  /* 0x00000012ff029212 */ /* 0x000fe200078e33ff */
[----:B------:R-:W-:-:S03]  /*1f4e0*/  IMAD.MOV R18, RZ, RZ, -R18 ;  /* 0x000000ffff127224 */ /* 0x000fc600078e0a12 */
[----:B------:R-:W-:Y:S01]  /*1f4f0*/  LOP3.LUT R17, RZ, R2, RZ, 0x33, !PT ;  /* 0x00000002ff117212 */ /* 0x000fe200078e33ff */
[----:B------:R-:W-:-:S04]  /*1f500*/  IMAD R18, R2, R18, R3 ;  /* 0x0000001202127224 */ /* 0x000fc800078e0203 */
[----:B------:R-:W-:Y:S01]  /*1f510*/  IMAD.IADD R17, R0, 0x1, R17 ;  /* 0x0000000100117824 */ /* 0x000fe200078e0211 */
[----:B------:R-:W-:Y:S06]  /*1f520*/  BRA `(.L_x_1968) ;  /* 0x00000000000c7947 */ /* 0x000fec0003800000 */
.L_x_1963:
[----:B------:R-:W-:Y:S01]  /*1f530*/  IMAD.MOV.U32 R17, RZ, RZ, RZ ;  /* 0x000000ffff117224 */ /* 0x000fe200078e00ff */
[----:B------:R-:W-:Y:S01]  /*1f540*/  MOV R18, RZ ;  /* 0x000000ff00127202 */ /* 0x000fe20000000f00 */
[----:B------:R-:W-:-:S07]  /*1f550*/  IMAD.U32 R16, RZ, RZ, UR6 ;  /* 0x00000006ff107e24 */ /* 0x000fce000f8e00ff */
.L_x_1968:
[----:B------:R-:W-:-:S13]  /*1f560*/  ISETP.NE.AND P0, PT, R5, RZ, PT ;  /* 0x000000ff0500720c */ /* 0x000fda0003f05270 */
[----:B------:R-:W0:Y:S01]  /*1f570*/  @!P0 S2R R3, SR_CgaCtaId ;  /* 0x0000000000038919 */ /* 0x000e220000008800 */
[----:B------:R-:W-:-:S04]  /*1f580*/  @!P0 MOV R0, 0x400 ;  /* 0x0000040000008802 */ /* 0x000fc80000000f00 */
[----:B0-----:R-:W-:-:S05]  /*1f590*/  @!P0 LEA R0, R3, R0, 0x18 ;  /* 0x0000000003008211 */ /* 0x001fca00078ec0ff */
[----:B------:R2:W-:Y:S01]  /*1f5a0*/  @!P0 STS.128 [R0+0x284d0], R16 ;  /* 0x0284d01000008388 */ /* 0x0005e20000000c00 */
[----:B------:R-:W-:Y:S06]  /*1f5b0*/  BAR.ARV 0x5, 0x180 ;  /* 0x0146000000007b1d */ /* 0x000fec0000002000 */
.L_x_1961:
[----:B------:R3:W-:Y:S01]  /*1f5c0*/  STL [R1+0x20], RZ ;  /* 0x000020ff01007387 */ /* 0x0007e20000100800 */
[----:B------:R-:W-:Y:S01]  /*1f5d0*/  ULDC UR4, c[0x0][0xc3c] ;  /* 0x00030f0000047ab9 */ /* 0x000fe20000000800 */
[----:B------:R-:W-:Y:S01]  /*1f5e0*/  IMAD.MOV.U32 R30, RZ, RZ, 0x1 ;  /* 0x00000001ff1e7424 */ /* 0x000fe200078e00ff */
[----:B-1----:R-:W-:Y:S01]  /*1f5f0*/  ISETP.GE.AND P0, PT, R19, UR4, PT ;  /* 0x0000000413007c0c */ /* 0x002fe2000bf06270 */
[----:B------:R-:W-:-:S12]  /*1f600*/  IMAD.MOV.U32 R28, RZ, RZ, RZ ;  /* 0x000000ffff1c7224 */ /* 0x000fd800078e00ff */
[----:B---3--:R-:W-:Y:S05]  /*1f610*/  @P0 BRA `(.L_x_1969) ;  /* 0x0000006800600947 */ /* 0x008fea0003800000 */
[----:B--2---:R-:W2:Y:S01]  /*1f620*/  LDL R0, [R1+0x2c] ;  /* 0x00002c0001007983 */ /* 0x004ea20000100800 */
[----:B------:R-:W1:Y:S01]  /*1f630*/  S2UR UR4, SR_CgaCtaId ;  /* 0x00000000000479c3 */ /* 0x000e620000008800 */
[----:B------:R-:W-:Y:S01]  /*1f640*/  MOV R23, 0x400 ;  /* 0x0000040000177802 */ /* 0x000fe20000000f00 */
[----:B------:R-:W-:Y:S01]  /*1f650*/  BSSY B7, `(.L_x_1969) ;  /* 0x0000694000077945 */ /* 0x000fe20003800000 */
[----:B------:R-:W3:Y:S01]  /*1f660*/  S2R R13, SR_TID.X ;  /* 0x00000000000d7919 */ /* 0x000ee20000002100 */
[----:B------:R-:W-:Y:S01]  /*1f670*/  IMAD.MOV.U32 R31, RZ, RZ, 0x1 ;  /* 0x00000001ff1f7424 */ /* 0x000fe200078e00ff */
[----:B------:R-:W-:Y:S01]  /*1f680*/  CS2R R28, SRZ ;  /* 0x00000000001c7805 */ /* 0x000fe2000001ff00 */
[----:B------:R-:W-:Y:S01]  /*1f690*/  IMAD.MOV.U32 R30, RZ, RZ, 0x1 ;  /* 0x00000001ff1e7424 */ /* 0x000fe200078e00ff */
[----:B------:R-:W-:Y:S01]  /*1f6a0*/  ULDC.64 UR40, c[0x0][0x198] ;  /* 0x0000660000287ab9 */ /* 0x000fe20000000a00 */
[----:B------:R-:W-:Y:S01]  /*1f6b0*/  ULDC UR39, c[0x0][0xc] ;  /* 0x0000030000277ab9 */ /* 0x000fe20000000800 */
[C---:B---3--:R-:W-:Y:S01]  /*1f6c0*/  LOP3.LUT R12, R13.reuse, 0x7f, RZ, 0xc0, !PT ;  /* 0x0000007f0d0c7812 */ /* 0x048fe200078ec0ff */
[C---:B------:R-:W-:Y:S01]  /*1f6d0*/  IMAD.SHL.U32 R5, R13.reuse, 0x40, RZ ;  /* 0x000000400d057824 */ /* 0x040fe200078e00ff */
[----:B------:R-:W-:Y:S01]  /*1f6e0*/  SHF.R.U32.HI R4, RZ, 0x1, R13 ;  /* 0x00000001ff047819 */ /* 0x000fe2000001160d */
[C---:B0-----:R-:W-:Y:S01]  /*1f6f0*/  IMAD.SHL.U32 R2, R13.reuse, 0x80, RZ ;  /* 0x000000800d027824 */ /* 0x041fe200078e00ff */
[----:B------:R-:W-:Y:S01]  /*1f700*/  LOP3.LUT P0, RZ, R13, 0x4, RZ, 0xc0, !PT ;  /* 0x000000040dff7812 */ /* 0x000fe2000780c0ff */
[----:B------:R-:W-:Y:S01]  /*1f710*/  IMAD.SHL.U32 R7, R12, 0x20, RZ ;  /* 0x000000200c077824 */ /* 0x000fe200078e00ff */
[----:B------:R-:W-:Y:S01]  /*1f720*/  LOP3.LUT R6, R5, 0x180, RZ, 0xc0, !PT ;  /* 0x0000018005067812 */ /* 0x000fe200078ec0ff */
[C---:B------:R-:W-:Y:S01]  /*1f730*/  IMAD.SHL.U32 R10, R13.reuse, 0x2, RZ ;  /* 0x000000020d0a7824 */ /* 0x040fe200078e00ff */
[----:B------:R-:W-:Y:S01]  /*1f740*/  LOP3.LUT R3, R2, 0x380, RZ, 0xc0, !PT ;  /* 0x0000038002037812 */ /* 0x000fe200078ec0ff */
[----:B------:R-:W-:Y:S01]  /*1f750*/  IMAD.SHL.U32 R9, R13, 0x8, RZ ;  /* 0x000000080d097824 */ /* 0x000fe200078e00ff */
[----:B------:R-:W-:-:S02]  /*1f760*/  LOP3.LUT R8, R7, 0xc00, RZ, 0xc0, !PT ;  /* 0x00000c0007087812 */ /* 0x000fc400078ec0ff */
[----:B------:R-:W-:Y:S02]  /*1f770*/  LOP3.LUT R6, R6, 0x10, R13, 0xf8, !PT ;  /* 0x0000001006067812 */ /* 0x000fe400078ef80d */
[----:B------:R-:W-:Y:S02]  /*1f780*/  LOP3.LUT R8, R8, 0x40, R5, 0xf8, !PT ;  /* 0x0000004008087812 */ /* 0x000fe400078ef805 */
[----:B------:R-:W-:Y:S02]  /*1f790*/  LOP3.LUT R3, R3, 0x30, R4, 0xf8, !PT ;  /* 0x0000003003037812 */ /* 0x000fe400078ef804 */
[----:B------:R-:W-:Y:S02]  /*1f7a0*/  SHF.L.U32 R4, R12, 0x4, RZ ;  /* 0x000000040c047819 */ /* 0x000fe400000006ff */
[----:B------:R-:W-:Y:S02]  /*1f7b0*/  LOP3.LUT R6, R6, 0x30, R9, 0x78, !PT ;  /* 0x0000003006067812 */ /* 0x000fe400078e7809 */
[----:B------:R-:W-:-:S02]  /*1f7c0*/  LOP3.LUT R5, R8, 0x200, R5, 0xf8, !PT ;  /* 0x0000020008057812 */ /* 0x000fc400078ef805 */
[----:B--2---:R-:W-:Y:S01]  /*1f7d0*/  R2UR UR5, R0 ;  /* 0x00000000000572ca */ /* 0x004fe200000e0000 */
[----:B------:R-:W-:-:S05]  /*1f7e0*/  IMAD.SHL.U32 R0, R13, 0x10, RZ ;  /* 0x000000100d007824 */ /* 0x000fca00078e00ff */
[----:B------:R-:W-:Y:S02]  /*1f7f0*/  LOP3.LUT R7, R0, 0x3f0, RZ, 0xc0, !PT ;  /* 0x000003f000077812 */ /* 0x000fe400078ec0ff */
[----:B------:R-:W-:Y:S02]  /*1f800*/  LOP3.LUT R3, R3, 0x70, R0, 0x78, !PT ;  /* 0x0000007003037812 */ /* 0x000fe400078e7800 */
[----:B------:R-:W-:Y:S02]  /*1f810*/  LOP3.LUT R7, R7, 0x70, R10, 0x78, !PT ;  /* 0x0000007007077812 */ /* 0x000fe400078e780a */
[----:B------:R-:W-:Y:S01]  /*1f820*/  LOP3.LUT R2, R3, 0xc00, R2, 0xf8, !PT ;  /* 0x00000c0003027812 */ /* 0x000fe200078ef802 */
[----:B------:R-:W-:Y:S01]  /*1f830*/  IMAD.MOV.U32 R3, RZ, RZ, 0x20 ;  /* 0x00000020ff037424 */ /* 0x000fe200078e00ff */
[----:B------:R-:W-:Y:S01]  /*1f840*/  LOP3.LUT R11, R7, 0x400, R4, 0xf8, !PT ;  /* 0x00000400070b7812 */ /* 0x000fe200078ef804 */
[----:B------:R-:W-:Y:S01]  /*1f850*/  ULOP3.LUT UR42, UR5, 0x2, URZ, 0xfc, !UPT ;  /* 0x00000002052a7892 */ /* 0x000fe2000f8efc3f */
[----:B------:R-:W-:Y:S01]  /*1f860*/  LOP3.LUT R4, R5, R6, RZ, 0xfc, !PT ;  /* 0x0000000605047212 */ /* 0x000fe200078efcff */
[----:B------:R-:W-:Y:S01]  /*1f870*/  ULOP3.LUT UR38, UR5, 0x1, URZ, 0xfc, !UPT ;  /* 0x0000000105267892 */ /* 0x000fe2000f8efc3f */
[----:B------:R-:W-:-:S02]  /*1f880*/  SHF.R.U32.HI R5, RZ, 0x3, R12 ;  /* 0x00000003ff057819 */ /* 0x000fc4000001160c */
[----:B------:R-:W-:Y:S01]  /*1f890*/  LOP3.LUT R34, R0, 0x70, RZ, 0xc0, !PT ;  /* 0x0000007000227812 */ /* 0x000fe200078ec0ff */
[----:B------:R1:W-:Y:S01]  /*1f8a0*/  STL [R1+0x8], R4 ;  /* 0x0000080401007387 */ /* 0x0003e20000100800 */
[----:B------:R-:W-:-:S03]  /*1f8b0*/  LOP3.LUT R0, R5, 0x70, R0, 0xf8, !PT ;  /* 0x0000007005007812 */ /* 0x000fc600078ef800 */
[----:B------:R-:W-:Y:S04]  /*1f8c0*/  STL [R1+0x4], R11 ;  /* 0x0000040b01007387 */ /* 0x000fe80000100800 */
[----:B------:R0:W-:Y:S01]  /*1f8d0*/  STL [R1+0x10], R2 ;  /* 0x0000100201007387 */ /* 0x0001e20000100800 */
[----:B-1----:R-:W-:-:S03]  /*1f8e0*/  IMAD.U32 R4, RZ, RZ, UR4 ;  /* 0x00000004ff047e24 */ /* 0x002fc6000f8e00ff */
[----:B------:R1:W-:Y:S02]  /*1f8f0*/  STL [R1+0x20], RZ ;  /* 0x000020ff01007387 */ /* 0x0003e40000100800 */
[----:B------:R-:W-:Y:S02]  /*1f900*/  LEA R23, R4, R23, 0x18 ;  /* 0x0000001704177211 */ /* 0x000fe400078ec0ff */
[----:B------:R1:W-:Y:S01]  /*1f910*/  STL [R1], R4 ;  /* 0x0000000401007387 */ /* 0x0003e20000100800 */
[----:B0-----:R-:W-:Y:S02]  /*1f920*/  IMAD.MOV.U32 R2, RZ, RZ, 0x40 ;  /* 0x00000040ff027424 */ /* 0x001fe400078e00ff */
[----:B------:R-:W-:-:S03]  /*1f930*/  IMAD.IADD R0, R23, 0x1, R11 ;  /* 0x0000000117007824 */ /* 0x000fc600078e020b */
[----:B------:R-:W-:Y:S02]  /*1f940*/  SEL R6, R2, 0xffffffc0, !P0 ;  /* 0xffffffc002067807 */ /* 0x000fe40004000000 */
[----:B------:R1:W-:Y:S01]  /*1f950*/  STL [R1+0x18], R0 ;  /* 0x0000180001007387 */ /* 0x0003e20000100800 */
[----:B------:R-:W-:Y:S02]  /*1f960*/  SEL R2, R3, 0xffffffe0, !P0 ;  /* 0xffffffe003027807 */ /* 0x000fe40004000000 */
[----:B------:R-:W-:-:S07]  /*1f970*/  LOP3.LUT R2, R34, 0x80, RZ, 0xfc, !PT ;  /* 0x0000008022027812 */ /* 0x000fce00078efcff */
.L_x_2099:
[----:B------:R-:W-:Y:S05]  /*1f980*/  YIELD ;  /* 0x0000000000007946 */ /* 0x000fea0003800000 */
[----:B------:R-:W-:Y:S01]  /*1f990*/  ULDC.64 UR4, c[0x0][0xa28] ;  /* 0x00028a0000047ab9 */ /* 0x000fe20000000a00 */
[----:B------:R-:W-:Y:S01]  /*1f9a0*/  IMAD.MOV.U32 R35, RZ, RZ, RZ ;  /* 0x000000ffff237224 */ /* 0x000fe200078e00ff */
[----:B------:R-:W-:Y:S01]  /*1f9b0*/  ISETP.NE.U32.AND P0, PT, RZ, UR4, PT ;  /* 0x00000004ff007c0c */ /* 0x000fe2000bf05070 */
[----:B-1----:R-:W0:Y:S01]  /*1f9c0*/  LDC.64 R4, c[0x0][0xa00] ;  /* 0x00028000ff047b82 */ /* 0x002e220000000a00 */
[----:B------:R-:W-:Y:S02]  /*1f9d0*/  ULDC.64 UR6, c[0x0][0xa10] ;  /* 0x0002840000067ab9 */ /* 0x000fe40000000a00 */
[----:B------:R-:W-:Y:S01]  /*1f9e0*/  ISETP.NE.AND.EX P0, PT, RZ, UR5, PT, P0 ;  /* 0x00000005ff007c0c */ /* 0x000fe2000bf05300 */
[----:B------:R-:W-:-:S12]  /*1f9f0*/  ULDC.64 UR4, c[0x0][0xa18] ;  /* 0x0002860000047ab9 */ /* 0x000fd80000000a00 */
[----:B--2---:R-:W1:Y:S01]  /*1fa00*/  @P0 LDC.64 R2, c[0x0][0xa28] ;  /* 0x00028a00ff020b82 */ /* 0x004e620000000a00 */
[----:B------:R-:W-:Y:S01]  /*1fa10*/  ISETP.NE.U32.AND P1, PT, RZ, UR6, PT ;  /* 0x00000006ff007c0c */ /* 0x000fe2000bf25070 */
[----:B-1----:R-:W-:-:S05]  /*1fa20*/  @P0 IMAD.WIDE R2, R19, 0x4, R2 ;  /* 0x0000000413020825 */ /* 0x002fca00078e0202 */
[----:B------:R1:W5:Y:S01]  /*1fa30*/  @P0 LDG.E R35, desc[UR36][R2.64] ;  /* 0x0000002402230981 */ /* 0x000362000c1e1900 */
[----:B------:R-:W-:Y:S01]  /*1fa40*/  ISETP.NE.U32.AND P0, PT, RZ, UR4, PT ;  /* 0x00000004ff007c0c */ /* 0x000fe2000bf05070 */
[----:B------:R-:W-:Y:S01]  /*1fa50*/  IMAD.MOV.U32 R26, RZ, RZ, RZ ;  /* 0x000000ffff1a7224 */ /* 0x000fe200078e00ff */
[----:B------:R-:W-:Y:S01]  /*1fa60*/  ISETP.NE.AND.EX P1, PT, RZ, UR7, PT, P1 ;  /* 0x00000007ff007c0c */ /* 0x000fe2000bf25310 */
[----:B0-----:R-:W-:Y:S01]  /*1fa70*/  IMAD.WIDE R4, R19, 0x4, R4 ;  /* 0x0000000413047825 */ /* 0x001fe200078e0204 */
[----:B------:R-:W-:Y:S01]  /*1fa80*/  ISETP.NE.AND.EX P2, PT, RZ, UR5, PT, P0 ;  /* 0x00000005ff007c0c */ /* 0x000fe2000bf45300 */
[----:B------:R-:W-:Y:S01]  /*1fa90*/  ULDC.64 UR4, c[0x0][0xa00] ;  /* 0x0002800000047ab9 */ /* 0x000fe20000000a00 */
[----:B------:R-:W-:Y:S02]  /*1faa0*/  MOV R0, RZ ;  /* 0x000000ff00007202 */ /* 0x000fe40000000f00 */
[----:B------:R-:W-:Y:S01]  /*1fab0*/  ISETP.NE.U32.AND P0, PT, RZ, UR4, PT ;  /* 0x00000004ff007c0c */ /* 0x000fe2000bf05070 */
[----:B-1----:R-:W0:Y:S03]  /*1fac0*/  LDC.64 R2, c[0x0][0xa10] ;  /* 0x00028400ff027b82 */ /* 0x002e260000000a00 */
[----:B------:R-:W-:-:S05]  /*1fad0*/  ISETP.NE.AND.EX P0, PT, RZ, UR5, PT, P0 ;  /* 0x00000005ff007c0c */ /* 0x000fca000bf05300 */
[----:B------:R-:W1:Y:S08]  /*1fae0*/  @P2 LDC.64 R6, c[0x0][0xa18] ;  /* 0x00028600ff062b82 */ /* 0x000e700000000a00 */
[----:B------:R-:W5:Y:S01]  /*1faf0*/  @P0 LDG.E R26, desc[UR36][R4.64] ;  /* 0x00000024041a0981 */ /* 0x000f62000c1e1900 */
[----:B0-----:R-:W-:-:S05]  /*1fb00*/  IMAD.WIDE R2, R19, 0x4, R2 ;  /* 0x0000000413027825 */ /* 0x001fca00078e0202 */
[----:B------:R-:W5:Y:S01]  /*1fb10*/  @P1 LDG.E R0, desc[UR36][R2.64] ;  /* 0x0000002402001981 */ /* 0x000f62000c1e1900 */
[----:B------:R-:W-:Y:S02]  /*1fb20*/  ULDC UR4, c[0x0][0x288] ;  /* 0x0000a20000047ab9 */ /* 0x000fe40000000800 */
[----:B------:R-:W-:Y:S01]  /*1fb30*/  IMAD.U32 R25, RZ, RZ, UR4 ;  /* 0x00000004ff197e24 */ /* 0x000fe2000f8e00ff */
[----:B------:R-:W-:Y:S02]  /*1fb40*/  ULDC.64 UR4, c[0x0][0x418] ;  /* 0x0001060000047ab9 */ /* 0x000fe40000000a00 */
[----:B------:R-:W-:-:S03]  /*1fb50*/  UISETP.NE.U32.AND UP0, UPT, UR4, URZ, UPT ;  /* 0x0000003f0400728c */ /* 0x000fc6000bf05070 */
[----:B------:R-:W-:Y:S01]  /*1fb60*/  ULDC UR4, c[0x0][0x424] ;  /* 0x0001090000047ab9 */ /* 0x000fe20000000800 */
[----:B------:R-:W-:Y:S01]  /*1fb70*/  UISETP.NE.AND.EX UP0, UPT, UR5, URZ, UPT, UP0 ;  /* 0x0000003f0500728c */ /* 0x000fe2000bf05300 */
[----:B-1----:R-:W-:Y:S02]  /*1fb80*/  @P2 IMAD.WIDE R6, R19, 0x4, R6 ;  /* 0x0000000413062825 */ /* 0x002fe400078e0206 */
[----:B------:R-:W-:Y:S01]  /*1fb90*/  ULDC UR5, c[0x0][0x2f0] ;  /* 0x0000bc0000057ab9 */ /* 0x000fe20000000800 */
[----:B------:R-:W-:Y:S02]  /*1fba0*/  USEL UR4, UR4, 0x1, UP0 ;  /* 0x0000000104047887 */ /* 0x000fe40008000000 */
[----:B------:R0:W5:Y:S02]  /*1fbb0*/  @P2 LDG.E R25, desc[UR36][R6.64] ;  /* 0x0000002406192981 */ /* 0x000164000c1e1900 */
[----:B------:R-:W-:-:S03]  /*1fbc0*/  UIMAD UR4, UR4, UR5, URZ ;  /* 0x00000005040472a4 */ /* 0x000fc6000f8e023f */
[----:B------:R-:W-:-:S03]  /*1fbd0*/  ULDC UR5, c[0x0][0x348] ;  /* 0x0000d20000057ab9 */ /* 0x000fc60000000800 */
[----:B------:R-:W-:Y:S02]  /*1fbe0*/  IMAD.U32 R9, RZ, RZ, UR4 ;  /* 0x00000004ff097e24 */ /* 0x000fe4000f8e00ff */
[----:B0-----:R-:W-:Y:S01]  /*1fbf0*/  IMAD.U32 R6, RZ, RZ, UR5 ;  /* 0x00000005ff067e24 */ /* 0x001fe2000f8e00ff */
[----:B------:R-:W-:Y:S06]  /*1fc00*/  @P2 BRA `(.L_x_1970) ;  /* 0x0000000000102947 */ /* 0x000fec0003800000 */
[----:B------:R-:W-:Y:S05]  /*1fc10*/  @!P0 BRA `(.L_x_1970) ;  /* 0x00000000000c8947 */ /* 0x000fea0003800000 */
[----:B------:R-:W2:Y:S04]  /*1fc20*/  LDG.E R8, desc[UR36][R4.64] ;  /* 0x0000002404087981 */ /* 0x000ea8000c1e1900 */
[----:B-----5:R-:W2:Y:S02]  /*1fc30*/  LDG.E R25, desc[UR36][R4.64+0x4] ;  /* 0x0000042404197981 */ /* 0x020ea4000c1e1900 */
[----:B--2---:R-:W-:-:S07]  /*1fc40*/  IMAD.IADD R25, R25, 0x1, -R8 ;  /* 0x0000000119197824 */ /* 0x004fce00078e0a08 */
.L_x_1970:
[----:B------:R-:W-:Y:S02]  /*1fc50*/  ULDC.64 UR4, c[0x0][0xa20] ;  /* 0x0002880000047ab9 */ /* 0x000fe40000000a00 */
[----:B------:R-:W-:-:S04]  /*1fc60*/  ISETP.NE.U32.AND P0, PT, RZ, UR4, PT ;  /* 0x00000004ff007c0c */ /* 0x000fc8000bf05070 */
[----:B------:R-:W-:-:S13]  /*1fc70*/  ISETP.NE.AND.EX P0, PT, RZ, UR5, PT, P0 ;  /* 0x00000005ff007c0c */ /* 0x000fda000bf05300 */
[----:B------:R-:W-:Y:S05]  /*1fc80*/  @!P0 BRA `(.L_x_1971) ;  /* 0x0000000000108947 */ /* 0x000fea0003800000 */
[----:B------:R-:W0:Y:S02]  /*1fc90*/  LDC.64 R4, c[0x0][0xa20] ;  /* 0x00028800ff047b82 */ /* 0x000e240000000a00 */
[----:B0-----:R-:W-:-:S05]  /*1fca0*/  IMAD.WIDE R4, R19, 0x4, R4 ;  /* 0x0000000413047825 */ /* 0x001fca00078e0204 */
[----:B------:R0:W5:Y:S01]  /*1fcb0*/  LDG.E R9, desc[UR36][R4.64] ;  /* 0x0000002404097981 */ /* 0x000162000c1e1900 */
[----:B------:R-:W-:Y:S05]  /*1fcc0*/  BRA `(.L_x_1972) ;  /* 0x0000000000247947 */ /* 0x000fea0003800000 */
.L_x_1971:
[----:B------:R-:W-:Y:S02]  /*1fcd0*/  ULDC.64 UR4, c[0x0][0xa08] ;  /* 0x0002820000047ab9 */ /* 0x000fe40000000a00 */
[----:B------:R-:W-:-:S04]  /*1fce0*/  ISETP.NE.U32.AND P0, PT, RZ, UR4, PT ;  /* 0x00000004ff007c0c */ /* 0x000fc8000bf05070 */
[----:B------:R-:W-:-:S13]  /*1fcf0*/  ISETP.NE.AND.EX P0, PT, RZ, UR5, PT, P0 ;  /* 0x00000005ff007c0c */ /* 0x000fda000bf05300 */
[----:B------:R-:W-:Y:S05]  /*1fd00*/  @!P0 BRA `(.L_x_1972) ;  /* 0x0000000000148947 */ /* 0x000fea0003800000 */
[----:B------:R-:W0:Y:S02]  /*1fd10*/  LDC.64 R4, c[0x0][0xa08] ;  /* 0x00028200ff047b82 */ /* 0x000e240000000a00 */
[----:B0-----:R-:W-:-:S05]  /*1fd20*/  IMAD.WIDE R4, R19, 0x4, R4 ;  /* 0x0000000413047825 */ /* 0x001fca00078e0204 */
[----:B------:R-:W2:Y:S04]  /*1fd30*/  LDG.E R9, desc[UR36][R4.64] ;  /* 0x0000002404097981 */ /* 0x000ea8000c1e1900 */
[----:B------:R-:W2:Y:S02]  /*1fd40*/  LDG.E R8, desc[UR36][R4.64+0x4] ;  /* 0x0000042404087981 */ /* 0x000ea4000c1e1900 */
[----:B--2---:R-:W-:-:S07]  /*1fd50*/  IMAD.IADD R9, R8, 0x1, -R9 ;  /* 0x0000000108097824 */ /* 0x004fce00078e0a09 */
.L_x_1972:
[----:B0-----:R-:W2:Y:S01]  /*1fd60*/  @P1 LDG.E R4, desc[UR36][R2.64] ;  /* 0x0000002402041981 */ /* 0x001ea2000c1e1900 */
[----:B------:R-:W0:Y:S03]  /*1fd70*/  LDC R5, c[0x0][0x448] ;  /* 0x00011200ff057b82 */ /* 0x000e260000000800 */
[----:B------:R-:W2:Y:S01]  /*1fd80*/  @P1 LDG.E R11, desc[UR36][R2.64+0x4] ;  /* 0x00000424020b1981 */ /* 0x000ea2000c1e1900 */
[----:B-----5:R-:W-:Y:S02]  /*1fd90*/  IMAD.IADD R9, R9, 0x1, -R35 ;  /* 0x0000000109097824 */ /* 0x020fe400078e0a23 */
[----:B------:R-:W-:Y:S01]  /*1fda0*/  IMAD.SHL.U32 R17, R17, 0x80, RZ ;  /* 0x0000008011117824 */ /* 0x000fe200078e00ff */
[----:B0-----:R-:W-:-:S13]  /*1fdb0*/  ISETP.NE.AND P2, PT, R5, 0x1, PT ;  /* 0x000000010500780c */ /* 0x001fda0003f45270 */
[----:B------:R-:W0:Y:S08]  /*1fdc0*/  @P2 LDC R7, c[0x0][0x44c] ;  /* 0x00011300ff072b82 */ /* 0x000e300000000800 */
[----:B------:R-:W1:Y:S01]  /*1fdd0*/  @P2 LDC R5, c[0x0][0x450] ;  /* 0x00011400ff052b82 */ /* 0x000e620000000800 */
[----:B--2---:R-:W-:Y:S02]  /*1fde0*/  @P1 IMAD.IADD R6, R11, 0x1, -R4 ;  /* 0x000000010b061824 */ /* 0x004fe400078e0a04 */
[----:B------:R-:W-:-:S02]  /*1fdf0*/  VIADD R4, R17, 0x7f ;  /* 0x0000007f11047836 */ /* 0x000fc40000000000 */
[----:B------:R-:W-:Y:S02]  /*1fe00*/  IMAD.IADD R24, R9, 0x1, R6 ;  /* 0x0000000109187824 */ /* 0x000fe400078e0206 */
[----:B0-----:R-:W-:Y:S01]  /*1fe10*/  @P2 IMAD.HI.U32 R8, R4, R7, RZ ;  /* 0x0000000704082227 */ /* 0x001fe200078e00ff */
[----:B------:R-:W-:-:S03]  /*1fe20*/  MOV R7, R4 ;  /* 0x0000000400077202 */ /* 0x000fc60000000f00 */
[C---:B------:R-:W-:Y:S01]  /*1fe30*/  VIADD R10, R24.reuse, 0x3f ;  /* 0x0000003f180a7836 */ /* 0x040fe20000000000 */
[----:B-1----:R-:W-:Y:S02]  /*1fe40*/  @P2 SHF.R.U32.HI R7, RZ, R5, R8 ;  /* 0x00000005ff072219 */ /* 0x002fe40000011608 */
[----:B------:R-:W-:Y:S02]  /*1fe50*/  IADD3 R8, R24, 0x1, -R25 ;  /* 0x0000000118087810 */ /* 0x000fe40007ffe819 */
[----:B------:R-:W-:-:S03]  /*1fe60*/  SHF.R.S32.HI R3, RZ, 0x1f, R10 ;  /* 0x0000001fff037819 */ /* 0x000fc6000001140a */
[----:B------:R-:W-:Y:S01]  /*1fe70*/  IMAD.IADD R7, R8, 0x1, R7 ;  /* 0x0000000108077824 */ /* 0x000fe200078e0207 */
[----:B------:R-:W-:Y:S02]  /*1fe80*/  LEA.HI R10, R3, R10, RZ, 0x6 ;  /* 0x0000000a030a7211 */ /* 0x000fe400078f30ff */
[----:B------:R-:W0:Y:S02]  /*1fe90*/  LDC.64 R2, c[0x0][0x9e0] ;  /* 0x00027800ff027b82 */ /* 0x000e240000000a00 */
[----:B------:R-:W-:Y:S02]  /*1fea0*/  SHF.R.S32.HI R10, RZ, 0x6, R10 ;  /* 0x00000006ff0a7819 */ /* 0x000fe4000001140a */
[----:B0-----:R-:W-:Y:S01]  /*1feb0*/  ISETP.GE.AND P3, PT, R3, 0x1, PT ;  /* 0x000000010300780c */ /* 0x001fe20003f66270 */
[----:B------:R-:W-:-:S12]  /*1fec0*/  IMAD.IADD R2, R7, 0x1, R2 ;  /* 0x0000000107027824 */ /* 0x000fd800078e0202 */
[----:B------:R-:W-:Y:S05]  /*1fed0*/  @!P3 BRA `(.L_x_1973) ;  /* 0x000000000048b947 */ /* 0x000fea0003800000 */
        /* <DEDUP_REMOVED lines=11> */
.L_x_1975:
[----:B------:R-:W-:-:S13]  /*1ff90*/  ISETP.NE.AND P0, PT, R3, 0x1, PT ;  /* 0x000000010300780c */ /* 0x000fda0003f05270 */
[----:B------:R-:W0:Y:S02]  /*1ffa0*/  @P0 LDC.64 R4, c[0x0][0x9e8] ;  /* 0x00027a00ff040b82 */ /* 0x000e240000000a00 */
[----:B0-----:R-:W-:-:S05]  /*1ffb0*/  @P0 IMAD.HI.U32 R4, R11, R4, RZ ;  /* 0x000000040b040227 */ /* 0x001fca00078e00ff */
[----:B------:R-:W-:-:S07]  /*1ffc0*/  @P0 SHF.R.U32.HI R11, RZ, R5, R4 ;  /* 0x00000005ff0b0219 */ /* 0x000fce0000011604 */
.L_x_1976:
[----:B------:R-:W-:Y:S05]  /*1ffd0*/  BSYNC B0 ;  /* 0x0000000000007941 */ /* 0x000fea0003800000 */
.L_x_1974:
[----:B------:R-:W-:-:S05]  /*1ffe0*/  IMAD R11, R11, R3, R3 ;  /* 0x000000030b0b7224 */ /* 0x000fca00078e0203 */
[----:B------:R-:W-:-:S07]  /*1fff0*/  VIMNMX R2, R2, R11, PT ;  /* 0x0000000b02027248 */ /* 0x000fce0003fe0100 */
.L_x_1973:
[----:B------:R-:W0:Y:S01]  /*20000*/  @P2 LDC R7, c[0x0][0x44c] ;  /* 0x00011300ff072b82 */ /* 0x000e220000000800 */
[----:B------:R-:W-:Y:S01]  /*20010*/  IMAD.MOV.U32 R4, RZ, RZ, R17 ;  /* 0x000000ffff047224 */ /* 0x000fe200078e0011 */
[----:B------:R-:W-:-:S06]  /*20020*/  ULDC UR4, c[0x0][0x9dc] ;  /* 0x0002770000047ab9 */ /* 0x000fcc0000000800 */
[----:B------:R-:W1:Y:S01]  /*20030*/  @P2 LDC R5, c[0x0][0x450] ;  /* 0x00011400ff052b82 */ /* 0x000e620000000800 */
[----:B0-----:R-:W-:-:S05]  /*20040*/  @P2 IMAD.HI.U32 R7, R17, R7, RZ ;  /* 0x0000000711072227 */ /* 0x001fca00078e00ff */
[----:B-1----:R-:W-:Y:S02]  /*20050*/  @P2 SHF.R.U32.HI R4, RZ, R5, R7 ;  /* 0x00000005ff042219 */ /* 0x002fe40000011607 */
[----:B------:R-:W-:-:S05]  /*20060*/  IADD3 R7, R24, -R25, RZ ;  /* 0x8000001918077210 */ /* 0x000fca0007ffe0ff */
[----:B------:R-:W-:-:S04]  /*20070*/  IMAD.IADD R12, R7, 0x1, R4 ;  /* 0x00000001070c7824 */ /* 0x000fc800078e0204 */
        /* <DEDUP_REMOVED lines=12> */
.L_x_1979:
[----:B------:R-:W-:-:S13]  /*20140*/  ISETP.NE.AND P0, PT, R3, 0x1, PT ;  /* 0x000000010300780c */ /* 0x000fda0003f05270 */
[----:B------:R-:W0:Y:S02]  /*20150*/  @P0 LDC.64 R4, c[0x0][0x9e8] ;  /* 0x00027a00ff040b82 */ /* 0x000e240000000a00 */
[----:B0-----:R-:W-:-:S05]  /*20160*/  @P0 IMAD.HI.U32 R4, R12, R4, RZ ;  /* 0x000000040c040227 */ /* 0x001fca00078e00ff */
[----:B------:R-:W-:-:S07]  /*20170*/  @P0 SHF.R.U32.HI R12, RZ, R5, R4 ;  /* 0x00000005ff0c0219 */ /* 0x000fce0000011604 */
.L_x_1980:
[----:B------:R-:W-:Y:S05]  /*20180*/  BSYNC B0 ;  /* 0x0000000000007941 */ /* 0x000fea0003800000 */
.L_x_1978:
[----:B------:R-:W-:-:S05]  /*20190*/  IMAD R3, R12, R3, RZ ;  /* 0x000000030c037224 */ /* 0x000fca00078e02ff */
[----:B------:R-:W-:-:S07]  /*201a0*/  VIMNMX R11, R11, R3, !PT ;  /* 0x000000030b0b7248 */ /* 0x000fce0007fe0100 */
.L_x_1977:
[----:B------:R-:W-:Y:S01]  /*201b0*/  VIADD R2, R2, 0x3f ;  /* 0x0000003f02027836 */ /* 0x000fe20000000000 */
[----:B------:R-:W-:Y:S04]  /*201c0*/  BSSY B0, `(.L_x_1981) ;  /* 0x0000119000007945 */ /* 0x000fe80003800000 */
[----:B------:R-:W-:-:S04]  /*201d0*/  SHF.R.S32.HI R3, RZ, 0x1f, R2 ;  /* 0x0000001fff037819 */ /* 0x000fc80000011402 */
[----:B------:R-:W-:Y:S02]  /*201e0*/  LEA.HI R3, R3, R2, RZ, 0x6 ;  /* 0x0000000203037211 */ /* 0x000fe400078f30ff */
[----:B------:R-:W-:Y:S02]  /*201f0*/  SHF.R.S32.HI R2, RZ, 0x1f, R11 ;  /* 0x0000001fff027819 */ /* 0x000fe4000001140b */
[----:B------:R-:W-:Y:S02]  /*20200*/  SHF.R.S32.HI R3, RZ, 0x6, R3 ;  /* 0x00000006ff037819 */ /* 0x000fe40000011403 */
[----:B------:R-:W-:Y:S02]  /*20210*/  LEA.HI R2, R2, R11, RZ, 0x6 ;  /* 0x0000000b02027211 */ /* 0x000fe400078f30ff */
[----:B------:R-:W-:Y:S02]  /*20220*/  VIMNMX R3, R10, R3, PT ;  /* 0x000000030a037248 */ /* 0x000fe40003fe0100 */
[----:B------:R-:W-:-:S03]  /*20230*/  SHF.R.S32.HI R2, RZ, 0x6, R2 ;  /* 0x00000006ff027819 */ /* 0x000fc60000011402 */
[----:B------:R-:W-:Y:S01]  /*20240*/  IMAD R3, R3, 0x40, -R9 ;  /* 0x0000004003037824 */ /* 0x000fe200078e0a09 */
[----:B------:R-:W-:-:S04]  /*20250*/  VIMNMX R2, RZ, R2, !PT ;  /* 0x00000002ff027248 */ /* 0x000fc80007fe0100 */
[----:B------:R-:W-:Y:S01]  /*20260*/  VIMNMX R3, R3, R6, PT ;  /* 0x0000000603037248 */ /* 0x000fe20003fe0100 */
[----:B------:R-:W-:-:S05]  /*20270*/  IMAD R2, R2, 0x40, -R9 ;  /* 0x0000004002027824 */ /* 0x000fca00078e0a09 */
[----:B------:R-:W-:-:S04]  /*20280*/  VIMNMX R4, RZ, R2, !PT ;  /* 0x00000002ff047248 */ /* 0x000fc80007fe0100 */
        /* <DEDUP_REMOVED lines=13> */
[----:B------:R-:W0:Y:S02]  /*20360*/  S2R R5, SR_TID.X ;  /* 0x0000000000057919 */ /* 0x000e240000002100 */
[----:B0-----:R-:W-:-:S04]  /*20370*/  SHF.R.U32.HI R5, RZ, 0x5, R5 ;  /* 0x00000005ff057819 */ /* 0x001fc80000011605 */
[----:B------:R-:W-:-:S05]  /*20380*/  LOP3.LUT R5, R5, 0x3, RZ, 0xc0, !PT ;  /* 0x0000000305057812 */ /* 0x000fca00078ec0ff */
[----:B------:R0:W1:Y:S02]  /*20390*/  SHFL.IDX PT, R14, R5, RZ, 0x1f ;  /* 0x00001fff050e7589 */ /* 0x00006400000e0000 */
.L_x_2274:
[----:B-1----:R-:W-:Y:S02]  /*203a0*/  ISETP.NE.AND P0, PT, R14, RZ, PT ;  /* 0x000000ff0e00720c */ /* 0x002fe40003f05270 */
[----:B------:R-:W-:-:S11]  /*203b0*/  PLOP3.LUT P6, PT, PT, PT, PT, 0x8, 0x0 ;  /* 0x000000000000781c */ /* 0x000fd60003fce170 */
[----:B------:R-:W-:Y:S05]  /*203c0*/  @P0 BRA `(.L_x_1984) ;  /* 0x00000000000c0947 */ /* 0x000fea0003800000 */
[----:B------:R-:W-:-:S03]  /*203d0*/  UMOV UR4, 0xffffffff ;  /* 0xffffffff00047882 */ /* 0x000fc60000000000 */
[----:B------:R-:W-:Y:S05]  /*203e0*/  BRA.DIV UR4, `(.L_x_1985) ;  /* 0x000000a2044c7947 */ /* 0x000fea000b800000 */
[----:B------:R-:W-:-:S13]  /*203f0*/  ELECT P6, URZ, PT ;  /* 0x00000000003f782f */ /* 0x000fda00038c0000 */
.L_x_1984:
[----:B0-----:R-:W2:Y:S01]  /*20400*/  LDL R5, [R1+0x20] ;  /* 0x0000200001057983 */ /* 0x001ea20000100800 */
[----:B------:R-:W-:Y:S01]  /*20410*/  BSSY B1, `(.L_x_1986) ;  /* 0x0000008000017945 */ /* 0x000fe20003800000 */
[----:B--2---:R-:W-:-:S05]  /*20420*/  VIADD R5, R5, 0x1 ;  /* 0x0000000105057836 */ /* 0x004fca0000000000 */
[----:B------:R-:W-:-:S04]  /*20430*/  LEA.HI R6, R5, R5, RZ, 0x1 ;  /* 0x0000000505067211 */ /* 0x000fc800078f08ff */
[----:B------:R-:W-:-:S04]  /*20440*/  LOP3.LUT R6, R6, 0xfffffffe, RZ, 0xc0, !PT ;  /* 0xfffffffe06067812 */ /* 0x000fc800078ec0ff */
[----:B------:R-:W-:-:S04]  /*20450*/  IADD3 R5, R5, -R6, RZ ;  /* 0x8000000605057210 */ /* 0x000fc80007ffe0ff */
[----:B------:R-:W-:-:S04]  /*20460*/  SHF.L.U32 R5, R5, 0x1f, RZ ;  /* 0x0000001f05057819 */ /* 0x000fc800000006ff */
[----:B------:R-:W0:Y:S02]  /*20470*/  SYNCS.PHASECHK.TRANS64.TRYWAIT P0, [R23+URZ+0x28420], R5 ;  /* 0x02842005170075a7 */ /* 0x000e24000800017f */
[----:B0-----:R-:W-:Y:S05]  /*20480*/  @!P0 BRA `(.L_x_1987) ;  /* 0x000000a000448947 */ /* 0x001fea0003800000 */
.L_x_2277:
[----:B------:R-:W-:Y:S05]  /*20490*/  BSYNC B1 ;  /* 0x0000000000017941 */ /* 0x000fea0003800000 */
.L_x_1986:
[----:B------:R-:W-:Y:S04]  /*204a0*/  BSSY B1, `(.L_x_1988) ;  /* 0x000006c000017945 */ /* 0x000fe80003800000 */
[----:B------:R-:W-:Y:S05]  /*204b0*/  @!P6 BRA `(.L_x_1989) ;  /* 0x0000000400a8e947 */ /* 0x000fea0003800000 */
[----:B------:R-:W-:Y:S01]  /*204c0*/  IMAD R12, R29, 0x8, R23 ;  /* 0x000000081d0c7824 */ /* 0x000fe200078e0217 */
[----:B------:R-:W-:Y:S01]  /*204d0*/  SHF.L.U32 R11, R31, 0x1f, RZ ;  /* 0x0000001f1f0b7819 */ /* 0x000fe200000006ff */
[----:B------:R-:W1:Y:S01]  /*204e0*/  S2R R6, SR_TID.X ;  /* 0x0000000000067919 */ /* 0x000e620000002100 */
[----:B------:R-:W-:Y:S02]  /*204f0*/  BSSY B2, `(.L_x_1990) ;  /* 0x0000005000027945 */ /* 0x000fe40003800000 */
[----:B------:R-:W2:Y:S01]  /*20500*/  SYNCS.PHASECHK.TRANS64.TRYWAIT P0, [R12+URZ+0x284a0], R11 ;  /* 0x0284a00b0c0075a7 */ /* 0x000ea2000800017f */
[----:B-1----:R-:W-:-:S04]  /*20510*/  LOP3.LUT R6, R6, 0x7f, RZ, 0xc0, !PT ;  /* 0x0000007f06067812 */ /* 0x002fc800078ec0ff */
[----:B------:R-:W-:Y:S01]  /*20520*/  ISETP.NE.AND P1, PT, R6, RZ, PT ;  /* 0x000000ff0600720c */ /* 0x000fe20003f25270 */
[----:B--2---:R-:W-:-:S12]  /*20530*/  @!P0 BRA `(.L_x_1991) ;  /* 0x000000a0002c8947 */ /* 0x004fd80003800000 */
.L_x_2278:
[----:B------:R-:W-:Y:S05]  /*20540*/  BSYNC B2 ;  /* 0x0000000000027941 */ /* 0x000fea0003800000 */
.L_x_1990:
[----:B------:R-:W-:Y:S04]  /*20550*/  BSSY B2, `(.L_x_1992) ;  /* 0x0000009000027945 */ /* 0x000fe80003800000 */
[----:B------:R-:W-:Y:S05]  /*20560*/  @P1 BRA `(.L_x_1993) ;  /* 0x00000000001c1947 */ /* 0x000fea0003800000 */
[----:B0-----:R-:W0:Y:S02]  /*20570*/  S2R R5, SR_TID.X ;  /* 0x0000000000057919 */ /* 0x001e240000002100 */
[----:B0-----:R-:W-:Y:S01]  /*20580*/  LOP3.LUT R6, R5, 0x1f, RZ, 0xc0, !PT ;  /* 0x0000001f05067812 */ /* 0x001fe200078ec0ff */
[----:B------:R-:W-:-:S03]  /*20590*/  IMAD.MOV.U32 R5, RZ, RZ, 0x4000 ;  /* 0x00004000ff057424 */ /* 0x000fc600078e00ff */
[----:B------:R-:W-:Y:S01]  /*205a0*/  ISETP.NE.AND P0, PT, R6, RZ, PT ;  /* 0x000000ff0600720c */ /* 0x000fe20003f05270 */
[----:B------:R2:W-:-:S12]  /*205b0*/  SYNCS.ARRIVE.TRANS64 RZ, [R12+URZ+0x28490], R5 ;  /* 0x028490050cff79a7 */ /* 0x0005d8000800003f */
[----:B--2---:R-:W-:Y:S05]  /*205c0*/  @!P0 BRA `(.L_x_1993) ;  /* 0x0000000000048947 */ /* 0x004fea0003800000 */
[----:B------:R-:W-:Y:S01]  /*205d0*/  BPT.TRAP 0x1 ;  /* 0x000000040000795c */ /* 0x000fe20000300000 */
.L_x_1993:
[----:B------:R-:W-:Y:S05]  /*205e0*/  BSYNC B2 ;  /* 0x0000000000027941 */ /* 0x000fea0003800000 */
.L_x_1992:
[----:B------:R-:W-:Y:S01]  /*205f0*/  IMAD.MOV.U32 R21, RZ, RZ, RZ ;  /* 0x000000ffff157224 */ /* 0x000fe200078e00ff */
[----:B------:R-:W-:Y:S01]  /*20600*/  UIADD3 UR4, UP0, UR40, 0x570, URZ ;  /* 0x0000057028047890 */ /* 0x000fe2000ff1e03f */
[----:B------:R-:W-:Y:S01]  /*20610*/  IMAD R6, R3, 0x40, R0 ;  /* 0x0000004003067824 */ /* 0x000fe200078e0200 */
[----:B------:R-:W-:Y:S01]  /*20620*/  PLOP3.LUT P0, PT, PT, PT, PT, 0x80, 0x0 ;  /* 0x000000000000781c */ /* 0x000fe20003f0f070 */
[----:B------:R-:W-:Y:S01]  /*20630*/  IMAD R9, R29, 0x4000, R23 ;  /* 0x000040001d097824 */ /* 0x000fe200078e0217 */
[----:B------:R-:W-:Y:S01]  /*20640*/  R2UR UR10, R21 ;  /* 0x00000000150a72ca */ /* 0x000fe200000e0000 */
[----:B------:R-:W-:Y:S01]  /*20650*/  VIADD R6, R6, 0xffffffc0 ;  /* 0xffffffc006067836 */ /* 0x000fe20000000000 */
[----:B------:R-:W-:Y:S01]  /*20660*/  UIADD3.X UR5, URZ, UR41, URZ, UP0, !UPT ;  /* 0x000000293f057290 */ /* 0x000fe200087fe43f */
[----:B0-----:R-:W-:Y:S01]  /*20670*/  VIADD R5, R12, 0x28490 ;  /* 0x000284900c057836 */ /* 0x001fe20000000000 */
[----:B------:R-:W-:Y:S01]  /*20680*/  UMOV UR6, 0x0 ;  /* 0x0000000000067882 */ /* 0x000fe20000000000 */
[----:B------:R-:W-:Y:S01]  /*20690*/  VIADD R13, R9, 0x20000 ;  /* 0x00020000090d7836 */ /* 0x000fe20000000000 */
[----:B------:R-:W-:-:S09]  /*206a0*/  UMOV UR7, 0x12f00000 ;  /* 0x12f0000000077882 */ /* 0x000fd20000000000 */
.L_x_1994:
        /* <DEDUP_REMOVED lines=10> */
[----:B------:R-:W-:Y:S01]  /*20750*/  MOV R20, 0x80 ;  /* 0x0000008000147802 */ /* 0x000fe20000000f00 */
[----:B------:R-:W-:Y:S01]  /*20760*/  VIADD R13, R9, 0x22000 ;  /* 0x00022000090d7836 */ /* 0x000fe20000000000 */
[----:B------:R-:W-:Y:S01]  /*20770*/  PLOP3.LUT P0, PT, PT, PT, PT, 0x80, 0x0 ;  /* 0x000000000000781c */ /* 0x000fe20003f0f070 */
[----:B------:R-:W-:Y:S01]  /*20780*/  UMOV UR6, 0x0 ;  /* 0x0000000000067882 */ /* 0x000fe20000000000 */
[----:B------:R-:W-:Y:S01]  /*20790*/  R2UR UR10, R20 ;  /* 0x00000000140a72ca */ /* 0x000fe200000e0000 */
[----:B------:R-:W-:-:S14]  /*207a0*/  UMOV UR7, 0x12f00000 ;  /* 0x12f0000000077882 */ /* 0x000fdc0000000000 */
.L_x_1995:
        /* <DEDUP_REMOVED lines=10> */
[----:B------:R-:W0:Y:S01]  /*20850*/  SYNCS.PHASECHK.TRANS64.TRYWAIT P0, [R12+URZ+0x284c0], R11 ;  /* 0x0284c00b0c0075a7 */ /* 0x000e22000800017f */
[----:B------:R-:W-:Y:S04]  /*20860*/  BSSY B2, `(.L_x_1996) ;  /* 0x0000002000027945 */ /* 0x000fe80003800000 */
[----:B0-----:R-:W-:Y:S05]  /*20870*/  @!P0 BRA `(.L_x_1997) ;  /* 0x0000009c00708947 */ /* 0x001fea0003800000 */
.L_x_2279:
[----:B------:R-:W-:Y:S05]  /*20880*/  BSYNC B2 ;  /* 0x0000000000027941 */ /* 0x000fea0003800000 */
.L_x_1996:
[----:B------:R-:W-:Y:S01]  /*20890*/  BSSY B2, `(.L_x_1998) ;  /* 0x000000b000027945 */ /* 0x000fe20003800000 */
[----:B------:R-:W-:Y:S02]  /*208a0*/  IMAD.MOV.U32 R14, RZ, RZ, 0x0 ;  /* 0x00000000ff0e7424 */ /* 0x000fe400078e00ff */
[----:B------:R-:W-:Y:S01]  /*208b0*/  IMAD.MOV.U32 R15, RZ, RZ, 0x12f00000 ;  /* 0x12f00000ff0f7424 */ /* 0x000fe200078e00ff */
[----:B------:R-:W-:Y:S06]  /*208c0*/  @P1 BRA `(.L_x_1999) ;  /* 0x00000000001c1947 */ /* 0x000fec0003800000 */
[----:B------:R-:W2:Y:S02]  /*208d0*/  S2R R5, SR_TID.X ;  /* 0x0000000000057919 */ /* 0x000ea40000002100 */
[----:B--2---:R-:W-:Y:S01]  /*208e0*/  LOP3.LUT R13, R5, 0x1f, RZ, 0xc0, !PT ;  /* 0x0000001f050d7812 */ /* 0x004fe200078ec0ff */
[----:B------:R-:W-:-:S03]  /*208f0*/  IMAD.MOV.U32 R5, RZ, RZ, 0x4000 ;  /* 0x00004000ff057424 */ /* 0x000fc600078e00ff */
[----:B------:R-:W-:Y:S01]  /*20900*/  ISETP.NE.AND P0, PT, R13, RZ, PT ;  /* 0x000000ff0d00720c */ /* 0x000fe20003f05270 */
[----:B------:R2:W-:-:S12]  /*20910*/  SYNCS.ARRIVE.TRANS64 RZ, [R12+URZ+0x284b0], R5 ;  /* 0x0284b0050cff79a7 */ /* 0x0005d8000800003f */
[----:B--2---:R-:W-:Y:S05]  /*20920*/  @!P0 BRA `(.L_x_1999) ;  /* 0x0000000000048947 */ /* 0x004fea0003800000 */
[----:B------:R-:W-:Y:S01]  /*20930*/  BPT.TRAP 0x1 ;  /* 0x000000040000795c */ /* 0x000fe20000300000 */
.L_x_1999:
[----:B------:R-:W-:Y:S05]  /*20940*/  BSYNC B2 ;  /* 0x0000000000027941 */ /* 0x000fea0003800000 */
.L_x_1998:
        /* <DEDUP_REMOVED lines=8> */
.L_x_2000:
        /* <DEDUP_REMOVED lines=15> */
.L_x_2001:
        /* <DEDUP_REMOVED lines=10> */
.L_x_1989:
[----:B------:R-:W-:Y:S05]  /*20b60*/  BSYNC B1 ;  /* 0x0000000000017941 */ /* 0x000fea0003800000 */
.L_x_1988:
[----:B------:R-:W-:Y:S01]  /*20b70*/  IADD3 R12, R3, -0x2, RZ ;  /* 0xfffffffe030c7810 */ /* 0x000fe20007ffe0ff */
[----:B------:R-:W-:Y:S01]  /*20b80*/  VIADD R29, R29, 0x1 ;  /* 0x000000011d1d7836 */ /* 0x000fe20000000000 */
[----:B------:R-:W-:Y:S02]  /*20b90*/  PLOP3.LUT P0, PT, PT, PT, PT, 0x8, 0x0 ;  /* 0x000000000000781c */ /* 0x000fe40003f0e170 */
[----:B------:R-:W-:Y:S02]  /*20ba0*/  ISETP.GE.AND P2, PT, R12, R4, PT ;  /* 0x000000040c00720c */ /* 0x000fe40003f46270 */
[----:B------:R-:W-:-:S04]  /*20bb0*/  ISETP.NE.AND P1, PT, R29, 0x2, PT ;  /* 0x000000021d00780c */ /* 0x000fc80003f25270 */
[----:B------:R-:W-:Y:S02]  /*20bc0*/  SEL R3, RZ, 0x1, P1 ;  /* 0x00000001ff037807 */ /* 0x000fe40000800000 */
[----:B------:R-:W-:Y:S02]  /*20bd0*/  SEL R29, R29, RZ, P1 ;  /* 0x000000ff1d1d7207 */ /* 0x000fe40000800000 */
[----:B------:R-:W-:-:S03]  /*20be0*/  LOP3.LUT R31, R31, R3, RZ, 0x3c, !PT ;  /* 0x000000031f1f7212 */ /* 0x000fc600078e3cff */
[----:B------:R-:W-:Y:S05]  /*20bf0*/  @!P2 BRA `(.L_x_1982) ;  /* 0x0000000400d4a947 */ /* 0x000fea0003800000 */
.L_x_2016:
[----:B------:R-:W-:Y:S05]  /*20c00*/  YIELD ;  /* 0x0000000000007946 */ /* 0x000fea0003800000 */
        /* <DEDUP_REMOVED lines=10> */
.L_x_2280:
[----:B------:R-:W-:Y:S05]  /*20cb0*/  BSYNC B2 ;  /* 0x0000000000027941 */ /* 0x000fea0003800000 */
.L_x_2004:
[----:B------:R-:W-:Y:S04]  /*20cc0*/  BSSY B2, `(.L_x_2006) ;  /* 0x0000009000027945 */ /* 0x000fe80003800000 */
[----:B------:R-:W-:Y:S05]  /*20cd0*/  @P2 BRA `(.L_x_2007) ;  /* 0x00000000001c2947 */ /* 0x000fea0003800000 */
[----:B------:R-:W0:Y:S02]  /*20ce0*/  S2R R3, SR_TID.X ;  /* 0x0000000000037919 */ /* 0x000e240000002100 */
[----:B0-----:R-:W-:Y:S01]  /*20cf0*/  LOP3.LUT R5, R3, 0x1f, RZ, 0xc0, !PT ;  /* 0x0000001f03057812 */ /* 0x001fe200078ec0ff */
[----:B------:R-:W-:-:S03]  /*20d00*/  IMAD.MOV.U32 R3, RZ, RZ, 0x4000 ;  /* 0x00004000ff037424 */ /* 0x000fc600078e00ff */
[----:B------:R-:W-:Y:S01]  /*20d10*/  ISETP.NE.AND P1, PT, R5, RZ, PT ;  /* 0x000000ff0500720c */ /* 0x000fe20003f25270 */
[----:B------:R2:W-:-:S12]  /*20d20*/  SYNCS.ARRIVE.TRANS64 RZ, [R11+URZ+0x28490], R3 ;  /* 0x028490030bff79a7 */ /* 0x0005d8000800003f */
[----:B--2---:R-:W-:Y:S05]  /*20d30*/  @!P1 BRA `(.L_x_2007) ;  /* 0x0000000000049947 */ /* 0x004fea0003800000 */
[----:B------:R-:W-:Y:S01]  /*20d40*/  BPT.TRAP 0x1 ;  /* 0x000000040000795c */ /* 0x000fe20000300000 */
.L_x_2007:
[----:B------:R-:W-:Y:S05]  /*20d50*/  BSYNC B2 ;  /* 0x0000000000027941 */ /* 0x000fea0003800000 */
.L_x_2006:
[----:B------:R-:W-:Y:S01]  /*20d60*/  IMAD.MOV.U32 R20, RZ, RZ, RZ ;  /* 0x000000ffff147224 */ /* 0x000fe200078e00ff */
[----:B------:R-:W-:Y:S01]  /*20d70*/  UIADD3 UR4, UP0, UR40, 0x570, URZ ;  /* 0x0000057028047890 */ /* 0x000fe2000ff1e03f */
[----:B------:R-:W-:Y:S01]  /*20d80*/  IMAD R6, R29, 0x4000, R23 ;  /* 0x000040001d067824 */ /* 0x000fe200078e0217 */
[----:B------:R-:W-:Y:S01]  /*20d90*/  PLOP3.LUT P1, PT, PT, PT, PT, 0x80, 0x0 ;  /* 0x000000000000781c */ /* 0x000fe20003f2f070 */
[----:B0-----:R-:W-:Y:S01]  /*20da0*/  IMAD R5, R12, 0x40, R0 ;  /* 0x000000400c057824 */ /* 0x001fe200078e0200 */
[----:B------:R-:W-:Y:S01]  /*20db0*/  R2UR UR10, R20 ;  /* 0x00000000140a72ca */ /* 0x000fe200000e0000 */
[----:B------:R-:W-:Y:S01]  /*20dc0*/  VIADD R3, R11, 0x28490 ;  /* 0x000284900b037836 */ /* 0x000fe20000000000 */
[----:B------:R-:W-:Y:S01]  /*20dd0*/  UIADD3.X UR5, URZ, UR41, URZ, UP0, !UPT ;  /* 0x000000293f057290 */ /* 0x000fe200087fe43f */
[----:B------:R-:W-:Y:S01]  /*20de0*/  VIADD R13, R6, 0x20000 ;  /* 0x00020000060d7836 */ /* 0x000fe20000000000 */
[----:B------:R-:W-:Y:S01]  /*20df0*/  UMOV UR6, 0x0 ;  /* 0x0000000000067882 */ /* 0x000fe20000000000 */
[----:B------:R-:W-:-:S10]  /*20e00*/  UMOV UR7, 0x12f00000 ;  /* 0x12f0000000077882 */ /* 0x000fd40000000000 */
.L_x_2008:
        /* <DEDUP_REMOVED lines=10> */
[----:B------:R-:W-:Y:S01]  /*20eb0*/  IMAD.MOV.U32 R21, RZ, RZ, 0x80 ;  /* 0x00000080ff157424 */ /* 0x000fe200078e00ff */
[----:B------:R-:W-:Y:S01]  /*20ec0*/  PLOP3.LUT P1, PT, PT, PT, PT, 0x80, 0x0 ;  /* 0x000000000000781c */ /* 0x000fe20003f2f070 */
[----:B------:R-:W-:Y:S01]  /*20ed0*/  UMOV UR6, 0x0 ;  /* 0x0000000000067882 */ /* 0x000fe20000000000 */
[----:B------:R-:W-:Y:S01]  /*20ee0*/  IADD3 R13, R6, 0x22000, RZ ;  /* 0x00022000060d7810 */ /* 0x000fe20007ffe0ff */
[----:B------:R-:W-:Y:S01]  /*20ef0*/  UMOV UR7, 0x12f00000 ;  /* 0x12f0000000077882 */ /* 0x000fe20000000000 */
[----:B------:R-:W-:-:S15]  /*20f00*/  R2UR UR10, R21 ;  /* 0x00000000150a72ca */ /* 0x000fde00000e0000 */
.L_x_2009:
        /* <DEDUP_REMOVED lines=13> */
.L_x_2281:
[----:B------:R-:W-:Y:S05]  /*20fe0*/  BSYNC B2 ;  /* 0x0000000000027941 */ /* 0x000fea0003800000 */
.L_x_2010:
        /* <DEDUP_REMOVED lines=11> */
.L_x_2013:
[----:B------:R-:W-:Y:S05]  /*210a0*/  BSYNC B2 ;  /* 0x0000000000027941 */ /* 0x000fea0003800000 */
.L_x_2012:
        /* <DEDUP_REMOVED lines=8> */
.L_x_2014:
        /* <DEDUP_REMOVED lines=15> */
.L_x_2015:
        /* <DEDUP_REMOVED lines=10> */
.L_x_2003:
[----:B------:R-:W-:Y:S05]  /*212c0*/  BSYNC B1 ;  /* 0x0000000000017941 */ /* 0x000fea0003800000 */
.L_x_2002:
        /* <DEDUP_REMOVED lines=8> */
.L_x_1982:
[----:B------:R-:W-:Y:S05]  /*21350*/  BSYNC B0 ;  /* 0x0000000000007941 */ /* 0x000fea0003800000 */
.L_x_1981:
[----:B------:R-:W1:Y:S01]  /*21360*/  LDC R0, c[0x0][0x448] ;  /* 0x00011200ff007b82 */ /* 0x000e620000000800 */
[----:B0-----:R-:W-:Y:S01]  /*21370*/  IADD3 R5, R17, 0x7f, RZ ;  /* 0x0000007f11057810 */ /* 0x001fe20007ffe0ff */
[----:B------:R-:W-:Y:S06]  /*21380*/  @!P0 WARPSYNC.ALL ;  /* 0x0000000000008948 */ /* 0x000fec0003800000 */
[----:B------:R-:W-:Y:S01]  /*21390*/  @!P0 BAR.SYNC.DEFER_BLOCKING 0xc, 0x180 ;  /* 0x0306000000008b1d */ /* 0x000fe20000010000 */
[----:B-1----:R-:W-:-:S13]  /*213a0*/  ISETP.NE.AND P1, PT, R0, 0x1, PT ;  /* 0x000000010000780c */ /* 0x002fda0003f25270 */
[----:B------:R-:W0:Y:S08]  /*213b0*/  @P1 LDC R2, c[0x0][0x44c] ;  /* 0x00011300ff021b82 */ /* 0x000e300000000800 */
[----:B------:R-:W1:Y:S01]  /*213c0*/  @P1 LDC R0, c[0x0][0x450] ;  /* 0x00011400ff001b82 */ /* 0x000e620000000800 */
[----:B0-----:R-:W-:-:S05]  /*213d0*/  @P1 IMAD.HI.U32 R3, R5, R2, RZ ;  /* 0x0000000205031227 */ /* 0x001fca00078e00ff */
[----:B-1----:R-:W-:Y:S02]  /*213e0*/  @P1 SHF.R.U32.HI R5, RZ, R0, R3 ;  /* 0x00000000ff051219 */ /* 0x002fe40000011603 */
[----:B------:R-:W0:Y:S03]  /*213f0*/  LDC.64 R2, c[0x0][0x9e0] ;  /* 0x00027800ff027b82 */ /* 0x000e260000000a00 */
[----:B------:R-:W-:Y:S01]  /*21400*/  IMAD.IADD R8, R8, 0x1, R5 ;  /* 0x0000000108087824 */ /* 0x000fe200078e0205 */
[----:B0-----:R-:W-:-:S03]  /*21410*/  ISETP.GE.AND P2, PT, R3, 0x1, PT ;  /* 0x000000010300780c */ /* 0x001fc60003f46270 */
[----:B------:R-:W-:-:S10]  /*21420*/  IMAD.IADD R2, R8, 0x1, R2 ;  /* 0x0000000108027824 */ /* 0x000fd400078e0202 */
        /* <DEDUP_REMOVED lines=12> */
.L_x_2019:
[----:B------:R-:W-:-:S13]  /*214f0*/  ISETP.NE.AND P0, PT, R3, 0x1, PT ;  /* 0x000000010300780c */ /* 0x000fda0003f05270 */
[----:B------:R-:W0:Y:S02]  /*21500*/  @P0 LDC.64 R4, c[0x0][0x9e8] ;  /* 0x00027a00ff040b82 */ /* 0x000e240000000a00 */
[----:B0-----:R-:W-:-:S05]  /*21510*/  @P0 IMAD.HI.U32 R4, R0, R4, RZ ;  /* 0x0000000400040227 */ /* 0x001fca00078e00ff */
[----:B------:R-:W-:-:S07]  /*21520*/  @P0 SHF.R.U32.HI R0, RZ, R5, R4 ;  /* 0x00000005ff000219 */ /* 0x000fce0000011604 */
.L_x_2020:
[----:B------:R-:W-:Y:S05]  /*21530*/  BSYNC B0 ;  /* 0x0000000000007941 */ /* 0x000fea0003800000 */
.L_x_2018:
[----:B------:R-:W-:-:S05]  /*21540*/  IMAD R5, R0, R3, R3 ;  /* 0x0000000300057224 */ /* 0x000fca00078e0203 */
[----:B------:R-:W-:-:S07]  /*21550*/  VIMNMX R2, R2, R5, PT ;  /* 0x0000000502027248 */ /* 0x000fce0003fe0100 */
.L_x_2017:
[----:B------:R-:W-:Y:S01]  /*21560*/  VIADD R2, R2, 0x3f ;  /* 0x0000003f02027836 */ /* 0x000fe20000000000 */
[----:B------:R-:W0:Y:S01]  /*21570*/  @P1 LDC R0, c[0x0][0x44c] ;  /* 0x00011300ff001b82 */ /* 0x000e220000000800 */
[----:B------:R-:W-:-:S03]  /*21580*/  ULDC UR4, c[0x0][0x9dc] ;  /* 0x0002770000047ab9 */ /* 0x000fc60000000800 */
[----:B------:R-:W-:-:S04]  /*21590*/  SHF.R.S32.HI R5, RZ, 0x1f, R2 ;  /* 0x0000001fff057819 */ /* 0x000fc80000011402 */
[----:B------:R-:W-:Y:S02]  /*215a0*/  LEA.HI R5, R5, R2, RZ, 0x6 ;  /* 0x0000000205057211 */ /* 0x000fe400078f30ff */
[----:B------:R-:W1:Y:S02]  /*215b0*/  @P1 LDC R2, c[0x0][0x450] ;  /* 0x00011400ff021b82 */ /* 0x000e640000000800 */
[----:B------:R-:W-:-:S04]  /*215c0*/  SHF.R.S32.HI R5, RZ, 0x6, R5 ;  /* 0x00000006ff057819 */ /* 0x000fc80000011405 */
[----:B------:R-:W-:-:S05]  /*215d0*/  VIMNMX R27, R10, R5, PT ;  /* 0x000000050a1b7248 */ /* 0x000fca0003fe0100 */
[----:B------:R2:W-:Y:S01]  /*215e0*/  STL [R1+0x1c], R27 ;  /* 0x00001c1b01007387 */ /* 0x0005e20000100800 */
[----:B0-----:R-:W-:-:S04]  /*215f0*/  @P1 IMAD.HI.U32 R5, R17, R0, RZ ;  /* 0x0000000011051227 */ /* 0x001fc800078e00ff */
[----:B------:R-:W-:Y:S01]  /*21600*/  IMAD.MOV.U32 R0, RZ, RZ, R17 ;  /* 0x000000ffff007224 */ /* 0x000fe200078e0011 */
[----:B-1----:R-:W-:-:S05]  /*21610*/  @P1 SHF.R.U32.HI R0, RZ, R2, R5 ;  /* 0x00000002ff001219 */ /* 0x002fca0000011605 */
[----:B------:R-:W-:-:S04]  /*21620*/  IMAD.IADD R2, R7, 0x1, R0 ;  /* 0x0000000107027824 */ /* 0x000fc800078e0200 */
[----:B------:R-:W-:Y:S01]  /*21630*/  VIADD R0, R2, -UR4 ;  /* 0x8000000402007c36 */ /* 0x000fe20008000000 */
[----:B--2---:R-:W-:Y:S06]  /*21640*/  @!P2 BRA `(.L_x_2021) ;  /* 0x000000000044a947 */ /* 0x004fec0003800000 */
        /* <DEDUP_REMOVED lines=10> */
.L_x_2023:
[----:B------:R-:W-:-:S13]  /*216f0*/  ISETP.NE.AND P0, PT, R3, 0x1, PT ;  /* 0x000000010300780c */ /* 0x000fda0003f05270 */
[----:B------:R-:W0:Y:S02]  /*21700*/  @P0 LDC.64 R4, c[0x0][0x9e8] ;  /* 0x00027a00ff040b82 */ /* 0x000e240000000a00 */
[----:B0-----:R-:W-:-:S05]  /*21710*/  @P0 IMAD.HI.U32 R4, R2, R4, RZ ;  /* 0x0000000402040227 */ /* 0x001fca00078e00ff */
[----:B------:R-:W-:-:S07]  /*21720*/  @P0 SHF.R.U32.HI R2, RZ, R5, R4 ;  /* 0x00000005ff020219 */ /* 0x000fce0000011604 */
.L_x_2024:
[----:B------:R-:W-:Y:S05]  /*21730*/  BSYNC B0 ;  /* 0x0000000000007941 */ /* 0x000fea0003800000 */
.L_x_2022:
[----:B------:R-:W-:-:S05]  /*21740*/  IMAD R3, R2, R3, RZ ;  /* 0x0000000302037224 */ /* 0x000fca00078e02ff */
[----:B------:R-:W-:-:S07]  /*21750*/  VIMNMX R0, R0, R3, !PT ;  /* 0x0000000300007248 */ /* 0x000fce0007fe0100 */
.L_x_2021:
[----:B------:R-:W-:-:S04]  /*21760*/  SHF.R.S32.HI R3, RZ, 0x1f, R0 ;  /* 0x0000001fff037819 */ /* 0x000fc80000011400 */
[----:B------:R-:W-:-:S04]  /*21770*/  LEA.HI R3, R3, R0, RZ, 0x6 ;  /* 0x0000000003037211 */ /* 0x000fc800078f30ff */
[----:B------:R-:W-:-:S04]  /*21780*/  SHF.R.S32.HI R3, RZ, 0x6, R3 ;  /* 0x00000006ff037819 */ /* 0x000fc80000011403 */
[----:B------:R-:W-:-:S04]  /*21790*/  VIMNMX R36, RZ, R3, !PT ;  /* 0x00000003ff247248 */ /* 0x000fc80007fe0100 */
[----:B------:R-:W-:-:S13]  /*217a0*/  ISETP.GT.AND P0, PT, R27, R36, PT ;  /* 0x000000241b00720c */ /* 0x000fda0003f04270 */
        /* <DEDUP_REMOVED lines=18> */
.L_x_2025:
        /* <DEDUP_REMOVED lines=9> */
[----:B------:R-:W-:Y:S01]  /*21960*/  MOV R13, RZ ;  /* 0x000000ff000d7202 */ /* 0x000fe20000000f00 */
[----:B------:R-:W0:Y:S01]  /*21970*/  LDC.64 R2, c[0x4][R2] ;  /* 0x0100000002027b82 */ /* 0x000e220000000a00 */
[----:B------:R-:W-:Y:S02]  /*21980*/  IMAD.U32 R5, RZ, RZ, UR7 ;  /* 0x00000007ff057e24 */ /* 0x000fe4000f8e00ff */
[----:B------:R-:W-:Y:S02]  /*21990*/  IMAD.U32 R6, RZ, RZ, UR8 ;  /* 0x00000008ff067e24 */ /* 0x000fe4000f8e00ff */
[----:B------:R-:W-:-:S02]  /*219a0*/  IMAD.U32 R7, RZ, RZ, UR9 ;  /* 0x00000009ff077e24 */ /* 0x000fc4000f8e00ff */
[----:B------:R-:W-:Y:S02]  /*219b0*/  IMAD.U32 R10, RZ, RZ, UR4 ;  /* 0x00000004ff0a7e24 */ /* 0x000fe4000f8e00ff */
[----:B------:R-:W-:Y:S02]  /*219c0*/  IMAD.U32 R11, RZ, RZ, UR5 ;  /* 0x00000005ff0b7e24 */ /* 0x000fe4000f8e00ff */
[----:B------:R-:W-:Y:S02]  /*219d0*/  IMAD.MOV.U32 R8, RZ, RZ, 0x70 ;  /* 0x00000070ff087424 */ /* 0x000fe400078e00ff */
[----:B------:R-:W-:-:S07]  /*219e0*/  IMAD.MOV.U32 R12, RZ, RZ, 0x1 ;  /* 0x00000001ff0c7424 */ /* 0x000fce00078e00ff */
[----:B------:R-:W-:-:S07]  /*219f0*/  LEPC R20, `(.L_x_2028) ;  /* 0x000000001014794e */ /* 0x000fce0000000000 */
[----:B0-----:R-:W-:Y:S05]  /*21a00*/  CALL.ABS.NOINC R2 ;  /* 0x0000000002007343 */ /* 0x001fea0003c00000 */
.L_x_2028:
[----:B------:R-:W-:Y:S05]  /*21a10*/  BSYNC B6 ;  /* 0x0000000000067941 */ /* 0x000fea0003800000 */
.L_x_2027:
        /* <DEDUP_REMOVED lines=11> */
[----:B------:R-:W-:Y:S01]  /*21ad0*/  MOV R12, 0x1 ;  /* 0x00000001000c7802 */ /* 0x000fe20000000f00 */
[----:B------:R-:W0:Y:S01]  /*21ae0*/  LDC.64 R2, c[0x4][R2] ;  /* 0x0100000002027b82 */ /* 0x000e220000000a00 */
[----:B------:R-:W-:Y:S02]  /*21af0*/  IMAD.U32 R5, RZ, RZ, UR7 ;  /* 0x00000007ff057e24 */ /* 0x000fe4000f8e00ff */
[----:B------:R-:W-:Y:S02]  /*21b00*/  IMAD.U32 R6, RZ, RZ, UR8 ;  /* 0x00000008ff067e24 */ /* 0x000fe4000f8e00ff */
[----:B------:R-:W-:-:S02]  /*21b10*/  IMAD.U32 R7, RZ, RZ, UR9 ;  /* 0x00000009ff077e24 */ /* 0x000fc4000f8e00ff */
[----:B------:R-:W-:Y:S02]  /*21b20*/  IMAD.U32 R10, RZ, RZ, UR4 ;  /* 0x00000004ff0a7e24 */ /* 0x000fe4000f8e00ff */
[----:B------:R-:W-:Y:S02]  /*21b30*/  IMAD.U32 R11, RZ, RZ, UR5 ;  /* 0x00000005ff0b7e24 */ /* 0x000fe4000f8e00ff */
[----:B------:R-:W-:Y:S02]  /*21b40*/  IMAD.MOV.U32 R8, RZ, RZ, 0x70 ;  /* 0x00000070ff087424 */ /* 0x000fe400078e00ff */
[----:B------:R-:W-:-:S07]  /*21b50*/  IMAD.MOV.U32 R13, RZ, RZ, RZ ;  /* 0x000000ffff0d7224 */ /* 0x000fce00078e00ff */
[----:B------:R-:W-:-:S07]  /*21b60*/  LEPC R20, `(.L_x_2030) ;  /* 0x000000001014794e */ /* 0x000fce0000000000 */
[----:B0-----:R-:W-:Y:S05]  /*21b70*/  CALL.ABS.NOINC R2 ;  /* 0x0000000002007343 */ /* 0x001fea0003c00000 */
.L_x_2030:
[----:B------:R-:W-:Y:S05]  /*21b80*/  BSYNC B6 ;  /* 0x0000000000067941 */ /* 0x000fea0003800000 */
.L_x_2029:
        /* <DEDUP_REMOVED lines=20> */
.L_x_2032:
[----:B------:R-:W-:Y:S05]  /*21cd0*/  BSYNC B6 ;  /* 0x0000000000067941 */ /* 0x000fea0003800000 */
.L_x_2031:
        /* <DEDUP_REMOVED lines=19> */
.L_x_2034:
[----:B------:R-:W-:Y:S05]  /*21e10*/  BSYNC B6 ;  /* 0x0000000000067941 */ /* 0x000fea0003800000 */
.L_x_2033:
[----:B------:R-:W-:Y:S01]  /*21e20*/  ULDC.64 UR4, c[0x0][0x9f8] ;  /* 0x00027e0000047ab9 */ /* 0x000fe20000000a00 */
[----:B------:R-:W-:Y:S01]  /*21e30*/  IMAD.MOV.U32 R32, RZ, RZ, R19 ;  /* 0x000000ffff207224 */ /* 0x000fe200078e0013 */
[----:B------:R-:W-:Y:S01]  /*21e40*/  ISETP.NE.U32.AND P0, PT, RZ, UR4, PT ;  /* 0x00000004ff007c0c */ /* 0x000fe2000bf05070 */
[----:B------:R-:W0:Y:S01]  /*21e50*/  S2R R20, SR_TID.X ;  /* 0x0000000000147919 */ /* 0x000e220000002100 */
[----:B------:R-:W1:Y:S02]  /*21e60*/  S2R R21, SR_TID.X ;  /* 0x0000000000157919 */ /* 0x000e640000002100 */
[----:B------:R-:W-:Y:S01]  /*21e70*/  ISETP.NE.AND.EX P0, PT, RZ, UR5, PT, P0 ;  /* 0x00000005ff007c0c */ /* 0x000fe2000bf05300 */
[----:B------:R-:W2:-:S12]  /*21e80*/  LDC R9, c[0x0][0x2f4] ;  /* 0x0000bd00ff097b82 */ /* 0x000e980000000800 */
[----:B------:R-:W3:Y:S01]  /*21e90*/  @P0 LDC.64 R2, c[0x0][0x9f8] ;  /* 0x00027e00ff020b82 */ /* 0x000ee20000000a00 */
[----:B------:R-:W-:Y:S02]  /*21ea0*/  LEA R8, R27, 0xffffffc0, 0x6 ;  /* 0xffffffc01b087811 */ /* 0x000fe400078e30ff */
[----:B0-----:R-:W-:Y:S01]  /*21eb0*/  LOP3.LUT R20, R20, 0x7f, RZ, 0xc0, !PT ;  /* 0x0000007f14147812 */ /* 0x001fe200078ec0ff */
[----:B---3--:R-:W-:-:S05]  /*21ec0*/  @P0 IMAD.WIDE R2, R19, 0x4, R2 ;  /* 0x0000000413020825 */ /* 0x008fca00078e0202 */
[----:B------:R0:W3:Y:S01]  /*21ed0*/  @P0 LDG.E R32, desc[UR36][R2.64] ;  /* 0x0000002402200981 */ /* 0x0000e2000c1e1900 */
[----:B-1----:R-:W-:Y:S01]  /*21ee0*/  IMAD.SHL.U32 R21, R21, 0x10, RZ ;  /* 0x0000001015157824 */ /* 0x002fe200078e00ff */
[----:B------:R-:W-:-:S04]  /*21ef0*/  SHF.R.U32.HI R20, RZ, 0x3, R20 ;  /* 0x00000003ff147819 */ /* 0x000fc80000011614 */
[----:B------:R-:W-:Y:S01]  /*21f00*/  LOP3.LUT R21, R20, 0x70, R21, 0xf8, !PT ;  /* 0x0000007014157812 */ /* 0x000fe200078ef815 */
[----:B0-----:R-:W0:Y:S04]  /*21f10*/  LDC R2, c[0x0][0x430] ;  /* 0x00010c00ff027b82 */ /* 0x001e280000000800 */
[----:B------:R-:W-:-:S04]  /*21f20*/  IMAD.IADD R5, R21, 0x1, R8 ;  /* 0x0000000115057824 */ /* 0x000fc800078e0208 */
[C---:B------:R-:W-:Y:S01]  /*21f30*/  IMAD.IADD R3, R5.reuse, 0x1, R35 ;  /* 0x0000000105037824 */ /* 0x040fe200078e0223 */
[----:B------:R-:W-:-:S03]  /*21f40*/  ISETP.GE.AND P0, PT, R5, R24, PT ;  /* 0x000000180500720c */ /* 0x000fc60003f06270 */
[----:B------:R-:W-:Y:S01]  /*21f50*/  IMAD.MOV.U32 R6, RZ, RZ, R3 ;  /* 0x000000ffff067224 */ /* 0x000fe200078e0003 */
[----:B------:R-:W-:Y:S02]  /*21f60*/  ISETP.GT.U32.OR P0, PT, R21, 0x3f, P0 ;  /* 0x0000003f1500780c */ /* 0x000fe40000704470 */
[----:B0-----:R-:W-:-:S13]  /*21f70*/  ISETP.NE.AND P1, PT, R2, 0x1, PT ;  /* 0x000000010200780c */ /* 0x001fda0003f25270 */
[----:B------:R-:W0:Y:S08]  /*21f80*/  @P1 LDC R4, c[0x0][0x434] ;  /* 0x00010d00ff041b82 */ /* 0x000e300000000800 */
[----:B------:R-:W1:Y:S01]  /*21f90*/  @P1 LDC R0, c[0x0][0x438] ;  /* 0x00010e00ff001b82 */ /* 0x000e620000000800 */
[----:B0-----:R-:W-:-:S05]  /*21fa0*/  @P1 IMAD.HI.U32 R4, R3, R4, RZ ;  /* 0x0000000403041227 */ /* 0x001fca00078e00ff */
[----:B-1----:R-:W-:Y:S02]  /*21fb0*/  @P1 SHF.R.U32.HI R6, RZ, R0, R4 ;  /* 0x00000000ff061219 */ /* 0x002fe40000011604 */
[----:B------:R-:W0:Y:S02]  /*21fc0*/  @!P0 LDC.64 R4, c[0x0][0x418] ;  /* 0x00010600ff048b82 */ /* 0x000e240000000a00 */
[--C-:B------:R-:W-:Y:S01]  /*21fd0*/  @!P0 SHF.R.S32.HI R7, RZ, 0x1f, R6.reuse ;  /* 0x0000001fff078819 */ /* 0x100fe20000011406 */
[----:B------:R-:W-:-:S04]  /*21fe0*/  IMAD.MOV R0, RZ, RZ, -R6 ;  /* 0x000000ffff007224 */ /* 0x000fc800078e0a06 */
[----:B------:R-:W-:Y:S02]  /*21ff0*/  IMAD R0, R2, R0, R3 ;  /* 0x0000000002007224 */ /* 0x000fe400078e0203 */
[----:B------:R-:W1:Y:S01]  /*22000*/  @!P0 LDC.64 R2, c[0x0][0x428] ;  /* 0x00010a00ff028b82 */ /* 0x000e620000000a00 */
[----:B------:R-:W-:Y:S02]  /*22010*/  ISETP.GT.U32.AND P3, PT, R21, 0x3f, PT ;  /* 0x0000003f1500780c */ /* 0x000fe40003f64070 */
[----:B------:R-:W-:Y:S02]  /*22020*/  LOP3.LUT R22, R22, 0xfffffffb, RZ, 0xc0, !PT ;  /* 0xfffffffb16167812 */ /* 0x000fe400078ec0ff */
[----:B------:R-:W-:-:S09]  /*22030*/  LOP3.LUT R20, R34, 0x80, RZ, 0xfc, !PT ;  /* 0x0000008022147812 */ /* 0x000fd200078efcff */
[----:B------:R-:W-:-:S04]  /*22040*/  @P3 LOP3.LUT R22, R22, 0x4, RZ, 0xfc, !PT ;  /* 0x0000000416163812 */ /* 0x000fc800078efcff */
[----:B------:R-:W-:-:S04]  /*22050*/  LOP3.LUT R22, R22, 0xfffffff7, RZ, 0xc0, !PT ;  /* 0xfffffff716167812 */ /* 0x000fc800078ec0ff */
[----:B------:R-:W-:Y:S01]  /*22060*/  LOP3.LUT R22, R22, 0xfffffffd, RZ, 0xc0, !PT ;  /* 0xfffffffd16167812 */ /* 0x000fe200078ec0ff */
[----:B------:R-:W-:Y:S01]  /*22070*/  UMOV UR4, 0xffffffff ;  /* 0xffffffff00047882 */ /* 0x000fe20000000000 */
[----:B---3--:R-:W-:Y:S01]  /*22080*/  SHF.R.S32.HI R37, RZ, 0x1f, R32 ;  /* 0x0000001fff257819 */ /* 0x008fe20000011420 */
[----:B-1----:R-:W-:-:S04]  /*22090*/  @!P0 IMAD.WIDE.U32 R6, R32, R2, R6 ;  /* 0x0000000220068225 */ /* 0x002fc800078e0006 */
[----:B------:R-:W-:-:S04]  /*220a0*/  @!P0 IMAD R2, R37, R2, RZ ;  /* 0x0000000225028224 */ /* 0x000fc800078e02ff */
[----:B------:R-:W-:Y:S01]  /*220b0*/  @!P0 IMAD R3, R32, R3, R2 ;  /* 0x0000000320038224 */ /* 0x000fe200078e0202 */
[----:B0-----:R-:W-:Y:S01]  /*220c0*/  @!P0 LEA R2, P1, R6, R4, 0x2 ;  /* 0x0000000406028211 */ /* 0x001fe200078210ff */
[----:B------:R-:W-:-:S03]  /*220d0*/  IMAD.MOV.U32 R4, RZ, RZ, RZ ;  /* 0x000000ffff047224 */ /* 0x000fc600078e00ff */
[----:B------:R-:W-:-:S04]  /*220e0*/  @!P0 IADD3 R3, R7, R3, RZ ;  /* 0x0000000307038210 */ /* 0x000fc80007ffe0ff */
[----:B------:R-:W-:Y:S02]  /*220f0*/  @!P0 LEA.HI.X R3, R6, R5, R3, 0x2, P1 ;  /* 0x0000000506038211 */ /* 0x000fe400008f1403 */
[----:B--2---:R-:W-:-:S03]  /*22100*/  ISETP.GE.AND P1, PT, R34, R9, PT ;  /* 0x000000092200720c */ /* 0x004fc60003f26270 */
[----:B------:R0:W5:Y:S01]  /*22110*/  @!P0 LDG.E R4, desc[UR36][R2.64] ;  /* 0x0000002402048981 */ /* 0x000162000c1e1900 */
[----:B------:R-:W-:Y:S01]  /*22120*/  ISETP.GE.AND P0, PT, R20, R9, PT ;  /* 0x000000091400720c */ /* 0x000fe20003f06270 */
[----:B0-----:R-:W-:-:S08]  /*22130*/  IMAD.U32 R2, RZ, RZ, UR42 ;  /* 0x0000002aff027e24 */ /* 0x001fd0000f8e00ff */
[----:B------:R-:W-:Y:S02]  /*22140*/  @P1 LOP3.LUT R22, R22, 0x2, RZ, 0xfc, !PT ;  /* 0x0000000216161812 */ /* 0x000fe400078efcff */
[----:B------:R-:W-:-:S13]  /*22150*/  ISETP.NE.AND P2, PT, R2, 0x3, PT ;  /* 0x000000030200780c */ /* 0x000fda0003f45270 */
[----:B------:R-:W-:-:S04]  /*22160*/  @P2 LOP3.LUT R22, R22, 0x8, RZ, 0xfc, !PT ;  /* 0x0000000816162812 */ /* 0x000fc800078efcff */
[----:B------:R-:W-:-:S04]  /*22170*/  LOP3.LUT R22, R22, 0xfffffffe, RZ, 0xc0, !PT ;  /* 0xfffffffe16167812 */ /* 0x000fc800078ec0ff */
[----:B------:R-:W-:Y:S01]  /*22180*/  @P0 LOP3.LUT R22, R22, 0x1, RZ, 0xfc, !PT ;  /* 0x0000000116160812 */ /* 0x000fe200078efcff */
[----:B------:R-:W-:Y:S06]  /*22190*/  BRA.DIV UR4, `(.L_x_2035) ;  /* 0x0000008604647947 */ /* 0x000fec000b800000 */
.L_x_2284:
[----:B------:R-:W-:Y:S01]  /*221a0*/  SHF.R.S32.HI R33, RZ, 0x1f, R18 ;  /* 0x0000001fff217819 */ /* 0x000fe20000011412 */
[----:B------:R-:W-:Y:S06]  /*221b0*/  @!P2 BRA `(.L_x_2036) ;  /* 0x000000000004a947 */ /* 0x000fec0003800000 */
[----:B------:R-:W-:Y:S01]  /*221c0*/  BPT.TRAP 0x1 ;  /* 0x000000040000795c */ /* 0x000fe20000300000 */
.L_x_2036:
[----:B------:R-:W-:Y:S01]  /*221d0*/  IMAD R6, R28, 0x8, R23 ;  /* 0x000000081c067824 */ /* 0x000fe200078e0217 */
[----:B------:R-:W-:Y:S01]  /*221e0*/  SHF.L.U32 R21, R30, 0x1f, RZ ;  /* 0x0000001f1e157819 */ /* 0x000fe200000006ff */
[----:B------:R-:W0:Y:S01]  /*221f0*/  S2R R2, SR_TID.X ;  /* 0x0000000000027919 */ /* 0x000e220000002100 */
[----:B------:R-:W-:Y:S01]  /*22200*/  BSSY B0, `(.L_x_2037) ;  /* 0x0000007000007945 */ /* 0x000fe20003800000 */
[----:B------:R-:W-:Y:S01]  /*22210*/  SHF.R.S32.HI R10, RZ, 0x1f, R0 ;  /* 0x0000001fff0a7819 */ /* 0x000fe20000011400 */
[----:B------:R-:W1:Y:S01]  /*22220*/  SYNCS.PHASECHK.TRANS64.TRYWAIT P0, [R6+URZ+0x28480], R21 ;  /* 0x02848015060075a7 */ /* 0x000e62000800017f */
[----:B0-----:R-:W-:-:S04]  /*22230*/  LOP3.LUT R2, R2, 0x7f, RZ, 0xc0, !PT ;  /* 0x0000007f02027812 */ /* 0x001fc800078ec0ff */
[----:B------:R-:W-:-:S04]  /*22240*/  SHF.R.U32.HI R2, RZ, 0x3, R2 ;  /* 0x00000003ff027819 */ /* 0x000fc80000011602 */
[----:B------:R-:W-:Y:S01]  /*22250*/  IADD3 R24, -R2, R24, -R8 ;  /* 0x0000001802187210 */ /* 0x000fe20007ffe908 */
[----:B-1----:R-:W-:Y:S06]  /*22260*/  @!P0 BRA `(.L_x_2038) ;  /* 0x0000008400648947 */ /* 0x002fec0003800000 */
.L_x_2285:
[----:B------:R-:W-:Y:S05]  /*22270*/  BSYNC B0 ;  /* 0x0000000000007941 */ /* 0x000fea0003800000 */
.L_x_2037:
[----:B------:R-:W2:Y:S01]  /*22280*/  LDL R7, [R1+0x4] ;  /* 0x0000040001077983 */ /* 0x000ea20000100800 */
[----:B------:R-:W-:Y:S01]  /*22290*/  ULDC.64 UR4, c[0x0][0x328] ;  /* 0x0000ca0000047ab9 */ /* 0x000fe20000000a00 */
[----:B-----5:R-:W-:Y:S01]  /*222a0*/  SHF.R.S32.HI R20, RZ, 0x1f, R4 ;  /* 0x0000001fff147819 */ /* 0x020fe20000011404 */
[----:B------:R-:W-:Y:S01]  /*222b0*/  IMAD R5, R10, UR4, RZ ;  /* 0x000000040a057c24 */ /* 0x000fe2000f8e02ff */
[----:B------:R-:W-:Y:S01]  /*222c0*/  ISETP.GE.AND P4, PT, R24, 0x1, PT ;  /* 0x000000011800780c */ /* 0x000fe20003f86270 */
        /* <DEDUP_REMOVED lines=12> */
[----:B------:R-:W-:Y:S02]  /*22390*/  ULDC.64 UR4, c[0x0][0x318] ;  /* 0x0000c60000047ab9 */ /* 0x000fe40000000a00 */
[----:B------:R-:W-:Y:S01]  /*223a0*/  IADD3 R2, P0, R2, UR4, RZ ;  /* 0x0000000402027c10 */ /* 0x000fe2000ff1e0ff */
[----:B------:R-:W-:-:S03]  /*223b0*/  UMOV UR4, 0xffffffff ;  /* 0xffffffff00047882 */ /* 0x000fc60000000000 */
[----:B------:R-:W-:Y:S01]  /*223c0*/  IADD3.X R3, R3, UR5, R5, P0, !PT ;  /* 0x0000000503037c10 */ /* 0x000fe200087fe405 */
[----:B--2---:R-:W-:Y:S01]  /*223d0*/  IMAD R7, R28, 0x4000, R7 ;  /* 0x000040001c077824 */ /* 0x004fe200078e0207 */
[----:B------:R-:W-:Y:S07]  /*223e0*/  BRA.DIV UR4, `(.L_x_2039) ;  /* 0x0000008604187947 */ /* 0x000fee000b800000 */
[----:B------:R-:W1:Y:S01]  /*223f0*/  LDC R12, c[0x0][0x2f4] ;  /* 0x0000bd00ff0c7b82 */ /* 0x000e620000000800 */
[----:B------:R-:W2:Y:S01]  /*22400*/  SHFL.IDX PT, R8, R2, RZ, 0x181f ;  /* 0x00181fff02087589 */ /* 0x000ea200000e0000 */
[----:B------:R-:W-:Y:S02]  /*22410*/  LOP3.LUT R11, R34, 0x80, RZ, 0xfc, !PT ;  /* 0x00000080220b7812 */ /* 0x000fe400078efcff */
[C---:B------:R-:W-:Y:S01]  /*22420*/  ISETP.GE.AND P3, PT, R24.reuse, 0x11, PT ;  /* 0x000000111800780c */ /* 0x040fe20003f66270 */
[----:B------:R-:W3:Y:S01]  /*22430*/  SHFL.IDX PT, R5, R3, RZ, 0x181f ;  /* 0x00181fff03057589 */ /* 0x000ee200000e0000 */
[----:B------:R-:W-:Y:S02]  /*22440*/  ISETP.GE.AND P5, PT, R24, 0x31, PT ;  /* 0x000000311800780c */ /* 0x000fe40003fa6270 */
[C---:B-1----:R-:W-:Y:S02]  /*22450*/  ISETP.GE.AND P2, PT, R34.reuse, R12, PT ;  /* 0x0000000c2200720c */ /* 0x042fe40003f46270 */
[----:B--2---:R-:W-:-:S02]  /*22460*/  IADD3 R8, P0, R34, R8, RZ ;  /* 0x0000000822087210 */ /* 0x004fc40007f1e0ff */
[----:B------:R-:W-:-:S03]  /*22470*/  ISETP.LT.OR P1, PT, R24, 0x1, P2 ;  /* 0x000000011800780c */ /* 0x000fc60001721670 */
[----:B---3--:R-:W-:Y:S01]  /*22480*/  IMAD.X R9, RZ, RZ, R5, P0 ;  /* 0x000000ffff097224 */ /* 0x008fe200000e0605 */
[----:B------:R-:W-:Y:S01]  /*22490*/  ISETP.GE.AND P0, PT, R11, R12, PT ;  /* 0x0000000c0b00720c */ /* 0x000fe20003f06270 */
[----:B------:R-:W-:Y:S02]  /*224a0*/  IMAD.IADD R5, R23, 0x1, R7 ;  /* 0x0000000117057824 */ /* 0x000fe400078e0207 */
[----:B------:R-:W-:Y:S06]  /*224b0*/  SHFL.IDX PT, R7, R3, 0x1, 0x181f ;  /* 0x00381f0003077f89 */ /* 0x000fec00000e0000 */
[----:B------:R-:W-:Y:S01]  /*224c0*/  LDGSTS.E.BYPASS.LTC128B.128 [R5+0x10000], desc[UR36][R8.64], !P1 ;  /* 0x1000000008057fae */ /* 0x000fe2000c901d64 */
[----:B------:R-:W-:-:S13]  /*224d0*/  ISETP.LT.OR P1, PT, R24, 0x1, P0 ;  /* 0x000000011800780c */ /* 0x000fda0000721670 */
[----:B------:R1:W-:Y:S04]  /*224e0*/  LDGSTS.E.BYPASS.LTC128B.128 [R5+0x12000], desc[UR36][R8.64+0x80], !P1 ;  /* 0x1200008008057fae */ /* 0x0003e8000c901d64 */
[----:B-1----:R-:W1:Y:S02]  /*224f0*/  SHFL.IDX PT, R8, R2, 0x1, 0x181f ;  /* 0x00381f0002087f89 */ /* 0x002e6400000e0000 */
[----:B-1----:R-:W-:-:S04]  /*22500*/  IADD3 R8, P1, R34, R8, RZ ;  /* 0x0000000822087210 */ /* 0x002fc80007f3e0ff */
[----:B------:R-:W-:Y:S02]  /*22510*/  IADD3.X R9, RZ, R7, RZ, P1, !PT ;  /* 0x00000007ff097210 */ /* 0x000fe40000ffe4ff */
[C---:B------:R-:W-:Y:S01]  /*22520*/  ISETP.LT.OR P1, PT, R24.reuse, 0x11, P2 ;  /* 0x000000111800780c */ /* 0x040fe20001721670 */
[----:B------:R-:W-:Y:S04]  /*22530*/  SHFL.IDX PT, R7, R3, 0x2, 0x181f ;  /* 0x00581f0003077f89 */ /* 0x000fe800000e0000 */
[----:B------:R-:W-:Y:S08]  /*22540*/  SHFL.IDX PT, R3, R3, 0x3, 0x181f ;  /* 0x00781f0003037f89 */ /* 0x000ff000000e0000 */
[----:B------:R-:W-:Y:S01]  /*22550*/  LDGSTS.E.BYPASS.LTC128B.128 [R5+0x10800], desc[UR36][R8.64], !P1 ;  /* 0x1080000008057fae */ /* 0x000fe2000c901d64 */
[----:B------:R-:W-:-:S13]  /*22560*/  ISETP.LT.OR P1, PT, R24, 0x11, P0 ;  /* 0x000000111800780c */ /* 0x000fda0000721670 */
[----:B------:R1:W-:Y:S04]  /*22570*/  LDGSTS.E.BYPASS.LTC128B.128 [R5+0x12800], desc[UR36][R8.64+0x80], !P1 ;  /* 0x1280008008057fae */ /* 0x0003e8000c901d64 */
[----:B-1----:R-:W1:Y:S04]  /*22580*/  SHFL.IDX PT, R8, R2, 0x2, 0x181f ;  /* 0x00581f0002087f89 */ /* 0x002e6800000e0000 */
[----:B------:R-:W2:Y:S01]  /*22590*/  SHFL.IDX PT, R2, R2, 0x3, 0x181f ;  /* 0x00781f0002027f89 */ /* 0x000ea200000e0000 */
[----:B-1----:R-:W-:-:S05]  /*225a0*/  IADD3 R8, P1, R34, R8, RZ ;  /* 0x0000000822087210 */ /* 0x002fca0007f3e0ff */
[----:B------:R-:W-:Y:S01]  /*225b0*/  IMAD.X R9, RZ, RZ, R7, P1 ;  /* 0x000000ffff097224 */ /* 0x000fe200008e0607 */
[----:B------:R-:W-:-:S13]  /*225c0*/  ISETP.LT.OR P1, PT, R24, 0x21, P2 ;  /* 0x000000211800780c */ /* 0x000fda0001721670 */
[----:B------:R1:W-:Y:S01]  /*225d0*/  LDGSTS.E.BYPASS.LTC128B.128 [R5+0x11000], desc[UR36][R8.64], !P1 ;  /* 0x1100000008057fae */ /* 0x0003e2000c901d64 */
[----:B------:R-:W-:-:S13]  /*225e0*/  ISETP.LT.OR P1, PT, R24, 0x21, P0 ;  /* 0x000000211800780c */ /* 0x000fda0000721670 */
[----:B------:R1:W-:Y:S01]  /*225f0*/  LDGSTS.E.BYPASS.LTC128B.128 [R5+0x13000], desc[UR36][R8.64+0x80], !P1 ;  /* 0x1300008008057fae */ /* 0x0003e2000c901d64 */
[----:B--2---:R-:W-:-:S13]  /*22600*/  ISETP.GE.AND P1, PT, R24, 0x21, PT ;  /* 0x000000211800780c */ /* 0x004fda0003f26270 */
.L_x_2295:
[C---:B------:R-:W-:Y:S02]  /*22610*/  ISETP.LT.OR P2, PT, R24.reuse, 0x31, P2 ;  /* 0x000000311800780c */ /* 0x040fe40001741670 */
[----:B------:R-:W-:Y:S02]  /*22620*/  ISETP.LT.OR P0, PT, R24, 0x31, P0 ;  /* 0x000000311800780c */ /* 0x000fe40000701670 */
[----:B------:R-:W-:-:S05]  /*22630*/  IADD3 R2, P6, R34, R2, RZ ;  /* 0x0000000222027210 */ /* 0x000fca0007fde0ff */
        /* <DEDUP_REMOVED lines=8> */
.L_x_2040:
        /* <DEDUP_REMOVED lines=10> */
.L_x_2041:
[----:B------:R4:W-:Y:S01]  /*22760*/  SYNCS.ARRIVE.TRANS64.A1T0 RZ, [R6+URZ+0x28470], RZ ;  /* 0x028470ff06ff79a7 */ /* 0x0009e2000810003f */
[----:B------:R-:W-:Y:S05]  /*22770*/  @!P6 BRA `(.L_x_2042) ;  /* 0x000000000004e947 */ /* 0x000fea0003800000 */
[----:B------:R-:W-:Y:S01]  /*22780*/  BPT.TRAP 0x1 ;  /* 0x000000040000795c */ /* 0x000fe20000300000 */
.L_x_2042:
[----:B------:R-:W5:Y:S01]  /*22790*/  SYNCS.PHASECHK.TRANS64.TRYWAIT P0, [R6+URZ+0x28440], R21 ;  /* 0x02844015060075a7 */ /* 0x000f62000800017f */
[----:B------:R-:W-:Y:S04]  /*227a0*/  BSSY B0, `(.L_x_2043) ;  /* 0x0000002000007945 */ /* 0x000fe80003800000 */
[----:B-----5:R-:W-:Y:S05]  /*227b0*/  @!P0 BRA `(.L_x_2044) ;  /* 0x00000084009c8947 */ /* 0x020fea0003800000 */
.L_x_2296:
[----:B------:R-:W-:Y:S05]  /*227c0*/  BSYNC B0 ;  /* 0x0000000000007941 */ /* 0x000fea0003800000 */
.L_x_2043:
[----:B------:R-:W-:Y:S01]  /*227d0*/  ULDC.64 UR4, c[0x0][0x300] ;  /* 0x0000c00000047ab9 */ /* 0x000fe20000000a00 */
[----:B-12---:R-:W1:Y:S01]  /*227e0*/  LDC R8, c[0x0][0x2f4] ;  /* 0x0000bd00ff087b82 */ /* 0x006e620000000800 */
[----:B------:R-:W-:Y:S01]  /*227f0*/  IMAD R7, R10, UR4, RZ ;  /* 0x000000040a077c24 */ /* 0x000fe2000f8e02ff */
[----:B------:R-:W-:Y:S01]  /*22800*/  ULDC.64 UR6, c[0x0][0x2e8] ;  /* 0x0000ba0000067ab9 */ /* 0x000fe20000000a00 */
[----:B---3--:R-:W-:Y:S01]  /*22810*/  IMAD.WIDE.U32 R2, R0, UR4, RZ ;  /* 0x0000000400027c25 */ /* 0x008fe2000f8e00ff */
        /* <DEDUP_REMOVED lines=12> */
[----:B-1----:R-:W-:Y:S02]  /*228e0*/  ISETP.GE.AND P2, PT, R9, R8, PT ;  /* 0x000000080900720c */ /* 0x002fe40003f46270 */
[----:B------:R-:W-:Y:S01]  /*228f0*/  IMAD R0, R18, UR5, R0 ;  /* 0x0000000512007c24 */ /* 0x000fe2000f8e0200 */
[----:B------:R-:W-:-:S04]  /*22900*/  IADD3 R4, P0, R2, UR6, RZ ;  /* 0x0000000602047c10 */ /* 0x000fc8000ff1e0ff */
[----:B------:R-:W-:Y:S01]  /*22910*/  IADD3.X R0, R3, UR7, R0, P0, !PT ;  /* 0x0000000703007c10 */ /* 0x000fe200087fe400 */
[----:B------:R-:W-:Y:S08]  /*22920*/  BRA.DIV UR4, `(.L_x_2045) ;  /* 0x0000008604547947 */ /* 0x000ff0000b800000 */
[----:B------:R-:W1:Y:S01]  /*22930*/  SHFL.IDX PT, R3, R4, RZ, 0x181f ;  /* 0x00181fff04037589 */ /* 0x000e6200000e0000 */
[----:B------:R-:W-:-:S03]  /*22940*/  ISETP.GE.AND P6, PT, R34, R8, PT ;  /* 0x000000082200720c */ /* 0x000fc60003fc6270 */
[----:B------:R-:W2:Y:S01]  /*22950*/  SHFL.IDX PT, R2, R0, RZ, 0x181f ;  /* 0x00181fff00027589 */ /* 0x000ea200000e0000 */
[----:B-1----:R-:W-:-:S05]  /*22960*/  @P4 IADD3 R3, P0, R34, R3, RZ ;  /* 0x0000000322034210 */ /* 0x002fca0007f1e0ff */
[----:B--2---:R-:W-:-:S05]  /*22970*/  @P4 IMAD.X R2, RZ, RZ, R2, P0 ;  /* 0x000000ffff024224 */ /* 0x004fca00000e0602 */
[----:B------:R-:W-:-:S04]  /*22980*/  @P4 LOP3.LUT R3, R3, R2, RZ, 0x3c, !PT ;  /* 0x0000000203034212 */ /* 0x000fc800078e3cff */
[----:B------:R-:W-:-:S04]  /*22990*/  @P4 LOP3.LUT R2, R3, R2, RZ, 0x3c, !PT ;  /* 0x0000000203024212 */ /* 0x000fc800078e3cff */
[----:B------:R-:W-:-:S05]  /*229a0*/  @P4 LOP3.LUT R3, R3, R2, RZ, 0x3c, !PT ;  /* 0x0000000203034212 */ /* 0x000fca00078e3cff */
[----:B------:R-:W-:Y:S01]  /*229b0*/  @!PT LDS RZ, [RZ] ;  /* 0x00000000fffff984 */ /* 0x000fe20000000800 */
[----:B------:R-:W-:Y:S04]  /*229c0*/  @P4 LDGSTS.E.BYPASS.LTC128B.128 [R5+0x20000], desc[UR36][R2.64], !P6 ;  /* 0x2000000002054fae */ /* 0x000fe8000f101d64 */
[----:B------:R1:W-:Y:S04]  /*229d0*/  @P4 LDGSTS.E.BYPASS.LTC128B.128 [R5+0x22000], desc[UR36][R2.64+0x80], !P2 ;  /* 0x2200008002054fae */ /* 0x0003e8000d101d64 */
[----:B-1----:R-:W1:Y:S04]  /*229e0*/  SHFL.IDX PT, R3, R4, 0x1, 0x181f ;  /* 0x00381f0004037f89 */ /* 0x002e6800000e0000 */
[----:B------:R-:W2:Y:S01]  /*229f0*/  SHFL.IDX PT, R2, R0, 0x1, 0x181f ;  /* 0x00381f0000027f89 */ /* 0x000ea200000e0000 */
[----:B-1----:R-:W-:-:S05]  /*22a00*/  @P3 IADD3 R3, P0, R34, R3, RZ ;  /* 0x0000000322033210 */ /* 0x002fca0007f1e0ff */
[----:B--2---:R-:W-:-:S05]  /*22a10*/  @P3 IMAD.X R2, RZ, RZ, R2, P0 ;  /* 0x000000ffff023224 */ /* 0x004fca00000e0602 */
[----:B------:R-:W-:-:S04]  /*22a20*/  @P3 LOP3.LUT R3, R3, R2, RZ, 0x3c, !PT ;  /* 0x0000000203033212 */ /* 0x000fc800078e3cff */
[----:B------:R-:W-:-:S04]  /*22a30*/  @P3 LOP3.LUT R2, R3, R2, RZ, 0x3c, !PT ;  /* 0x0000000203023212 */ /* 0x000fc800078e3cff */
[----:B------:R-:W-:-:S05]  /*22a40*/  @P3 LOP3.LUT R3, R3, R2, RZ, 0x3c, !PT ;  /* 0x0000000203033212 */ /* 0x000fca00078e3cff */
[----:B------:R-:W-:Y:S04]  /*22a50*/  @P3 LDGSTS.E.BYPASS.LTC128B.128 [R5+0x20800], desc[UR36][R2.64], !P6 ;  /* 0x2080000002053fae */ /* 0x000fe8000f101d64 */
[----:B------:R1:W-:Y:S04]  /*22a60*/  @P3 LDGSTS.E.BYPASS.LTC128B.128 [R5+0x22800], desc[UR36][R2.64+0x80], !P2 ;  /* 0x2280008002053fae */ /* 0x0003e8000d101d64 */
[----:B-1----:R-:W1:Y:S04]  /*22a70*/  SHFL.IDX PT, R3, R4, 0x2, 0x181f ;  /* 0x00581f0004037f89 */ /* 0x002e6800000e0000 */
[----:B------:R-:W2:Y:S04]  /*22a80*/  SHFL.IDX PT, R2, R0, 0x2, 0x181f ;  /* 0x00581f0000027f89 */ /* 0x000ea800000e0000 */
[----:B------:R-:W3:Y:S04]  /*22a90*/  SHFL.IDX PT, R4, R4, 0x3, 0x181f ;  /* 0x00781f0004047f89 */ /* 0x000ee800000e0000 */
[----:B------:R-:W0:Y:S01]  /*22aa0*/  SHFL.IDX PT, R0, R0, 0x3, 0x181f ;  /* 0x00781f0000007f89 */ /* 0x000e2200000e0000 */
[----:B-1----:R-:W-:-:S05]  /*22ab0*/  @P1 IADD3 R3, P0, R34, R3, RZ ;  /* 0x0000000322031210 */ /* 0x002fca0007f1e0ff */
[----:B--2---:R-:W-:-:S05]  /*22ac0*/  @P1 IMAD.X R2, RZ, RZ, R2, P0 ;  /* 0x000000ffff021224 */ /* 0x004fca00000e0602 */
[----:B------:R-:W-:-:S04]  /*22ad0*/  @P1 LOP3.LUT R3, R3, R2, RZ, 0x3c, !PT ;  /* 0x0000000203031212 */ /* 0x000fc800078e3cff */
[----:B------:R-:W-:-:S04]  /*22ae0*/  @P1 LOP3.LUT R2, R3, R2, RZ, 0x3c, !PT ;  /* 0x0000000203021212 */ /* 0x000fc800078e3cff */
[----:B------:R-:W-:-:S05]  /*22af0*/  @P1 LOP3.LUT R3, R3, R2, RZ, 0x3c, !PT ;  /* 0x0000000203031212 */ /* 0x000fca00078e3cff */
[----:B------:R1:W-:Y:S04]  /*22b00*/  @P1 LDGSTS.E.BYPASS.LTC128B.128 [R5+0x21000], desc[UR36][R2.64], !P6 ;  /* 0x2100000002051fae */ /* 0x0003e8000f101d64 */
[----:B0--3--:R1:W-:Y:S02]  /*22b10*/  @P1 LDGSTS.E.BYPASS.LTC128B.128 [R5+0x23000], desc[UR36][R2.64+0x80], !P2 ;  /* 0x2300008002051fae */ /* 0x0093e4000d101d64 */
.L_x_2306:
[C---:B01----:R-:W-:Y:S02]  /*22b20*/  @P5 IADD3 R2, P0, R34.reuse, R4, RZ ;  /* 0x0000000422025210 */ /* 0x043fe40007f1e0ff */
[----:B------:R-:W-:-:S03]  /*22b30*/  ISETP.GE.AND P1, PT, R34, R8, PT ;  /* 0x000000082200720c */ /* 0x000fc60003f26270 */
[----:B------:R-:W-:Y:S01]  /*22b40*/  @P5 IMAD.X R0, RZ, RZ, R0, P0 ;  /* 0x000000ffff005224 */ /* 0x000fe200000e0600 */
[----:B------:R-:W-:-:S04]  /*22b50*/  PLOP3.LUT P0, PT, PT, PT, PT, 0x80, 0x0 ;  /* 0x000000000000781c */ /* 0x000fc80003f0f070 */
[----:B------:R-:W-:-:S05]  /*22b60*/  @P5 MOV R3, R0 ;  /* 0x0000000000035202 */ /* 0x000fca0000000f00 */
[----:B------:R-:W-:Y:S01]  /*22b70*/  @!PT LDS RZ, [RZ] ;  /* 0x00000000fffff984 */ /* 0x000fe20000000800 */
[----:B------:R-:W-:Y:S01]  /*22b80*/  @!PT LDS RZ, [RZ] ;  /* 0x00000000fffff984 */ /* 0x000fe20000000800 */
[----:B------:R-:W-:Y:S01]  /*22b90*/  @!PT LDS RZ, [RZ] ;  /* 0x00000000fffff984 */ /* 0x000fe20000000800 */
[----:B------:R0:W-:Y:S04]  /*22ba0*/  @P5 LDGSTS.E.BYPASS.LTC128B.128 [R5+0x21800], desc[UR36][R2.64], !P1 ;  /* 0x2180000002055fae */ /* 0x0001e8000c901d64 */
[----:B------:R0:W-:Y:S01]  /*22bb0*/  @P5 LDGSTS.E.BYPASS.LTC128B.128 [R5+0x23800], desc[UR36][R2.64+0x80], !P2 ;  /* 0x2380008002055fae */ /* 0x0001e2000d101d64 */
[----:B------:R-:W-:Y:S01]  /*22bc0*/  NOP ;  /* 0x0000000000007918 */ /* 0x000fe20000000000 */
.L_x_2046:
        /* <DEDUP_REMOVED lines=10> */
.L_x_2047:
[----:B------:R-:W-:Y:S01]  /*22c70*/  SHF.R.S32.HI R0, RZ, 0x1f, R26 ;  /* 0x0000001fff007819 */ /* 0x000fe2000001141a */
[----:B------:R1:W-:Y:S06]  /*22c80*/  SYNCS.ARRIVE.TRANS64.A1T0 RZ, [R6+URZ+0x28430], RZ ;  /* 0x028430ff06ff79a7 */ /* 0x0003ec000810003f */
[----:B------:R-:W-:Y:S05]  /*22c90*/  WARPSYNC.ALL ;  /* 0x0000000000007948 */ /* 0x000fea0003800000 */
[----:B------:R-:W-:Y:S01]  /*22ca0*/  ULDC.64 UR4, c[0x0][0x298] ;  /* 0x0000a60000047ab9 */ /* 0x000fe20000000a00 */
[----:B------:R-:W-:Y:S01]  /*22cb0*/  ULDC.64 UR6, c[0x0][0xa00] ;  /* 0x0002800000067ab9 */ /* 0x000fe20000000a00 */
[----:B0-----:R-:W-:Y:S01]  /*22cc0*/  VIADD R2, R23, 0x18000 ;  /* 0x0001800017027836 */ /* 0x001fe20000000000 */
[----:B------:R-:W-:Y:S01]  /*22cd0*/  BAR.SYNC.DEFER_BLOCKING 0x8, 0x180 ;  /* 0x0206000000007b1d */ /* 0x000fe20000010000 */
[----:B------:R-:W-:Y:S01]  /*22ce0*/  IMAD R3, R0, UR4, RZ ;  /* 0x0000000400037c24 */ /* 0x000fe2000f8e02ff */
[----:B------:R-:W-:-:S02]  /*22cf0*/  ISETP.NE.U32.AND P0, PT, RZ, UR6, PT ;  /* 0x00000006ff007c0c */ /* 0x000fc4000bf05070 */
[----:B------:R-:W-:Y:S01]  /*22d00*/  LOP3.LUT P1, RZ, R2, 0x3ff, RZ, 0xc0, !PT ;  /* 0x000003ff02ff7812 */ /* 0x000fe2000782c0ff */
[C---:B------:R-:W-:Y:S01]  /*22d10*/  IMAD R0, R26.reuse, UR5, R3 ;  /* 0x000000051a007c24 */ /* 0x040fe2000f8e0203 */
[----:B------:R-:W-:Y:S01]  /*22d20*/  ISETP.NE.AND.EX P0, PT, RZ, UR7, PT, P0 ;  /* 0x00000007ff007c0c */ /* 0x000fe2000bf05300 */
[----:B------:R-:W-:Y:S01]  /*22d30*/  IMAD.WIDE.U32 R26, R26, UR4, RZ ;  /* 0x000000041a1a7c25 */ /* 0x000fe2000f8e00ff */
[----:B------:R-:W-:Y:S01]  /*22d40*/  SHF.R.S32.HI R2, RZ, 0x1f, R19 ;  /* 0x0000001fff027819 */ /* 0x000fe20000011413 */
[----:B------:R-:W-:Y:S01]  /*22d50*/  BSSY B6, `(.L_x_2048) ;  /* 0x0000017000067945 */ /* 0x000fe20003800000 */
[----:B------:R-:W-:Y:S01]  /*22d60*/  SEL R24, R19, RZ, !P0 ;  /* 0x000000ff13187207 */ /* 0x000fe20004000000 */
[----:B------:R-:W-:Y:S01]  /*22d70*/  IMAD.IADD R3, R27, 0x1, R0 ;  /* 0x000000011b037824 */ /* 0x000fe200078e0200 */
[----:B------:R-:W-:-:S04]  /*22d80*/  SEL R0, R2, RZ, !P0 ;  /* 0x000000ff02007207 */ /* 0x000fc80004000000 */
[----:B------:R0:W-:Y:S04]  /*22d90*/  STL [R1+0x24], R3 ;  /* 0x0000240301007387 */ /* 0x0001e80000100800 */
[----:B------:R0:W-:Y:S01]  /*22da0*/  STL [R1+0x28], R0 ;  /* 0x0000280001007387 */ /* 0x0001e20000100800 */
[----:B------:R-:W-:Y:S05]  /*22db0*/  @!P1 BRA `(.L_x_2049) ;  /* 0x0000000000409947 */ /* 0x000fea0003800000 */
[----:B------:R-:W-:Y:S01]  /*22dc0*/  MOV R2, 0x0 ;  /* 0x0000000000027802 */ /* 0x000fe20000000f00 */
[----:B------:R-:W-:Y:S01]  /*22dd0*/  ULDC.64 UR4, c[0x4][0xc0] ;  /* 0x0100300000047ab9 */ /* 0x000fe20000000a00 */
[----:B------:R-:W-:Y:S01]  /*22de0*/  ULDC.64 UR6, c[0x4][0xc8] ;  /* 0x0100320000067ab9 */ /* 0x000fe20000000a00 */
[----:B------:R-:W-:Y:S01]  /*22df0*/  ULDC.64 UR8, c[0x4][0x28] ;  /* 0x01000a0000087ab9 */ /* 0x000fe20000000a00 */
[----:B------:R-:W-:Y:S01]  /*22e00*/  IMAD.U32 R4, RZ, RZ, UR4 ;  /* 0x00000004ff047e24 */ /* 0x000fe2000f8e00ff */
[----:B------:R-:W-:Y:S01]  /*22e10*/  MOV R8, 0x70 ;  /* 0x0000007000087802 */ /* 0x000fe20000000f00 */
[----:B0-----:R-:W0:Y:S01]  /*22e20*/  LDC.64 R2, c[0x4][R2] ;  /* 0x0100000002027b82 */ /* 0x001e220000000a00 */
[----:B------:R-:W-:Y:S02]  /*22e30*/  IMAD.U32 R5, RZ, RZ, UR5 ;  /* 0x00000005ff057e24 */ /* 0x000fe4000f8e00ff */
[----:B-1--4-:R-:W-:Y:S02]  /*22e40*/  IMAD.U32 R6, RZ, RZ, UR6 ;  /* 0x00000006ff067e24 */ /* 0x012fe4000f8e00ff */
[----:B------:R-:W-:-:S02]  /*22e50*/  IMAD.U32 R7, RZ, RZ, UR7 ;  /* 0x00000007ff077e24 */ /* 0x000fc4000f8e00ff */
[----:B------:R-:W-:Y:S02]  /*22e60*/  IMAD.U32 R10, RZ, RZ, UR8 ;  /* 0x00000008ff0a7e24 */ /* 0x000fe4000f8e00ff */
[----:B------:R-:W-:Y:S02]  /*22e70*/  IMAD.U32 R11, RZ, RZ, UR9 ;  /* 0x00000009ff0b7e24 */ /* 0x000fe4000f8e00ff */
[----:B------:R-:W-:Y:S02]  /*22e80*/  IMAD.MOV.U32 R12, RZ, RZ, 0x1 ;  /* 0x00000001ff0c7424 */ /* 0x000fe400078e00ff */
[----:B------:R-:W-:-:S07]  /*22e90*/  IMAD.MOV.U32 R13, RZ, RZ, RZ ;  /* 0x000000ffff0d7224 */ /* 0x000fce00078e00ff */
[----:B------:R-:W-:-:S07]  /*22ea0*/  LEPC R20, `(.L_x_2049) ;  /* 0x000000001014794e */ /* 0x000fce0000000000 */
[----:B0-----:R-:W-:Y:S05]  /*22eb0*/  CALL.ABS.NOINC R2 ;  /* 0x0000000002007343 */ /* 0x001fea0003c00000 */
.L_x_2049:
[----:B------:R-:W-:Y:S05]  /*22ec0*/  BSYNC B6 ;  /* 0x0000000000067941 */ /* 0x000fea0003800000 */
.L_x_2048:
[----:B------:R-:W2:Y:S01]  /*22ed0*/  LDL.LU R20, [R1+0x28] ;  /* 0x0000280001147983 */ /* 0x000ea20000300800 */
[----:B------:R-:W3:Y:S01]  /*22ee0*/  LDC R7, c[0x0][0x448] ;  /* 0x00011200ff077b82 */ /* 0x000ee20000000800 */
[----:B------:R-:W-:Y:S02]  /*22ef0*/  ULDC.64 UR4, c[0x0][0x2d8] ;  /* 0x0000b60000047ab9 */ /* 0x000fe40000000a00 */
[----:B------:R-:W2:Y:S01]  /*22f00*/  LDL.LU R2, [R1+0x24] ;  /* 0x0000240001027983 */ /* 0x000ea20000300800 */
[----:B0-----:R-:W-:-:S03]  /*22f10*/  IMAD R0, R33, UR4, RZ ;  /* 0x0000000421007c24 */ /* 0x001fc6000f8e02ff */
[----:B------:R0:W5:Y:S01]  /*22f20*/  LDL R8, [R1+0x18] ;  /* 0x0000180001087983 */ /* 0x0001620000100800 */
[----:B------:R-:W-:Y:S01]  /*22f30*/  IMAD R0, R18, UR5, R0 ;  /* 0x0000000512007c24 */ /* 0x000fe2000f8e0200 */
[----:B---3--:R-:W-:-:S13]  /*22f40*/  ISETP.NE.AND P0, PT, R7, 0x1, PT ;  /* 0x000000010700780c */ /* 0x008fda0003f05270 */
[----:B-1--4-:R-:W1:Y:S01]  /*22f50*/  @P0 LDC R6, c[0x0][0x44c] ;  /* 0x00011300ff060b82 */ /* 0x012e620000000800 */
[----:B------:R-:W-:Y:S01]  /*22f60*/  LOP3.LUT R9, R34, 0x80, RZ, 0xfc, !PT ;  /* 0x0000008022097812 */ /* 0x000fe200078efcff */
[----:B--2---:R-:W-:Y:S02]  /*22f70*/  IMAD.MOV.U32 R21, RZ, RZ, R20 ;  /* 0x000000ffff157224 */ /* 0x004fe400078e0014 */
[----:B------:R-:W2:Y:S01]  /*22f80*/  S2R R20, SR_TID.X ;  /* 0x0000000000147919 */ /* 0x000ea20000002100 */
[----:B------:R-:W-:Y:S02]  /*22f90*/  IMAD.MOV.U32 R3, RZ, RZ, R2 ;  /* 0x000000ffff037224 */ /* 0x000fe400078e0002 */
[----:B------:R-:W-:-:S04]  /*22fa0*/  IMAD.MOV.U32 R2, RZ, RZ, R26 ;  /* 0x000000ffff027224 */ /* 0x000fc800078e001a */
[----:B------:R-:W-:Y:S01]  /*22fb0*/  IMAD.WIDE.U32 R2, R18, UR4, R2 ;  /* 0x0000000412027c25 */ /* 0x000fe2000f8e0002 */
[----:B------:R-:W-:-:S03]  /*22fc0*/  ULDC.64 UR4, c[0x0][0x2e0] ;  /* 0x0000b80000047ab9 */ /* 0x000fc60000000a00 */
[----:B------:R-:W-:Y:S02]  /*22fd0*/  IMAD.IADD R3, R3, 0x1, R0 ;  /* 0x0000000103037824 */ /* 0x000fe400078e0200 */
[----:B------:R-:W-:Y:S02]  /*22fe0*/  IMAD R0, R21, UR4, RZ ;  /* 0x0000000415007c24 */ /* 0x000fe4000f8e02ff */
[----:B------:R-:W-:-:S04]  /*22ff0*/  IMAD.WIDE.U32 R2, R24, UR4, R2 ;  /* 0x0000000418027c25 */ /* 0x000fc8000f8e0002 */
[----:B------:R-:W-:Y:S01]  /*23000*/  IMAD R0, R24, UR5, R0 ;  /* 0x0000000518007c24 */ /* 0x000fe2000f8e0200 */
[----:B------:R-:W-:-:S03]  /*23010*/  ULDC.64 UR4, c[0x0][0x2d0] ;  /* 0x0000b40000047ab9 */ /* 0x000fc60000000a00 */
[----:B------:R-:W-:Y:S02]  /*23020*/  IMAD.IADD R3, R3, 0x1, R0 ;  /* 0x0000000103037824 */ /* 0x000fe400078e0200 */
[----:B------:R-:W3:Y:S01]  /*23030*/  @P0 LDC R0, c[0x0][0x450] ;  /* 0x00011400ff000b82 */ /* 0x000ee20000000800 */
[C---:B--2---:R-:W-:Y:S01]  /*23040*/  LOP3.LUT R21, R20.reuse, 0x7f, RZ, 0xc0, !PT ;  /* 0x0000007f14157812 */ /* 0x044fe200078ec0ff */
[----:B------:R-:W-:-:S03]  /*23050*/  IMAD.SHL.U32 R20, R20, 0x10, RZ ;  /* 0x0000001014147824 */ /* 0x000fc600078e00ff */
[----:B------:R-:W-:-:S04]  /*23060*/  SHF.R.U32.HI R21, RZ, 0x3, R21 ;  /* 0x00000003ff157819 */ /* 0x000fc80000011615 */
[----:B------:R-:W-:-:S04]  /*23070*/  LOP3.LUT R20, R21, 0x70, R20, 0xf8, !PT ;  /* 0x0000007015147812 */ /* 0x000fc800078ef814 */
[----:B------:R-:W-:-:S05]  /*23080*/  IADD3 R5, R20, R17, RZ ;  /* 0x0000001114057210 */ /* 0x000fca0007ffe0ff */
[----:B-1----:R-:W-:-:S04]  /*23090*/  @P0 IMAD.HI.U32 R6, R5, R6, RZ ;  /* 0x0000000605060227 */ /* 0x002fc800078e00ff */
[----:B------:R-:W-:Y:S01]  /*230a0*/  IMAD.MOV.U32 R4, RZ, RZ, R5 ;  /* 0x000000ffff047224 */ /* 0x000fe200078e0005 */
[----:B---3--:R-:W-:Y:S01]  /*230b0*/  @P0 SHF.R.U32.HI R4, RZ, R0, R6 ;  /* 0x00000000ff040219 */ /* 0x008fe20000011606 */
[----:B------:R-:W1:Y:S04]  /*230c0*/  S2R R20, SR_TID.X ;  /* 0x0000000000147919 */ /* 0x000e680000002100 */
        /* <DEDUP_REMOVED lines=16> */
[----:B------:R-:W-:Y:S02]  /*231d0*/  IADD3.X R4, R3, UR5, R4, P0, !PT ;  /* 0x0000000503047c10 */ /* 0x000fe400087fe404 */
[----:B------:R-:W-:Y:S01]  /*231e0*/  ISETP.GE.AND P0, PT, R34, UR4, PT ;  /* 0x0000000422007c0c */ /* 0x000fe2000bf06270 */
[----:B------:R-:W-:Y:S01]  /*231f0*/  UMOV UR4, 0xffffffff ;  /* 0xffffffff00047882 */ /* 0x000fe20000000000 */
[----:B-1----:R-:W-:-:S04]  /*23200*/  LOP3.LUT R20, R20, 0x7f, RZ, 0xc0, !PT ;  /* 0x0000007f14147812 */ /* 0x002fc800078ec0ff */
[----:B------:R-:W-:Y:S01]  /*23210*/  SHF.R.U32.HI R9, RZ, 0x3, R20 ;  /* 0x00000003ff097819 */ /* 0x000fe20000011614 */
[----:B0-----:R-:W-:Y:S06]  /*23220*/  BRA.DIV UR4, `(.L_x_2050) ;  /* 0x0000008204707947 */ /* 0x001fec000b800000 */
[----:B------:R-:W0:Y:S01]  /*23230*/  SHFL.IDX PT, R3, R0, RZ, 0x181f ;  /* 0x00181fff00037589 */ /* 0x000e2200000e0000 */
[----:B------:R-:W-:Y:S02]  /*23240*/  IMAD R25, R25, R7, RZ ;  /* 0x0000000719197224 */ /* 0x000fe400078e02ff */
[----:B------:R-:W-:Y:S01]  /*23250*/  IMAD.IADD R17, R9, 0x1, R17 ;  /* 0x0000000109117824 */ /* 0x000fe200078e0211 */
[----:B------:R-:W1:Y:S03]  /*23260*/  SHFL.IDX PT, R2, R4, RZ, 0x181f ;  /* 0x00181fff04027589 */ /* 0x000e6600000e0000 */
[C---:B------:R-:W-:Y:S01]  /*23270*/  VIADD R6, R17.reuse, 0x10 ;  /* 0x0000001011067836 */ /* 0x040fe20000000000 */
[----:B------:R-:W-:Y:S01]  /*23280*/  ISETP.GE.AND P2, PT, R17, R25, PT ;  /* 0x000000191100720c */ /* 0x000fe20003f46270 */
[----:B------:R-:W-:-:S12]  /*23290*/  SHFL.IDX PT, R14, R0, 0x7, 0x181f ;  /* 0x00f81f00000e7f89 */ /* 0x000fd800000e0000 */
[----:B0-----:R-:W-:-:S05]  /*232a0*/  @!P2 IADD3 R3, P3, R34, R3, RZ ;  /* 0x000000032203a210 */ /* 0x001fca0007f7e0ff */
[----:B-1----:R-:W-:-:S05]  /*232b0*/  @!P2 IMAD.X R2, RZ, RZ, R2, P3 ;  /* 0x000000ffff02a224 */ /* 0x002fca00018e0602 */
[----:B------:R-:W-:-:S04]  /*232c0*/  @!P2 LOP3.LUT R3, R3, R2, RZ, 0x3c, !PT ;  /* 0x000000020303a212 */ /* 0x000fc800078e3cff */
[----:B------:R-:W-:-:S04]  /*232d0*/  @!P2 LOP3.LUT R2, R3, R2, RZ, 0x3c, !PT ;  /* 0x000000020302a212 */ /* 0x000fc800078e3cff */
[----:B------:R-:W-:-:S05]  /*232e0*/  @!P2 LOP3.LUT R3, R3, R2, RZ, 0x3c, !PT ;  /* 0x000000020303a212 */ /* 0x000fca00078e3cff */
[----:B-----5:R-:W-:Y:S04]  /*232f0*/  @!P2 LDGSTS.E.BYPASS.LTC128B.128 [R8+0x18000], desc[UR36][R2.64], !P0 ;  /* 0x180000000208afae */ /* 0x020fe8000c101d64 */
        /* <DEDUP_REMOVED lines=16> */
[----:B0-----:R-:W-:-:S04]  /*23400*/  @!P2 IADD3 R3, P3, R34, R3, RZ ;  /* 0x000000032203a210 */ /* 0x001fc80007f7e0ff */
[----:B-1----:R-:W-:-:S04]  /*23410*/  @!P2 IADD3.X R2, RZ, R2, RZ, P3, !PT ;  /* 0x00000002ff02a210 */ /* 0x002fc80001ffe4ff */
        /* <DEDUP_REMOVED lines=49> */
.L_x_2323:
[----:B------:R-:W-:Y:S01]  /*23730*/  IADD3 R0, R17, 0x70, RZ ;  /* 0x0000007011007810 */ /* 0x000fe20007ffe0ff */
[----:B------:R-:W-:Y:S03]  /*23740*/  BSSY B0, `(.L_x_2051) ;  /* 0x000000a000007945 */ /* 0x000fe60003800000 */
[----:B------:R-:W-:-:S13]  /*23750*/  ISETP.GE.AND P2, PT, R0, R25, PT ;  /* 0x000000190000720c */ /* 0x000fda0003f46270 */
[----:B------:R-:W-:Y:S05]  /*23760*/  @P2 BRA `(.L_x_2052) ;  /* 0x00000000001c2947 */ /* 0x000fea0003800000 */
[----:B0-----:R-:W-:-:S05]  /*23770*/  IADD3 R2, P2, R34, R14, RZ ;  /* 0x0000000e22027210 */ /* 0x001fca0007f5e0ff */
[----:B------:R-:W-:-:S05]  /*23780*/  IMAD.X R3, RZ, RZ, R4, P2 ;  /* 0x000000ffff037224 */ /* 0x000fca00010e0604 */
[----:B------:R-:W-:Y:S01]  /*23790*/  @!PT LDS RZ, [RZ] ;  /* 0x00000000fffff984 */ /* 0x000fe20000000800 */
[----:B------:R-:W-:Y:S01]  /*237a0*/  @!PT LDS RZ, [RZ] ;  /* 0x00000000fffff984 */ /* 0x000fe20000000800 */
[----:B------:R-:W-:Y:S01]  /*237b0*/  @!PT LDS RZ, [RZ] ;  /* 0x00000000fffff984 */ /* 0x000fe20000000800 */
[----:B------:R1:W-:Y:S04]  /*237c0*/  LDGSTS.E.BYPASS.LTC128B.128 [R8+0x1b800], desc[UR36][R2.64], !P0 ;  /* 0x1b80000002087fae */ /* 0x0003e8000c101d64 */
[----:B------:R1:W-:Y:S02]  /*237d0*/  LDGSTS.E.BYPASS.LTC128B.128 [R8+0x1f800], desc[UR36][R2.64+0x80], !P1 ;  /* 0x1f80008002087fae */ /* 0x0003e4000c901d64 */
.L_x_2052:
[----:B------:R-:W-:Y:S05]  /*237e0*/  BSYNC B0 ;  /* 0x0000000000007941 */ /* 0x000fea0003800000 */
.L_x_2051:
[----:B------:R-:W-:Y:S01]  /*237f0*/  NOP ;  /* 0x0000000000007918 */ /* 0x000fe20000000000 */
[----:B------:R-:W-:-:S13]  /*23800*/  PLOP3.LUT P0, PT, PT, PT, PT, 0x80, 0x0 ;  /* 0x000000000000781c */ /* 0x000fda0003f0f070 */
.L_x_2053:
[----:B------:R-:W-:Y:S02]  /*23810*/  PLOP3.LUT P1, PT, P1, P0, PT, 0xa2, 0x0 ;  /* 0x000000000000781c */ /* 0x000fe40000f21472 */
[----:B------:R-:W-:-:S08]  /*23820*/  @P0 R2UR P1, UR4, R23 ;  /* 0x00000000170402ca */ /* 0x000fd00000020000 */
[----:B------:R-:W-:-:S05]  /*23830*/  @P0 PLOP3.LUT P0, PT, P1, PT, PT, 0x80, 0x0 ;  /* 0x000000000000081c */ /* 0x000fca0000f0f070 */
[----:B------:R-:W-:Y:S01]  /*23840*/  @!P1 SYNCS.ARRIVE.TRANS64.RED.A0T1 RZ, [UR4+0x28400], RZ ;  /* 0x028400ffffff99a7 */ /* 0x000fe20008200404 */
[----:B------:R-:W-:Y:S07]  /*23850*/  @!P1 ARRIVES.LDGSTSBAR.64.TRANSCNT [UR4+0x28400] ;  /* 0x02840000ff0099b0 */ /* 0x000fee0008000a84 */
[----:B------:R-:W-:Y:S05]  /*23860*/  @P0 BRA.U.ANY `(.L_x_2053) ;  /* 0xfffffffd00e80947 */ /* 0x000fea000393ffff */
[----:B01----:R-:W2:Y:S02]  /*23870*/  LDL.LU R2, [R1+0x20] ;  /* 0x0000200001027983 */ /* 0x003ea40000300800 */
[----:B--2---:R-:W-:-:S05]  /*23880*/  VIADD R2, R2, 0x1 ;  /* 0x0000000102027836 */ /* 0x004fca0000000000 */
[----:B------:R0:W-:Y:S01]  /*23890*/  STL [R1+0x20], R2 ;  /* 0x0000200201007387 */ /* 0x0001e20000100800 */
[----:B------:R-:W-:-:S04]  /*238a0*/  LEA.HI R0, R2, R2, RZ, 0x1 ;  /* 0x0000000202007211 */ /* 0x000fc800078f08ff */
[----:B------:R-:W-:-:S05]  /*238b0*/  LOP3.LUT R0, R0, 0xfffffffe, RZ, 0xc0, !PT ;  /* 0xfffffffe00007812 */ /* 0x000fca00078ec0ff */
[----:B------:R-:W-:-:S05]  /*238c0*/  IMAD.IADD R0, R2, 0x1, -R0 ;  /* 0x0000000102007824 */ /* 0x000fca00078e0a00 */
[----:B------:R-:W-:Y:S01]  /*238d0*/  SHF.L.U32 R0, R0, 0x1f, RZ ;  /* 0x0000001f00007819 */ /* 0x000fe200000006ff */
[----:B------:R-:W-:Y:S01]  /*238e0*/  NOP ;  /* 0x0000000000007918 */ /* 0x000fe20000000000 */
[----:B0-----:R-:W2:Y:S01]  /*238f0*/  LDL.LU R2, [R1+0x1c] ;  /* 0x00001c0001027983 */ /* 0x001ea20000300800 */
[----:B------:R0:W-:Y:S01]  /*23900*/  SYNCS.ARRIVE.TRANS64.A1T0 RZ, [R23+URZ+0x28400], RZ ;  /* 0x028400ff17ff79a7 */ /* 0x0001e2000810003f */
[----:B------:R-:W-:Y:S01]  /*23910*/  BSSY B0, `(.L_x_2054) ;  /* 0x0000005000007945 */ /* 0x000fe20003800000 */
[----:B------:R-:W1:Y:S01]  /*23920*/  SYNCS.PHASECHK.TRANS64.TRYWAIT P1, [R23+URZ+0x28420], R0 ;  /* 0x02842000170075a7 */ /* 0x000e62000802017f */
[----:B--2---:R-:W-:-:S05]  /*23930*/  VIADD R20, R2, 0xfffffffe ;  /* 0xfffffffe02147836 */ /* 0x004fca0000000000 */
[----:B------:R-:W-:Y:S01]  /*23940*/  ISETP.GE.AND P0, PT, R20, R36, PT ;  /* 0x000000241400720c */ /* 0x000fe20003f06270 */
[----:B01----:R-:W-:-:S12]  /*23950*/  @!P1 BRA `(.L_x_2055) ;  /* 0x0000008400609947 */ /* 0x003fd80003800000 */
.L_x_2324:
[----:B------:R-:W-:Y:S05]  /*23960*/  BSYNC B0 ;  /* 0x0000000000007941 */ /* 0x000fea0003800000 */
.L_x_2054:
[----:B------:R-:W-:Y:S05]  /*23970*/  @!P0 BRA `(.L_x_2056) ;  /* 0x0000001000888947 */ /* 0x000fea0003800000 */
[----:B------:R-:W-:Y:S02]  /*23980*/  IMAD.MOV.U32 R5, RZ, RZ, R28 ;  /* 0x000000ffff057224 */ /* 0x000fe400078e001c */
[----:B------:R-:W-:-:S07]  /*23990*/  IMAD.MOV.U32 R6, RZ, RZ, R30 ;  /* 0x000000ffff067224 */ /* 0x000fce00078e001e */
.L_x_2076:
[----:B01----:R-:W0:Y:S01]  /*239a0*/  S2R R0, SR_TID.X ;  /* 0x0000000000007919 */ /* 0x003e220000002100 */
[----:B------:R-:W1:Y:S01]  /*239b0*/  LDC R7, c[0x0][0x430] ;  /* 0x00010c00ff077b82 */ /* 0x000e620000000800 */
[----:B------:R-:W-:Y:S01]  /*239c0*/  IMAD R4, R20, 0x40, R35 ;  /* 0x0000004014047824 */ /* 0x000fe200078e0223 */
[----:B------:R-:W-:Y:S01]  /*239d0*/  LOP3.LUT P2, RZ, R22, 0x8, RZ, 0xc0, !PT ;  /* 0x0000000816ff7812 */ /* 0x000fe2000784c0ff */
[----:B------:R-:W2:Y:S01]  /*239e0*/  S2R R2, SR_TID.X ;  /* 0x0000000000027919 */ /* 0x000ea20000002100 */
[----:B-1----:R-:W-:Y:S02]  /*239f0*/  ISETP.NE.AND P0, PT, R7, 0x1, PT ;  /* 0x000000010700780c */ /* 0x002fe40003f05270 */
[----:B0-----:R-:W-:Y:S01]  /*23a00*/  LOP3.LUT R0, R0, 0x7f, RZ, 0xc0, !PT ;  /* 0x0000007f00007812 */ /* 0x001fe200078ec0ff */
[----:B--2---:R-:W-:-:S03]  /*23a10*/  IMAD.SHL.U32 R8, R2, 0x10, RZ ;  /* 0x0000001002087824 */ /* 0x004fc600078e00ff */
[----:B------:R-:W-:-:S07]  /*23a20*/  SHF.R.U32.HI R0, RZ, 0x3, R0 ;  /* 0x00000003ff007819 */ /* 0x000fce0000011600 */
[----:B------:R-:W0:Y:S01]  /*23a30*/  @P0 LDC R3, c[0x0][0x434] ;  /* 0x00010d00ff030b82 */ /* 0x000e220000000800 */
[----:B------:R-:W-:-:S04]  /*23a40*/  LOP3.LUT R8, R0, 0x70, R8, 0xf8, !PT ;  /* 0x0000007000087812 */ /* 0x000fc800078ef808 */
[----:B------:R-:W-:-:S03]  /*23a50*/  ISETP.GT.U32.AND P1, PT, R8, 0x3f, PT ;  /* 0x0000003f0800780c */ /* 0x000fc60003f24070 */
[----:B------:R-:W1:Y:S01]  /*23a60*/  @P0 LDC R0, c[0x0][0x438] ;  /* 0x00010e00ff000b82 */ /* 0x000e620000000800 */
[----:B------:R-:W-:-:S05]  /*23a70*/  IADD3 R4, R8, R4, RZ ;  /* 0x0000000408047210 */ /* 0x000fca0007ffe0ff */
[----:B------:R-:W-:-:S04]  /*23a80*/  IMAD.MOV.U32 R2, RZ, RZ, R4 ;  /* 0x000000ffff027224 */ /* 0x000fc800078e0004 */
[----:B------:R-:W2:Y:S01]  /*23a90*/  @!P1 LDC.64 R8, c[0x0][0x428] ;  /* 0x00010a00ff089b82 */ /* 0x000ea20000000a00 */
[----:B0-----:R-:W-:-:S07]  /*23aa0*/  @P0 IMAD.HI.U32 R3, R4, R3, RZ ;  /* 0x0000000304030227 */ /* 0x001fce00078e00ff */
[----:B------:R-:W0:Y:S01]  /*23ab0*/  @!P1 LDC.64 R10, c[0x0][0x418] ;  /* 0x00010600ff0a9b82 */ /* 0x000e220000000a00 */
[----:B-1----:R-:W-:-:S04]  /*23ac0*/  @P0 SHF.R.U32.HI R2, RZ, R0, R3 ;  /* 0x00000000ff020219 */ /* 0x002fc80000011603 */
[--C-:B------:R-:W-:Y:S01]  /*23ad0*/  @!P1 SHF.R.S32.HI R3, RZ, 0x1f, R2.reuse ;  /* 0x0000001fff039819 */ /* 0x100fe20000011402 */
[----:B------:R-:W-:-:S04]  /*23ae0*/  IMAD.MOV R0, RZ, RZ, -R2 ;  /* 0x000000ffff007224 */ /* 0x000fc800078e0a02 */
[----:B------:R-:W-:Y:S02]  /*23af0*/  IMAD R7, R7, R0, R4 ;  /* 0x0000000007077224 */ /* 0x000fe400078e0204 */
[-C--:B--2---:R-:W-:Y:S02]  /*23b00*/  @!P1 IMAD R0, R37, R8.reuse, RZ ;  /* 0x0000000825009224 */ /* 0x084fe400078e02ff */
[----:B------:R-:W-:-:S04]  /*23b10*/  @!P1 IMAD.WIDE.U32 R2, R32, R8, R2 ;  /* 0x0000000820029225 */ /* 0x000fc800078e0002 */
[----:B------:R-:W-:Y:S01]  /*23b20*/  @!P1 IMAD R0, R32, R9, R0 ;  /* 0x0000000920009224 */ /* 0x000fe200078e0200 */
[----:B0-----:R-:W-:Y:S01]  /*23b30*/  @!P1 LEA R10, P0, R2, R10, 0x2 ;  /* 0x0000000a020a9211 */ /* 0x001fe200078010ff */
[----:B------:R-:W-:Y:S02]  /*23b40*/  VIADD R28, R5, 0x1 ;  /* 0x00000001051c7836 */ /* 0x000fe40000000000 */
[----:B------:R-:W-:Y:S02]  /*23b50*/  @!P1 IMAD.IADD R0, R0, 0x1, R3 ;  /* 0x0000000100009824 */ /* 0x000fe400078e0203 */
[----:B------:R-:W-:-:S03]  /*23b60*/  IMAD.MOV.U32 R8, RZ, RZ, RZ ;  /* 0x000000ffff087224 */ /* 0x000fc600078e00ff */
[----:B------:R-:W-:Y:S02]  /*23b70*/  @!P1 LEA.HI.X R11, R2, R11, R0, 0x2, P0 ;  /* 0x0000000b020b9211 */ /* 0x000fe400000f1400 */
[----:B------:R-:W-:Y:S01]  /*23b80*/  ISETP.NE.AND P0, PT, R28, 0x2, PT ;  /* 0x000000021c00780c */ /* 0x000fe20003f05270 */
[----:B------:R-:W-:Y:S05]  /*23b90*/  YIELD ;  /* 0x0000000000007946 */ /* 0x000fea0003800000 */
[----:B------:R-:W-:Y:S01]  /*23ba0*/  SEL R3, RZ, 0x1, P0 ;  /* 0x00000001ff037807 */ /* 0x000fe20000000000 */
[----:B------:R0:W5:Y:S01]  /*23bb0*/  @!P1 LDG.E R8, desc[UR36][R10.64] ;  /* 0x000000240a089981 */ /* 0x000162000c1e1900 */
[C---:B------:R-:W-:Y:S01]  /*23bc0*/  ISETP.GT.AND P1, PT, R20.reuse, R36, PT ;  /* 0x000000241400720c */ /* 0x040fe20003f24270 */
[----:B------:R-:W-:Y:S01]  /*23bd0*/  VIADD R20, R20, 0xffffffff ;  /* 0xffffffff14147836 */ /* 0x000fe20000000000 */
[----:B------:R-:W-:-:S02]  /*23be0*/  SEL R28, R28, RZ, P0 ;  /* 0x000000ff1c1c7207 */ /* 0x000fc40000000000 */
[----:B------:R-:W-:Y:S01]  /*23bf0*/  LOP3.LUT R30, R6, R3, RZ, 0x3c, !PT ;  /* 0x00000003061e7212 */ /* 0x000fe200078e3cff */
[----:B------:R-:W-:Y:S08]  /*23c00*/  @!P2 BRA `(.L_x_2057) ;  /* 0x000000000004a947 */ /* 0x000ff00003800000 */
[----:B------:R-:W-:Y:S01]  /*23c10*/  BPT.TRAP 0x1 ;  /* 0x000000040000795c */ /* 0x000fe20000300000 */
.L_x_2057:
[----:B------:R-:W-:Y:S01]  /*23c20*/  IMAD R0, R28, 0x8, R23 ;  /* 0x000000081c007824 */ /* 0x000fe200078e0217 */
[----:B------:R-:W-:Y:S01]  /*23c30*/  SHF.L.U32 R17, R30, 0x1f, RZ ;  /* 0x0000001f1e117819 */ /* 0x000fe200000006ff */
[----:B------:R-:W-:Y:S01]  /*23c40*/  BSSY B0, `(.L_x_2058) ;  /* 0x0000004000007945 */ /* 0x000fe20003800000 */
[----:B------:R-:W-:Y:S02]  /*23c50*/  SHF.R.S32.HI R9, RZ, 0x1f, R7 ;  /* 0x0000001fff097819 */ /* 0x000fe40000011407 */
[----:B------:R-:W1:Y:S02]  /*23c60*/  SYNCS.PHASECHK.TRANS64.TRYWAIT P0, [R0+URZ+0x28480], R17 ;  /* 0x02848011000075a7 */ /* 0x000e64000800017f */
[----:B-1----:R-:W-:Y:S05]  /*23c70*/  @!P0 BRA `(.L_x_2059) ;  /* 0x0000008000ac8947 */ /* 0x002fea0003800000 */
.L_x_2325:
[----:B------:R-:W-:Y:S05]  /*23c80*/  BSYNC B0 ;  /* 0x0000000000007941 */ /* 0x000fea0003800000 */
.L_x_2058:
[----:B------:R-:W2:Y:S01]  /*23c90*/  LDL R13, [R1+0x4] ;  /* 0x00000400010d7983 */ /* 0x000ea20000100800 */
[----:B------:R-:W-:Y:S01]  /*23ca0*/  ULDC.64 UR4, c[0x0][0x328] ;  /* 0x0000ca0000047ab9 */ /* 0x000fe20000000a00 */
[----:B0----5:R-:W-:Y:S01]  /*23cb0*/  SHF.R.S32.HI R10, RZ, 0x1f, R8 ;  /* 0x0000001fff0a7819 */ /* 0x021fe20000011408 */
[----:B------:R-:W-:Y:S01]  /*23cc0*/  IMAD R4, R9, UR4, RZ ;  /* 0x0000000409047c24 */ /* 0x000fe2000f8e02ff */
[----:B------:R-:W0:Y:S01]  /*23cd0*/  LDC R11, c[0x0][0x2f4] ;  /* 0x0000bd00ff0b7b82 */ /* 0x000e220000000800 */
[C---:B------:R-:W-:Y:S01]  /*23ce0*/  IMAD.WIDE.U32 R2, R7.reuse, UR4, RZ ;  /* 0x0000000407027c25 */ /* 0x040fe2000f8e00ff */
[----:B------:R-:W-:Y:S01]  /*23cf0*/  ULDC.64 UR6, c[0x0][0x318] ;  /* 0x0000c60000067ab9 */ /* 0x000fe20000000a00 */
[----:B------:R-:W-:Y:S02]  /*23d00*/  LOP3.LUT R12, R34, 0x80, RZ, 0xfc, !PT ;  /* 0x00000080220c7812 */ /* 0x000fe400078efcff */
        /* <DEDUP_REMOVED lines=10> */
[-C--:B0-----:R-:W-:Y:S01]  /*23db0*/  ISETP.GE.AND P2, PT, R12, R11.reuse, PT ;  /* 0x0000000b0c00720c */ /* 0x081fe20003f46270 */
[----:B------:R-:W-:Y:S01]  /*23dc0*/  IMAD.WIDE.U32 R2, R18, UR4, R2 ;  /* 0x0000000412027c25 */ /* 0x000fe2000f8e0002 */
[----:B------:R-:W-:Y:S01]  /*23dd0*/  UMOV UR4, 0xffffffff ;  /* 0xffffffff00047882 */ /* 0x000fe20000000000 */
[----:B------:R-:W-:-:S02]  /*23de0*/  ISETP.GE.AND P3, PT, R34, R11, PT ;  /* 0x0000000b2200720c */ /* 0x000fc40003f66270 */
[----:B------:R-:W-:-:S04]  /*23df0*/  IADD3 R21, P0, R2, UR6, RZ ;  /* 0x0000000602157c10 */ /* 0x000fc8000ff1e0ff */
[----:B------:R-:W-:Y:S01]  /*23e00*/  IADD3.X R24, R24, UR7, R3, P0, !PT ;  /* 0x0000000718187c10 */ /* 0x000fe200087fe403 */
[----:B--2---:R-:W-:Y:S01]  /*23e10*/  IMAD R4, R28, 0x4000, R13 ;  /* 0x000040001c047824 */ /* 0x004fe200078e020d */
[----:B------:R-:W-:Y:S07]  /*23e20*/  BRA.DIV UR4, `(.L_x_2060) ;  /* 0x0000008204547947 */ /* 0x000fee000b800000 */
        /* <DEDUP_REMOVED lines=22> */
.L_x_2335:
        /* <DEDUP_REMOVED lines=9> */
.L_x_2061:
        /* <DEDUP_REMOVED lines=10> */
.L_x_2062:
[----:B------:R3:W-:Y:S01]  /*240c0*/  SYNCS.ARRIVE.TRANS64.A1T0 RZ, [R0+URZ+0x28470], RZ ;  /* 0x028470ff00ff79a7 */ /* 0x0007e2000810003f */
[----:B------:R-:W-:Y:S05]  /*240d0*/  @!P3 BRA `(.L_x_2063) ;  /* 0x000000000004b947 */ /* 0x000fea0003800000 */
[----:B------:R-:W-:Y:S01]  /*240e0*/  BPT.TRAP 0x1 ;  /* 0x000000040000795c */ /* 0x000fe20000300000 */
.L_x_2063:
[----:B------:R-:W4:Y:S01]  /*240f0*/  SYNCS.PHASECHK.TRANS64.TRYWAIT P0, [R0+URZ+0x28440], R17 ;  /* 0x02844011000075a7 */ /* 0x000f22000800017f */
[----:B------:R-:W-:Y:S04]  /*24100*/  BSSY B0, `(.L_x_2064) ;  /* 0x0000002000007945 */ /* 0x000fe80003800000 */
[----:B----4-:R-:W-:Y:S05]  /*24110*/  @!P0 BRA `(.L_x_2065) ;  /* 0x0000008000c08947 */ /* 0x010fea0003800000 */
.L_x_2336:
[----:B------:R-:W-:Y:S05]  /*24120*/  BSYNC B0 ;  /* 0x0000000000007941 */ /* 0x000fea0003800000 */
.L_x_2064:
[----:B------:R-:W-:Y:S01]  /*24130*/  ULDC.64 UR4, c[0x0][0x300] ;  /* 0x0000c00000047ab9 */ /* 0x000fe20000000a00 */
[----:B------:R-:W5:Y:S01]  /*24140*/  LDC R11, c[0x0][0x2f4] ;  /* 0x0000bd00ff0b7b82 */ /* 0x000f620000000800 */
        /* <DEDUP_REMOVED lines=21> */
[----:B------:R-:W2:Y:S04]  /*242a0*/  SHFL.IDX PT, R2, R7, RZ, 0x181f ;  /* 0x00181fff07027589 */ /* 0x000ea800000e0000 */
[----:B------:R-:W5:Y:S01]  /*242b0*/  SHFL.IDX PT, R3, R8, RZ, 0x181f ;  /* 0x00181fff08037589 */ /* 0x000f6200000e0000 */
[----:B--2---:R-:W-:-:S04]  /*242c0*/  IADD3 R2, P0, R34, R2, RZ ;  /* 0x0000000222027210 */ /* 0x004fc80007f1e0ff */
[----:B-----5:R-:W-:-:S05]  /*242d0*/  IADD3.X R3, RZ, R3, RZ, P0, !PT ;  /* 0x00000003ff037210 */ /* 0x020fca00007fe4ff */
[----:B------:R-:W-:Y:S01]  /*242e0*/  @!PT LDS RZ, [RZ] ;  /* 0x00000000fffff984 */ /* 0x000fe20000000800 */
[----:B------:R-:W-:Y:S04]  /*242f0*/  LDGSTS.E.BYPASS.LTC128B.128 [R4+0x20000], desc[UR36][R2.64], !P3 ;  /* 0x2000000002047fae */ /* 0x000fe8000d901d64 */
[----:B------:R2:W-:Y:S04]  /*24300*/  LDGSTS.E.BYPASS.LTC128B.128 [R4+0x22000], desc[UR36][R2.64+0x80], !P2 ;  /* 0x2200008002047fae */ /* 0x0005e8000d101d64 */
[----:B--2---:R-:W2:Y:S04]  /*24310*/  SHFL.IDX PT, R2, R7, 0x1, 0x181f ;  /* 0x00381f0007027f89 */ /* 0x004ea800000e0000 */
[----:B------:R-:W5:Y:S01]  /*24320*/  SHFL.IDX PT, R3, R8, 0x1, 0x181f ;  /* 0x00381f0008037f89 */ /* 0x000f6200000e0000 */
[----:B--2---:R-:W-:-:S05]  /*24330*/  IADD3 R2, P0, R34, R2, RZ ;  /* 0x0000000222027210 */ /* 0x004fca0007f1e0ff */
[----:B-----5:R-:W-:-:S05]  /*24340*/  IMAD.X R3, RZ, RZ, R3, P0 ;  /* 0x000000ffff037224 */ /* 0x020fca00000e0603 */
[----:B------:R-:W-:Y:S04]  /*24350*/  LDGSTS.E.BYPASS.LTC128B.128 [R4+0x20800], desc[UR36][R2.64], !P3 ;  /* 0x2080000002047fae */ /* 0x000fe8000d901d64 */
[----:B------:R2:W-:Y:S04]  /*24360*/  LDGSTS.E.BYPASS.LTC128B.128 [R4+0x22800], desc[UR36][R2.64+0x80], !P2 ;  /* 0x2280008002047fae */ /* 0x0005e8000d101d64 */
[----:B--2---:R-:W2:Y:S04]  /*24370*/  SHFL.IDX PT, R2, R7, 0x2, 0x181f ;  /* 0x00581f0007027f89 */ /* 0x004ea800000e0000 */
[----:B------:R-:W5:Y:S04]  /*24380*/  SHFL.IDX PT, R3, R8, 0x2, 0x181f ;  /* 0x00581f0008037f89 */ /* 0x000f6800000e0000 */
[----:B------:R-:W0:Y:S01]  /*24390*/  SHFL.IDX PT, R8, R8, 0x3, 0x181f ;  /* 0x00781f0008087f89 */ /* 0x000e2200000e0000 */
[----:B--2---:R-:W-:-:S05]  /*243a0*/  IADD3 R2, P0, R34, R2, RZ ;  /* 0x0000000222027210 */ /* 0x004fca0007f1e0ff */
[----:B-----5:R-:W-:-:S05]  /*243b0*/  IMAD.X R3, RZ, RZ, R3, P0 ;  /* 0x000000ffff037224 */ /* 0x020fca00000e0603 */
[----:B------:R-:W-:Y:S04]  /*243c0*/  LDGSTS.E.BYPASS.LTC128B.128 [R4+0x21000], desc[UR36][R2.64], !P3 ;  /* 0x2100000002047fae */ /* 0x000fe8000d901d64 */
[----:B------:R2:W-:Y:S04]  /*243d0*/  LDGSTS.E.BYPASS.LTC128B.128 [R4+0x23000], desc[UR36][R2.64+0x80], !P2 ;  /* 0x2300008002047fae */ /* 0x0005e8000d101d64 */
[----:B--2---:R2:W0:Y:S02]  /*243e0*/  SHFL.IDX PT, R2, R7, 0x3, 0x181f ;  /* 0x00781f0007027f89 */ /* 0x00442400000e0000 */
.L_x_2346:
        /* <DEDUP_REMOVED lines=9> */
.L_x_2067:
        /* <DEDUP_REMOVED lines=10> */
.L_x_2068:
[----:B------:R1:W-:Y:S02]  /*24520*/  SYNCS.ARRIVE.TRANS64.A1T0 RZ, [R0+URZ+0x28430], RZ ;  /* 0x028430ff00ff79a7 */ /* 0x0003e4000810003f */
[----:B-1-34-:R-:W-:-:S05]  /*24530*/  IMAD.U32 R0, RZ, RZ, UR38 ;  /* 0x00000026ff007e24 */ /* 0x01afca000f8e00ff */
[----:B------:R-:W-:-:S13]  /*24540*/  ISETP.NE.AND P0, PT, R0, 0x3, PT ;  /* 0x000000030000780c */ /* 0x000fda0003f05270 */
[----:B------:R-:W-:Y:S05]  /*24550*/  @!P0 BRA `(.L_x_2069) ;  /* 0x0000000000048947 */ /* 0x000fea0003800000 */
[----:B------:R-:W-:Y:S01]  /*24560*/  BPT.TRAP 0x1 ;  /* 0x000000040000795c */ /* 0x000fe20000300000 */
.L_x_2069:
[----:B0-----:R-:W-:Y:S01]  /*24570*/  LOP3.LUT R3, R6, 0x1, RZ, 0x3c, !PT ;  /* 0x0000000106037812 */ /* 0x001fe200078e3cff */
[----:B------:R-:W-:Y:S01]  /*24580*/  IMAD R0, R5, 0x8, R23 ;  /* 0x0000000805007824 */ /* 0x000fe200078e0217 */
[----:B------:R-:W-:Y:S02]  /*24590*/  BSSY B0, `(.L_x_2070) ;  /* 0x0000004000007945 */ /* 0x000fe40003800000 */
[----:B------:R-:W-:-:S04]  /*245a0*/  SHF.L.U32 R3, R3, 0x1f, RZ ;  /* 0x0000001f03037819 */ /* 0x000fc800000006ff */
[----:B------:R-:W0:Y:S02]  /*245b0*/  SYNCS.PHASECHK.TRANS64.TRYWAIT P2, [R0+URZ+0x28470], R3 ;  /* 0x02847003000075a7 */ /* 0x000e24000804017f */
[----:B0-----:R-:W-:Y:S05]  /*245c0*/  @!P2 BRA `(.L_x_2071) ;  /* 0x0000008000cca947 */ /* 0x001fea0003800000 */
.L_x_2347:
[----:B------:R-:W-:Y:S05]  /*245d0*/  BSYNC B0 ;  /* 0x0000000000007941 */ /* 0x000fea0003800000 */
.L_x_2070:
[----:B------:R-:W-:-:S13]  /*245e0*/  LOP3.LUT P2, RZ, R22, 0x8, RZ, 0xc0, !PT ;  /* 0x0000000816ff7812 */ /* 0x000fda000784c0ff */
[----:B------:R-:W-:Y:S05]  /*245f0*/  @!P2 BRA `(.L_x_2072) ;  /* 0x000000000004a947 */ /* 0x000fea0003800000 */
[----:B------:R-:W-:Y:S01]  /*24600*/  BPT.TRAP 0x1 ;  /* 0x000000040000795c */ /* 0x000fe20000300000 */
.L_x_2072:
[----:B0-----:R-:W-:Y:S01]  /*24610*/  SHF.L.U32 R3, R6, 0x1f, RZ ;  /* 0x0000001f06037819 */ /* 0x001fe200000006ff */
[----:B------:R-:W-:-:S03]  /*24620*/  IMAD.SHL.U32 R12, R5, 0x4000, RZ ;  /* 0x00004000050c7824 */ /* 0x000fc600078e00ff */
[----:B------:R-:W0:Y:S02]  /*24630*/  SYNCS.PHASECHK.TRANS64.TRYWAIT P2, [R0+URZ+0x28460], R3 ;  /* 0x02846003000075a7 */ /* 0x000e24000804017f */
[----:B0-----:R-:W-:Y:S05]  /*24640*/  @!P2 BRA `(.L_x_2073) ;  /* 0x0000008000c0a947 */ /* 0x001fea0003800000 */
.L_x_2348:
[----:B------:R-:W3:Y:S04]  /*24650*/  LDL R2, [R1+0x10] ;  /* 0x0000100001027983 */ /* 0x000ee80000100800 */
[----:B------:R-:W4:Y:S01]  /*24660*/  LDL R13, [R1+0x8] ;  /* 0x00000800010d7983 */ /* 0x000f220000100800 */
[----:B------:R-:W-:Y:S05]  /*24670*/  WARPSYNC.ALL ;  /* 0x0000000000007948 */ /* 0x000fea0003800000 */
[----:B------:R-:W1:Y:S01]  /*24680*/  S2R R9, SR_TID.X ;  /* 0x0000000000097919 */ /* 0x000e620000002100 */
[----:B------:R-:W-:Y:S01]  /*24690*/  IMAD.MOV.U32 R14, RZ, RZ, 0x40 ;  /* 0x00000040ff0e7424 */ /* 0x000fe200078e00ff */
[----:B------:R-:W-:Y:S01]  /*246a0*/  LOP3.LUT P2, RZ, R22, 0x8, RZ, 0xc0, !PT ;  /* 0x0000000816ff7812 */ /* 0x000fe2000784c0ff */
[----:B------:R-:W5:Y:S01]  /*246b0*/  S2R R21, SR_TID.X ;  /* 0x0000000000157919 */ /* 0x000f620000002100 */
[----:B-1----:R-:W-:-:S04]  /*246c0*/  LOP3.LUT P3, RZ, R9, 0x4, RZ, 0xc0, !PT ;  /* 0x0000000409ff7812 */ /* 0x002fc8000786c0ff */
[----:B------:R-:W-:Y:S02]  /*246d0*/  SEL R14, R14, 0xffffffc0, !P3 ;  /* 0xffffffc00e0e7807 */ /* 0x000fe40005800000 */
[----:B-----5:R-:W-:Y:S01]  /*246e0*/  LOP3.LUT P3, RZ, R21, 0x4, RZ, 0xc0, !PT ;  /* 0x0000000415ff7812 */ /* 0x020fe2000786c0ff */
[----:B------:R-:W-:-:S05]  /*246f0*/  IMAD.MOV.U32 R21, RZ, RZ, 0x20 ;  /* 0x00000020ff157424 */ /* 0x000fca00078e00ff */
[----:B------:R-:W-:Y:S02]  /*24700*/  SEL R21, R21, 0xffffffe0, !P3 ;  /* 0xffffffe015157807 */ /* 0x000fe40005800000 */
[C---:B---3--:R-:W-:Y:S02]  /*24710*/  LOP3.LUT R2, R12.reuse, R2, RZ, 0xfc, !PT ;  /* 0x000000020c027212 */ /* 0x048fe400078efcff */
[----:B----4-:R-:W-:-:S03]  /*24720*/  LOP3.LUT R17, R12, R13, RZ, 0xfc, !PT ;  /* 0x0000000d0c117212 */ /* 0x010fc600078efcff */
[C---:B------:R-:W-:Y:S02]  /*24730*/  IMAD.IADD R2, R23.reuse, 0x1, R2 ;  /* 0x0000000117027824 */ /* 0x040fe400078e0202 */
[----:B------:R-:W-:-:S03]  /*24740*/  IMAD.IADD R17, R23, 0x1, R17 ;  /* 0x0000000117117824 */ /* 0x000fc600078e0211 */
[----:B--2---:R-:W1:Y:S01]  /*24750*/  LDSM.16.MT88.4 R4, [R2+0x10000] ;  /* 0x010000000204783b */ /* 0x004e620000004200 */
[----:B0-----:R-:W-:Y:S02]  /*24760*/  IADD3 R3, R14, R2, RZ ;  /* 0x000000020e037210 */ /* 0x001fe40007ffe0ff */
        /* <DEDUP_REMOVED lines=30> */
[----:B------:R0:W-:Y:S02]  /*24950*/  STSM.16.M88.4 [R17], R4 ;  /* 0x0000000411007844 */ /* 0x0001e40000000200 */
[C-C-:B0-----:R-:W-:Y:S02]  /*24960*/  PRMT R4, R8.reuse, 0x6420, R9.reuse ;  /* 0x0000642008047816 */ /* 0x141fe40000000009 */
[----:B------:R-:W-:-:S02]  /*24970*/  PRMT R5, R8, 0x7531, R9 ;  /* 0x0000753108057816 */ /* 0x000fc40000000009 */
        /* <DEDUP_REMOVED lines=23> */
.L_x_2074:
[----:B-1----:R1:W-:Y:S01]  /*24af0*/  SYNCS.ARRIVE.TRANS64.A1T0 RZ, [R0+URZ+0x28450], RZ ;  /* 0x028450ff00ff79a7 */ /* 0x0023e2000810003f */
[----:B------:R-:W-:Y:S06]  /*24b00*/  BAR.SYNC.DEFER_BLOCKING 0x2, 0x80 ;  /* 0x0082000000007b1d */ /* 0x000fec0000010000 */
[----:B------:R-:W-:Y:S05]  /*24b10*/  @!P0 BRA `(.L_x_2075) ;  /* 0x0000000000048947 */ /* 0x000fea0003800000 */
[----:B------:R-:W-:Y:S01]  /*24b20*/  BPT.TRAP 0x1 ;  /* 0x000000040000795c */ /* 0x000fe20000300000 */
.L_x_2075:
[----:B------:R-:W2:Y:S01]  /*24b30*/  LDL R2, [R1] ;  /* 0x0000000001027983 */ /* 0x000ea20000100800 */
[----:B-1----:R-:W-:Y:S02]  /*24b40*/  VIADD R0, R0, 0x28480 ;  /* 0x0002848000007836 */ /* 0x002fe40000000000 */
[----:B------:R-:W-:Y:S02]  /*24b50*/  IMAD.MOV.U32 R5, RZ, RZ, R28 ;  /* 0x000000ffff057224 */ /* 0x000fe400078e001c */
[----:B------:R-:W-:Y:S01]  /*24b60*/  IMAD.MOV.U32 R6, RZ, RZ, R30 ;  /* 0x000000ffff067224 */ /* 0x000fe200078e001e */
[----:B--2---:R-:W-:-:S04]  /*24b70*/  PRMT R0, R2, 0x654, R0 ;  /* 0x0000065402007816 */ /* 0x004fc80000000000 */
[----:B------:R1:W-:Y:S01]  /*24b80*/  SYNCS.ARRIVE.TRANS64.RED.A1T0 RZ, [R0+URZ], RZ ;  /* 0x000000ff00ff79a7 */ /* 0x0003e2000810043f */
[----:B------:R-:W-:Y:S05]  /*24b90*/  @P1 BRA `(.L_x_2076) ;  /* 0xffffffec00801947 */ /* 0x000fea000383ffff */
.L_x_2056:
[----:B01----:R-:W0:Y:S01]  /*24ba0*/  S2R R0, SR_TID.X ;  /* 0x0000000000007919 */ /* 0x003e220000002100 */
        /* <DEDUP_REMOVED lines=17> */
[----:B0-----:R-:W-:-:S07]  /*24cc0*/  IADD3 R16, R0, UR39, R7 ;  /* 0x0000002700107c10 */ /* 0x001fce000fffe007 */
.L_x_2078:
[----:B------:R-:W-:Y:S05]  /*24cd0*/  BSYNC B0 ;  /* 0x0000000000007941 */ /* 0x000fea0003800000 */
.L_x_2077:
[----:B------:R-:W-:Y:S05]  /*24ce0*/  @!P0 BRA `(.L_x_2079) ;  /* 0x0000000000048947 */ /* 0x000fea0003800000 */
[----:B------:R-:W-:Y:S01]  /*24cf0*/  BPT.TRAP 0x1 ;  /* 0x000000040000795c */ /* 0x000fe20000300000 */
.L_x_2079:
[----:B------:R-:W-:Y:S01]  /*24d00*/  LOP3.LUT R0, R30, 0x1, RZ, 0x3c, !PT ;  /* 0x000000011e007812 */ /* 0x000fe200078e3cff */
[----:B------:R-:W-:Y:S01]  /*24d10*/  IMAD R17, R28, 0x8, R23 ;  /* 0x000000081c117824 */ /* 0x000fe200078e0217 */
[----:B------:R-:W-:Y:S02]  /*24d20*/  BSSY B0, `(.L_x_2080) ;  /* 0x0000004000007945 */ /* 0x000fe40003800000 */
[----:B------:R-:W-:-:S04]  /*24d30*/  SHF.L.U32 R0, R0, 0x1f, RZ ;  /* 0x0000001f00007819 */ /* 0x000fc800000006ff */
[----:B------:R-:W0:Y:S02]  /*24d40*/  SYNCS.PHASECHK.TRANS64.TRYWAIT P1, [R17+URZ+0x28470], R0 ;  /* 0x02847000110075a7 */ /* 0x000e24000802017f */
[----:B0-----:R-:W-:Y:S05]  /*24d50*/  @!P1 BRA `(.L_x_2081) ;  /* 0x0000007c00109947 */ /* 0x001fea0003800000 */
.L_x_2349:
[----:B------:R-:W-:Y:S05]  /*24d60*/  BSYNC B0 ;  /* 0x0000000000007941 */ /* 0x000fea0003800000 */
.L_x_2080:
[----:B------:R-:W-:-:S13]  /*24d70*/  LOP3.LUT P1, RZ, R22, 0x8, RZ, 0xc0, !PT ;  /* 0x0000000816ff7812 */ /* 0x000fda000782c0ff */
[----:B------:R-:W-:Y:S05]  /*24d80*/  @!P1 BRA `(.L_x_2082) ;  /* 0x0000000000049947 */ /* 0x000fea0003800000 */
[----:B------:R-:W-:Y:S01]  /*24d90*/  BPT.TRAP 0x1 ;  /* 0x000000040000795c */ /* 0x000fe20000300000 */
.L_x_2082:
[----:B0-----:R-:W-:-:S04]  /*24da0*/  SHF.L.U32 R0, R30, 0x1f, RZ ;  /* 0x0000001f1e007819 */ /* 0x001fc800000006ff */
[----:B------:R-:W0:Y:S02]  /*24db0*/  SYNCS.PHASECHK.TRANS64.TRYWAIT P1, [R17+URZ+0x28460], R0 ;  /* 0x02846000110075a7 */ /* 0x000e24000802017f */
[----:B0-----:R-:W-:Y:S05]  /*24dc0*/  @!P1 BRA `(.L_x_2083) ;  /* 0x0000007c00089947 */ /* 0x001fea0003800000 */
.L_x_2350:
[----:B------:R-:W2:Y:S04]  /*24dd0*/  LDL R2, [R1+0x10] ;  /* 0x0000100001027983 */ /* 0x000ea80000100800 */
[----:B------:R-:W3:Y:S01]  /*24de0*/  LDL R12, [R1+0x8] ;  /* 0x00000800010c7983 */ /* 0x000ee20000100800 */
[----:B0-----:R-:W-:Y:S01]  /*24df0*/  IMAD.SHL.U32 R0, R28, 0x4000, RZ ;  /* 0x000040001c007824 */ /* 0x001fe200078e00ff */
[----:B------:R-:W-:Y:S05]  /*24e00*/  WARPSYNC.ALL ;  /* 0x0000000000007948 */ /* 0x000fea0003800000 */
[----:B------:R-:W0:Y:S01]  /*24e10*/  S2R R3, SR_TID.X ;  /* 0x0000000000037919 */ /* 0x000e220000002100 */
[----:B------:R-:W-:Y:S01]  /*24e20*/  LOP3.LUT P1, RZ, R22, 0x8, RZ, 0xc0, !PT ;  /* 0x0000000816ff7812 */ /* 0x000fe2000782c0ff */
[----:B------:R-:W1:Y:S01]  /*24e30*/  S2R R18, SR_TID.X ;  /* 0x0000000000127919 */ /* 0x000e620000002100 */
[----:B0-----:R-:W-:Y:S01]  /*24e40*/  LOP3.LUT P2, RZ, R3, 0x4, RZ, 0xc0, !PT ;  /* 0x0000000403ff7812 */ /* 0x001fe2000784c0ff */
[----:B------:R-:W-:-:S05]  /*24e50*/  IMAD.MOV.U32 R3, RZ, RZ, 0x40 ;  /* 0x00000040ff037424 */ /* 0x000fca00078e00ff */
[----:B------:R-:W-:Y:S02]  /*24e60*/  SEL R3, R3, 0xffffffc0, !P2 ;  /* 0xffffffc003037807 */ /* 0x000fe40005000000 */
[----:B-1----:R-:W-:Y:S01]  /*24e70*/  LOP3.LUT P2, RZ, R18, 0x4, RZ, 0xc0, !PT ;  /* 0x0000000412ff7812 */ /* 0x002fe2000784c0ff */
[----:B------:R-:W-:-:S05]  /*24e80*/  IMAD.MOV.U32 R18, RZ, RZ, 0x20 ;  /* 0x00000020ff127424 */ /* 0x000fca00078e00ff */
[----:B------:R-:W-:Y:S02]  /*24e90*/  SEL R18, R18, 0xffffffe0, !P2 ;  /* 0xffffffe012127807 */ /* 0x000fe40005000000 */
[----:B--2---:R-:W-:-:S04]  /*24ea0*/  LOP3.LUT R2, R0, R2, RZ, 0xfc, !PT ;  /* 0x0000000200027212 */ /* 0x004fc800078efcff */
[----:B------:R-:W-:Y:S02]  /*24eb0*/  IADD3 R2, R23, R2, RZ ;  /* 0x0000000217027210 */ /* 0x000fe40007ffe0ff */
[----:B---3--:R-:W-:-:S03]  /*24ec0*/  LOP3.LUT R0, R0, R12, RZ, 0xfc, !PT ;  /* 0x0000000c00007212 */ /* 0x008fc600078efcff */
[----:B------:R-:W0:Y:S01]  /*24ed0*/  LDSM.16.MT88.4 R4, [R2+0x10000] ;  /* 0x010000000204783b */ /* 0x000e220000004200 */
[----:B------:R-:W-:Y:S02]  /*24ee0*/  IMAD.IADD R3, R3, 0x1, R2 ;  /* 0x0000000103037824 */ /* 0x000fe400078e0202 */
[----:B------:R-:W-:Y:S01]  /*24ef0*/  IMAD.IADD R0, R23, 0x1, R0 ;  /* 0x0000000117007824 */ /* 0x000fe200078e0200 */
        /* <DEDUP_REMOVED lines=56> */
.L_x_2084:
[----:B-1----:R1:W-:Y:S01]  /*25280*/  SYNCS.ARRIVE.TRANS64.A1T0 RZ, [R17+URZ+0x28450], RZ ;  /* 0x028450ff11ff79a7 */ /* 0x0023e2000810003f */
[----:B------:R-:W-:Y:S06]  /*25290*/  BAR.SYNC.DEFER_BLOCKING 0x2, 0x80 ;  /* 0x0082000000007b1d */ /* 0x000fec0000010000 */
[----:B------:R-:W-:Y:S05]  /*252a0*/  @!P0 BRA `(.L_x_2085) ;  /* 0x0000000000048947 */ /* 0x000fea0003800000 */
[----:B------:R-:W-:Y:S01]  /*252b0*/  BPT.TRAP 0x1 ;  /* 0x000000040000795c */ /* 0x000fe20000300000 */
.L_x_2085:
[----:B0-----:R-:W2:Y:S01]  /*252c0*/  LDL R0, [R1] ;  /* 0x0000000001007983 */ /* 0x001ea20000100800 */
[----:B-1----:R-:W-:Y:S02]  /*252d0*/  VIADD R17, R17, 0x28480 ;  /* 0x0002848011117836 */ /* 0x002fe40000000000 */
[----:B------:R-:W-:-:S05]  /*252e0*/  VIADD R28, R28, 0x1 ;  /* 0x000000011c1c7836 */ /* 0x000fca0000000000 */
[----:B------:R-:W-:-:S04]  /*252f0*/  ISETP.NE.AND P0, PT, R28, 0x2, PT ;  /* 0x000000021c00780c */ /* 0x000fc80003f05270 */
[----:B------:R-:W-:Y:S02]  /*25300*/  SEL R3, RZ, 0x1, P0 ;  /* 0x00000001ff037807 */ /* 0x000fe40000000000 */
[----:B------:R-:W-:Y:S02]  /*25310*/  SEL R28, R28, RZ, P0 ;  /* 0x000000ff1c1c7207 */ /* 0x000fe40000000000 */
[----:B------:R-:W-:Y:S02]  /*25320*/  LOP3.LUT R30, R30, R3, RZ, 0x3c, !PT ;  /* 0x000000031e1e7212 */ /* 0x000fe400078e3cff */
[----:B--2---:R-:W-:-:S04]  /*25330*/  PRMT R17, R0, 0x654, R17 ;  /* 0x0000065400117816 */ /* 0x004fc80000000011 */
[----:B------:R0:W-:Y:S03]  /*25340*/  SYNCS.ARRIVE.TRANS64.RED.A1T0 RZ, [R17+URZ], RZ ;  /* 0x000000ff11ff79a7 */ /* 0x0001e6000810043f */
.L_x_2026:
[----:B------:R-:W-:-:S13]  /*25350*/  LOP3.LUT P0, RZ, R22, 0x10, RZ, 0xc0, !PT ;  /* 0x0000001016ff7812 */ /* 0x000fda000780c0ff */
[----:B------:R-:W-:Y:S05]  /*25360*/  @!P0 BRA `(.L_x_2086) ;  /* 0x0000000000288947 */ /* 0x000fea0003800000 */
[----:B------:R-:W-:Y:S05]  /*25370*/  WARPSYNC.ALL ;  /* 0x0000000000007948 */ /* 0x000fea0003800000 */
[----:B------:R-:W1:Y:S08]  /*25380*/  S2UR UR4, SR_CgaCtaId ;  /* 0x00000000000479c3 */ /* 0x000e700000008800 */
[----:B------:R-:W-:Y:S01]  /*25390*/  BAR.SYNC.DEFER_BLOCKING 0x5, 0x180 ;  /* 0x0146000000007b1d */ /* 0x000fe20000010000 */
[----:B------:R-:W-:Y:S01]  /*253a0*/  MOV R23, 0x400 ;  /* 0x0000040000177802 */ /* 0x000fe20000000f00 */
[----:B-1----:R-:W-:-:S05]  /*253b0*/  IMAD.U32 R0, RZ, RZ, UR4 ;  /* 0x00000004ff007e24 */ /* 0x002fca000f8e00ff */
[----:B------:R-:W-:Y:S01]  /*253c0*/  LEA R23, R0, R23, 0x18 ;  /* 0x0000001700177211 */ /* 0x000fe200078ec0ff */
[----:B------:R1:W-:Y:S04]  /*253d0*/  STL [R1], R0 ;  /* 0x0000000001007387 */ /* 0x0003e80000100800 */
[----:B0-----:R1:W0:Y:S01]  /*253e0*/  LDS.128 R16, [R23+0x284d0] ;  /* 0x0284d00017107984 */ /* 0x0012220000000c00 */
[----:B------:R-:W-:Y:S06]  /*253f0*/  BAR.ARV 0x4, 0x180 ;  /* 0x0106000000007b1d */ /* 0x000fec0000002000 */
[----:B------:R-:W-:Y:S05]  /*25400*/  BRA `(.L_x_2087) ;  /* 0x0000000800d47947 */ /* 0x000fea0003800000 */
.L_x_2086:
[----:B------:R-:W1:Y:S01]  /*25410*/  S2R R0, SR_TID.X ;  /* 0x0000000000007919 */ /* 0x000e620000002100 */
[----:B------:R-:W-:Y:S01]  /*25420*/  UMOV UR4, 0xffffffff ;  /* 0xffffffff00047882 */ /* 0x000fe20000000000 */
[----:B-1----:R-:W-:-:S04]  /*25430*/  LOP3.LUT R8, R0, 0x1f, RZ, 0xc0, !PT ;  /* 0x0000001f00087812 */ /* 0x002fc800078ec0ff */
[----:B------:R-:W-:Y:S01]  /*25440*/  ISETP.NE.AND P0, PT, R8, 0x1f, PT ;  /* 0x0000001f0800780c */ /* 0x000fe20003f05270 */
[----:B------:R-:W-:-:S12]  /*25450*/  BRA.DIV UR4, `(.L_x_2088) ;  /* 0x0000007604787947 */ /* 0x000fd8000b800000 */
[----:B------:R-:W-:Y:S01]  /*25460*/  IMAD.IADD R5, R19, 0x1, R8 ;  /* 0x0000000113057824 */ /* 0x000fe200078e0208 */
[----:B------:R-:W-:-:S04]  /*25470*/  ULDC UR4, c[0x0][0xc3c] ;  /* 0x00030f0000047ab9 */ /* 0x000fc80000000800 */
[----:B------:R-:W-:-:S13]  /*25480*/  ISETP.GE.OR P1, PT, R5, UR4, !P0 ;  /* 0x0000000405007c0c */ /* 0x000fda000c726670 */
[----:B------:R-:W1:Y:S02]  /*25490*/  @!P1 LDC.64 R2, c[0x0][0xc80] ;  /* 0x00032000ff029b82 */ /* 0x000e640000000a00 */
[----:B-1----:R-:W-:-:S06]  /*254a0*/  @!P1 IMAD.WIDE R2, R5, 0x4, R2 ;  /* 0x0000000405029825 */ /* 0x002fcc00078e0202 */
[----:B------:R-:W2:Y:S01]  /*254b0*/  @!P1 LDG.E R2, desc[UR36][R2.64] ;  /* 0x0000002402029981 */ /* 0x000ea2000c1e1900 */
[----:B0-----:R-:W-:Y:S02]  /*254c0*/  MOV R17, RZ ;  /* 0x000000ff00117202 */ /* 0x001fe40000000f00 */
[C---:B------:R-:W-:Y:S01]  /*254d0*/  ISETP.GE.U32.AND P2, PT, R8.reuse, 0x2, PT ;  /* 0x000000020800780c */ /* 0x040fe20003f46070 */
[----:B------:R-:W-:Y:S01]  /*254e0*/  SHFL.IDX PT, R0, R16, RZ, 0x1f ;  /* 0x00001fff10007589 */ /* 0x000fe200000e0000 */
[C---:B------:R-:W-:Y:S02]  /*254f0*/  ISETP.GE.U32.AND P3, PT, R8.reuse, 0x4, PT ;  /* 0x000000040800780c */ /* 0x040fe40003f66070 */
[C---:B------:R-:W-:Y:S02]  /*25500*/  ISETP.GE.U32.AND P4, PT, R8.reuse, 0x8, PT ;  /* 0x000000080800780c */ /* 0x040fe40003f86070 */
[C---:B------:R-:W-:Y:S01]  /*25510*/  ISETP.GE.U32.AND P5, PT, R8.reuse, 0x10, PT ;  /* 0x000000100800780c */ /* 0x040fe20003fa6070 */
[----:B--2---:R-:W-:Y:S01]  /*25520*/  @!P1 IMAD.MOV.U32 R17, RZ, RZ, R2 ;  /* 0x000000ffff119224 */ /* 0x004fe200078e0002 */
[----:B------:R-:W-:-:S04]  /*25530*/  ISETP.NE.AND P1, PT, R8, RZ, PT ;  /* 0x000000ff0800720c */ /* 0x000fc80003f25270 */
[----:B------:R-:W0:Y:S02]  /*25540*/  SHFL.UP PT, R14, R17, 0x1, RZ ;  /* 0x04200000110e7989 */ /* 0x000e2400000e00ff */
[----:B0-----:R-:W-:-:S05]  /*25550*/  SEL R4, R14, RZ, P1 ;  /* 0x000000ff0e047207 */ /* 0x001fca0000800000 */
[----:B------:R-:W-:-:S05]  /*25560*/  IMAD.IADD R4, R17, 0x1, R4 ;  /* 0x0000000111047824 */ /* 0x000fca00078e0204 */
        /* <DEDUP_REMOVED lines=13> */
[----:B------:R0:W1:Y:S02]  /*25640*/  SHFL.IDX PT, R14, R3, 0x1f, 0x1f ;  /* 0x03e01f00030e7f89 */ /* 0x00006400000e0000 */
.L_x_2360:
[----:B------:R-:W-:Y:S02]  /*25650*/  ULDC UR4, c[0x0][0xc38] ;  /* 0x00030e0000047ab9 */ /* 0x000fe40000000800 */
[----:B------:R-:W-:-:S04]  /*25660*/  IMAD.U32 R4, RZ, RZ, UR4 ;  /* 0x00000004ff047e24 */ /* 0x000fc8000f8e00ff */
[----:B-1----:R-:W-:-:S04]  /*25670*/  IMAD R14, R14, R4, RZ ;  /* 0x000000040e0e7224 */ /* 0x002fc800078e02ff */
[----:B------:R-:W-:-:S05]  /*25680*/  IMAD.IADD R5, R5, 0x1, R14 ;  /* 0x0000000105057824 */ /* 0x000fca00078e020e */
[----:B------:R-:W-:-:S13]  /*25690*/  ISETP.GT.AND P6, PT, R5, R0, PT ;  /* 0x000000000500720c */ /* 0x000fda0003fc4270 */
[----:B------:R-:W-:Y:S05]  /*256a0*/  @P6 BRA `(.L_x_2089) ;  /* 0x00000000009c6947 */ /* 0x000fea0003800000 */
.L_x_2094:
[----:B------:R-:W1:Y:S01]  /*256b0*/  LDC R2, c[0x0][0xc3c] ;  /* 0x00030f00ff027b82 */ /* 0x000e620000000800 */
[----:B------:R-:W-:-:S04]  /*256c0*/  IADD3 R19, R19, 0x1f, RZ ;  /* 0x0000001f13137810 */ /* 0x000fc80007ffe0ff */
[----:B-1----:R-:W-:-:S13]  /*256d0*/  ISETP.GE.AND P6, PT, R19, R2, PT ;  /* 0x000000021300720c */ /* 0x002fda0003fc6270 */
[----:B------:R-:W-:Y:S05]  /*256e0*/  @P6 BRA `(.L_x_2090) ;  /* 0x0000000400d06947 */ /* 0x000fea0003800000 */
[----:B0-----:R-:W0:Y:S01]  /*256f0*/  S2R R3, SR_TID.X ;  /* 0x0000000000037919 */ /* 0x001e220000002100 */
[----:B------:R-:W-:Y:S01]  /*25700*/  BSSY B0, `(.L_x_2091) ;  /* 0x0000009000007945 */ /* 0x000fe20003800000 */
[----:B------:R-:W-:Y:S01]  /*25710*/  IMAD.MOV.U32 R17, RZ, RZ, RZ ;  /* 0x000000ffff117224 */ /* 0x000fe200078e00ff */
[----:B0-----:R-:W-:-:S05]  /*25720*/  LOP3.LUT R3, R3, 0x1f, RZ, 0xc0, !PT ;  /* 0x0000001f03037812 */ /* 0x001fca00078ec0ff */
[----:B------:R-:W-:-:S05]  /*25730*/  IMAD.IADD R7, R19, 0x1, R3 ;  /* 0x0000000113077824 */ /* 0x000fca00078e0203 */
[----:B------:R-:W-:-:S13]  /*25740*/  ISETP.GE.OR P6, PT, R7, R2, !P0 ;  /* 0x000000020700720c */ /* 0x000fda00047c6670 */
[----:B------:R-:W-:Y:S05]  /*25750*/  @P6 BRA `(.L_x_2092) ;  /* 0x00000000000c6947 */ /* 0x000fea0003800000 */
[----:B------:R-:W0:Y:S02]  /*25760*/  LDC.64 R2, c[0x0][0xc80] ;  /* 0x00032000ff027b82 */ /* 0x000e240000000a00 */
[----:B0-----:R-:W-:-:S05]  /*25770*/  IMAD.WIDE R2, R7, 0x4, R2 ;  /* 0x0000000407027825 */ /* 0x001fca00078e0202 */
[----:B------:R0:W5:Y:S02]  /*25780*/  LDG.E R17, desc[UR36][R2.64] ;  /* 0x0000002402117981 */ /* 0x000164000c1e1900 */
.L_x_2092:
[----:B------:R-:W-:Y:S05]  /*25790*/  BSYNC B0 ;  /* 0x0000000000007941 */ /* 0x000fea0003800000 */
.L_x_2091:
        /* <DEDUP_REMOVED lines=18> */
.L_x_2368:
[----:B------:R-:W-:Y:S02]  /*258c0*/  ULDC UR4, c[0x0][0xc38] ;  /* 0x00030e0000047ab9 */ /* 0x000fe40000000800 */
[----:B------:R-:W-:-:S04]  /*258d0*/  IMAD.U32 R4, RZ, RZ, UR4 ;  /* 0x00000004ff047e24 */ /* 0x000fc8000f8e00ff */
[----:B-1----:R-:W-:-:S05]  /*258e0*/  IMAD R14, R14, R4, RZ ;  /* 0x000000040e0e7224 */ /* 0x002fca00078e02ff */
[----:B------:R-:W-:-:S04]  /*258f0*/  IADD3 R5, R14, R5, RZ ;  /* 0x000000050e057210 */ /* 0x000fc80007ffe0ff */
[----:B------:R-:W-:-:S13]  /*25900*/  ISETP.GT.AND P6, PT, R5, R0, PT ;  /* 0x000000000500720c */ /* 0x000fda0003fc4270 */
[----:B------:R-:W-:Y:S05]  /*25910*/  @!P6 BRA `(.L_x_2094) ;  /* 0xfffffffc0064e947 */ /* 0x000fea000383ffff */
.L_x_2089:
        /* <DEDUP_REMOVED lines=8> */
.L_x_2372:
[----:B------:R-:W-:Y:S01]  /*259a0*/  ISETP.NE.AND P0, PT, R2, RZ, PT ;  /* 0x000000ff0200720c */ /* 0x000fe20003f05270 */
[----:B------:R-:W-:-:S12]  /*259b0*/  IMAD.MOV.U32 R14, RZ, RZ, RZ ;  /* 0x000000ffff0e7224 */ /* 0x000fd800078e00ff */
[----:B------:R-:W-:Y:S05]  /*259c0*/  @!P0 BRA `(.L_x_2096) ;  /* 0x0000000000108947 */ /* 0x000fea0003800000 */
[----:B------:R-:W-:Y:S01]  /*259d0*/  UMOV UR4, 0xffffffff ;  /* 0xffffffff00047882 */ /* 0x000fe20000000000 */
[----:B------:R-:W-:Y:S02]  /*259e0*/  VIADD R12, R6, 0xffffffff ;  /* 0xffffffff060c7836 */ /* 0x000fe40000000000 */
[----:B------:R-:W-:Y:S05]  /*259f0*/  BRA.DIV UR4, `(.L_x_2097) ;  /* 0x0000007a04387947 */ /* 0x000fea000b800000 */
[----:B------:R3:W4:Y:S02]  /*25a00*/  SHFL.IDX PT, R14, R3, R12, 0x1f ;  /* 0x00001f0c030e7589 */ /* 0x00072400000e0000 */
.L_x_2096:
[----:B0--3--:R-:W0:Y:S01]  /*25a10*/  LDC.64 R2, c[0x0][0xc90] ;  /* 0x00032400ff027b82 */ /* 0x009e220000000a00 */
[----:B------:R-:W-:-:S04]  /*25a20*/  IMAD.IADD R19, R6, 0x1, R19 ;  /* 0x0000000106137824 */ /* 0x000fc800078e0213 */
[----:B0-----:R-:W-:-:S05]  /*25a30*/  IMAD.WIDE R2, R19, 0x4, R2 ;  /* 0x0000000413027825 */ /* 0x001fca00078e0202 */
[----:B-1----:R0:W2:Y:S01]  /*25a40*/  LDG.E R6, desc[UR36][R2.64] ;  /* 0x0000002402067981 */ /* 0x0020a2000c1e1900 */
[----:B----4-:R-:W-:-:S04]  /*25a50*/  IMAD R16, R14, R4, R16 ;  /* 0x000000040e107224 */ /* 0x010fc800078e0210 */
[----:B------:R-:W-:Y:S02]  /*25a60*/  IMAD.IADD R0, R0, 0x1, -R16 ;  /* 0x0000000100007824 */ /* 0x000fe400078e0a10 */
[----:B0-----:R-:W-:Y:S02]  /*25a70*/  IMAD.MOV.U32 R2, RZ, RZ, RZ ;  /* 0x000000ffff027224 */ /* 0x001fe400078e00ff */
[----:B--2---:R-:W-:-:S05]  /*25a80*/  IMAD R5, R17, R6, RZ ;  /* 0x0000000611057224 */ /* 0x004fca00078e02ff */
[----:B------:R-:W-:-:S04]  /*25a90*/  IABS R7, R5 ;  /* 0x0000000500077213 */ /* 0x000fc80000000000 */
[----:B------:R-:W0:Y:S08]  /*25aa0*/  I2F.RP R8, R7 ;  /* 0x0000000700087306 */ /* 0x000e300000209400 */
[----:B0-----:R-:W0:Y:S02]  /*25ab0*/  MUFU.RCP R8, R8 ;  /* 0x0000000800087308 */ /* 0x001e240000001000 */
[----:B0-----:R-:W-:Y:S01]  /*25ac0*/  VIADD R9, R8, 0xffffffe ;  /* 0x0ffffffe08097836 */ /* 0x001fe20000000000 */
[----:B------:R-:W-:-:S05]  /*25ad0*/  IABS R8, R5 ;  /* 0x0000000500087213 */ /* 0x000fca0000000000 */
[----:B------:R-:W0:Y:S01]  /*25ae0*/  F2I.FTZ.U32.TRUNC.NTZ R3, R9 ;  /* 0x0000000900037305 */ /* 0x000e22000021f000 */
[----:B------:R-:W-:Y:S01]  /*25af0*/  IADD3 R8, RZ, -R8, RZ ;  /* 0x80000008ff087210 */ /* 0x000fe20007ffe0ff */
[----:B0-----:R-:W-:-:S04]  /*25b00*/  IMAD.MOV R10, RZ, RZ, -R3 ;  /* 0x000000ffff0a7224 */ /* 0x001fc800078e0a03 */
[----:B------:R-:W-:-:S04]  /*25b10*/  IMAD R11, R10, R7, RZ ;  /* 0x000000070a0b7224 */ /* 0x000fc800078e02ff */
[----:B------:R-:W-:Y:S01]  /*25b20*/  IMAD.HI.U32 R2, R3, R11, R2 ;  /* 0x0000000b03027227 */ /* 0x000fe200078e0002 */
[----:B------:R-:W-:-:S05]  /*25b30*/  IABS R3, R0 ;  /* 0x0000000000037213 */ /* 0x000fca0000000000 */
        /* <DEDUP_REMOVED lines=16> */
[----:B------:R-:W-:-:S04]  /*25c40*/  VIADDMNMX R4, R3, R4, R6, PT ;  /* 0x0000000403047246 */ /* 0x000fc80003800106 */
[----:B------:R-:W-:-:S04]  /*25c50*/  IABS R6, R4 ;  /* 0x0000000400067213 */ /* 0x000fc80000000000 */
[----:B------:R-:W0:Y:S08]  /*25c60*/  I2F.RP R8, R6 ;  /* 0x0000000600087306 */ /* 0x000e300000209400 */
[----:B0-----:R-:W0:Y:S02]  /*25c70*/  MUFU.RCP R8, R8 ;  /* 0x0000000800087308 */ /* 0x001e240000001000 */
[----:B0-----:R-:W-:Y:S01]  /*25c80*/  VIADD R2, R8, 0xffffffe ;  /* 0x0ffffffe08027836 */ /* 0x001fe20000000000 */
[----:B------:R-:W-:-:S05]  /*25c90*/  IABS R8, R0 ;  /* 0x0000000000087213 */ /* 0x000fca0000000000 */
[----:B------:R0:W1:Y:S02]  /*25ca0*/  F2I.FTZ.U32.TRUNC.NTZ R3, R2 ;  /* 0x0000000200037305 */ /* 0x000064000021f000 */
[----:B0-----:R-:W-:Y:S01]  /*25cb0*/  MOV R2, RZ ;  /* 0x000000ff00027202 */ /* 0x001fe20000000f00 */
[----:B-1----:R-:W-:-:S04]  /*25cc0*/  IMAD.MOV R5, RZ, RZ, -R3 ;  /* 0x000000ffff057224 */ /* 0x002fc800078e0a03 */
[----:B------:R-:W-:-:S04]  /*25cd0*/  IMAD R5, R5, R6, RZ ;  /* 0x0000000605057224 */ /* 0x000fc800078e02ff */
[----:B------:R-:W-:Y:S01]  /*25ce0*/  IMAD.HI.U32 R3, R3, R5, R2 ;  /* 0x0000000503037227 */ /* 0x000fe200078e0002 */
[-C--:B------:R-:W-:Y:S02]  /*25cf0*/  IABS R5, R4.reuse ;  /* 0x0000000400057213 */ /* 0x080fe40000000000 */
[C---:B------:R-:W-:Y:S01]  /*25d00*/  LOP3.LUT R2, R0.reuse, R4, RZ, 0x3c, !PT ;  /* 0x0000000400027212 */ /* 0x040fe200078e3cff */
[----:B------:R-:W-:Y:S02]  /*25d10*/  IMAD.IADD R0, R0, 0x1, R7 ;  /* 0x0000000100007824 */ /* 0x000fe400078e0207 */
[----:B------:R-:W-:Y:S01]  /*25d20*/  IMAD.MOV R5, RZ, RZ, -R5 ;  /* 0x000000ffff057224 */ /* 0x000fe200078e0a05 */
[----:B------:R-:W-:Y:S01]  /*25d30*/  ISETP.GE.AND P2, PT, R2, RZ, PT ;  /* 0x000000ff0200720c */ /* 0x000fe20003f46270 */
[----:B------:R-:W-:-:S04]  /*25d40*/  IMAD.HI.U32 R3, R3, R8, RZ ;  /* 0x0000000803037227 */ /* 0x000fc800078e00ff */
[----:B------:R-:W-:-:S05]  /*25d50*/  IMAD R5, R3, R5, R8 ;  /* 0x0000000503057224 */ /* 0x000fca00078e0208 */
[----:B------:R-:W-:-:S13]  /*25d60*/  ISETP.GT.U32.AND P1, PT, R6, R5, PT ;  /* 0x000000050600720c */ /* 0x000fda0003f24070 */
[----:B------:R-:W-:Y:S02]  /*25d70*/  @!P1 IMAD.IADD R5, R5, 0x1, -R6 ;  /* 0x0000000105059824 */ /* 0x000fe400078e0a06 */
[----:B------:R-:W-:Y:S01]  /*25d80*/  @!P1 VIADD R3, R3, 0x1 ;  /* 0x0000000103039836 */ /* 0x000fe20000000000 */
[----:B------:R-:W-:Y:S02]  /*25d90*/  ISETP.NE.AND P1, PT, R4, RZ, PT ;  /* 0x000000ff0400720c */ /* 0x000fe40003f25270 */
[----:B------:R-:W-:-:S13]  /*25da0*/  ISETP.GE.U32.AND P0, PT, R5, R6, PT ;  /* 0x000000060500720c */ /* 0x000fda0003f06070 */
[----:B------:R-:W-:-:S04]  /*25db0*/  @P0 VIADD R3, R3, 0x1 ;  /* 0x0000000103030836 */ /* 0x000fc80000000000 */
[----:B------:R-:W-:Y:S01]  /*25dc0*/  @!P2 IMAD.MOV R3, RZ, RZ, -R3 ;  /* 0x000000ffff03a224 */ /* 0x000fe200078e0a03 */
[----:B------:R-:W-:Y:S01]  /*25dd0*/  @!P1 LOP3.LUT R3, RZ, R4, RZ, 0x33, !PT ;  /* 0x00000004ff039212 */ /* 0x000fe200078e33ff */
[----:B------:R-:W-:-:S04]  /*25de0*/  IMAD.MOV R4, RZ, RZ, -R4 ;  /* 0x000000ffff047224 */ /* 0x000fc800078e0a04 */
[----:B------:R-:W-:Y:S01]  /*25df0*/  IMAD R18, R3, R4, R0 ;  /* 0x0000000403127224 */ /* 0x000fe200078e0200 */
[----:B------:R-:W-:-:S05]  /*25e00*/  LOP3.LUT R0, RZ, R3, RZ, 0x33, !PT ;  /* 0x00000003ff007212 */ /* 0x000fca00078e33ff */
[----:B------:R-:W-:Y:S01]  /*25e10*/  IMAD.IADD R17, R17, 0x1, R0 ;  /* 0x0000000111117824 */ /* 0x000fe200078e0200 */
[----:B------:R-:W-:Y:S06]  /*25e20*/  BRA `(.L_x_2098) ;  /* 0x00000000001c7947 */ /* 0x000fec0003800000 */
.L_x_2090:
[----:B------:R-:W-:Y:S01]  /*25e30*/  UMOV UR4, URZ ;  /* 0x0000003f00047c82 */ /* 0x000fe20008000000 */
[----:B------:R-:W-:Y:S01]  /*25e40*/  UMOV UR5, URZ ;  /* 0x0000003f00057c82 */ /* 0x000fe20008000000 */
[----:B------:R-:W-:Y:S01]  /*25e50*/  ULDC UR6, c[0x0][0xc3c] ;  /* 0x00030f0000067ab9 */ /* 0x000fe20000000800 */
[----:B------:R-:W-:Y:S01]  /*25e60*/  MOV R16, R0 ;  /* 0x0000000000107202 */ /* 0x000fe20000000f00 */
[----:B------:R-:W-:Y:S02]  /*25e70*/  IMAD.U32 R17, RZ, RZ, UR4 ;  /* 0x00000004ff117e24 */ /* 0x000fe4000f8e00ff */
[----:B------:R-:W-:Y:S02]  /*25e80*/  IMAD.U32 R18, RZ, RZ, UR5 ;  /* 0x00000005ff127e24 */ /* 0x000fe4000f8e00ff */
[----:B------:R-:W-:-:S07]  /*25e90*/  IMAD.U32 R19, RZ, RZ, UR6 ;  /* 0x00000006ff137e24 */ /* 0x000fce000f8e00ff */
.L_x_2098:
[----:B------:R2:W3:Y:S01]  /*25ea0*/  LDL R2, [R1] ;  /* 0x0000000001027983 */ /* 0x0004e20000100800 */
[----:B------:R-:W1:Y:S01]  /*25eb0*/  S2R R0, SR_TID.X ;  /* 0x0000000000007919 */ /* 0x000e620000002100 */
[----:B------:R-:W-:Y:S05]  /*25ec0*/  WARPSYNC.ALL ;  /* 0x0000000000007948 */ /* 0x000fea0003800000 */
[----:B-1----:R-:W-:Y:S01]  /*25ed0*/  LOP3.LUT R0, R0, 0x1f, RZ, 0xc0, !PT ;  /* 0x0000001f00007812 */ /* 0x002fe200078ec0ff */
[----:B------:R-:W-:Y:S03]  /*25ee0*/  BAR.SYNC.DEFER_BLOCKING 0x4, 0x180 ;  /* 0x0106000000007b1d */ /* 0x000fe60000010000 */
[----:B------:R-:W-:-:S13]  /*25ef0*/  ISETP.NE.AND P0, PT, R0, RZ, PT ;  /* 0x000000ff0000720c */ /* 0x000fda0003f05270 */
[----:B------:R-:W-:Y:S01]  /*25f00*/  @!P0 MOV R0, 0x400 ;  /* 0x0000040000008802 */ /* 0x000fe20000000f00 */
[----:B---3--:R-:W1:Y:S03]  /*25f10*/  @!P0 S2R R2, SR_CgaCtaId ;  /* 0x0000000000028919 */ /* 0x008e660000008800 */
[----:B-1----:R-:W-:Y:S01]  /*25f20*/  @!P0 LEA R23, R2, R0, 0x18 ;  /* 0x0000000002178211 */ /* 0x002fe200078ec0ff */
[----:B------:R2:W-:Y:S04]  /*25f30*/  @!P0 STL [R1], R2 ;  /* 0x0000000201008387 */ /* 0x0005e80000100800 */
[----:B------:R2:W-:Y:S01]  /*25f40*/  @!P0 STS.128 [R23+0x284d0], R16 ;  /* 0x0284d01017008388 */ /* 0x0005e20000000c00 */
[----:B------:R-:W-:Y:S06]  /*25f50*/  BAR.ARV 0x5, 0x180 ;  /* 0x0146000000007b1d */ /* 0x000fec0000002000 */
.L_x_2087:
[----:B------:R-:W-:Y:S02]  /*25f60*/  ULDC UR4, c[0x0][0xc3c] ;  /* 0x00030f0000047ab9 */ /* 0x000fe40000000800 */
[----:B0-----:R-:W-:-:S13]  /*25f70*/  ISETP.GE.AND P0, PT, R19, UR4, PT ;  /* 0x0000000413007c0c */ /* 0x001fda000bf06270 */
[----:B------:R-:W-:Y:S05]  /*25f80*/  @!P0 BRA `(.L_x_2099) ;  /* 0xffffff98007c8947 */ /* 0x000fea000383ffff */
[----:B------:R-:W-:Y:S05]  /*25f90*/  BSYNC B7 ;  /* 0x0000000000077941 */ /* 0x000fea0003800000 */
.L_x_1969:
[----:B-12---:R-:W2:Y:S01]  /*25fa0*/  LDL.LU R0, [R1+0x20] ;  /* 0x0000200001007983 */ /* 0x006ea20000300800 */
[----:B------:R-:W-:Y:S01]  /*25fb0*/  BSSY B0, `(.L_x_2100) ;  /* 0x000000b000007945 */ /* 0x000fe20003800000 */
[----:B------:R-:W1:Y:S01]  /*25fc0*/  S2R R5, SR_CgaCtaId ;  /* 0x0000000000057919 */ /* 0x000e620000008800 */
[----:B--2---:R-:W-:-:S05]  /*25fd0*/  VIADD R0, R0, 0x1 ;  /* 0x0000000100007836 */ /* 0x004fca0000000000 */
[----:B0-----:R-:W-:-:S04]  /*25fe0*/  LEA.HI R2, R0, R0, RZ, 0x1 ;  /* 0x0000000000027211 */ /* 0x001fc800078f08ff */
[----:B------:R-:W-:Y:S02]  /*25ff0*/  LOP3.LUT R3, R2, 0xfffffffe, RZ, 0xc0, !PT ;  /* 0xfffffffe02037812 */ /* 0x000fe400078ec0ff */
[----:B------:R-:W-:-:S03]  /*26000*/  MOV R2, 0x400 ;  /* 0x0000040000027802 */ /* 0x000fc60000000f00 */
[----:B------:R-:W-:Y:S01]  /*26010*/  IMAD.IADD R0, R0, 0x1, -R3 ;  /* 0x0000000100007824 */ /* 0x000fe200078e0a03 */
[----:B-1----:R-:W-:-:S04]  /*26020*/  LEA R7, R5, R2, 0x18 ;  /* 0x0000000205077211 */ /* 0x002fc800078ec0ff */
[----:B------:R-:W-:-:S04]  /*26030*/  SHF.L.U32 R0, R0, 0x1f, RZ ;  /* 0x0000001f00007819 */ /* 0x000fc800000006ff */
[----:B------:R-:W0:Y:S02]  /*26040*/  SYNCS.PHASECHK.TRANS64.TRYWAIT P0, [R7+URZ+0x28420], R0 ;  /* 0x02842000070075a7 */ /* 0x000e24000800017f */
[----:B0-----:R-:W-:Y:S05]  /*26050*/  @!P0 BRA `(.L_x_2101) ;  /* 0x0000007000c48947 */ /* 0x001fea0003800000 */
.L_x_2375:
[----:B------:R-:W-:Y:S05]  /*26060*/  BSYNC B0 ;  /* 0x0000000000007941 */ /* 0x000fea0003800000 */
.L_x_2100:
[----:B------:R-:W-:-:S03]  /*26070*/  UMOV UR4, 0xffffffff ;  /* 0xffffffff00047882 */ /* 0x000fc60000000000 */
[----:B------:R-:W-:Y:S05]  /*26080*/  BRA.DIV UR4, `(.L_x_2102) ;  /* 0x0000007204cc7947 */ /* 0x000fea000b800000 */
[----:B0-----:R-:W0:Y:S02]  /*26090*/  S2R R0, SR_TID.X ;  /* 0x0000000000007919 */ /* 0x001e240000002100 */
[----:B0-----:R-:W-:-:S04]  /*260a0*/  SHF.R.U32.HI R0, RZ, 0x5, R0 ;  /* 0x00000005ff007819 */ /* 0x001fc80000011600 */
[----:B------:R-:W-:-:S05]  /*260b0*/  LOP3.LUT R0, R0, 0x3, RZ, 0xc0, !PT ;  /* 0x0000000300007812 */ /* 0x000fca00078ec0ff */
[----:B------:R0:W1:Y:S02]  /*260c0*/  SHFL.IDX PT, R14, R0, RZ, 0x1f ;  /* 0x00001fff000e7589 */ /* 0x00006400000e0000 */
.L_x_2378:
[----:B-1----:R-:W-:-:S13]  /*260d0*/  ISETP.NE.AND P0, PT, R14, RZ, PT ;  /* 0x000000ff0e00720c */ /* 0x002fda0003f05270 */
[----:B------:R-:W-:Y:S05]  /*260e0*/  @P0 BRA `(.L_x_1720) ;  /* 0x0000000000b00947 */ /* 0x000fea0003800000 */
[----:B------:R-:W-:-:S03]  /*260f0*/  UMOV UR4, 0xffffffff ;  /* 0xffffffff00047882 */ /* 0x000fc60000000000 */
[----:B------:R-:W-:Y:S05]  /*26100*/  BRA.DIV UR4, `(.L_x_2103) ;  /* 0x0000007204e07947 */ /* 0x000fea000b800000 */
[----:B------:R-:W-:-:S13]  /*26110*/  ELECT P6, URZ, PT ;  /* 0x00000000003f782f */ /* 0x000fda00038c0000 */
.L_x_2381:
        /* <DEDUP_REMOVED lines=8> */
.L_x_2104:
[----:B------:R-:W-:Y:S01]  /*261a0*/  IMAD R5, R28, 0x8, R7 ;  /* 0x000000081c057824 */ /* 0x000fe200078e0207 */
[----:B------:R-:W-:Y:S01]  /*261b0*/  SHF.L.U32 R0, R30, 0x1f, RZ ;  /* 0x0000001f1e007819 */ /* 0x000fe200000006ff */
[----:B------:R-:W-:-:S03]  /*261c0*/  VIADD R28, R28, 0x1 ;  /* 0x000000011c1c7836 */ /* 0x000fc60000000000 */
[----:B------:R-:W0:Y:S02]  /*261d0*/  SYNCS.PHASECHK.TRANS64.TRYWAIT P1, [R5+URZ+0x28440], R0 ;  /* 0x02844000050075a7 */ /* 0x000e24000802017f */
[----:B------:R-:W-:-:S04]  /*261e0*/  ISETP.NE.AND P2, PT, R28, 0x2, PT ;  /* 0x000000021c00780c */ /* 0x000fc80003f45270 */
[----:B------:R-:W-:Y:S01]  /*261f0*/  SEL R3, RZ, 0x1, P2 ;  /* 0x00000001ff037807 */ /* 0x000fe20001000000 */
[----:B0-----:R-:W-:Y:S08]  /*26200*/  @!P1 BRA `(.L_x_2105) ;  /* 0x0000007000c09947 */ /* 0x001ff00003800000 */
.L_x_2382:
[----:B------:R-:W-:Y:S02]  /*26210*/  SEL R28, R28, RZ, P2 ;  /* 0x000000ff1c1c7207 */ /* 0x000fe40001000000 */
[----:B------:R-:W-:Y:S01]  /*26220*/  LOP3.LUT R2, R30, R3, RZ, 0x3c, !PT ;  /* 0x000000031e027212 */ /* 0x000fe200078e3cff */
[----:B------:R-:W-:Y:S06]  /*26230*/  @!P0 BRA `(.L_x_2106) ;  /* 0x0000000000048947 */ /* 0x000fec0003800000 */
[----:B------:R-:W-:Y:S01]  /*26240*/  BPT.TRAP 0x1 ;  /* 0x000000040000795c */ /* 0x000fe20000300000 */
.L_x_2106:
[----:B------:R-:W-:Y:S02]  /*26250*/  LEA R3, R28, R7, 0x3 ;  /* 0x000000071c037211 */ /* 0x000fe400078e18ff */
[----:B------:R-:W-:-:S04]  /*26260*/  SHF.L.U32 R2, R2, 0x1f, RZ ;  /* 0x0000001f02027819 */ /* 0x000fc800000006ff */
[----:B------:R-:W1:Y:S02]  /*26270*/  SYNCS.PHASECHK.TRANS64.TRYWAIT P1, [R3+URZ+0x28440], R2 ;  /* 0x02844002030075a7 */ /* 0x000e64000802017f */
[----:B-1----:R-:W-:Y:S05]  /*26280*/  @!P1 BRA `(.L_x_2107) ;  /* 0x0000007000b49947 */ /* 0x002fea0003800000 */
.L_x_2383:
[----:B------:R-:W-:Y:S05]  /*26290*/  @!P0 BRA `(.L_x_2108) ;  /* 0x0000000000048947 */ /* 0x000fea0003800000 */
[----:B------:R-:W-:Y:S01]  /*262a0*/  BPT.TRAP 0x1 ;  /* 0x000000040000795c */ /* 0x000fe20000300000 */
.L_x_2108:
[----:B------:R-:W2:Y:S02]  /*262b0*/  SYNCS.PHASECHK.TRANS64.TRYWAIT P1, [R5+URZ+0x28460], R0 ;  /* 0x02846000050075a7 */ /* 0x000ea4000802017f */
[----:B--2---:R-:W-:Y:S05]  /*262c0*/  @!P1 BRA `(.L_x_2109) ;  /* 0x0000007000b89947 */ /* 0x004fea0003800000 */
.L_x_2384:
[----:B------:R-:W-:Y:S05]  /*262d0*/  @!P0 BRA `(.L_x_2110) ;  /* 0x0000000000048947 */ /* 0x000fea0003800000 */
[----:B------:R-:W-:Y:S01]  /*262e0*/  BPT.TRAP 0x1 ;  /* 0x000000040000795c */ /* 0x000fe20000300000 */
.L_x_2110:
[----:B------:R-:W3:Y:S02]  /*262f0*/  SYNCS.PHASECHK.TRANS64.TRYWAIT P1, [R3+URZ+0x28460], R2 ;  /* 0x02846002030075a7 */ /* 0x000ee4000802017f */
[----:B---3--:R-:W-:Y:S05]  /*26300*/  @!P1 BRA `(.L_x_2111) ;  /* 0x0000007000bc9947 */ /* 0x008fea0003800000 */
.L_x_2385:
[----:B------:R-:W-:Y:S05]  /*26310*/  @!P0 BRA `(.L_x_2112) ;  /* 0x0000000000048947 */ /* 0x000fea0003800000 */
[----:B------:R-:W-:Y:S01]  /*26320*/  BPT.TRAP 0x1 ;  /* 0x000000040000795c */ /* 0x000fe20000300000 */
.L_x_2112:
[----:B------:R-:W4:Y:S02]  /*26330*/  SYNCS.PHASECHK.TRANS64.TRYWAIT P1, [R5+URZ+0x28480], R0 ;  /* 0x02848000050075a7 */ /* 0x000f24000802017f */
[----:B----4-:R-:W-:Y:S05]  /*26340*/  @!P1 BRA `(.L_x_2113) ;  /* 0x0000007000c09947 */ /* 0x010fea0003800000 */
.L_x_2386:
[----:B------:R-:W-:Y:S05]  /*26350*/  @!P0 BRA `(.L_x_2114) ;  /* 0x0000000000048947 */ /* 0x000fea0003800000 */
[----:B------:R-:W-:Y:S01]  /*26360*/  BPT.TRAP 0x1 ;  /* 0x000000040000795c */ /* 0x000fe20000300000 */
.L_x_2114:
[----:B------:R0:W0:Y:S02]  /*26370*/  SYNCS.PHASECHK.TRANS64.TRYWAIT P0, [R3+URZ+0x28480], R2 ;  /* 0x02848002030075a7 */ /* 0x000024000800017f */
[----:B0-----:R-:W-:Y:S05]  /*26380*/  @!P0 NANOSLEEP.SYNCS 0x989680 ;  /* 0x009896800000895d */ /* 0x001fea0003900000 */
[----:B------:R-:W0:Y:S02]  /*26390*/  @!P0 SYNCS.PHASECHK.TRANS64 P0, [R3+URZ+0x28480], R2 ;  /* 0x02848002030085a7 */ /* 0x000e24000800007f */
[----:B0-----:R-:W-:Y:S05]  /*263a0*/  @!P0 BRA `(.L_x_2114) ;  /* 0xfffffffc00f08947 */ /* 0x001fea000383ffff */
.L_x_1720:
[----:B------:R-:W-:Y:S05]  /*263b0*/  BSYNC B8 ;  /* 0x0000000000087941 */ /* 0x000fea0003800000 */
.L_x_1717:
[----:B------:R-:W-:Y:S05]  /*263c0*/  EXIT ;  /* 0x000000000000794d */ /* 0x000fea0003800000 */
.L_x_1746:
[----:B--2---:R2:W3:Y:S02]  /*263d0*/  SYNCS.PHASECHK.TRANS64.TRYWAIT P6, [R72+URZ+0x28490], R81 ;  /* 0x02849051480075a7 */ /* 0x0044e400080c017f */
[----:B---3--:R-:W-:Y:S05]  /*263e0*/  @!P6 NANOSLEEP.SYNCS 0x989680 ;  /* 0x009896800000e95d */ /* 0x008fea0003900000 */
[----:B------:R-:W3:Y:S02]  /*263f0*/  @!P6 SYNCS.PHASECHK.TRANS64 P6, [R72+URZ+0x28490], R81 ;  /* 0x028490514800e5a7 */ /* 0x000ee400080c007f */
[----:B---3--:R-:W-:Y:S05]  /*26400*/  @!P6 BRA `(.L_x_1746) ;  /* 0xfffffffc00f0e947 */ /* 0x008fea000383ffff */
[----:B------:R-:W-:Y:S05]  /*26410*/  BRA `(.L_x_2115) ;  /* 0xfffffdc800087947 */ /* 0x000fea000383ffff */
.L_x_1747:
[----:B------:R-:W-:Y:S01]  /*26420*/  BSSY B1, `(.L_x_2116) ;  /* 0x0000008000017945 */ /* 0x000fe20003800000 */
[----:B0-----:R-:W-:Y:S02]  /*26430*/  IMAD.MOV.U32 R13, RZ, RZ, R2 ;  /* 0x000000ffff0d7224 */ /* 0x001fe400078e0002 */
[----:B------:R-:W-:Y:S02]  /*26440*/  IMAD.MOV.U32 R12, RZ, RZ, RZ ;  /* 0x000000ffff0c7224 */ /* 0x000fe400078e00ff */
[----:B------:R-:W-:Y:S02]  /*26450*/  IMAD.MOV.U32 R11, RZ, RZ, 0x181f ;  /* 0x0000181fff0b7424 */ /* 0x000fe400078e00ff */
[----:B------:R-:W-:-:S07]  /*26460*/  IMAD.MOV.U32 R15, RZ, RZ, -0x1 ;  /* 0xffffffffff0f7424 */ /* 0x000fce00078e00ff */
[----:B-12---:R-:W-:Y:S05]  /*26470*/  WARPSYNC.COLLECTIVE R15, `(.L_x_2117) ;  /* 0x000000000f087348 */ /* 0x006fea0003c00000 */
[----:B------:R0:W3:Y:S02]  /*26480*/  SHFL.IDX P6, R14, R13, R12, R11 ;  /* 0x0000000c0d0e7389 */ /* 0x0000e400000c000b */
[----:B0123--:R-:W-:Y:S01]  /*26490*/  ENDCOLLECTIVE ;  /* 0x000000000000791b */ /* 0x00ffe20003800000 */
.L_x_2117:
[----:B------:R-:W-:Y:S05]  /*264a0*/  BSYNC B1 ;  /* 0x0000000000017941 */ /* 0x000fea0003800000 */
.L_x_2116:
[----:B------:R-:W-:Y:S01]  /*264b0*/  IMAD.MOV.U32 R13, RZ, RZ, R0 ;  /* 0x000000ffff0d7224 */ /* 0x000fe200078e0000 */
[----:B------:R-:W-:Y:S01]  /*264c0*/  MOV R15, 0xffffffff ;  /* 0xffffffff000f7802 */ /* 0x000fe20000000f00 */
[----:B------:R-:W-:Y:S02]  /*264d0*/  IMAD.MOV.U32 R12, RZ, RZ, RZ ;  /* 0x000000ffff0c7224 */ /* 0x000fe400078e00ff */
[----:B------:R-:W-:Y:S02]  /*264e0*/  IMAD.MOV.U32 R11, RZ, RZ, 0x181f ;  /* 0x0000181fff0b7424 */ /* 0x000fe400078e00ff */
[----:B------:R-:W-:-:S07]  /*264f0*/  IMAD.MOV.U32 R3, RZ, RZ, R14 ;  /* 0x000000ffff037224 */ /* 0x000fce00078e000e */
[----:B------:R-:W-:Y:S05]  /*26500*/  WARPSYNC.COLLECTIVE R15, `(.L_x_2118) ;  /* 0x000000000f087348 */ /* 0x000fea0003c00000 */
[----:B------:R0:W1:Y:S02]  /*26510*/  SHFL.IDX P6, R14, R13, R12, R11 ;  /* 0x0000000c0d0e7389 */ /* 0x00006400000c000b */
[----:B01----:R-:W-:Y:S01]  /*26520*/  ENDCOLLECTIVE ;  /* 0x000000000000791b */ /* 0x003fe20003800000 */
.L_x_2118:
[----:B------:R-:W-:Y:S05]  /*26530*/  BRA `(.L_x_2119) ;  /* 0xfffffdc400d47947 */ /* 0x000fea000383ffff */
.L_x_1756:
[----:B------:R-:W-:Y:S01]  /*26540*/  BSSY B1, `(.L_x_2120) ;  /* 0x0000008000017945 */ /* 0x000fe20003800000 */
[----:B0-----:R-:W-:Y:S02]  /*26550*/  IMAD.MOV.U32 R13, RZ, RZ, R2 ;  /* 0x000000ffff0d7224 */ /* 0x001fe400078e0002 */
[----:B------:R-:W-:Y:S02]  /*26560*/  IMAD.MOV.U32 R12, RZ, RZ, 0x1 ;  /* 0x00000001ff0c7424 */ /* 0x000fe400078e00ff */
[----:B------:R-:W-:Y:S02]  /*26570*/  IMAD.MOV.U32 R11, RZ, RZ, 0x181f ;  /* 0x0000181fff0b7424 */ /* 0x000fe400078e00ff */
[----:B------:R-:W-:-:S07]  /*26580*/  IMAD.MOV.U32 R15, RZ, RZ, -0x1 ;  /* 0xffffffffff0f7424 */ /* 0x000fce00078e00ff */
[----:B-1234-:R-:W-:Y:S05]  /*26590*/  WARPSYNC.COLLECTIVE R15, `(.L_x_2121) ;  /* 0x000000000f087348 */ /* 0x01efea0003c00000 */
[----:B------:R0:W0:Y:S02]  /*265a0*/  SHFL.IDX P6, R14, R13, R12, R11 ;  /* 0x0000000c0d0e7389 */ /* 0x00002400000c000b */
[----:B01234-:R-:W-:Y:S01]  /*265b0*/  ENDCOLLECTIVE ;  /* 0x000000000000791b */ /* 0x01ffe20003800000 */
.L_x_2121:
[----:B------:R-:W-:Y:S05]  /*265c0*/  BSYNC B1 ;  /* 0x0000000000017941 */ /* 0x000fea0003800000 */
.L_x_2120:
[----:B------:R-:W-:Y:S01]  /*265d0*/  IMAD.MOV.U32 R13, RZ, RZ, R0 ;  /* 0x000000ffff0d7224 */ /* 0x000fe200078e0000 */
[----:B------:R-:W-:Y:S01]  /*265e0*/  MOV R15, 0xffffffff ;  /* 0xffffffff000f7802 */ /* 0x000fe20000000f00 */
[----:B------:R-:W-:Y:S02]  /*265f0*/  IMAD.MOV.U32 R12, RZ, RZ, 0x1 ;  /* 0x00000001ff0c7424 */ /* 0x000fe400078e00ff */
[----:B------:R-:W-:Y:S02]  /*26600*/  IMAD.MOV.U32 R11, RZ, RZ, 0x181f ;  /* 0x0000181fff0b7424 */ /* 0x000fe400078e00ff */
[----:B------:R-:W-:-:S07]  /*26610*/  IMAD.MOV.U32 R3, RZ, RZ, R14 ;  /* 0x000000ffff037224 */ /* 0x000fce00078e000e */
[----:B------:R-:W-:Y:S05]  /*26620*/  WARPSYNC.COLLECTIVE R15, `(.L_x_2122) ;  /* 0x000000000f087348 */ /* 0x000fea0003c00000 */
[----:B------:R0:W1:Y:S02]  /*26630*/  SHFL.IDX P6, R14, R13, R12, R11 ;  /* 0x0000000c0d0e7389 */ /* 0x00006400000c000b */
[----:B01----:R-:W-:Y:S01]  /*26640*/  ENDCOLLECTIVE ;  /* 0x000000000000791b */ /* 0x003fe20003800000 */
.L_x_2122:
[----:B------:R-:W-:Y:S05]  /*26650*/  BRA `(.L_x_2123) ;  /* 0xfffffdd4003c7947 */ /* 0x000fea000383ffff */
.L_x_1766:
[----:B-1----:R1:W2:Y:S02]  /*26660*/  SYNCS.PHASECHK.TRANS64.TRYWAIT P4, [R72+URZ+0x28490], R81 ;  /* 0x02849051480075a7 */ /* 0x0022a4000808017f */
[----:B--2---:R-:W-:Y:S05]  /*26670*/  @!P4 NANOSLEEP.SYNCS 0x989680 ;  /* 0x009896800000c95d */ /* 0x004fea0003900000 */
[----:B------:R-:W2:Y:S02]  /*26680*/  @!P4 SYNCS.PHASECHK.TRANS64 P4, [R72+URZ+0x28490], R81 ;  /* 0x028490514800c5a7 */ /* 0x000ea4000808007f */
[----:B--2---:R-:W-:Y:S05]  /*26690*/  @!P4 BRA `(.L_x_1766) ;  /* 0xfffffffc00f0c947 */ /* 0x004fea000383ffff */
[----:B------:R-:W-:Y:S05]  /*266a0*/  BRA `(.L_x_2124) ;  /* 0xfffffde400807947 */ /* 0x000fea000383ffff */
.L_x_1767:
        /* <DEDUP_REMOVED lines=8> */
.L_x_2126:
[----:B------:R-:W-:Y:S05]  /*26730*/  BSYNC B1 ;  /* 0x0000000000017941 */ /* 0x000fea0003800000 */
.L_x_2125:
        /* <DEDUP_REMOVED lines=8> */
.L_x_2127:
[----:B------:R-:W-:Y:S01]  /*267c0*/  IMAD.MOV.U32 R38, RZ, RZ, R14 ;  /* 0x000000ffff267224 */ /* 0x000fe200078e000e */
[----:B------:R-:W-:Y:S06]  /*267d0*/  BRA `(.L_x_2128) ;  /* 0xfffffde4004c7947 */ /* 0x000fec000383ffff */
.L_x_1772:
[----:B------:R-:W-:Y:S01]  /*267e0*/  BSSY B1, `(.L_x_2129) ;  /* 0x0000008000017945 */ /* 0x000fe20003800000 */
[----:B----4-:R-:W-:Y:S02]  /*267f0*/  IMAD.MOV.U32 R13, RZ, RZ, R2 ;  /* 0x000000ffff0d7224 */ /* 0x010fe400078e0002 */
[----:B------:R-:W-:Y:S02]  /*26800*/  IMAD.MOV.U32 R12, RZ, RZ, 0x1 ;  /* 0x00000001ff0c7424 */ /* 0x000fe400078e00ff */
[----:B------:R-:W-:Y:S02]  /*26810*/  IMAD.MOV.U32 R11, RZ, RZ, 0x181f ;  /* 0x0000181fff0b7424 */ /* 0x000fe400078e00ff */
[----:B------:R-:W-:-:S07]  /*26820*/  IMAD.MOV.U32 R15, RZ, RZ, -0x1 ;  /* 0xffffffffff0f7424 */ /* 0x000fce00078e00ff */
[----:B0123--:R-:W-:Y:S05]  /*26830*/  WARPSYNC.COLLECTIVE R15, `(.L_x_2130) ;  /* 0x000000000f087348 */ /* 0x00ffea0003c00000 */
[----:B------:R4:W0:Y:S02]  /*26840*/  SHFL.IDX P6, R14, R13, R12, R11 ;  /* 0x0000000c0d0e7389 */ /* 0x00082400000c000b */
[----:B01234-:R-:W-:Y:S01]  /*26850*/  ENDCOLLECTIVE ;  /* 0x000000000000791b */ /* 0x01ffe20003800000 */
.L_x_2130:
[----:B------:R-:W-:Y:S05]  /*26860*/  BSYNC B1 ;  /* 0x0000000000017941 */ /* 0x000fea0003800000 */
.L_x_2129:
        /* <DEDUP_REMOVED lines=8> */
.L_x_2131:
[----:B------:R-:W-:Y:S05]  /*268f0*/  BRA `(.L_x_2132) ;  /* 0xfffffdf000d07947 */ /* 0x000fea000383ffff */
.L_x_1777:
[----:B0-----:R0:W1:Y:S02]  /*26900*/  SYNCS.PHASECHK.TRANS64.TRYWAIT P3, [R72+URZ+0x28490], R81 ;  /* 0x02849051480075a7 */ /* 0x001064000806017f */
[----:B-1----:R-:W-:Y:S05]  /*26910*/  @!P3 NANOSLEEP.SYNCS 0x989680 ;  /* 0x009896800000b95d */ /* 0x002fea0003900000 */
[----:B------:R-:W1:Y:S02]  /*26920*/  @!P3 SYNCS.PHASECHK.TRANS64 P3, [R72+URZ+0x28490], R81 ;  /* 0x028490514800b5a7 */ /* 0x000e64000806007f */
[----:B-1----:R-:W-:Y:S05]  /*26930*/  @!P3 BRA `(.L_x_1777) ;  /* 0xfffffffc00f0b947 */ /* 0x002fea000383ffff */
[----:B------:R-:W-:Y:S05]  /*26940*/  BRA `(.L_x_2133) ;  /* 0xfffffe0000bc7947 */ /* 0x000fea000383ffff */
.L_x_1778:
        /* <DEDUP_REMOVED lines=8> */
.L_x_2135:
[----:B------:R-:W-:Y:S05]  /*269d0*/  BSYNC B1 ;  /* 0x0000000000017941 */ /* 0x000fea0003800000 */
.L_x_2134:
        /* <DEDUP_REMOVED lines=8> */
.L_x_2136:
[----:B------:R-:W-:Y:S05]  /*26a60*/  BRA `(.L_x_2137) ;  /* 0xfffffe0000e07947 */ /* 0x000fea000383ffff */
.L_x_1781:
[----:B------:R-:W-:Y:S01]  /*26a70*/  BSSY B1, `(.L_x_2138) ;  /* 0x0000008000017945 */ /* 0x000fe20003800000 */
[----:B------:R-:W-:Y:S02]  /*26a80*/  IMAD.MOV.U32 R13, RZ, RZ, R2 ;  /* 0x000000ffff0d7224 */ /* 0x000fe400078e0002 */
[----:B------:R-:W-:Y:S02]  /*26a90*/  IMAD.MOV.U32 R12, RZ, RZ, 0x1 ;  /* 0x00000001ff0c7424 */ /* 0x000fe400078e00ff */
[----:B------:R-:W-:Y:S02]  /*26aa0*/  IMAD.MOV.U32 R11, RZ, RZ, 0x181f ;  /* 0x0000181fff0b7424 */ /* 0x000fe400078e00ff */
[----:B----4-:R-:W-:-:S07]  /*26ab0*/  IMAD.MOV.U32 R15, RZ, RZ, -0x1 ;  /* 0xffffffffff0f7424 */ /* 0x010fce00078e00ff */
[----:B0123--:R-:W-:Y:S05]  /*26ac0*/  WARPSYNC.COLLECTIVE R15, `(.L_x_2139) ;  /* 0x000000000f087348 */ /* 0x00ffea0003c00000 */
[----:B---3--:R3:W4:Y:S02]  /*26ad0*/  SHFL.IDX P6, R14, R13, R12, R11 ;  /* 0x0000000c0d0e7389 */ /* 0x00872400000c000b */
[----:B01234-:R-:W-:Y:S01]  /*26ae0*/  ENDCOLLECTIVE ;  /* 0x000000000000791b */ /* 0x01ffe20003800000 */
.L_x_2139:
[----:B------:R-:W-:Y:S05]  /*26af0*/  BSYNC B1 ;  /* 0x0000000000017941 */ /* 0x000fea0003800000 */
.L_x_2138:
        /* <DEDUP_REMOVED lines=8> */
.L_x_2140:
[----:B------:R-:W-:Y:S05]  /*26b80*/  BRA `(.L_x_2141) ;  /* 0xfffffe0000e07947 */ /* 0x000fea000383ffff */
.L_x_1785:
[----:B-1----:R1:W3:Y:S02]  /*26b90*/  SYNCS.PHASECHK.TRANS64.TRYWAIT P4, [R72+URZ+0x284b0], R81 ;  /* 0x0284b051480075a7 */ /* 0x0022e4000808017f */
[----:B---3--:R-:W-:Y:S05]  /*26ba0*/  @!P4 NANOSLEEP.SYNCS 0x989680 ;  /* 0x009896800000c95d */ /* 0x008fea0003900000 */
[----:B------:R-:W3:Y:S02]  /*26bb0*/  @!P4 SYNCS.PHASECHK.TRANS64 P4, [R72+URZ+0x284b0], R81 ;  /* 0x0284b0514800c5a7 */ /* 0x000ee4000808007f */
[----:B---3--:R-:W-:Y:S05]  /*26bc0*/  @!P4 BRA `(.L_x_1785) ;  /* 0xfffffffc00f0c947 */ /* 0x008fea000383ffff */
[----:B------:R-:W-:Y:S05]  /*26bd0*/  BRA `(.L_x_2142) ;  /* 0xfffffe0400547947 */ /* 0x000fea000383ffff */
.L_x_1801:
[----:B------:R-:W0:Y:S01]  /*26be0*/  S2R R12, SR_TID.X ;  /* 0x00000000000c7919 */ /* 0x000e220000002100 */
[----:B------:R-:W-:Y:S01]  /*26bf0*/  BSSY B0, `(.L_x_2143) ;  /* 0x000000c000007945 */ /* 0x000fe20003800000 */
[----:B------:R-:W-:Y:S02]  /*26c00*/  IMAD.MOV.U32 R11, RZ, RZ, 0x1f ;  /* 0x0000001fff0b7424 */ /* 0x000fe400078e00ff */
[----:B------:R-:W-:Y:S02]  /*26c10*/  IMAD.MOV.U32 R15, RZ, RZ, -0x1 ;  /* 0xffffffffff0f7424 */ /* 0x000fe400078e00ff */
[----:B0-----:R-:W-:-:S05]  /*26c20*/  VIADD R20, R12, 0xffffff80 ;  /* 0xffffff800c147836 */ /* 0x001fca0000000000 */
[----:B------:R-:W-:-:S04]  /*26c30*/  SHF.R.S32.HI R12, RZ, 0x1f, R20 ;  /* 0x0000001fff0c7819 */ /* 0x000fc80000011414 */
[----:B------:R-:W-:-:S04]  /*26c40*/  LEA.HI R12, R12, R20, RZ, 0x7 ;  /* 0x000000140c0c7211 */ /* 0x000fc800078f38ff */
[----:B------:R-:W-:-:S05]  /*26c50*/  SHF.R.S32.HI R12, RZ, 0x7, R12 ;  /* 0x00000007ff0c7819 */ /* 0x000fca000001140c */
[----:B------:R-:W-:Y:S02]  /*26c60*/  IMAD.MOV.U32 R13, RZ, RZ, R12 ;  /* 0x000000ffff0d7224 */ /* 0x000fe400078e000c */
[----:B------:R-:W-:-:S07]  /*26c70*/  IMAD.MOV.U32 R12, RZ, RZ, RZ ;  /* 0x000000ffff0c7224 */ /* 0x000fce00078e00ff */
[----:B-----5:R-:W-:Y:S05]  /*26c80*/  WARPSYNC.COLLECTIVE R15, `(.L_x_2144) ;  /* 0x000000000f087348 */ /* 0x020fea0003c00000 */
[----:B------:R0:W1:Y:S02]  /*26c90*/  SHFL.IDX P6, R14, R13, R12, R11 ;  /* 0x0000000c0d0e7389 */ /* 0x00006400000c000b */
[----:B01---5:R-:W-:Y:S01]  /*26ca0*/  ENDCOLLECTIVE ;  /* 0x000000000000791b */ /* 0x023fe20003800000 */
.L_x_2144:
[----:B------:R-:W-:Y:S05]  /*26cb0*/  BSYNC B0 ;  /* 0x0000000000007941 */ /* 0x000fea0003800000 */
.L_x_2143:
[----:B------:R-:W-:Y:S05]  /*26cc0*/  BRA `(.L_x_2145) ;  /* 0xfffffe1400387947 */ /* 0x000fea000383ffff */
.L_x_1811:
[----:B------:R-:W-:Y:S01]  /*26cd0*/  BSSY B1, `(.L_x_2146) ;  /* 0x0000008000017945 */ /* 0x000fe20003800000 */
[----:B------:R-:W-:Y:S01]  /*26ce0*/  IMAD.MOV.U32 R13, RZ, RZ, R6 ;  /* 0x000000ffff0d7224 */ /* 0x000fe200078e0006 */
[----:B------:R-:W-:Y:S01]  /*26cf0*/  MOV R11, 0x181f ;  /* 0x0000181f000b7802 */ /* 0x000fe20000000f00 */
[----:B------:R-:W-:Y:S02]  /*26d00*/  IMAD.MOV.U32 R12, RZ, RZ, RZ ;  /* 0x000000ffff0c7224 */ /* 0x000fe400078e00ff */
[----:B------:R-:W-:-:S07]  /*26d10*/  IMAD.MOV.U32 R15, RZ, RZ, -0x1 ;  /* 0xffffffffff0f7424 */ /* 0x000fce00078e00ff */
[----:B------:R-:W-:Y:S05]  /*26d20*/  WARPSYNC.COLLECTIVE R15, `(.L_x_2147) ;  /* 0x000000000f087348 */ /* 0x000fea0003c00000 */
[----:B------:R0:W1:Y:S02]  /*26d30*/  SHFL.IDX P6, R14, R13, R12, R11 ;  /* 0x0000000c0d0e7389 */ /* 0x00006400000c000b */
[----:B01----:R-:W-:Y:S01]  /*26d40*/  ENDCOLLECTIVE ;  /* 0x000000000000791b */ /* 0x003fe20003800000 */
.L_x_2147:
[----:B------:R-:W-:Y:S05]  /*26d50*/  BSYNC B1 ;  /* 0x0000000000017941 */ /* 0x000fea0003800000 */
.L_x_2146:
        /* <DEDUP_REMOVED lines=8> */
.L_x_2148:
[----:B------:R-:W-:Y:S02]  /*26de0*/  IMAD.MOV.U32 R13, RZ, RZ, R8 ;  /* 0x000000ffff0d7224 */ /* 0x000fe400078e0008 */
[----:B------:R-:W-:-:S07]  /*26df0*/  IMAD.MOV.U32 R3, RZ, RZ, R14 ;  /* 0x000000ffff037224 */ /* 0x000fce00078e000e */
[----:B------:R-:W-:Y:S05]  /*26e00*/  WARPSYNC.COLLECTIVE R15, `(.L_x_2149) ;  /* 0x000000000f087348 */ /* 0x000fea0003c00000 */
[----:B------:R0:W1:Y:S02]  /*26e10*/  SHFL.IDX P6, R14, R13, R12, R11 ;  /* 0x0000000c0d0e7389 */ /* 0x00006400000c000b */
[----:B01----:R-:W-:Y:S01]  /*26e20*/  ENDCOLLECTIVE ;  /* 0x000000000000791b */ /* 0x003fe20003800000 */
.L_x_2149:
[----:B------:R-:W-:Y:S01]  /*26e30*/  IMAD.MOV.U32 R13, RZ, RZ, R7 ;  /* 0x000000ffff0d7224 */ /* 0x000fe200078e0007 */
[----:B------:R-:W-:-:S07]  /*26e40*/  MOV R4, R14 ;  /* 0x0000000e00047202 */ /* 0x000fce0000000f00 */
[----:B------:R-:W-:Y:S05]  /*26e50*/  WARPSYNC.COLLECTIVE R15, `(.L_x_2150) ;  /* 0x000000000f087348 */ /* 0x000fea0003c00000 */
[----:B------:R0:W1:Y:S02]  /*26e60*/  SHFL.IDX P6, R14, R13, R12, R11 ;  /* 0x0000000c0d0e7389 */ /* 0x00006400000c000b */
[----:B01----:R-:W-:Y:S01]  /*26e70*/  ENDCOLLECTIVE ;  /* 0x000000000000791b */ /* 0x003fe20003800000 */
.L_x_2150:
[----:B------:R-:W-:Y:S05]  /*26e80*/  BRA `(.L_x_2151) ;  /* 0xfffffe1800907947 */ /* 0x000fea000383ffff */
.L_x_1814:
[----:B------:R-:W-:Y:S01]  /*26e90*/  BSSY B1, `(.L_x_2152) ;  /* 0x0000008000017945 */ /* 0x000fe20003800000 */
[----:B-1----:R-:W-:Y:S02]  /*26ea0*/  IMAD.MOV.U32 R13, RZ, RZ, R6 ;  /* 0x000000ffff0d7224 */ /* 0x002fe400078e0006 */
[----:B------:R-:W-:Y:S02]  /*26eb0*/  IMAD.MOV.U32 R12, RZ, RZ, 0x1 ;  /* 0x00000001ff0c7424 */ /* 0x000fe400078e00ff */
[----:B------:R-:W-:Y:S02]  /*26ec0*/  IMAD.MOV.U32 R11, RZ, RZ, 0x181f ;  /* 0x0000181fff0b7424 */ /* 0x000fe400078e00ff */
[----:B------:R-:W-:-:S07]  /*26ed0*/  IMAD.MOV.U32 R15, RZ, RZ, -0x1 ;  /* 0xffffffffff0f7424 */ /* 0x000fce00078e00ff */
[----:B0-2345:R-:W-:Y:S05]  /*26ee0*/  WARPSYNC.COLLECTIVE R15, `(.L_x_2153) ;  /* 0x000000000f087348 */ /* 0x03dfea0003c00000 */
[----:B----4-:R1:W4:Y:S02]  /*26ef0*/  SHFL.IDX P6, R14, R13, R12, R11 ;  /* 0x0000000c0d0e7389 */ /* 0x01032400000c000b */
[----:B012345:R-:W-:Y:S01]  /*26f00*/  ENDCOLLECTIVE ;  /* 0x000000000000791b */ /* 0x03ffe20003800000 */
.L_x_2153:
[----:B------:R-:W-:Y:S05]  /*26f10*/  BSYNC B1 ;  /* 0x0000000000017941 */ /* 0x000fea0003800000 */
.L_x_2152:
        /* <DEDUP_REMOVED lines=8> */
.L_x_2154:
[----:B------:R-:W-:Y:S02]  /*26fa0*/  IMAD.MOV.U32 R13, RZ, RZ, R8 ;  /* 0x000000ffff0d7224 */ /* 0x000fe400078e0008 */
[----:B------:R-:W-:-:S07]  /*26fb0*/  IMAD.MOV.U32 R3, RZ, RZ, R14 ;  /* 0x000000ffff037224 */ /* 0x000fce00078e000e */
[----:B------:R-:W-:Y:S05]  /*26fc0*/  WARPSYNC.COLLECTIVE R15, `(.L_x_2155) ;  /* 0x000000000f087348 */ /* 0x000fea0003c00000 */
[----:B------:R0:W1:Y:S02]  /*26fd0*/  SHFL.IDX P6, R14, R13, R12, R11 ;  /* 0x0000000c0d0e7389 */ /* 0x00006400000c000b */
[----:B01----:R-:W-:Y:S01]  /*26fe0*/  ENDCOLLECTIVE ;  /* 0x000000000000791b */ /* 0x003fe20003800000 */
.L_x_2155:
[----:B------:R-:W-:Y:S02]  /*26ff0*/  IMAD.MOV.U32 R13, RZ, RZ, R7 ;  /* 0x000000ffff0d7224 */ /* 0x000fe400078e0007 */
[----:B------:R-:W-:-:S07]  /*27000*/  IMAD.MOV.U32 R4, RZ, RZ, R14 ;  /* 0x000000ffff047224 */ /* 0x000fce00078e000e */
[----:B------:R-:W-:Y:S05]  /*27010*/  WARPSYNC.COLLECTIVE R15, `(.L_x_2156) ;  /* 0x000000000f087348 */ /* 0x000fea0003c00000 */
[----:B------:R0:W1:Y:S02]  /*27020*/  SHFL.IDX P6, R14, R13, R12, R11 ;  /* 0x0000000c0d0e7389 */ /* 0x00006400000c000b */
[----:B01----:R-:W-:Y:S01]  /*27030*/  ENDCOLLECTIVE ;  /* 0x000000000000791b */ /* 0x003fe20003800000 */
.L_x_2156:
[----:B------:R-:W-:Y:S05]  /*27040*/  BRA `(.L_x_2157) ;  /* 0xfffffe1800ac7947 */ /* 0x000fea000383ffff */
.L_x_1817:
[----:B------:R-:W-:Y:S01]  /*27050*/  BSSY B1, `(.L_x_2158) ;  /* 0x0000008000017945 */ /* 0x000fe20003800000 */
[----:B0-----:R-:W-:Y:S01]  /*27060*/  IMAD.MOV.U32 R13, RZ, RZ, R6 ;  /* 0x000000ffff0d7224 */ /* 0x001fe200078e0006 */
[----:B------:R-:W-:Y:S01]  /*27070*/  MOV R15, 0xffffffff ;  /* 0xffffffff000f7802 */ /* 0x000fe20000000f00 */
[----:B------:R-:W-:Y:S02]  /*27080*/  IMAD.MOV.U32 R12, RZ, RZ, 0x2 ;  /* 0x00000002ff0c7424 */ /* 0x000fe400078e00ff */
[----:B------:R-:W-:-:S07]  /*27090*/  IMAD.MOV.U32 R11, RZ, RZ, 0x181f ;  /* 0x0000181fff0b7424 */ /* 0x000fce00078e00ff */
[----:B-12345:R-:W-:Y:S05]  /*270a0*/  WARPSYNC.COLLECTIVE R15, `(.L_x_2159) ;  /* 0x000000000f087348 */ /* 0x03efea0003c00000 */
[----:B----4-:R0:W4:Y:S02]  /*270b0*/  SHFL.IDX P6, R14, R13, R12, R11 ;  /* 0x0000000c0d0e7389 */ /* 0x01012400000c000b */
[----:B012345:R-:W-:Y:S01]  /*270c0*/  ENDCOLLECTIVE ;  /* 0x000000000000791b */ /* 0x03ffe20003800000 */
.L_x_2159:
[----:B------:R-:W-:Y:S05]  /*270d0*/  BSYNC B1 ;  /* 0x0000000000017941 */ /* 0x000fea0003800000 */
.L_x_2158:
[----:B------:R-:W-:Y:S02]  /*270e0*/  IMAD.MOV.U32 R13, RZ, RZ, R5 ;  /* 0x000000ffff0d7224 */ /* 0x000fe400078e0005 */
[----:B------:R-:W-:Y:S02]  /*270f0*/  IMAD.MOV.U32 R12, RZ, RZ, 0x2 ;  /* 0x00000002ff0c7424 */ /* 0x000fe400078e00ff */
[----:B------:R-:W-:Y:S02]  /*27100*/  IMAD.MOV.U32 R11, RZ, RZ, 0x181f ;  /* 0x0000181fff0b7424 */ /* 0x000fe400078e00ff */
[----:B------:R-:W-:Y:S02]  /*27110*/  IMAD.MOV.U32 R15, RZ, RZ, -0x1 ;  /* 0xffffffffff0f7424 */ /* 0x000fe400078e00ff */
[----:B------:R-:W-:-:S07]  /*27120*/  IMAD.MOV.U32 R0, RZ, RZ, R14 ;  /* 0x000000ffff007224 */ /* 0x000fce00078e000e */
[----:B------:R-:W-:Y:S05]  /*27130*/  WARPSYNC.COLLECTIVE R15, `(.L_x_2160) ;  /* 0x000000000f087348 */ /* 0x000fea0003c00000 */
[----:B------:R0:W1:Y:S02]  /*27140*/  SHFL.IDX P6, R14, R13, R12, R11 ;  /* 0x0000000c0d0e7389 */ /* 0x00006400000c000b */
[----:B01----:R-:W-:Y:S01]  /*27150*/  ENDCOLLECTIVE ;  /* 0x000000000000791b */ /* 0x003fe20003800000 */
.L_x_2160:
[----:B------:R-:W-:Y:S02]  /*27160*/  IMAD.MOV.U32 R13, RZ, RZ, R8 ;  /* 0x000000ffff0d7224 */ /* 0x000fe400078e0008 */
[----:B------:R-:W-:-:S07]  /*27170*/  IMAD.MOV.U32 R3, RZ, RZ, R14 ;  /* 0x000000ffff037224 */ /* 0x000fce00078e000e */
[----:B------:R-:W-:Y:S05]  /*27180*/  WARPSYNC.COLLECTIVE R15, `(.L_x_2161) ;  /* 0x000000000f087348 */ /* 0x000fea0003c00000 */
[----:B------:R0:W1:Y:S02]  /*27190*/  SHFL.IDX P6, R14, R13, R12, R11 ;  /* 0x0000000c0d0e7389 */ /* 0x00006400000c000b */
[----:B01----:R-:W-:Y:S01]  /*271a0*/  ENDCOLLECTIVE ;  /* 0x000000000000791b */ /* 0x003fe20003800000 */
.L_x_2161:
[----:B------:R-:W-:Y:S01]  /*271b0*/  MOV R13, R7 ;  /* 0x00000007000d7202 */ /* 0x000fe20000000f00 */
[----:B------:R-:W-:-:S07]  /*271c0*/  IMAD.MOV.U32 R4, RZ, RZ, R14 ;  /* 0x000000ffff047224 */ /* 0x000fce00078e000e */
[----:B------:R-:W-:Y:S05]  /*271d0*/  WARPSYNC.COLLECTIVE R15, `(.L_x_2162) ;  /* 0x000000000f087348 */ /* 0x000fea0003c00000 */
[----:B------:R0:W1:Y:S02]  /*271e0*/  SHFL.IDX P6, R14, R13, R12, R11 ;  /* 0x0000000c0d0e7389 */ /* 0x00006400000c000b */
[----:B01----:R-:W-:Y:S01]  /*271f0*/  ENDCOLLECTIVE ;  /* 0x000000000000791b */ /* 0x003fe20003800000 */
.L_x_2162:
[----:B------:R-:W-:Y:S05]  /*27200*/  BRA `(.L_x_2163) ;  /* 0xfffffe1800c07947 */ /* 0x000fea000383ffff */
.L_x_1820:
[----:B------:R-:W-:Y:S01]  /*27210*/  BSSY B1, `(.L_x_2164) ;  /* 0x0000008000017945 */ /* 0x000fe20003800000 */
[----:B------:R-:W-:Y:S02]  /*27220*/  IMAD.MOV.U32 R13, RZ, RZ, R6 ;  /* 0x000000ffff0d7224 */ /* 0x000fe400078e0006 */
[----:B------:R-:W-:Y:S02]  /*27230*/  IMAD.MOV.U32 R12, RZ, RZ, 0x3 ;  /* 0x00000003ff0c7424 */ /* 0x000fe400078e00ff */
[----:B------:R-:W-:Y:S02]  /*27240*/  IMAD.MOV.U32 R11, RZ, RZ, 0x181f ;  /* 0x0000181fff0b7424 */ /* 0x000fe400078e00ff */
[----:B------:R-:W-:-:S07]  /*27250*/  IMAD.MOV.U32 R15, RZ, RZ, -0x1 ;  /* 0xffffffffff0f7424 */ /* 0x000fce00078e00ff */
[----:B-12345:R-:W-:Y:S05]  /*27260*/  WARPSYNC.COLLECTIVE R15, `(.L_x_2165) ;  /* 0x000000000f087348 */ /* 0x03efea0003c00000 */
[----:B----4-:R0:W4:Y:S02]  /*27270*/  SHFL.IDX P6, R14, R13, R12, R11 ;  /* 0x0000000c0d0e7389 */ /* 0x01012400000c000b */
[----:B012345:R-:W-:Y:S01]  /*27280*/  ENDCOLLECTIVE ;  /* 0x000000000000791b */ /* 0x03ffe20003800000 */
.L_x_2165:
[----:B------:R-:W-:Y:S05]  /*27290*/  BSYNC B1 ;  /* 0x0000000000017941 */ /* 0x000fea0003800000 */
.L_x_2164:
        /* <DEDUP_REMOVED lines=8> */
.L_x_2166:
[----:B------:R-:W-:Y:S02]  /*27320*/  IMAD.MOV.U32 R13, RZ, RZ, R8 ;  /* 0x000000ffff0d7224 */ /* 0x000fe400078e0008 */
[----:B------:R-:W-:-:S07]  /*27330*/  IMAD.MOV.U32 R3, RZ, RZ, R14 ;  /* 0x000000ffff037224 */ /* 0x000fce00078e000e */
[----:B------:R-:W-:Y:S05]  /*27340*/  WARPSYNC.COLLECTIVE R15, `(.L_x_2167) ;  /* 0x000000000f087348 */ /* 0x000fea0003c00000 */
[----:B------:R0:W1:Y:S02]  /*27350*/  SHFL.IDX P6, R14, R13, R12, R11 ;  /* 0x0000000c0d0e7389 */ /* 0x00006400000c000b */
[----:B01----:R-:W-:Y:S01]  /*27360*/  ENDCOLLECTIVE ;  /* 0x000000000000791b */ /* 0x003fe20003800000 */
.L_x_2167:
[----:B------:R-:W-:Y:S02]  /*27370*/  IMAD.MOV.U32 R13, RZ, RZ, R7 ;  /* 0x000000ffff0d7224 */ /* 0x000fe400078e0007 */
[----:B------:R-:W-:-:S07]  /*27380*/  IMAD.MOV.U32 R4, RZ, RZ, R14 ;  /* 0x000000ffff047224 */ /* 0x000fce00078e000e */
[----:B------:R-:W-:Y:S05]  /*27390*/  WARPSYNC.COLLECTIVE R15, `(.L_x_2168) ;  /* 0x000000000f087348 */ /* 0x000fea0003c00000 */
[----:B------:R0:W1:Y:S02]  /*273a0*/  SHFL.IDX P6, R14, R13, R12, R11 ;  /* 0x0000000c0d0e7389 */ /* 0x00006400000c000b */
[----:B01----:R-:W-:Y:S01]  /*273b0*/  ENDCOLLECTIVE ;  /* 0x000000000000791b */ /* 0x003fe20003800000 */
.L_x_2168:
[----:B------:R-:W-:Y:S05]  /*273c0*/  BRA `(.L_x_2169) ;  /* 0xfffffe1800dc7947 */ /* 0x000fea000383ffff */
.L_x_1824:
[----:B-1----:R1:W2:Y:S02]  /*273d0*/  SYNCS.PHASECHK.TRANS64.TRYWAIT P0, [R184+URZ+0x28400], R5 ;  /* 0x02840005b80075a7 */ /* 0x0022a4000800017f */
[----:B--2---:R-:W-:Y:S05]  /*273e0*/  @!P0 NANOSLEEP.SYNCS 0x989680 ;  /* 0x009896800000895d */ /* 0x004fea0003900000 */
[----:B------:R-:W2:Y:S02]  /*273f0*/  @!P0 SYNCS.PHASECHK.TRANS64 P0, [R184+URZ+0x28400], R5 ;  /* 0x02840005b80085a7 */ /* 0x000ea4000800007f */
[----:B--2---:R-:W-:Y:S05]  /*27400*/  @!P0 BRA `(.L_x_1824) ;  /* 0xfffffffc00f08947 */ /* 0x004fea000383ffff */
[----:B------:R-:W-:Y:S05]  /*27410*/  BRA `(.L_x_2170) ;  /* 0xfffffe1c00587947 */ /* 0x000fea000383ffff */
.L_x_1840:
[----:B------:R-:W0:Y:S01]  /*27420*/  LDC R59, c[0x0][0x3f4] ;  /* 0x0000fd00ff3b7b82 */ /* 0x000e220000000800 */
        /* <DEDUP_REMOVED lines=8> */
.L_x_2172:
[----:B------:R-:W-:Y:S05]  /*274b0*/  BSYNC B1 ;  /* 0x0000000000017941 */ /* 0x000fea0003800000 */
.L_x_2171:
[----:B------:R-:W-:Y:S01]  /*274c0*/  IMAD.MOV.U32 R13, RZ, RZ, R37 ;  /* 0x000000ffff0d7224 */ /* 0x000fe200078e0025 */
[----:B------:R-:W-:Y:S01]  /*274d0*/  MOV R3, R14 ;  /* 0x0000000e00037202 */ /* 0x000fe20000000f00 */
[----:B------:R-:W-:Y:S01]  /*274e0*/  IMAD.MOV.U32 R12, RZ, RZ, RZ ;  /* 0x000000ffff0c7224 */ /* 0x000fe200078e00ff */
[----:B------:R-:W-:Y:S01]  /*274f0*/  ISETP.GE.AND P0, PT, R16, R59, PT ;  /* 0x0000003b1000720c */ /* 0x000fe20003f06270 */
[----:B------:R-:W-:Y:S02]  /*27500*/  IMAD.MOV.U32 R11, RZ, RZ, 0x181f ;  /* 0x0000181fff0b7424 */ /* 0x000fe400078e00ff */
[----:B------:R-:W-:Y:S02]  /*27510*/  IMAD.MOV.U32 R15, RZ, RZ, -0x1 ;  /* 0xffffffffff0f7424 */ /* 0x000fe400078e00ff */
[----:B------:R-:W-:-:S08]  /*27520*/  IMAD R57, R190, R57, RZ ;  /* 0x00000039be397224 */ /* 0x000fd000078e02ff */
[----:B------:R-:W-:Y:S05]  /*27530*/  WARPSYNC.COLLECTIVE R15, `(.L_x_2173) ;  /* 0x000000000f087348 */ /* 0x000fea0003c00000 */
[----:B------:R0:W1:Y:S02]  /*27540*/  SHFL.IDX P6, R14, R13, R12, R11 ;  /* 0x0000000c0d0e7389 */ /* 0x00006400000c000b */
[----:B01----:R-:W-:Y:S01]  /*27550*/  ENDCOLLECTIVE ;  /* 0x000000000000791b */ /* 0x003fe20003800000 */
.L_x_2173:
[----:B------:R-:W-:Y:S01]  /*27560*/  ISETP.GE.OR P1, PT, R52, R57, P0 ;  /* 0x000000393400720c */ /* 0x000fe20000726670 */
[----:B------:R-:W-:Y:S02]  /*27570*/  IMAD.MOV.U32 R13, RZ, RZ, R53 ;  /* 0x000000ffff0d7224 */ /* 0x000fe400078e0035 */
[----:B------:R-:W-:-:S10]  /*27580*/  IMAD.MOV.U32 R5, RZ, RZ, R14 ;  /* 0x000000ffff057224 */ /* 0x000fd400078e000e */
[----:B------:R-:W-:Y:S05]  /*27590*/  WARPSYNC.COLLECTIVE R15, `(.L_x_2174) ;  /* 0x000000000f087348 */ /* 0x000fea0003c00000 */
[----:B------:R0:W1:Y:S02]  /*275a0*/  SHFL.IDX P6, R14, R13, R12, R11 ;  /* 0x0000000c0d0e7389 */ /* 0x00006400000c000b */
[----:B01----:R-:W-:Y:S01]  /*275b0*/  ENDCOLLECTIVE ;  /* 0x000000000000791b */ /* 0x003fe20003800000 */
.L_x_2174:
[----:B------:R-:W-:-:S04]  /*275c0*/  @!P1 IADD3 R0, P2, R16, R5, RZ ;  /* 0x0000000510009210 */ /* 0x000fc80007f5e0ff */
[----:B------:R-:W-:Y:S01]  /*275d0*/  @!P1 IADD3.X R5, R3, R17, RZ, P2, !PT ;  /* 0x0000001103059210 */ /* 0x000fe200017fe4ff */
[----:B------:R-:W-:Y:S02]  /*275e0*/  @!P1 IMAD.MOV.U32 R4, RZ, RZ, R0 ;  /* 0x000000ffff049224 */ /* 0x000fe400078e0000 */
[----:B------:R-:W-:Y:S02]  /*275f0*/  IMAD.MOV.U32 R13, RZ, RZ, R55 ;  /* 0x000000ffff0d7224 */ /* 0x000fe400078e0037 */
[----:B------:R-:W-:-:S07]  /*27600*/  IMAD.MOV.U32 R7, RZ, RZ, R14 ;  /* 0x000000ffff077224 */ /* 0x000fce00078e000e */
[----:B------:R-:W-:Y:S05]  /*27610*/  WARPSYNC.COLLECTIVE R15, `(.L_x_2175) ;  /* 0x000000000f087348 */ /* 0x000fea0003c00000 */
[----:B------:R0:W1:Y:S02]  /*27620*/  SHFL.IDX P6, R14, R13, R12, R11 ;  /* 0x0000000c0d0e7389 */ /* 0x00006400000c000b */
[----:B01----:R-:W-:Y:S01]  /*27630*/  ENDCOLLECTIVE ;  /* 0x000000000000791b */ /* 0x003fe20003800000 */
.L_x_2175:
[----:B------:R-:W-:-:S05]  /*27640*/  @!P1 IADD3 R14, P3, R16, R14, RZ ;  /* 0x0000000e100e9210 */ /* 0x000fca0007f7e0ff */
[----:B------:R-:W-:Y:S02]  /*27650*/  @!P1 IMAD.X R3, R7, 0x1, R17, P3 ;  /* 0x0000000107039824 */ /* 0x000fe400018e0611 */
[----:B------:R-:W-:Y:S01]  /*27660*/  @!P1 IMAD.MOV.U32 R24, RZ, RZ, R14 ;  /* 0x000000ffff189224 */ /* 0x000fe200078e000e */
[----:B------:R-:W5:Y:S01]  /*27670*/  @!P1 LD.E.128 R4, desc[UR36][R4.64] ;  /* 0x0000002404049980 */ /* 0x000f62000c101d00 */
[----:B------:R-:W-:-:S06]  /*27680*/  @!P1 IMAD.MOV.U32 R25, RZ, RZ, R3 ;  /* 0x000000ffff199224 */ /* 0x000fcc00078e0003 */
[----:B------:R-:W5:Y:S01]  /*27690*/  @!P1 LD.E.128 R24, desc[UR36][R24.64] ;  /* 0x0000002418189980 */ /* 0x000f62000c101d00 */
[----:B------:R-:W-:Y:S01]  /*276a0*/  IMAD.MOV.U32 R13, RZ, RZ, R10 ;  /* 0x000000ffff0d7224 */ /* 0x000fe200078e000a */
[----:B------:R-:W-:Y:S01]  /*276b0*/  CS2R R20, SRZ ;  /* 0x0000000000147805 */ /* 0x000fe2000001ff00 */
[----:B------:R-:W-:Y:S01]  /*276c0*/  IMAD.MOV.U32 R12, RZ, RZ, 0x1 ;  /* 0x00000001ff0c7424 */ /* 0x000fe200078e00ff */
[----:B------:R-:W-:Y:S02]  /*276d0*/  CS2R R38, SRZ ;  /* 0x0000000000267805 */ /* 0x000fe4000001ff00 */
[----:B------:R-:W-:Y:S02]  /*276e0*/  CS2R R40, SRZ ;  /* 0x0000000000287805 */ /* 0x000fe4000001ff00 */
[----:B------:R-:W-:-:S07]  /*276f0*/  CS2R R42, SRZ ;  /* 0x00000000002a7805 */ /* 0x000fce000001ff00 */
[----:B-----5:R-:W-:Y:S05]  /*27700*/  WARPSYNC.COLLECTIVE R15, `(.L_x_2176) ;  /* 0x000000000f087348 */ /* 0x020fea0003c00000 */
[----:B------:R0:W1:Y:S02]  /*27710*/  SHFL.IDX P6, R14, R13, R12, R11 ;  /* 0x0000000c0d0e7389 */ /* 0x00006400000c000b */
[----:B01---5:R-:W-:Y:S01]  /*27720*/  ENDCOLLECTIVE ;  /* 0x000000000000791b */ /* 0x023fe20003800000 */
.L_x_2176:
[----:B------:R-:W-:Y:S02]  /*27730*/  IMAD.MOV.U32 R13, RZ, RZ, R37 ;  /* 0x000000ffff0d7224 */ /* 0x000fe400078e0025 */
[----:B------:R-:W-:-:S07]  /*27740*/  IMAD.MOV.U32 R3, RZ, RZ, R14 ;  /* 0x000000ffff037224 */ /* 0x000fce00078e000e */
[----:B------:R-:W-:Y:S05]  /*27750*/  WARPSYNC.COLLECTIVE R15, `(.L_x_2177) ;  /* 0x000000000f087348 */ /* 0x000fea0003c00000 */
[----:B------:R0:W1:Y:S02]  /*27760*/  SHFL.IDX P6, R14, R13, R12, R11 ;  /* 0x0000000c0d0e7389 */ /* 0x00006400000c000b */
[----:B01----:R-:W-:Y:S01]  /*27770*/  ENDCOLLECTIVE ;  /* 0x000000000000791b */ /* 0x003fe20003800000 */
.L_x_2177:
[----:B------:R-:W-:Y:S01]  /*27780*/  IMAD.MOV.U32 R13, RZ, RZ, R53 ;  /* 0x000000ffff0d7224 */ /* 0x000fe200078e0035 */
[----:B------:R-:W-:-:S07]  /*27790*/  MOV R9, R14 ;  /* 0x0000000e00097202 */ /* 0x000fce0000000f00 */
[----:B------:R-:W-:Y:S05]  /*277a0*/  WARPSYNC.COLLECTIVE R15, `(.L_x_2178) ;  /* 0x000000000f087348 */ /* 0x000fea0003c00000 */
[----:B------:R0:W1:Y:S02]  /*277b0*/  SHFL.IDX P6, R14, R13, R12, R11 ;  /* 0x0000000c0d0e7389 */ /* 0x00006400000c000b */
[----:B01----:R-:W-:Y:S01]  /*277c0*/  ENDCOLLECTIVE ;  /* 0x000000000000791b */ /* 0x003fe20003800000 */
.L_x_2178:
[----:B------:R-:W-:Y:S02]  /*277d0*/  IMAD.MOV.U32 R13, RZ, RZ, R55 ;  /* 0x000000ffff0d7224 */ /* 0x000fe400078e0037 */
[----:B------:R-:W-:-:S07]  /*277e0*/  IMAD.MOV.U32 R33, RZ, RZ, R14 ;  /* 0x000000ffff217224 */ /* 0x000fce00078e000e */
[----:B------:R-:W-:Y:S05]  /*277f0*/  WARPSYNC.COLLECTIVE R15, `(.L_x_2179) ;  /* 0x000000000f087348 */ /* 0x000fea0003c00000 */
[----:B------:R0:W1:Y:S02]  /*27800*/  SHFL.IDX P6, R14, R13, R12, R11 ;  /* 0x0000000c0d0e7389 */ /* 0x00006400000c000b */
[----:B01----:R-:W-:Y:S01]  /*27810*/  ENDCOLLECTIVE ;  /* 0x000000000000791b */ /* 0x003fe20003800000 */
.L_x_2179:
[----:B------:R-:W-:Y:S02]  /*27820*/  @!P1 IMAD.MOV.U32 R20, RZ, RZ, R4 ;  /* 0x000000ffff149224 */ /* 0x000fe400078e0004 */
[----:B------:R-:W-:Y:S01]  /*27830*/  @!P1 IMAD.MOV.U32 R21, RZ, RZ, R5 ;  /* 0x000000ffff159224 */ /* 0x000fe200078e0005 */
[----:B------:R-:W-:Y:S01]  /*27840*/  CS2R R4, SRZ ;  /* 0x0000000000047805 */ /* 0x000fe2000001ff00 */
[----:B------:R-:W-:Y:S02]  /*27850*/  @!P1 IMAD.MOV.U32 R38, RZ, RZ, R6 ;  /* 0x000000ffff269224 */ /* 0x000fe400078e0006 */
[----:B------:R-:W-:Y:S01]  /*27860*/  @!P1 IMAD.MOV.U32 R39, RZ, RZ, R7 ;  /* 0x000000ffff279224 */ /* 0x000fe200078e0007 */
[----:B------:R-:W-:Y:S01]  /*27870*/  @!P1 MOV R41, R25 ;  /* 0x0000001900299202 */ /* 0x000fe20000000f00 */
[----:B------:R-:W-:Y:S02]  /*27880*/  @!P1 IMAD.MOV.U32 R40, RZ, RZ, R24 ;  /* 0x000000ffff289224 */ /* 0x000fe400078e0018 */
[----:B------:R-:W-:-:S02]  /*27890*/  @!P1 IMAD.MOV.U32 R42, RZ, RZ, R26 ;  /* 0x000000ffff2a9224 */ /* 0x000fc400078e001a */
[----:B------:R-:W-:Y:S01]  /*278a0*/  @!P1 IMAD.MOV.U32 R43, RZ, RZ, R27 ;  /* 0x000000ffff2b9224 */ /* 0x000fe200078e001b */
[----:B------:R-:W-:Y:S06]  /*278b0*/  BRA `(.L_x_2180) ;  /* 0xfffffe5800d07947 */ /* 0x000fec000383ffff */
.L_x_1843:
[----:B------:R-:W-:Y:S01]  /*278c0*/  BSSY B1, `(.L_x_2181) ;  /* 0x0000008000017945 */ /* 0x000fe20003800000 */
[----:B------:R-:W-:Y:S02]  /*278d0*/  IMAD.MOV.U32 R13, RZ, RZ, R10 ;  /* 0x000000ffff0d7224 */ /* 0x000fe400078e000a */
[----:B------:R-:W-:Y:S02]  /*278e0*/  IMAD.MOV.U32 R12, RZ, RZ, 0x2 ;  /* 0x00000002ff0c7424 */ /* 0x000fe400078e00ff */
[----:B------:R-:W-:Y:S02]  /*278f0*/  IMAD.MOV.U32 R11, RZ, RZ, 0x181f ;  /* 0x0000181fff0b7424 */ /* 0x000fe400078e00ff */
[----:B------:R-:W-:-:S07]  /*27900*/  IMAD.MOV.U32 R15, RZ, RZ, -0x1 ;  /* 0xffffffffff0f7424 */ /* 0x000fce00078e00ff */
[----:B-----5:R-:W-:Y:S05]  /*27910*/  WARPSYNC.COLLECTIVE R15, `(.L_x_2182) ;  /* 0x000000000f087348 */ /* 0x020fea0003c00000 */
[----:B------:R0:W1:Y:S02]  /*27920*/  SHFL.IDX P6, R14, R13, R12, R11 ;  /* 0x0000000c0d0e7389 */ /* 0x00006400000c000b */
[----:B01---5:R-:W-:Y:S01]  /*27930*/  ENDCOLLECTIVE ;  /* 0x000000000000791b */ /* 0x023fe20003800000 */
.L_x_2182:
[----:B------:R-:W-:Y:S05]  /*27940*/  BSYNC B1 ;  /* 0x0000000000017941 */ /* 0x000fea0003800000 */
.L_x_2181:
[----:B------:R-:W-:Y:S01]  /*27950*/  IMAD.MOV.U32 R13, RZ, RZ, R37 ;  /* 0x000000ffff0d7224 */ /* 0x000fe200078e0025 */
[----:B------:R-:W-:Y:S01]  /*27960*/  MOV R12, 0x2 ;  /* 0x00000002000c7802 */ /* 0x000fe20000000f00 */
[----:B------:R-:W-:Y:S02]  /*27970*/  IMAD.MOV.U32 R11, RZ, RZ, 0x181f ;  /* 0x0000181fff0b7424 */ /* 0x000fe400078e00ff */
[----:B------:R-:W-:Y:S02]  /*27980*/  IMAD.MOV.U32 R15, RZ, RZ, -0x1 ;  /* 0xffffffffff0f7424 */ /* 0x000fe400078e00ff */
[----:B------:R-:W-:Y:S02]  /*27990*/  IMAD.MOV.U32 R3, RZ, RZ, R14 ;  /* 0x000000ffff037224 */ /* 0x000fe400078e000e */
[----:B------:R-:W-:-:S07]  /*279a0*/  VIADD R0, R52, 0x40 ;  /* 0x0000004034007836 */ /* 0x000fce0000000000 */
[----:B------:R-:W-:Y:S05]  /*279b0*/  WARPSYNC.COLLECTIVE R15, `(.L_x_2183) ;  /* 0x000000000f087348 */ /* 0x000fea0003c00000 */
[----:B------:R0:W1:Y:S02]  /*279c0*/  SHFL.IDX P6, R14, R13, R12, R11 ;  /* 0x0000000c0d0e7389 */ /* 0x00006400000c000b */
[----:B01----:R-:W-:Y:S01]  /*279d0*/  ENDCOLLECTIVE ;  /* 0x000000000000791b */ /* 0x003fe20003800000 */
.L_x_2183:
[----:B------:R-:W-:Y:S01]  /*279e0*/  ISETP.GE.OR P1, PT, R0, R57, P0 ;  /* 0x000000390000720c */ /* 0x000fe20000726670 */
[----:B------:R-:W-:Y:S02]  /*279f0*/  IMAD.MOV.U32 R13, RZ, RZ, R53 ;  /* 0x000000ffff0d7224 */ /* 0x000fe400078e0035 */
[----:B------:R-:W-:-:S10]  /*27a00*/  IMAD.MOV.U32 R9, RZ, RZ, R14 ;  /* 0x000000ffff097224 */ /* 0x000fd400078e000e */
[----:B------:R-:W-:Y:S05]  /*27a10*/  WARPSYNC.COLLECTIVE R15, `(.L_x_2184) ;  /* 0x000000000f087348 */ /* 0x000fea0003c00000 */
[----:B------:R0:W1:Y:S02]  /*27a20*/  SHFL.IDX P6, R14, R13, R12, R11 ;  /* 0x0000000c0d0e7389 */ /* 0x00006400000c000b */
[----:B01----:R-:W-:Y:S01]  /*27a30*/  ENDCOLLECTIVE ;  /* 0x000000000000791b */ /* 0x003fe20003800000 */
.L_x_2184:
[----:B------:R-:W-:-:S05]  /*27a40*/  @!P1 IADD3 R0, P2, R16, R9, RZ ;  /* 0x0000000910009210 */ /* 0x000fca0007f5e0ff */
[----:B------:R-:W-:Y:S02]  /*27a50*/  @!P1 IMAD.X R9, R3, 0x1, R17, P2 ;  /* 0x0000000103099824 */ /* 0x000fe400010e0611 */
[----:B------:R-:W-:Y:S02]  /*27a60*/  @!P1 IMAD.MOV.U32 R8, RZ, RZ, R0 ;  /* 0x000000ffff089224 */ /* 0x000fe400078e0000 */
[----:B------:R-:W-:Y:S02]  /*27a70*/  IMAD.MOV.U32 R13, RZ, RZ, R55 ;  /* 0x000000ffff0d7224 */ /* 0x000fe400078e0037 */
[----:B------:R-:W-:-:S07]  /*27a80*/  IMAD.MOV.U32 R25, RZ, RZ, R14 ;  /* 0x000000ffff197224 */ /* 0x000fce00078e000e */
[----:B------:R-:W-:Y:S05]  /*27a90*/  WARPSYNC.COLLECTIVE R15, `(.L_x_2185) ;  /* 0x000000000f087348 */ /* 0x000fea0003c00000 */
[----:B------:R0:W1:Y:S02]  /*27aa0*/  SHFL.IDX P6, R14, R13, R12, R11 ;  /* 0x0000000c0d0e7389 */ /* 0x00006400000c000b */
[----:B01----:R-:W-:Y:S01]  /*27ab0*/  ENDCOLLECTIVE ;  /* 0x000000000000791b */ /* 0x003fe20003800000 */
.L_x_2185:
[----:B------:R-:W-:-:S04]  /*27ac0*/  @!P1 IADD3 R14, P3, R16, R14, RZ ;  /* 0x0000000e100e9210 */ /* 0x000fc80007f7e0ff */
[----:B------:R-:W-:Y:S01]  /*27ad0*/  @!P1 IADD3.X R3, R25, R17, RZ, P3, !PT ;  /* 0x0000001119039210 */ /* 0x000fe20001ffe4ff */
[----:B------:R-:W-:Y:S01]  /*27ae0*/  @!P1 IMAD.MOV.U32 R32, RZ, RZ, R14 ;  /* 0x000000ffff209224 */ /* 0x000fe200078e000e */
[----:B------:R0:W5:Y:S03]  /*27af0*/  @!P1 LD.E.128 R24, desc[UR36][R8.64] ;  /* 0x0000002408189980 */ /* 0x000166000c101d00 */
[----:B------:R-:W-:-:S06]  /*27b00*/  @!P1 IMAD.MOV.U32 R33, RZ, RZ, R3 ;  /* 0x000000ffff219224 */ /* 0x000fcc00078e0003 */
[----:B------:R-:W5:Y:S01]  /*27b10*/  @!P1 LD.E.128 R32, desc[UR36][R32.64] ;  /* 0x0000002420209980 */ /* 0x000f62000c101d00 */
[----:B------:R-:W-:Y:S01]  /*27b20*/  IMAD.MOV.U32 R13, RZ, RZ, R10 ;  /* 0x000000ffff0d7224 */ /* 0x000fe200078e000a */
[----:B------:R-:W-:Y:S01]  /*27b30*/  CS2R R44, SRZ ;  /* 0x00000000002c7805 */ /* 0x000fe2000001ff00 */
[----:B------:R-:W-:Y:S01]  /*27b40*/  IMAD.MOV.U32 R12, RZ, RZ, 0x3 ;  /* 0x00000003ff0c7424 */ /* 0x000fe200078e00ff */
[----:B------:R-:W-:Y:S02]  /*27b50*/  CS2R R46, SRZ ;  /* 0x00000000002e7805 */ /* 0x000fe4000001ff00 */
[----:B------:R-:W-:Y:S02]  /*27b60*/  CS2R R48, SRZ ;  /* 0x0000000000307805 */ /* 0x000fe4000001ff00 */
[----:B------:R-:W-:Y:S02]  /*27b70*/  CS2R R50, SRZ ;  /* 0x0000000000327805 */ /* 0x000fe4000001ff00 */
[----:B0-----:R-:W-:-:S07]  /*27b80*/  CS2R R8, SRZ ;  /* 0x0000000000087805 */ /* 0x001fce000001ff00 */
[----:B-----5:R-:W-:Y:S05]  /*27b90*/  WARPSYNC.COLLECTIVE R15, `(.L_x_2186) ;  /* 0x000000000f087348 */ /* 0x020fea0003c00000 */
[----:B------:R0:W1:Y:S02]  /*27ba0*/  SHFL.IDX P6, R14, R13, R12, R11 ;  /* 0x0000000c0d0e7389 */ /* 0x00006400000c000b */
[----:B01---5:R-:W-:Y:S01]  /*27bb0*/  ENDCOLLECTIVE ;  /* 0x000000000000791b */ /* 0x023fe20003800000 */
.L_x_2186:
[----:B------:R-:W-:Y:S02]  /*27bc0*/  IMAD.MOV.U32 R13, RZ, RZ, R37 ;  /* 0x000000ffff0d7224 */ /* 0x000fe400078e0025 */
[----:B------:R-:W-:-:S07]  /*27bd0*/  IMAD.MOV.U32 R3, RZ, RZ, R14 ;  /* 0x000000ffff037224 */ /* 0x000fce00078e000e */
[----:B------:R-:W-:Y:S05]  /*27be0*/  WARPSYNC.COLLECTIVE R15, `(.L_x_2187) ;  /* 0x000000000f087348 */ /* 0x000fea0003c00000 */
[----:B------:R0:W1:Y:S02]  /*27bf0*/  SHFL.IDX P6, R14, R13, R12, R11 ;  /* 0x0000000c0d0e7389 */ /* 0x00006400000c000b */
[----:B01----:R-:W-:Y:S01]  /*27c00*/  ENDCOLLECTIVE ;  /* 0x000000000000791b */ /* 0x003fe20003800000 */
.L_x_2187:
[----:B------:R-:W-:Y:S01]  /*27c10*/  MOV R13, R53 ;  /* 0x00000035000d7202 */ /* 0x000fe20000000f00 */
[----:B------:R-:W-:-:S07]  /*27c20*/  IMAD.MOV.U32 R37, RZ, RZ, R14 ;  /* 0x000000ffff257224 */ /* 0x000fce00078e000e */
[----:B------:R-:W-:Y:S05]  /*27c30*/  WARPSYNC.COLLECTIVE R15, `(.L_x_2188) ;  /* 0x000000000f087348 */ /* 0x000fea0003c00000 */
[----:B------:R0:W1:Y:S02]  /*27c40*/  SHFL.IDX P6, R14, R13, R12, R11 ;  /* 0x0000000c0d0e7389 */ /* 0x00006400000c000b */
[----:B01----:R-:W-:Y:S01]  /*27c50*/  ENDCOLLECTIVE ;  /* 0x000000000000791b */ /* 0x003fe20003800000 */
.L_x_2188:
[----:B------:R-:W-:Y:S02]  /*27c60*/  IMAD.MOV.U32 R13, RZ, RZ, R55 ;  /* 0x000000ffff0d7224 */ /* 0x000fe400078e0037 */
[----:B------:R-:W-:-:S07]  /*27c70*/  IMAD.MOV.U32 R53, RZ, RZ, R14 ;  /* 0x000000ffff357224 */ /* 0x000fce00078e000e */
[----:B------:R-:W-:Y:S05]  /*27c80*/  WARPSYNC.COLLECTIVE R15, `(.L_x_2189) ;  /* 0x000000000f087348 */ /* 0x000fea0003c00000 */
[----:B------:R0:W1:Y:S02]  /*27c90*/  SHFL.IDX P6, R14, R13, R12, R11 ;  /* 0x0000000c0d0e7389 */ /* 0x00006400000c000b */
[----:B01----:R-:W-:Y:S01]  /*27ca0*/  ENDCOLLECTIVE ;  /* 0x000000000000791b */ /* 0x003fe20003800000 */
.L_x_2189:
[----:B------:R-:W-:Y:S02]  /*27cb0*/  IMAD.MOV.U32 R55, RZ, RZ, R14 ;  /* 0x000000ffff377224 */ /* 0x000fe400078e000e */
[----:B------:R-:W-:Y:S02]  /*27cc0*/  @!P1 IMAD.MOV.U32 R44, RZ, RZ, R24 ;  /* 0x000000ffff2c9224 */ /* 0x000fe400078e0018 */
[----:B------:R-:W-:Y:S02]  /*27cd0*/  @!P1 IMAD.MOV.U32 R45, RZ, RZ, R25 ;  /* 0x000000ffff2d9224 */ /* 0x000fe400078e0019 */
[----:B------:R-:W-:Y:S02]  /*27ce0*/  @!P1 IMAD.MOV.U32 R46, RZ, RZ, R26 ;  /* 0x000000ffff2e9224 */ /* 0x000fe400078e001a */
[----:B------:R-:W-:Y:S02]  /*27cf0*/  @!P1 IMAD.MOV.U32 R47, RZ, RZ, R27 ;  /* 0x000000ffff2f9224 */ /* 0x000fe400078e001b */
[----:B------:R-:W-:Y:S01]  /*27d00*/  @!P1 IMAD.MOV.U32 R48, RZ, RZ, R32 ;  /* 0x000000ffff309224 */ /* 0x000fe200078e0020 */
[----:B------:R-:W-:Y:S01]  /*27d10*/  @!P1 MOV R49, R33 ;  /* 0x0000002100319202 */ /* 0x000fe20000000f00 */
[----:B------:R-:W-:-:S02]  /*27d20*/  @!P1 IMAD.MOV.U32 R50, RZ, RZ, R34 ;  /* 0x000000ffff329224 */ /* 0x000fc400078e0022 */
[----:B------:R-:W-:Y:S01]  /*27d30*/  @!P1 IMAD.MOV.U32 R51, RZ, RZ, R35 ;  /* 0x000000ffff339224 */ /* 0x000fe200078e0023 */
[----:B------:R-:W-:Y:S06]  /*27d40*/  BRA `(.L_x_2190) ;  /* 0xfffffe58007c7947 */ /* 0x000fec000383ffff */
.L_x_1847:
[----:B0-----:R0:W1:Y:S02]  /*27d50*/  SYNCS.PHASECHK.TRANS64.TRYWAIT P4, [R184+URZ+0x28400], R25 ;  /* 0x02840019b80075a7 */ /* 0x001064000808017f */
[----:B-1----:R-:W-:Y:S05]  /*27d60*/  @!P4 NANOSLEEP.SYNCS 0x989680 ;  /* 0x009896800000c95d */ /* 0x002fea0003900000 */
[----:B------:R-:W1:Y:S02]  /*27d70*/  @!P4 SYNCS.PHASECHK.TRANS64 P4, [R184+URZ+0x28400], R25 ;  /* 0x02840019b800c5a7 */ /* 0x000e64000808007f */
[----:B-1----:R-:W-:Y:S05]  /*27d80*/  @!P4 BRA `(.L_x_1847) ;  /* 0xfffffffc00f0c947 */ /* 0x002fea000383ffff */
[----:B------:R-:W-:Y:S05]  /*27d90*/  BRA `(.L_x_2191) ;  /* 0xfffffe5800e87947 */ /* 0x000fea000383ffff */
.L_x_1857:
[----:B--2---:R2:W3:Y:S02]  /*27da0*/  SYNCS.PHASECHK.TRANS64.TRYWAIT P1, [R6+URZ+0x28430], R9 ;  /* 0x02843009060075a7 */ /* 0x0044e4000802017f */
[----:B---3--:R-:W-:Y:S05]  /*27db0*/  @!P1 NANOSLEEP.SYNCS 0x989680 ;  /* 0x009896800000995d */ /* 0x008fea0003900000 */
[----:B------:R-:W3:Y:S02]  /*27dc0*/  @!P1 SYNCS.PHASECHK.TRANS64 P1, [R6+URZ+0x28430], R9 ;  /* 0x02843009060095a7 */ /* 0x000ee4000802007f */
[----:B---3--:R-:W-:Y:S05]  /*27dd0*/  @!P1 BRA `(.L_x_1857) ;  /* 0xfffffffc00f09947 */ /* 0x008fea000383ffff */
[----:B------:R-:W-:Y:S05]  /*27de0*/  BRA `(.L_x_1856) ;  /* 0xfffffe9c00207947 */ /* 0x000fea000383ffff */
.L_x_1871:
[----:B-1----:R1:W2:Y:S02]  /*27df0*/  SYNCS.PHASECHK.TRANS64.TRYWAIT P2, [R6+URZ+0x28450], R9 ;  /* 0x02845009060075a7 */ /* 0x0022a4000804017f */
[----:B--2---:R-:W-:Y:S05]  /*27e00*/  @!P2 NANOSLEEP.SYNCS 0x989680 ;  /* 0x009896800000a95d */ /* 0x004fea0003900000 */
[----:B------:R-:W2:Y:S02]  /*27e10*/  @!P2 SYNCS.PHASECHK.TRANS64 P2, [R6+URZ+0x28450], R9 ;  /* 0x028450090600a5a7 */ /* 0x000ea4000804007f */
[----:B--2---:R-:W-:Y:S05]  /*27e20*/  @!P2 BRA `(.L_x_1871) ;  /* 0xfffffffc00f0a947 */ /* 0x004fea000383ffff */
[----:B------:R-:W-:Y:S05]  /*27e30*/  BRA `(.L_x_1870) ;  /* 0xfffffeb800847947 */ /* 0x000fea000383ffff */
.L_x_1881:
[----:B-1----:R1:W2:Y:S02]  /*27e40*/  SYNCS.PHASECHK.TRANS64.TRYWAIT P2, [R12+URZ+0x28430], R11 ;  /* 0x0284300b0c0075a7 */ /* 0x0022a4000804017f */
[----:B--2---:R-:W-:Y:S05]  /*27e50*/  @!P2 NANOSLEEP.SYNCS 0x989680 ;  /* 0x009896800000a95d */ /* 0x004fea0003900000 */
[----:B------:R-:W2:Y:S02]  /*27e60*/  @!P2 SYNCS.PHASECHK.TRANS64 P2, [R12+URZ+0x28430], R11 ;  /* 0x0284300b0c00a5a7 */ /* 0x000ea4000804007f */
[----:B--2---:R-:W-:Y:S05]  /*27e70*/  @!P2 BRA `(.L_x_1881) ;  /* 0xfffffffc00f0a947 */ /* 0x004fea000383ffff */
[----:B------:R-:W-:Y:S05]  /*27e80*/  BRA `(.L_x_1880) ;  /* 0xfffffebc00e47947 */ /* 0x000fea000383ffff */
.L_x_1895:
[----:B----4-:R4:W0:Y:S02]  /*27e90*/  SYNCS.PHASECHK.TRANS64.TRYWAIT P2, [R12+URZ+0x28450], R11 ;  /* 0x0284500b0c0075a7 */ /* 0x010824000804017f */
[----:B0-----:R-:W-:Y:S05]  /*27ea0*/  @!P2 NANOSLEEP.SYNCS 0x989680 ;  /* 0x009896800000a95d */ /* 0x001fea0003900000 */
[----:B------:R-:W0:Y:S02]  /*27eb0*/  @!P2 SYNCS.PHASECHK.TRANS64 P2, [R12+URZ+0x28450], R11 ;  /* 0x0284500b0c00a5a7 */ /* 0x000e24000804007f */
[----:B0-----:R-:W-:Y:S05]  /*27ec0*/  @!P2 BRA `(.L_x_1895) ;  /* 0xfffffffc00f0a947 */ /* 0x001fea000383ffff */
[----:B------:R-:W-:Y:S05]  /*27ed0*/  BRA `(.L_x_1894) ;  /* 0xfffffee000607947 */ /* 0x000fea000383ffff */
.L_x_1906:
[----:B-1----:R1:W2:Y:S02]  /*27ee0*/  SYNCS.PHASECHK.TRANS64.TRYWAIT P2, [R12+URZ+0x28430], R6 ;  /* 0x028430060c0075a7 */ /* 0x0022a4000804017f */
[----:B--2---:R-:W-:Y:S05]  /*27ef0*/  @!P2 NANOSLEEP.SYNCS 0x989680 ;  /* 0x009896800000a95d */ /* 0x004fea0003900000 */
[----:B------:R-:W2:Y:S02]  /*27f00*/  @!P2 SYNCS.PHASECHK.TRANS64 P2, [R12+URZ+0x28430], R6 ;  /* 0x028430060c00a5a7 */ /* 0x000ea4000804007f */
[----:B--2---:R-:W-:Y:S05]  /*27f10*/  @!P2 BRA `(.L_x_1906) ;  /* 0xfffffffc00f0a947 */ /* 0x004fea000383ffff */
[----:B------:R-:W-:Y:S05]  /*27f20*/  BRA `(.L_x_1905) ;  /* 0xfffffee400d07947 */ /* 0x000fea000383ffff */
.L_x_1912:
[----:B-1----:R1:W3:Y:S02]  /*27f30*/  SYNCS.PHASECHK.TRANS64.TRYWAIT P2, [R12+URZ+0x28450], R6 ;  /* 0x028450060c0075a7 */ /* 0x0022e4000804017f */
[----:B---3--:R-:W-:Y:S05]  /*27f40*/  @!P2 NANOSLEEP.SYNCS 0x989680 ;  /* 0x009896800000a95d */ /* 0x008fea0003900000 */
[----:B------:R-:W3:Y:S02]  /*27f50*/  @!P2 SYNCS.PHASECHK.TRANS64 P2, [R12+URZ+0x28450], R6 ;  /* 0x028450060c00a5a7 */ /* 0x000ee4000804007f */
[----:B---3--:R-:W-:Y:S05]  /*27f60*/  @!P2 BRA `(.L_x_1912) ;  /* 0xfffffffc00f0a947 */ /* 0x008fea000383ffff */
[----:B------:R-:W-:Y:S05]  /*27f70*/  BRA `(.L_x_1911) ;  /* 0xfffffefc009c7947 */ /* 0x000fea000383ffff */
.L_x_1919:
[----:B-1----:R1:W2:Y:S02]  /*27f80*/  SYNCS.PHASECHK.TRANS64.TRYWAIT P1, [R10+URZ+0x28430], R11 ;  /* 0x0284300b0a0075a7 */ /* 0x0022a4000802017f */
[----:B--2---:R-:W-:Y:S05]  /*27f90*/  @!P1 NANOSLEEP.SYNCS 0x989680 ;  /* 0x009896800000995d */ /* 0x004fea0003900000 */
[----:B------:R-:W2:Y:S02]  /*27fa0*/  @!P1 SYNCS.PHASECHK.TRANS64 P1, [R10+URZ+0x28430], R11 ;  /* 0x0284300b0a0095a7 */ /* 0x000ea4000802007f */
[----:B--2---:R-:W-:Y:S05]  /*27fb0*/  @!P1 BRA `(.L_x_1919) ;  /* 0xfffffffc00f09947 */ /* 0x004fea000383ffff */
[----:B------:R-:W-:Y:S05]  /*27fc0*/  BRA `(.L_x_1918) ;  /* 0xffffff0000607947 */ /* 0x000fea000383ffff */
.L_x_1933:
[----:B---3--:R3:W4:Y:S02]  /*27fd0*/  SYNCS.PHASECHK.TRANS64.TRYWAIT P1, [R10+URZ+0x28450], R11 ;  /* 0x0284500b0a0075a7 */ /* 0x008724000802017f */
[----:B----4-:R-:W-:Y:S05]  /*27fe0*/  @!P1 NANOSLEEP.SYNCS 0x989680 ;  /* 0x009896800000995d */ /* 0x010fea0003900000 */
[----:B------:R-:W4:Y:S02]  /*27ff0*/  @!P1 SYNCS.PHASECHK.TRANS64 P1, [R10+URZ+0x28450], R11 ;  /* 0x0284500b0a0095a7 */ /* 0x000f24000802007f */
[----:B----4-:R-:W-:Y:S05]  /*28000*/  @!P1 BRA `(.L_x_1933) ;  /* 0xfffffffc00f09947 */ /* 0x010fea000383ffff */
[----:B------:R-:W-:Y:S05]  /*28010*/  BRA `(.L_x_1932) ;  /* 0xffffff2000c87947 */ /* 0x000fea000383ffff */
.L_x_1938:
[----:B------:R-:W-:Y:S01]  /*28020*/  SEL R29, R7, R6, P0 ;  /* 0x00000006071d7207 */ /* 0x000fe20000000000 */
[----:B------:R-:W-:Y:S01]  /*28030*/  IMAD.MOV.U32 R15, RZ, RZ, -0x1 ;  /* 0xffffffffff0f7424 */ /* 0x000fe200078e00ff */
[----:B------:R-:W-:Y:S02]  /*28040*/  SEL R6, R6, R7, P0 ;  /* 0x0000000706067207 */ /* 0x000fe40000000000 */
[----:B------:R-:W-:Y:S02]  /*28050*/  SEL R33, R9, R8, P0 ;  /* 0x0000000809217207 */ /* 0x000fe40000000000 */
[----:B------:R-:W-:Y:S02]  /*28060*/  SEL R7, R8, R9, P0 ;  /* 0x0000000908077207 */ /* 0x000fe40000000000 */
[----:B------:R-:W-:Y:S02]  /*28070*/  SEL R35, R11, R10, P0 ;  /* 0x0000000a0b237207 */ /* 0x000fe40000000000 */
[----:B------:R-:W-:Y:S01]  /*28080*/  SEL R8, R10, R11, P0 ;  /* 0x0000000b0a087207 */ /* 0x000fe20000000000 */
[----:B------:R-:W-:Y:S01]  /*28090*/  IMAD.MOV.U32 R11, RZ, RZ, 0x1c1f ;  /* 0x00001c1fff0b7424 */ /* 0x000fe200078e00ff */
[----:B------:R-:W-:-:S02]  /*280a0*/  SEL R113, R117, R12, P0 ;  /* 0x0000000c75717207 */ /* 0x000fc40000000000 */
[----:B------:R-:W-:Y:S01]  /*280b0*/  SEL R42, R12, R117, P0 ;  /* 0x000000750c2a7207 */ /* 0x000fe20000000000 */
[----:B-----5:R-:W-:Y:S01]  /*280c0*/  IMAD.MOV.U32 R12, RZ, RZ, R2 ;  /* 0x000000ffff0c7224 */ /* 0x020fe200078e0002 */
[----:B------:R-:W-:Y:S02]  /*280d0*/  LOP3.LUT R9, R2, 0x2, RZ, 0x3c, !PT ;  /* 0x0000000202097812 */ /* 0x000fe400078e3cff */
[----:B------:R-:W-:-:S07]  /*280e0*/  SEL R51, R26, R109, P0 ;  /* 0x0000006d1a337207 */ /* 0x000fce0000000000 */
[----:B0-----:R-:W-:Y:S05]  /*280f0*/  WARPSYNC.COLLECTIVE R15, `(.L_x_2192) ;  /* 0x000000000f087348 */ /* 0x001fea0003c00000 */
[----:B------:R1:W2:Y:S02]  /*28100*/  SHFL.IDX P6, R14, R13, R12, R11 ;  /* 0x0000000c0d0e7389 */ /* 0x0002a400000c000b */
[----:B012---:R-:W-:Y:S01]  /*28110*/  ENDCOLLECTIVE ;  /* 0x000000000000791b */ /* 0x007fe20003800000 */
.L_x_2192:
        /* <DEDUP_REMOVED lines=19> */
.L_x_2193:
        /* <DEDUP_REMOVED lines=18> */
.L_x_2194:
        /* <DEDUP_REMOVED lines=19> */
.L_x_2195:
        /* <DEDUP_REMOVED lines=19> */
.L_x_2196:
[----:B------:R-:W-:Y:S02]  /*285d0*/  SEL R75, R135, R134, P0 ;  /* 0x00000086874b7207 */ /* 0x000fe40000000000 */
[----:B------:R-:W-:Y:S02]  /*285e0*/  SEL R5, R134, R135, P0 ;  /* 0x0000008786057207 */ /* 0x000fe40000000000 */
        /* <DEDUP_REMOVED lines=8> */
.L_x_2197:
[----:B------:R-:W-:Y:S02]  /*28670*/  IMAD.MOV.U32 R13, RZ, RZ, R35 ;  /* 0x000000ffff0d7224 */ /* 0x000fe400078e0023 */
[----:B------:R-:W-:Y:S02]  /*28680*/  IMAD.MOV.U32 R12, RZ, RZ, R2 ;  /* 0x000000ffff0c7224 */ /* 0x000fe400078e0002 */
[----:B------:R-:W-:-:S07]  /*28690*/  IMAD.MOV.U32 R56, RZ, RZ, R14 ;  /* 0x000000ffff387224 */ /* 0x000fce00078e000e */
[----:B------:R-:W-:Y:S05]  /*286a0*/  WARPSYNC.COLLECTIVE R15, `(.L_x_2198) ;  /* 0x000000000f087348 */ /* 0x000fea0003c00000 */
[----:B------:R0:W1:Y:S02]  /*286b0*/  SHFL.IDX P6, R14, R13, R12, R11 ;  /* 0x0000000c0d0e7389 */ /* 0x00006400000c000b */
[----:B01----:R-:W-:Y:S01]  /*286c0*/  ENDCOLLECTIVE ;  /* 0x000000000000791b */ /* 0x003fe20003800000 */
.L_x_2198:
[----:B------:R-:W-:Y:S01]  /*286d0*/  IMAD.MOV.U32 R13, RZ, RZ, R8 ;  /* 0x000000ffff0d7224 */ /* 0x000fe200078e0008 */
[----:B------:R-:W-:Y:S01]  /*286e0*/  SEL R8, R45, R52, P0 ;  /* 0x000000342d087207 */ /* 0x000fe20000000000 */
[----:B------:R-:W-:Y:S02]  /*286f0*/  IMAD.MOV.U32 R12, RZ, RZ, R9 ;  /* 0x000000ffff0c7224 */ /* 0x000fe400078e0009 */
[----:B------:R-:W-:-:S07]  /*28700*/  IMAD.MOV.U32 R53, RZ, RZ, R14 ;  /* 0x000000ffff357224 */ /* 0x000fce00078e000e */
[----:B------:R-:W-:Y:S05]  /*28710*/  WARPSYNC.COLLECTIVE R15, `(.L_x_2199) ;  /* 0x000000000f087348 */ /* 0x000fea0003c00000 */
[----:B------:R0:W1:Y:S02]  /*28720*/  SHFL.IDX P6, R14, R13, R12, R11 ;  /* 0x0000000c0d0e7389 */ /* 0x00006400000c000b */
[----:B01----:R-:W-:Y:S01]  /*28730*/  ENDCOLLECTIVE ;  /* 0x000000000000791b */ /* 0x003fe20003800000 */
.L_x_2199:
[----:B------:R-:W-:Y:S02]  /*28740*/  IMAD.MOV.U32 R13, RZ, RZ, R37 ;  /* 0x000000ffff0d7224 */ /* 0x000fe400078e0025 */
[----:B------:R-:W-:Y:S01]  /*28750*/  IMAD.MOV.U32 R12, RZ, RZ, R2 ;  /* 0x000000ffff0c7224 */ /* 0x000fe200078e0002 */
[----:B------:R-:W-:-:S07]  /*28760*/  MOV R60, R14 ;  /* 0x0000000e003c7202 */ /* 0x000fce0000000f00 */
[----:B------:R-:W-:Y:S05]  /*28770*/  WARPSYNC.COLLECTIVE R15, `(.L_x_2200) ;  /* 0x000000000f087348 */ /* 0x000fea0003c00000 */
[----:B------:R0:W1:Y:S02]  /*28780*/  SHFL.IDX P6, R14, R13, R12, R11 ;  /* 0x0000000c0d0e7389 */ /* 0x00006400000c000b */
[----:B01----:R-:W-:Y:S01]  /*28790*/  ENDCOLLECTIVE ;  /* 0x000000000000791b */ /* 0x003fe20003800000 */
.L_x_2200:
[----:B------:R-:W-:Y:S01]  /*287a0*/  IMAD.MOV.U32 R13, RZ, RZ, R10 ;  /* 0x000000ffff0d7224 */ /* 0x000fe200078e000a */
[----:B------:R-:W-:Y:S01]  /*287b0*/  SEL R10, R52, R45, P0 ;  /* 0x0000002d340a7207 */ /* 0x000fe20000000000 */
[----:B------:R-:W-:Y:S02]  /*287c0*/  IMAD.MOV.U32 R12, RZ, RZ, R9 ;  /* 0x000000ffff0c7224 */ /* 0x000fe400078e0009 */
[----:B------:R-:W-:-:S07]  /*287d0*/  IMAD.MOV.U32 R57, RZ, RZ, R14 ;  /* 0x000000ffff397224 */ /* 0x000fce00078e000e */
[----:B------:R-:W-:Y:S05]  /*287e0*/  WARPSYNC.COLLECTIVE R15, `(.L_x_2201) ;  /* 0x000000000f087348 */ /* 0x000fea0003c00000 */
[----:B------:R0:W1:Y:S02]  /*287f0*/  SHFL.IDX P6, R14, R13, R12, R11 ;  /* 0x0000000c0d0e7389 */ /* 0x00006400000c000b */
[----:B01----:R-:W-:Y:S01]  /*28800*/  ENDCOLLECTIVE ;  /* 0x000000000000791b */ /* 0x003fe20003800000 */
.L_x_2201:
[----:B------:R-:W-:Y:S02]  /*28810*/  IMAD.MOV.U32 R13, RZ, RZ, R39 ;  /* 0x000000ffff0d7224 */ /* 0x000fe400078e0027 */
[----:B------:R-:W-:Y:S02]  /*28820*/  IMAD.MOV.U32 R12, RZ, RZ, R2 ;  /* 0x000000ffff0c7224 */ /* 0x000fe400078e0002 */
[----:B------:R-:W-:-:S07]  /*28830*/  IMAD.MOV.U32 R64, RZ, RZ, R14 ;  /* 0x000000ffff407224 */ /* 0x000fce00078e000e */
[----:B------:R-:W-:Y:S05]  /*28840*/  WARPSYNC.COLLECTIVE R15, `(.L_x_2202) ;  /* 0x000000000f087348 */ /* 0x000fea0003c00000 */
[----:B------:R0:W1:Y:S02]  /*28850*/  SHFL.IDX P6, R14, R13, R12, R11 ;  /* 0x0000000c0d0e7389 */ /* 0x00006400000c000b */
[----:B01----:R-:W-:Y:S01]  /*28860*/  ENDCOLLECTIVE ;  /* 0x000000000000791b */ /* 0x003fe20003800000 */
.L_x_2202:
[----:B------:R-:W-:Y:S01]  /*28870*/  SEL R30, R64, R57, P0 ;  /* 0x00000039401e7207 */ /* 0x000fe20000000000 */
[----:B------:R-:W-:Y:S02]  /*28880*/  IMAD.MOV.U32 R13, RZ, RZ, R20 ;  /* 0x000000ffff0d7224 */ /* 0x000fe400078e0014 */
[----:B------:R-:W-:Y:S01]  /*28890*/  IMAD.MOV.U32 R12, RZ, RZ, R9 ;  /* 0x000000ffff0c7224 */ /* 0x000fe200078e0009 */
[----:B------:R-:W-:-:S07]  /*288a0*/  MOV R61, R14 ;  /* 0x0000000e003d7202 */ /* 0x000fce0000000f00 */
[----:B------:R-:W-:Y:S05]  /*288b0*/  WARPSYNC.COLLECTIVE R15, `(.L_x_2203) ;  /* 0x000000000f087348 */ /* 0x000fea0003c00000 */
[----:B------:R0:W1:Y:S02]  /*288c0*/  SHFL.IDX P6, R14, R13, R12, R11 ;  /* 0x0000000c0d0e7389 */ /* 0x00006400000c000b */
[----:B01----:R-:W-:Y:S01]  /*288d0*/  ENDCOLLECTIVE ;  /* 0x000000000000791b */ /* 0x003fe20003800000 */
.L_x_2203:
[----:B------:R-:W-:Y:S02]  /*288e0*/  IMAD.MOV.U32 R13, RZ, RZ, R43 ;  /* 0x000000ffff0d7224 */ /* 0x000fe400078e002b */
[----:B------:R-:W-:Y:S02]  /*288f0*/  IMAD.MOV.U32 R12, RZ, RZ, R2 ;  /* 0x000000ffff0c7224 */ /* 0x000fe400078e0002 */
[----:B------:R-:W-:-:S07]  /*28900*/  IMAD.MOV.U32 R20, RZ, RZ, R14 ;  /* 0x000000ffff147224 */ /* 0x000fce00078e000e */
[----:B------:R-:W-:Y:S05]  /*28910*/  WARPSYNC.COLLECTIVE R15, `(.L_x_2204) ;  /* 0x000000000f087348 */ /* 0x000fea0003c00000 */
[----:B------:R0:W1:Y:S02]  /*28920*/  SHFL.IDX P6, R14, R13, R12, R11 ;  /* 0x0000000c0d0e7389 */ /* 0x00006400000c000b */
[----:B01----:R-:W-:Y:S01]  /*28930*/  ENDCOLLECTIVE ;  /* 0x000000000000791b */ /* 0x003fe20003800000 */
.L_x_2204:
[----:B------:R-:W-:Y:S01]  /*28940*/  IMAD.MOV.U32 R13, RZ, RZ, R24 ;  /* 0x000000ffff0d7224 */ /* 0x000fe200078e0018 */
[----:B------:R-:W-:Y:S01]  /*28950*/  SEL R24, R53, R60, P0 ;  /* 0x0000003c35187207 */ /* 0x000fe20000000000 */
[----:B------:R-:W-:Y:S02]  /*28960*/  IMAD.MOV.U32 R12, RZ, RZ, R9 ;  /* 0x000000ffff0c7224 */ /* 0x000fe400078e0009 */
[----:B------:R-:W-:-:S07]  /*28970*/  IMAD.MOV.U32 R65, RZ, RZ, R14 ;  /* 0x000000ffff417224 */ /* 0x000fce00078e000e */
[----:B------:R-:W-:Y:S05]  /*28980*/  WARPSYNC.COLLECTIVE R15, `(.L_x_2205) ;  /* 0x000000000f087348 */ /* 0x000fea0003c00000 */
[----:B------:R0:W1:Y:S02]  /*28990*/  SHFL.IDX P6, R14, R13, R12, R11 ;  /* 0x0000000c0d0e7389 */ /* 0x00006400000c000b */
[----:B01----:R-:W-:Y:S01]  /*289a0*/  ENDCOLLECTIVE ;  /* 0x000000000000791b */ /* 0x003fe20003800000 */
.L_x_2205:
[----:B------:R-:W-:Y:S02]  /*289b0*/  IMAD.MOV.U32 R13, RZ, RZ, R51 ;  /* 0x000000ffff0d7224 */ /* 0x000fe400078e0033 */
[----:B------:R-:W-:Y:S01]  /*289c0*/  IMAD.MOV.U32 R12, RZ, RZ, R2 ;  /* 0x000000ffff0c7224 */ /* 0x000fe200078e0002 */
[----:B------:R-:W-:-:S07]  /*289d0*/  MOV R68, R14 ;  /* 0x0000000e00447202 */ /* 0x000fce0000000f00 */
[----:B------:R-:W-:Y:S05]  /*289e0*/  WARPSYNC.COLLECTIVE R15, `(.L_x_2206) ;  /* 0x000000000f087348 */ /* 0x000fea0003c00000 */
[----:B------:R0:W1:Y:S02]  /*289f0*/  SHFL.IDX P6, R14, R13, R12, R11 ;  /* 0x0000000c0d0e7389 */ /* 0x00006400000c000b */
[----:B01----:R-:W-:Y:S01]  /*28a00*/  ENDCOLLECTIVE ;  /* 0x000000000000791b */ /* 0x003fe20003800000 */
.L_x_2206:
[----:B------:R-:W-:Y:S01]  /*28a10*/  IMAD.MOV.U32 R13, RZ, RZ, R26 ;  /* 0x000000ffff0d7224 */ /* 0x000fe200078e001a */
[----:B------:R-:W-:Y:S01]  /*28a20*/  SEL R26, R60, R53, P0 ;  /* 0x000000353c1a7207 */ /* 0x000fe20000000000 */
[----:B------:R-:W-:Y:S02]  /*28a30*/  IMAD.MOV.U32 R12, RZ, RZ, R9 ;  /* 0x000000ffff0c7224 */ /* 0x000fe400078e0009 */
[----:B------:R-:W-:-:S07]  /*28a40*/  IMAD.MOV.U32 R69, RZ, RZ, R14 ;  /* 0x000000ffff457224 */ /* 0x000fce00078e000e */
[----:B------:R-:W-:Y:S05]  /*28a50*/  WARPSYNC.COLLECTIVE R15, `(.L_x_2207) ;  /* 0x000000000f087348 */ /* 0x000fea0003c00000 */
[----:B------:R0:W1:Y:S02]  /*28a60*/  SHFL.IDX P6, R14, R13, R12, R11 ;  /* 0x0000000c0d0e7389 */ /* 0x00006400000c000b */
[----:B01----:R-:W-:Y:S01]  /*28a70*/  ENDCOLLECTIVE ;  /* 0x000000000000791b */ /* 0x003fe20003800000 */
.L_x_2207:
[----:B------:R-:W-:Y:S02]  /*28a80*/  IMAD.MOV.U32 R13, RZ, RZ, R59 ;  /* 0x000000ffff0d7224 */ /* 0x000fe400078e003b */
[----:B------:R-:W-:Y:S02]  /*28a90*/  IMAD.MOV.U32 R12, RZ, RZ, R2 ;  /* 0x000000ffff0c7224 */ /* 0x000fe400078e0002 */
[----:B------:R-:W-:-:S07]  /*28aa0*/  IMAD.MOV.U32 R72, RZ, RZ, R14 ;  /* 0x000000ffff487224 */ /* 0x000fce00078e000e */
[----:B------:R-:W-:Y:S05]  /*28ab0*/  WARPSYNC.COLLECTIVE R15, `(.L_x_2208) ;  /* 0x000000000f087348 */ /* 0x000fea0003c00000 */
[----:B------:R0:W1:Y:S02]  /*28ac0*/  SHFL.IDX P6, R14, R13, R12, R11 ;  /* 0x0000000c0d0e7389 */ /* 0x00006400000c000b */
[----:B01----:R-:W-:Y:S01]  /*28ad0*/  ENDCOLLECTIVE ;  /* 0x000000000000791b */ /* 0x003fe20003800000 */
.L_x_2208:
[----:B------:R-:W-:Y:S01]  /*28ae0*/  IMAD.MOV.U32 R13, RZ, RZ, R28 ;  /* 0x000000ffff0d7224 */ /* 0x000fe200078e001c */
[----:B------:R-:W-:Y:S01]  /*28af0*/  SEL R28, R57, R64, P0 ;  /* 0x00000040391c7207 */ /* 0x000fe20000000000 */
[----:B------:R-:W-:Y:S01]  /*28b00*/  IMAD.MOV.U32 R12, RZ, RZ, R9 ;  /* 0x000000ffff0c7224 */ /* 0x000fe200078e0009 */
[----:B------:R-:W-:-:S07]  /*28b10*/  MOV R86, R14 ;  /* 0x0000000e00567202 */ /* 0x000fce0000000f00 */
[----:B------:R-:W-:Y:S05]  /*28b20*/  WARPSYNC.COLLECTIVE R15, `(.L_x_2209) ;  /* 0x000000000f087348 */ /* 0x000fea0003c00000 */
[----:B------:R0:W1:Y:S02]  /*28b30*/  SHFL.IDX P6, R14, R13, R12, R11 ;  /* 0x0000000c0d0e7389 */ /* 0x00006400000c000b */
[----:B01----:R-:W-:Y:S01]  /*28b40*/  ENDCOLLECTIVE ;  /* 0x000000000000791b */ /* 0x003fe20003800000 */
.L_x_2209:
[----:B------:R-:W-:Y:S02]  /*28b50*/  IMAD.MOV.U32 R13, RZ, RZ, R67 ;  /* 0x000000ffff0d7224 */ /* 0x000fe400078e0043 */
[----:B------:R-:W-:Y:S02]  /*28b60*/  IMAD.MOV.U32 R12, RZ, RZ, R2 ;  /* 0x000000ffff0c7224 */ /* 0x000fe400078e0002 */
[----:B------:R-:W-:-:S07]  /*28b70*/  IMAD.MOV.U32 R91, RZ, RZ, R14 ;  /* 0x000000ffff5b7224 */ /* 0x000fce00078e000e */
[----:B------:R-:W-:Y:S05]  /*28b80*/  WARPSYNC.COLLECTIVE R15, `(.L_x_2210) ;  /* 0x000000000f087348 */ /* 0x000fea0003c00000 */
[----:B------:R0:W1:Y:S02]  /*28b90*/  SHFL.IDX P6, R14, R13, R12, R11 ;  /* 0x0000000c0d0e7389 */ /* 0x00006400000c000b */
[----:B01----:R-:W-:Y:S01]  /*28ba0*/  ENDCOLLECTIVE ;  /* 0x000000000000791b */ /* 0x003fe20003800000 */
.L_x_2210:
[----:B------:R-:W-:Y:S01]  /*28bb0*/  IMAD.MOV.U32 R13, RZ, RZ, R34 ;  /* 0x000000ffff0d7224 */ /* 0x000fe200078e0022 */
[----:B------:R-:W-:Y:S01]  /*28bc0*/  SEL R34, R20, R61, P0 ;  /* 0x0000003d14227207 */ /* 0x000fe20000000000 */
[----:B------:R-:W-:Y:S02]  /*28bd0*/  IMAD.MOV.U32 R12, RZ, RZ, R9 ;  /* 0x000000ffff0c7224 */ /* 0x000fe400078e0009 */
[----:B------:R-:W-:-:S07]  /*28be0*/  IMAD.MOV.U32 R90, RZ, RZ, R14 ;  /* 0x000000ffff5a7224 */ /* 0x000fce00078e000e */
[----:B------:R-:W-:Y:S05]  /*28bf0*/  WARPSYNC.COLLECTIVE R15, `(.L_x_2211) ;  /* 0x000000000f087348 */ /* 0x000fea0003c00000 */
[----:B------:R0:W1:Y:S02]  /*28c00*/  SHFL.IDX P6, R14, R13, R12, R11 ;  /* 0x0000000c0d0e7389 */ /* 0x00006400000c000b */
[----:B01----:R-:W-:Y:S01]  /*28c10*/  ENDCOLLECTIVE ;  /* 0x000000000000791b */ /* 0x003fe20003800000 */
.L_x_2211:
[----:B------:R-:W-:Y:S02]  /*28c20*/  IMAD.MOV.U32 R13, RZ, RZ, R97 ;  /* 0x000000ffff0d7224 */ /* 0x000fe400078e0061 */
[----:B------:R-:W-:Y:S01]  /*28c30*/  IMAD.MOV.U32 R12, RZ, RZ, R2 ;  /* 0x000000ffff0c7224 */ /* 0x000fe200078e0002 */
[----:B------:R-:W-:-:S07]  /*28c40*/  MOV R95, R14 ;  /* 0x0000000e005f7202 */ /* 0x000fce0000000f00 */
[----:B------:R-:W-:Y:S05]  /*28c50*/  WARPSYNC.COLLECTIVE R15, `(.L_x_2212) ;  /* 0x000000000f087348 */ /* 0x000fea0003c00000 */
[----:B------:R0:W1:Y:S02]  /*28c60*/  SHFL.IDX P6, R14, R13, R12, R11 ;  /* 0x0000000c0d0e7389 */ /* 0x00006400000c000b */
[----:B01----:R-:W-:Y:S01]  /*28c70*/  ENDCOLLECTIVE ;  /* 0x000000000000791b */ /* 0x003fe20003800000 */
.L_x_2212:
[----:B------:R-:W-:Y:S01]  /*28c80*/  IMAD.MOV.U32 R13, RZ, RZ, R40 ;  /* 0x000000ffff0d7224 */ /* 0x000fe200078e0028 */
[----:B------:R-:W-:Y:S01]  /*28c90*/  SEL R40, R69, R72, P0 ;  /* 0x0000004845287207 */ /* 0x000fe20000000000 */
[----:B------:R-:W-:Y:S02]  /*28ca0*/  IMAD.MOV.U32 R12, RZ, RZ, R9 ;  /* 0x000000ffff0c7224 */ /* 0x000fe400078e0009 */
[----:B------:R-:W-:-:S07]  /*28cb0*/  IMAD.MOV.U32 R97, RZ, RZ, R14 ;  /* 0x000000ffff617224 */ /* 0x000fce00078e000e */
[----:B------:R-:W-:Y:S05]  /*28cc0*/  WARPSYNC.COLLECTIVE R15, `(.L_x_2213) ;  /* 0x000000000f087348 */ /* 0x000fea0003c00000 */
[----:B------:R0:W1:Y:S02]  /*28cd0*/  SHFL.IDX P6, R14, R13, R12, R11 ;  /* 0x0000000c0d0e7389 */ /* 0x00006400000c000b */
[----:B01----:R-:W-:Y:S01]  /*28ce0*/  ENDCOLLECTIVE ;  /* 0x000000000000791b */ /* 0x003fe20003800000 */
.L_x_2213:
[----:B------:R-:W-:Y:S02]  /*28cf0*/  IMAD.MOV.U32 R13, RZ, RZ, R99 ;  /* 0x000000ffff0d7224 */ /* 0x000fe400078e0063 */
[----:B------:R-:W-:Y:S02]  /*28d00*/  IMAD.MOV.U32 R12, RZ, RZ, R2 ;  /* 0x000000ffff0c7224 */ /* 0x000fe400078e0002 */
[----:B------:R-:W-:-:S07]  /*28d10*/  IMAD.MOV.U32 R98, RZ, RZ, R14 ;  /* 0x000000ffff627224 */ /* 0x000fce00078e000e */
[----:B------:R-:W-:Y:S05]  /*28d20*/  WARPSYNC.COLLECTIVE R15, `(.L_x_2214) ;  /* 0x000000000f087348 */ /* 0x000fea0003c00000 */
[----:B------:R0:W1:Y:S02]  /*28d30*/  SHFL.IDX P6, R14, R13, R12, R11 ;  /* 0x0000000c0d0e7389 */ /* 0x00006400000c000b */
[----:B01----:R-:W-:Y:S01]  /*28d40*/  ENDCOLLECTIVE ;  /* 0x000000000000791b */ /* 0x003fe20003800000 */
.L_x_2214:
[----:B------:R-:W-:Y:S01]  /*28d50*/  SEL R52, R97, R98, P0 ;  /* 0x0000006261347207 */ /* 0x000fe20000000000 */
[----:B------:R-:W-:Y:S01]  /*28d60*/  IMAD.MOV.U32 R13, RZ, RZ, R46 ;  /* 0x000000ffff0d7224 */ /* 0x000fe200078e002e */
[----:B------:R-:W-:Y:S01]  /*28d70*/  SEL R46, R91, R86, P0 ;  /* 0x000000565b2e7207 */ /* 0x000fe20000000000 */
[----:B------:R-:W-:Y:S01]  /*28d80*/  IMAD.MOV.U32 R12, RZ, RZ, R9 ;  /* 0x000000ffff0c7224 */ /* 0x000fe200078e0009 */
[----:B------:R-:W-:-:S07]  /*28d90*/  MOV R58, R14 ;  /* 0x0000000e003a7202 */ /* 0x000fce0000000f00 */
[----:B------:R-:W-:Y:S05]  /*28da0*/  WARPSYNC.COLLECTIVE R15, `(.L_x_2215) ;  /* 0x000000000f087348 */ /* 0x000fea0003c00000 */
[----:B------:R0:W1:Y:S02]  /*28db0*/  SHFL.IDX P6, R14, R13, R12, R11 ;  /* 0x0000000c0d0e7389 */ /* 0x00006400000c000b */
[----:B01----:R-:W-:Y:S01]  /*28dc0*/  ENDCOLLECTIVE ;  /* 0x000000000000791b */ /* 0x003fe20003800000 */
.L_x_2215:
[----:B------:R-:W-:Y:S02]  /*28dd0*/  IMAD.MOV.U32 R13, RZ, RZ, R41 ;  /* 0x000000ffff0d7224 */ /* 0x000fe400078e0029 */
[----:B------:R-:W-:Y:S02]  /*28de0*/  IMAD.MOV.U32 R12, RZ, RZ, R2 ;  /* 0x000000ffff0c7224 */ /* 0x000fe400078e0002 */
[----:B------:R-:W-:-:S07]  /*28df0*/  IMAD.MOV.U32 R99, RZ, RZ, R14 ;  /* 0x000000ffff637224 */ /* 0x000fce00078e000e */
[----:B------:R-:W-:Y:S05]  /*28e00*/  WARPSYNC.COLLECTIVE R15, `(.L_x_2216) ;  /* 0x000000000f087348 */ /* 0x000fea0003c00000 */
[----:B------:R0:W1:Y:S02]  /*28e10*/  SHFL.IDX P6, R14, R13, R12, R11 ;  /* 0x0000000c0d0e7389 */ /* 0x00006400000c000b */
[----:B01----:R-:W-:Y:S01]  /*28e20*/  ENDCOLLECTIVE ;  /* 0x000000000000791b */ /* 0x003fe20003800000 */
.L_x_2216:
[----:B------:R-:W-:Y:S01]  /*28e30*/  IMAD.MOV.U32 R13, RZ, RZ, R50 ;  /* 0x000000ffff0d7224 */ /* 0x000fe200078e0032 */
[----:B------:R-:W-:Y:S01]  /*28e40*/  SEL R50, R95, R90, P0 ;  /* 0x0000005a5f327207 */ /* 0x000fe20000000000 */
[----:B------:R-:W-:Y:S02]  /*28e50*/  IMAD.MOV.U32 R12, RZ, RZ, R9 ;  /* 0x000000ffff0c7224 */ /* 0x000fe400078e0009 */
[----:B------:R-:W-:-:S07]  /*28e60*/  IMAD.MOV.U32 R41, RZ, RZ, R14 ;  /* 0x000000ffff297224 */ /* 0x000fce00078e000e */
[----:B------:R-:W-:Y:S05]  /*28e70*/  WARPSYNC.COLLECTIVE R15, `(.L_x_2217) ;  /* 0x000000000f087348 */ /* 0x000fea0003c00000 */
[----:B------:R0:W1:Y:S02]  /*28e80*/  SHFL.IDX P6, R14, R13, R12, R11 ;  /* 0x0000000c0d0e7389 */ /* 0x00006400000c000b */
[----:B01----:R-:W-:Y:S01]  /*28e90*/  ENDCOLLECTIVE ;  /* 0x000000000000791b */ /* 0x003fe20003800000 */
.L_x_2217:
[----:B------:R-:W-:Y:S02]  /*28ea0*/  IMAD.MOV.U32 R13, RZ, RZ, R101 ;  /* 0x000000ffff0d7224 */ /* 0x000fe400078e0065 */
[----:B------:R-:W-:Y:S01]  /*28eb0*/  IMAD.MOV.U32 R12, RZ, RZ, R2 ;  /* 0x000000ffff0c7224 */ /* 0x000fe200078e0002 */
[----:B------:R-:W-:-:S07]  /*28ec0*/  MOV R100, R14 ;  /* 0x0000000e00647202 */ /* 0x000fce0000000f00 */
[----:B------:R-:W-:Y:S05]  /*28ed0*/  WARPSYNC.COLLECTIVE R15, `(.L_x_2218) ;  /* 0x000000000f087348 */ /* 0x000fea0003c00000 */
[----:B------:R0:W1:Y:S02]  /*28ee0*/  SHFL.IDX P6, R14, R13, R12, R11 ;  /* 0x0000000c0d0e7389 */ /* 0x00006400000c000b */
[----:B01----:R-:W-:Y:S01]  /*28ef0*/  ENDCOLLECTIVE ;  /* 0x000000000000791b */ /* 0x003fe20003800000 */
.L_x_2218:
[----:B------:R-:W-:Y:S01]  /*28f00*/  SEL R60, R41, R100, P0 ;  /* 0x00000064293c7207 */ /* 0x000fe20000000000 */
[----:B------:R-:W-:Y:S01]  /*28f10*/  IMAD.MOV.U32 R13, RZ, RZ, R44 ;  /* 0x000000ffff0d7224 */ /* 0x000fe200078e002c */
[----:B------:R-:W-:Y:S01]  /*28f20*/  SEL R44, R86, R91, P0 ;  /* 0x0000005b562c7207 */ /* 0x000fe20000000000 */
[----:B------:R-:W-:Y:S02]  /*28f30*/  IMAD.MOV.U32 R12, RZ, RZ, R9 ;  /* 0x000000ffff0c7224 */ /* 0x000fe400078e0009 */
[----:B------:R-:W-:-:S07]  /*28f40*/  IMAD.MOV.U32 R66, RZ, RZ, R14 ;  /* 0x000000ffff427224 */ /* 0x000fce00078e000e */
[----:B------:R-:W-:Y:S05]  /*28f50*/  WARPSYNC.COLLECTIVE R15, `(.L_x_2219) ;  /* 0x000000000f087348 */ /* 0x000fea0003c00000 */
[----:B------:R0:W1:Y:S02]  /*28f60*/  SHFL.IDX P6, R14, R13, R12, R11 ;  /* 0x0000000c0d0e7389 */ /* 0x00006400000c000b */
[----:B01----:R-:W-:Y:S01]  /*28f70*/  ENDCOLLECTIVE ;  /* 0x000000000000791b */ /* 0x003fe20003800000 */
.L_x_2219:
[----:B------:R-:W-:Y:S02]  /*28f80*/  IMAD.MOV.U32 R13, RZ, RZ, R105 ;  /* 0x000000ffff0d7224 */ /* 0x000fe400078e0069 */
[----:B------:R-:W-:Y:S02]  /*28f90*/  IMAD.MOV.U32 R12, RZ, RZ, R2 ;  /* 0x000000ffff0c7224 */ /* 0x000fe400078e0002 */
[----:B------:R-:W-:-:S07]  /*28fa0*/  IMAD.MOV.U32 R7, RZ, RZ, R14 ;  /* 0x000000ffff077224 */ /* 0x000fce00078e000e */
[----:B------:R-:W-:Y:S05]  /*28fb0*/  WARPSYNC.COLLECTIVE R15, `(.L_x_2220) ;  /* 0x000000000f087348 */ /* 0x000fea0003c00000 */
[----:B------:R0:W1:Y:S02]  /*28fc0*/  SHFL.IDX P6, R14, R13, R12, R11 ;  /* 0x0000000c0d0e7389 */ /* 0x00006400000c000b */
[----:B01----:R-:W-:Y:S01]  /*28fd0*/  ENDCOLLECTIVE ;  /* 0x000000000000791b */ /* 0x003fe20003800000 */
.L_x_2220:
[----:B------:R-:W-:Y:S02]  /*28fe0*/  SEL R64, R66, R7, P0 ;  /* 0x0000000742407207 */ /* 0x000fe40000000000 */
        /* <DEDUP_REMOVED lines=8> */
.L_x_2221:
[----:B------:R-:W-:Y:S02]  /*29070*/  IMAD.MOV.U32 R13, RZ, RZ, R107 ;  /* 0x000000ffff0d7224 */ /* 0x000fe400078e006b */
[----:B------:R-:W-:Y:S02]  /*29080*/  IMAD.MOV.U32 R12, RZ, RZ, R2 ;  /* 0x000000ffff0c7224 */ /* 0x000fe400078e0002 */
[----:B------:R-:W-:-:S07]  /*29090*/  IMAD.MOV.U32 R101, RZ, RZ, R14 ;  /* 0x000000ffff657224 */ /* 0x000fce00078e000e */
[----:B------:R-:W-:Y:S05]  /*290a0*/  WARPSYNC.COLLECTIVE R15, `(.L_x_2222) ;  /* 0x000000000f087348 */ /* 0x000fea0003c00000 */
[----:B------:R0:W1:Y:S02]  /*290b0*/  SHFL.IDX P6, R14, R13, R12, R11 ;  /* 0x0000000c0d0e7389 */ /* 0x00006400000c000b */
[----:B01----:R-:W-:Y:S01]  /*290c0*/  ENDCOLLECTIVE ;  /* 0x000000000000791b */ /* 0x003fe20003800000 */
.L_x_2222:
[----:B------:R-:W-:Y:S01]  /*290d0*/  IMAD.MOV.U32 R13, RZ, RZ, R32 ;  /* 0x000000ffff0d7224 */ /* 0x000fe200078e0020 */
[----:B------:R-:W-:Y:S01]  /*290e0*/  SEL R32, R61, R20, P0 ;  /* 0x000000143d207207 */ /* 0x000fe20000000000 */
[----:B------:R-:W-:Y:S02]  /*290f0*/  IMAD.MOV.U32 R12, RZ, RZ, R9 ;  /* 0x000000ffff0c7224 */ /* 0x000fe400078e0009 */
[----:B------:R-:W-:Y:S02]  /*29100*/  IMAD.MOV.U32 R20, RZ, RZ, RZ ;  /* 0x000000ffff147224 */ /* 0x000fe400078e00ff */
[----:B------:R-:W-:-:S07]  /*29110*/  IMAD.MOV.U32 R74, RZ, RZ, R14 ;  /* 0x000000ffff4a7224 */ /* 0x000fce00078e000e */
[----:B------:R-:W-:Y:S05]  /*29120*/  WARPSYNC.COLLECTIVE R15, `(.L_x_2223) ;  /* 0x000000000f087348 */ /* 0x000fea0003c00000 */
[----:B------:R0:W1:Y:S02]  /*29130*/  SHFL.IDX P6, R14, R13, R12, R11 ;  /* 0x0000000c0d0e7389 */ /* 0x00006400000c000b */
[----:B01----:R-:W-:Y:S01]  /*29140*/  ENDCOLLECTIVE ;  /* 0x000000000000791b */ /* 0x003fe20003800000 */
.L_x_2223:
[----:B------:R-:W-:Y:S02]  /*29150*/  IMAD.MOV.U32 R13, RZ, RZ, R109 ;  /* 0x000000ffff0d7224 */ /* 0x000fe400078e006d */
[----:B------:R-:W-:Y:S01]  /*29160*/  IMAD.MOV.U32 R12, RZ, RZ, R2 ;  /* 0x000000ffff0c7224 */ /* 0x000fe200078e0002 */
[----:B------:R-:W-:-:S07]  /*29170*/  MOV R103, R14 ;  /* 0x0000000e00677202 */ /* 0x000fce0000000f00 */
[----:B------:R-:W-:Y:S05]  /*29180*/  WARPSYNC.COLLECTIVE R15, `(.L_x_2224) ;  /* 0x000000000f087348 */ /* 0x000fea0003c00000 */
[----:B------:R0:W1:Y:S02]  /*29190*/  SHFL.IDX P6, R14, R13, R12, R11 ;  /* 0x0000000c0d0e7389 */ /* 0x00006400000c000b */
[----:B01----:R-:W-:Y:S01]  /*291a0*/  ENDCOLLECTIVE ;  /* 0x000000000000791b */ /* 0x003fe20003800000 */
.L_x_2224:
[----:B------:R-:W-:Y:S01]  /*291b0*/  IMAD.MOV.U32 R13, RZ, RZ, R36 ;  /* 0x000000ffff0d7224 */ /* 0x000fe200078e0024 */
[----:B------:R-:W-:Y:S01]  /*291c0*/  SEL R36, R65, R68, P0 ;  /* 0x0000004441247207 */ /* 0x000fe20000000000 */
[----:B------:R-:W-:Y:S01]  /*291d0*/  IMAD.MOV.U32 R12, RZ, RZ, R9 ;  /* 0x000000ffff0c7224 */ /* 0x000fe200078e0009 */
[----:B------:R-:W-:Y:S02]  /*291e0*/  SEL R68, R70, R101, P0 ;  /* 0x0000006546447207 */ /* 0x000fe40000000000 */
[----:B------:R-:W-:Y:S01]  /*291f0*/  SEL R70, R101, R70, P0 ;  /* 0x0000004665467207 */ /* 0x000fe20000000000 */
[----:B------:R-:W-:-:S07]  /*29200*/  IMAD.MOV.U32 R37, RZ, RZ, R14 ;  /* 0x000000ffff257224 */ /* 0x000fce00078e000e */
[----:B------:R-:W-:Y:S05]  /*29210*/  WARPSYNC.COLLECTIVE R15, `(.L_x_2225) ;  /* 0x000000000f087348 */ /* 0x000fea0003c00000 */
[----:B------:R0:W1:Y:S02]  /*29220*/  SHFL.IDX P6, R14, R13, R12, R11 ;  /* 0x0000000c0d0e7389 */ /* 0x00006400000c000b */
[----:B01----:R-:W-:Y:S01]  /*29230*/  ENDCOLLECTIVE ;  /* 0x000000000000791b */ /* 0x003fe20003800000 */
.L_x_2225:
[----:B------:R-:W-:Y:S02]  /*29240*/  IMAD.MOV.U32 R13, RZ, RZ, R113 ;  /* 0x000000ffff0d7224 */ /* 0x000fe400078e0071 */
[----:B------:R-:W-:Y:S02]  /*29250*/  IMAD.MOV.U32 R12, RZ, RZ, R2 ;  /* 0x000000ffff0c7224 */ /* 0x000fe400078e0002 */
[----:B------:R-:W-:-:S07]  /*29260*/  IMAD.MOV.U32 R102, RZ, RZ, R14 ;  /* 0x000000ffff667224 */ /* 0x000fce00078e000e */
[----:B------:R-:W-:Y:S05]  /*29270*/  WARPSYNC.COLLECTIVE R15, `(.L_x_2226) ;  /* 0x000000000f087348 */ /* 0x000fea0003c00000 */
[----:B------:R0:W1:Y:S02]  /*29280*/  SHFL.IDX P6, R14, R13, R12, R11 ;  /* 0x0000000c0d0e7389 */ /* 0x00006400000c000b */
[----:B01----:R-:W-:Y:S01]  /*29290*/  ENDCOLLECTIVE ;  /* 0x000000000000791b */ /* 0x003fe20003800000 */
.L_x_2226:
[----:B------:R-:W-:Y:S01]  /*292a0*/  SEL R7, R102, R37, P0 ;  /* 0x0000002566077207 */ /* 0x000fe20000000000 */
[----:B------:R-:W-:Y:S01]  /*292b0*/  IMAD.MOV.U32 R13, RZ, RZ, R42 ;  /* 0x000000ffff0d7224 */ /* 0x000fe200078e002a */
[----:B------:R-:W-:Y:S01]  /*292c0*/  SEL R42, R72, R69, P0 ;  /* 0x00000045482a7207 */ /* 0x000fe20000000000 */
[----:B------:R-:W-:Y:S01]  /*292d0*/  IMAD.MOV.U32 R12, RZ, RZ, R9 ;  /* 0x000000ffff0c7224 */ /* 0x000fe200078e0009 */
[----:B------:R-:W-:Y:S02]  /*292e0*/  SEL R72, R74, R103, P0 ;  /* 0x000000674a487207 */ /* 0x000fe40000000000 */
[----:B------:R-:W-:Y:S02]  /*292f0*/  SEL R74, R103, R74, P0 ;  /* 0x0000004a674a7207 */ /* 0x000fe40000000000 */
[----:B------:R-:W-:-:S07]  /*29300*/  MOV R33, R14 ;  /* 0x0000000e00217202 */ /* 0x000fce0000000f00 */
[----:B------:R-:W-:Y:S05]  /*29310*/  WARPSYNC.COLLECTIVE R15, `(.L_x_2227) ;  /* 0x000000000f087348 */ /* 0x000fea0003c00000 */
[----:B------:R0:W1:Y:S02]  /*29320*/  SHFL.IDX P6, R14, R13, R12, R11 ;  /* 0x0000000c0d0e7389 */ /* 0x00006400000c000b */
[----:B01----:R-:W-:Y:S01]  /*29330*/  ENDCOLLECTIVE ;  /* 0x000000000000791b */ /* 0x003fe20003800000 */
.L_x_2227:
[----:B------:R-:W-:Y:S02]  /*29340*/  IMAD.MOV.U32 R13, RZ, RZ, R115 ;  /* 0x000000ffff0d7224 */ /* 0x000fe400078e0073 */
[----:B------:R-:W-:Y:S02]  /*29350*/  IMAD.MOV.U32 R12, RZ, RZ, R2 ;  /* 0x000000ffff0c7224 */ /* 0x000fe400078e0002 */
[----:B------:R-:W-:-:S07]  /*29360*/  IMAD.MOV.U32 R104, RZ, RZ, R14 ;  /* 0x000000ffff687224 */ /* 0x000fce00078e000e */
[----:B------:R-:W-:Y:S05]  /*29370*/  WARPSYNC.COLLECTIVE R15, `(.L_x_2228) ;  /* 0x000000000f087348 */ /* 0x000fea0003c00000 */
[----:B------:R0:W1:Y:S02]  /*29380*/  SHFL.IDX P6, R14, R13, R12, R11 ;  /* 0x0000000c0d0e7389 */ /* 0x00006400000c000b */
[----:B01----:R-:W-:Y:S01]  /*29390*/  ENDCOLLECTIVE ;  /* 0x000000000000791b */ /* 0x003fe20003800000 */
.L_x_2228:
[----:B------:R-:W-:Y:S01]  /*293a0*/  IMAD.MOV.U32 R13, RZ, RZ, R48 ;  /* 0x000000ffff0d7224 */ /* 0x000fe200078e0030 */
[----:B------:R-:W-:Y:S01]  /*293b0*/  SEL R48, R90, R95, P0 ;  /* 0x0000005f5a307207 */ /* 0x000fe20000000000 */
[----:B------:R-:W-:Y:S02]  /*293c0*/  IMAD.MOV.U32 R12, RZ, RZ, R9 ;  /* 0x000000ffff0c7224 */ /* 0x000fe400078e0009 */
[----:B------:R-:W-:-:S07]  /*293d0*/  IMAD.MOV.U32 R29, RZ, RZ, R14 ;  /* 0x000000ffff1d7224 */ /* 0x000fce00078e000e */
[----:B------:R-:W-:Y:S05]  /*293e0*/  WARPSYNC.COLLECTIVE R15, `(.L_x_2229) ;  /* 0x000000000f087348 */ /* 0x000fea0003c00000 */
[----:B------:R0:W1:Y:S02]  /*293f0*/  SHFL.IDX P6, R14, R13, R12, R11 ;  /* 0x0000000c0d0e7389 */ /* 0x00006400000c000b */
[----:B01----:R-:W-:Y:S01]  /*29400*/  ENDCOLLECTIVE ;  /* 0x000000000000791b */ /* 0x003fe20003800000 */
.L_x_2229:
[----:B------:R-:W-:Y:S02]  /*29410*/  IMAD.MOV.U32 R13, RZ, RZ, R117 ;  /* 0x000000ffff0d7224 */ /* 0x000fe400078e0075 */
[----:B------:R-:W-:Y:S01]  /*29420*/  IMAD.MOV.U32 R12, RZ, RZ, R2 ;  /* 0x000000ffff0c7224 */ /* 0x000fe200078e0002 */
[----:B------:R-:W-:-:S07]  /*29430*/  MOV R106, R14 ;  /* 0x0000000e006a7202 */ /* 0x000fce0000000f00 */
[----:B------:R-:W-:Y:S05]  /*29440*/  WARPSYNC.COLLECTIVE R15, `(.L_x_2230) ;  /* 0x000000000f087348 */ /* 0x000fea0003c00000 */
[----:B------:R0:W1:Y:S02]  /*29450*/  SHFL.IDX P6, R14, R13, R12, R11 ;  /* 0x0000000c0d0e7389 */ /* 0x00006400000c000b */
[----:B01----:R-:W-:Y:S01]  /*29460*/  ENDCOLLECTIVE ;  /* 0x000000000000791b */ /* 0x003fe20003800000 */
.L_x_2230:
[----:B------:R-:W-:Y:S01]  /*29470*/  IMAD.MOV.U32 R13, RZ, RZ, R54 ;  /* 0x000000ffff0d7224 */ /* 0x000fe200078e0036 */
[----:B------:R-:W-:Y:S01]  /*29480*/  SEL R54, R98, R97, P0 ;  /* 0x0000006162367207 */ /* 0x000fe20000000000 */
[----:B------:R-:W-:Y:S02]  /*29490*/  IMAD.MOV.U32 R12, RZ, RZ, R9 ;  /* 0x000000ffff0c7224 */ /* 0x000fe400078e0009 */
[----:B------:R-:W-:-:S07]  /*294a0*/  IMAD.MOV.U32 R27, RZ, RZ, R14 ;  /* 0x000000ffff1b7224 */ /* 0x000fce00078e000e */
[----:B------:R-:W-:Y:S05]  /*294b0*/  WARPSYNC.COLLECTIVE R15, `(.L_x_2231) ;  /* 0x000000000f087348 */ /* 0x000fea0003c00000 */
[----:B------:R0:W1:Y:S02]  /*294c0*/  SHFL.IDX P6, R14, R13, R12, R11 ;  /* 0x0000000c0d0e7389 */ /* 0x00006400000c000b */
[----:B01----:R-:W-:Y:S01]  /*294d0*/  ENDCOLLECTIVE ;  /* 0x000000000000791b */ /* 0x003fe20003800000 */
.L_x_2231:
[----:B------:R-:W-:Y:S02]  /*294e0*/  IMAD.MOV.U32 R13, RZ, RZ, R31 ;  /* 0x000000ffff0d7224 */ /* 0x000fe400078e001f */
[----:B------:R-:W-:Y:S02]  /*294f0*/  IMAD.MOV.U32 R12, RZ, RZ, R2 ;  /* 0x000000ffff0c7224 */ /* 0x000fe400078e0002 */
[----:B------:R-:W-:-:S07]  /*29500*/  IMAD.MOV.U32 R108, RZ, RZ, R14 ;  /* 0x000000ffff6c7224 */ /* 0x000fce00078e000e */
[----:B------:R-:W-:Y:S05]  /*29510*/  WARPSYNC.COLLECTIVE R15, `(.L_x_2232) ;  /* 0x000000000f087348 */ /* 0x000fea0003c00000 */
[----:B------:R0:W1:Y:S02]  /*29520*/  SHFL.IDX P6, R14, R13, R12, R11 ;  /* 0x0000000c0d0e7389 */ /* 0x00006400000c000b */
[----:B01----:R-:W-:Y:S01]  /*29530*/  ENDCOLLECTIVE ;  /* 0x000000000000791b */ /* 0x003fe20003800000 */
.L_x_2232:
        /* <DEDUP_REMOVED lines=9> */
.L_x_2233:
[----:B------:R-:W-:Y:S02]  /*295d0*/  IMAD.MOV.U32 R13, RZ, RZ, R121 ;  /* 0x000000ffff0d7224 */ /* 0x000fe400078e0079 */
[----:B------:R-:W-:Y:S02]  /*295e0*/  IMAD.MOV.U32 R12, RZ, RZ, R2 ;  /* 0x000000ffff0c7224 */ /* 0x000fe400078e0002 */
[----:B------:R-:W-:-:S07]  /*295f0*/  IMAD.MOV.U32 R110, RZ, RZ, R14 ;  /* 0x000000ffff6e7224 */ /* 0x000fce00078e000e */
[----:B------:R-:W-:Y:S05]  /*29600*/  WARPSYNC.COLLECTIVE R15, `(.L_x_2234) ;  /* 0x000000000f087348 */ /* 0x000fea0003c00000 */
[----:B------:R0:W1:Y:S02]  /*29610*/  SHFL.IDX P6, R14, R13, R12, R11 ;  /* 0x0000000c0d0e7389 */ /* 0x00006400000c000b */
[----:B01----:R-:W-:Y:S01]  /*29620*/  ENDCOLLECTIVE ;  /* 0x000000000000791b */ /* 0x003fe20003800000 */
.L_x_2234:
[----:B------:R-:W-:Y:S02]  /*29630*/  IMAD.MOV.U32 R13, RZ, RZ, R112 ;  /* 0x000000ffff0d7224 */ /* 0x000fe400078e0070 */
[----:B------:R-:W-:Y:S02]  /*29640*/  IMAD.MOV.U32 R12, RZ, RZ, R9 ;  /* 0x000000ffff0c7224 */ /* 0x000fe400078e0009 */
[----:B------:R-:W-:-:S07]  /*29650*/  IMAD.MOV.U32 R35, RZ, RZ, R14 ;  /* 0x000000ffff237224 */ /* 0x000fce00078e000e */
[----:B------:R-:W-:Y:S05]  /*29660*/  WARPSYNC.COLLECTIVE R15, `(.L_x_2235) ;  /* 0x000000000f087348 */ /* 0x000fea0003c00000 */
[----:B------:R0:W1:Y:S02]  /*29670*/  SHFL.IDX P6, R14, R13, R12, R11 ;  /* 0x0000000c0d0e7389 */ /* 0x00006400000c000b */
[----:B01----:R-:W-:Y:S01]  /*29680*/  ENDCOLLECTIVE ;  /* 0x000000000000791b */ /* 0x003fe20003800000 */
.L_x_2235:
[----:B------:R-:W-:Y:S02]  /*29690*/  IMAD.MOV.U32 R13, RZ, RZ, R123 ;  /* 0x000000ffff0d7224 */ /* 0x000fe400078e007b */
[----:B------:R-:W-:Y:S01]  /*296a0*/  IMAD.MOV.U32 R12, RZ, RZ, R2 ;  /* 0x000000ffff0c7224 */ /* 0x000fe200078e0002 */
[----:B------:R-:W-:-:S07]  /*296b0*/  MOV R112, R14 ;  /* 0x0000000e00707202 */ /* 0x000fce0000000f00 */
[----:B------:R-:W-:Y:S05]  /*296c0*/  WARPSYNC.COLLECTIVE R15, `(.L_x_2236) ;  /* 0x000000000f087348 */ /* 0x000fea0003c00000 */
[----:B------:R0:W1:Y:S02]  /*296d0*/  SHFL.IDX P6, R14, R13, R12, R11 ;  /* 0x0000000c0d0e7389 */ /* 0x00006400000c000b */
[----:B01----:R-:W-:Y:S01]  /*296e0*/  ENDCOLLECTIVE ;  /* 0x000000000000791b */ /* 0x003fe20003800000 */
.L_x_2236:
[----:B------:R-:W-:Y:S02]  /*296f0*/  IMAD.MOV.U32 R13, RZ, RZ, R114 ;  /* 0x000000ffff0d7224 */ /* 0x000fe400078e0072 */
[----:B------:R-:W-:Y:S02]  /*29700*/  IMAD.MOV.U32 R12, RZ, RZ, R9 ;  /* 0x000000ffff0c7224 */ /* 0x000fe400078e0009 */
[----:B------:R-:W-:-:S07]  /*29710*/  IMAD.MOV.U32 R39, RZ, RZ, R14 ;  /* 0x000000ffff277224 */ /* 0x000fce00078e000e */
[----:B------:R-:W-:Y:S05]  /*29720*/  WARPSYNC.COLLECTIVE R15, `(.L_x_2237) ;  /* 0x000000000f087348 */ /* 0x000fea0003c00000 */
[----:B------:R0:W1:Y:S02]  /*29730*/  SHFL.IDX P6, R14, R13, R12, R11 ;  /* 0x0000000c0d0e7389 */ /* 0x00006400000c000b */
[----:B01----:R-:W-:Y:S01]  /*29740*/  ENDCOLLECTIVE ;  /* 0x000000000000791b */ /* 0x003fe20003800000 */
.L_x_2237:
[----:B------:R-:W-:Y:S02]  /*29750*/  IMAD.MOV.U32 R13, RZ, RZ, R125 ;  /* 0x000000ffff0d7224 */ /* 0x000fe400078e007d */
[----:B------:R-:W-:Y:S02]  /*29760*/  IMAD.MOV.U32 R12, RZ, RZ, R2 ;  /* 0x000000ffff0c7224 */ /* 0x000fe400078e0002 */
[----:B------:R-:W-:-:S07]  /*29770*/  IMAD.MOV.U32 R114, RZ, RZ, R14 ;  /* 0x000000ffff727224 */ /* 0x000fce00078e000e */
[----:B------:R-:W-:Y:S05]  /*29780*/  WARPSYNC.COLLECTIVE R15, `(.L_x_2238) ;  /* 0x000000000f087348 */ /* 0x000fea0003c00000 */
[----:B------:R0:W1:Y:S02]  /*29790*/  SHFL.IDX P6, R14, R13, R12, R11 ;  /* 0x0000000c0d0e7389 */ /* 0x00006400000c000b */
[----:B01----:R-:W-:Y:S01]  /*297a0*/  ENDCOLLECTIVE ;  /* 0x000000000000791b */ /* 0x003fe20003800000 */
.L_x_2238:
[----:B------:R-:W-:Y:S02]  /*297b0*/  IMAD.MOV.U32 R13, RZ, RZ, R116 ;  /* 0x000000ffff0d7224 */ /* 0x000fe400078e0074 */
[----:B------:R-:W-:Y:S01]  /*297c0*/  IMAD.MOV.U32 R12, RZ, RZ, R9 ;  /* 0x000000ffff0c7224 */ /* 0x000fe200078e0009 */
[----:B------:R-:W-:-:S07]  /*297d0*/  MOV R43, R14 ;  /* 0x0000000e002b7202 */ /* 0x000fce0000000f00 */
[----:B------:R-:W-:Y:S05]  /*297e0*/  WARPSYNC.COLLECTIVE R15, `(.L_x_2239) ;  /* 0x000000000f087348 */ /* 0x000fea0003c00000 */
[----:B------:R0:W1:Y:S02]  /*297f0*/  SHFL.IDX P6, R14, R13, R12, R11 ;  /* 0x0000000c0d0e7389 */ /* 0x00006400000c000b */
[----:B01----:R-:W-:Y:S01]  /*29800*/  ENDCOLLECTIVE ;  /* 0x000000000000791b */ /* 0x003fe20003800000 */
.L_x_2239:
[----:B------:R-:W-:Y:S02]  /*29810*/  IMAD.MOV.U32 R13, RZ, RZ, R47 ;  /* 0x000000ffff0d7224 */ /* 0x000fe400078e002f */
[----:B------:R-:W-:Y:S02]  /*29820*/  IMAD.MOV.U32 R12, RZ, RZ, R2 ;  /* 0x000000ffff0c7224 */ /* 0x000fe400078e0002 */
[----:B------:R-:W-:-:S07]  /*29830*/  IMAD.MOV.U32 R116, RZ, RZ, R14 ;  /* 0x000000ffff747224 */ /* 0x000fce00078e000e */
[----:B------:R-:W-:Y:S05]  /*29840*/  WARPSYNC.COLLECTIVE R15, `(.L_x_2240) ;  /* 0x000000000f087348 */ /* 0x000fea0003c00000 */
[----:B------:R0:W1:Y:S02]  /*29850*/  SHFL.IDX P6, R14, R13, R12, R11 ;  /* 0x0000000c0d0e7389 */ /* 0x00006400000c000b */
[----:B01----:R-:W-:Y:S01]  /*29860*/  ENDCOLLECTIVE ;  /* 0x000000000000791b */ /* 0x003fe20003800000 */
.L_x_2240:
[----:B------:R-:W-:Y:S02]  /*29870*/  SEL R41, R43, R116, P0 ;  /* 0x000000742b297207 */ /* 0x000fe40000000000 */
[----:B------:R-:W-:Y:S01]  /*29880*/  SEL R43, R116, R43, P0 ;  /* 0x0000002b742b7207 */ /* 0x000fe20000000000 */
[----:B------:R-:W-:Y:S02]  /*29890*/  IMAD.MOV.U32 R13, RZ, RZ, R120 ;  /* 0x000000ffff0d7224 */ /* 0x000fe400078e0078 */
[----:B------:R-:W-:Y:S02]  /*298a0*/  IMAD.MOV.U32 R12, RZ, RZ, R9 ;  /* 0x000000ffff0c7224 */ /* 0x000fe400078e0009 */
[----:B------:R-:W-:-:S07]  /*298b0*/  IMAD.MOV.U32 R47, RZ, RZ, R14 ;  /* 0x000000ffff2f7224 */ /* 0x000fce00078e000e */
[----:B------:R-:W-:Y:S05]  /*298c0*/  WARPSYNC.COLLECTIVE R15, `(.L_x_2241) ;  /* 0x000000000f087348 */ /* 0x000fea0003c00000 */
[----:B------:R0:W1:Y:S02]  /*298d0*/  SHFL.IDX P6, R14, R13, R12, R11 ;  /* 0x0000000c0d0e7389 */ /* 0x00006400000c000b */
[----:B01----:R-:W-:Y:S01]  /*298e0*/  ENDCOLLECTIVE ;  /* 0x000000000000791b */ /* 0x003fe20003800000 */
.L_x_2241:
[----:B------:R-:W-:Y:S02]  /*298f0*/  IMAD.MOV.U32 R13, RZ, RZ, R129 ;  /* 0x000000ffff0d7224 */ /* 0x000fe400078e0081 */
[----:B------:R-:W-:Y:S01]  /*29900*/  IMAD.MOV.U32 R12, RZ, RZ, R2 ;  /* 0x000000ffff0c7224 */ /* 0x000fe200078e0002 */
[----:B------:R-:W-:-:S07]  /*29910*/  MOV R120, R14 ;  /* 0x0000000e00787202 */ /* 0x000fce0000000f00 */
[----:B------:R-:W-:Y:S05]  /*29920*/  WARPSYNC.COLLECTIVE R15, `(.L_x_2242) ;  /* 0x000000000f087348 */ /* 0x000fea0003c00000 */
[----:B------:R0:W1:Y:S02]  /*29930*/  SHFL.IDX P6, R14, R13, R12, R11 ;  /* 0x0000000c0d0e7389 */ /* 0x00006400000c000b */
[----:B01----:R-:W-:Y:S01]  /*29940*/  ENDCOLLECTIVE ;  /* 0x000000000000791b */ /* 0x003fe20003800000 */
.L_x_2242:
        /* <DEDUP_REMOVED lines=8> */
.L_x_2243:
[----:B------:R-:W-:Y:S02]  /*299d0*/  IMAD.MOV.U32 R13, RZ, RZ, R55 ;  /* 0x000000ffff0d7224 */ /* 0x000fe400078e0037 */
[----:B------:R-:W-:Y:S02]  /*299e0*/  IMAD.MOV.U32 R12, RZ, RZ, R2 ;  /* 0x000000ffff0c7224 */ /* 0x000fe400078e0002 */
[----:B------:R-:W-:-:S07]  /*299f0*/  IMAD.MOV.U32 R122, RZ, RZ, R14 ;  /* 0x000000ffff7a7224 */ /* 0x000fce00078e000e */
[----:B------:R-:W-:Y:S05]  /*29a00*/  WARPSYNC.COLLECTIVE R15, `(.L_x_2244) ;  /* 0x000000000f087348 */ /* 0x000fea0003c00000 */
[----:B------:R0:W1:Y:S02]  /*29a10*/  SHFL.IDX P6, R14, R13, R12, R11 ;  /* 0x0000000c0d0e7389 */ /* 0x00006400000c000b */
[----:B01----:R-:W-:Y:S01]  /*29a20*/  ENDCOLLECTIVE ;  /* 0x000000000000791b */ /* 0x003fe20003800000 */
.L_x_2244:
[----:B------:R-:W-:Y:S02]  /*29a30*/  IMAD.MOV.U32 R13, RZ, RZ, R128 ;  /* 0x000000ffff0d7224 */ /* 0x000fe400078e0080 */
[----:B------:R-:W-:Y:S01]  /*29a40*/  IMAD.MOV.U32 R12, RZ, RZ, R9 ;  /* 0x000000ffff0c7224 */ /* 0x000fe200078e0009 */
[----:B------:R-:W-:-:S07]  /*29a50*/  MOV R55, R14 ;  /* 0x0000000e00377202 */ /* 0x000fce0000000f00 */
[----:B------:R-:W-:Y:S05]  /*29a60*/  WARPSYNC.COLLECTIVE R15, `(.L_x_2245) ;  /* 0x000000000f087348 */ /* 0x000fea0003c00000 */
[----:B------:R0:W1:Y:S02]  /*29a70*/  SHFL.IDX P6, R14, R13, R12, R11 ;  /* 0x0000000c0d0e7389 */ /* 0x00006400000c000b */
[----:B01----:R-:W-:Y:S01]  /*29a80*/  ENDCOLLECTIVE ;  /* 0x000000000000791b */ /* 0x003fe20003800000 */
.L_x_2245:
[----:B------:R-:W-:Y:S02]  /*29a90*/  IMAD.MOV.U32 R13, RZ, RZ, R131 ;  /* 0x000000ffff0d7224 */ /* 0x000fe400078e0083 */
[----:B------:R-:W-:Y:S02]  /*29aa0*/  IMAD.MOV.U32 R12, RZ, RZ, R2 ;  /* 0x000000ffff0c7224 */ /* 0x000fe400078e0002 */
[----:B------:R-:W-:-:S07]  /*29ab0*/  IMAD.MOV.U32 R128, RZ, RZ, R14 ;  /* 0x000000ffff807224 */ /* 0x000fce00078e000e */
[----:B------:R-:W-:Y:S05]  /*29ac0*/  WARPSYNC.COLLECTIVE R15, `(.L_x_2246) ;  /* 0x000000000f087348 */ /* 0x000fea0003c00000 */
[----:B------:R0:W1:Y:S02]  /*29ad0*/  SHFL.IDX P6, R14, R13, R12, R11 ;  /* 0x0000000c0d0e7389 */ /* 0x00006400000c000b */
[----:B01----:R-:W-:Y:S01]  /*29ae0*/  ENDCOLLECTIVE ;  /* 0x000000000000791b */ /* 0x003fe20003800000 */
.L_x_2246:
        /* <DEDUP_REMOVED lines=8> */
.L_x_2247:
[----:B------:R-:W-:Y:S02]  /*29b70*/  IMAD.MOV.U32 R13, RZ, RZ, R63 ;  /* 0x000000ffff0d7224 */ /* 0x000fe400078e003f */
[----:B------:R-:W-:Y:S01]  /*29b80*/  IMAD.MOV.U32 R12, RZ, RZ, R2 ;  /* 0x000000ffff0c7224 */ /* 0x000fe200078e0002 */
[----:B------:R-:W-:-:S07]  /*29b90*/  MOV R118, R14 ;  /* 0x0000000e00767202 */ /* 0x000fce0000000f00 */
[----:B------:R-:W-:Y:S05]  /*29ba0*/  WARPSYNC.COLLECTIVE R15, `(.L_x_2248) ;  /* 0x000000000f087348 */ /* 0x000fea0003c00000 */
[----:B------:R0:W1:Y:S02]  /*29bb0*/  SHFL.IDX P6, R14, R13, R12, R11 ;  /* 0x0000000c0d0e7389 */ /* 0x00006400000c000b */
[----:B01----:R-:W-:Y:S01]  /*29bc0*/  ENDCOLLECTIVE ;  /* 0x000000000000791b */ /* 0x003fe20003800000 */
.L_x_2248:
        /* <DEDUP_REMOVED lines=8> */
.L_x_2249:
[----:B------:R-:W-:Y:S02]  /*29c50*/  IMAD.MOV.U32 R13, RZ, RZ, R111 ;  /* 0x000000ffff0d7224 */ /* 0x000fe400078e006f */
[----:B------:R-:W-:Y:S02]  /*29c60*/  IMAD.MOV.U32 R12, RZ, RZ, R2 ;  /* 0x000000ffff0c7224 */ /* 0x000fe400078e0002 */
[----:B------:R-:W-:-:S07]  /*29c70*/  IMAD.MOV.U32 R124, RZ, RZ, R14 ;  /* 0x000000ffff7c7224 */ /* 0x000fce00078e000e */
[----:B------:R-:W-:Y:S05]  /*29c80*/  WARPSYNC.COLLECTIVE R15, `(.L_x_2250) ;  /* 0x000000000f087348 */ /* 0x000fea0003c00000 */
[----:B------:R0:W1:Y:S02]  /*29c90*/  SHFL.IDX P6, R14, R13, R12, R11 ;  /* 0x0000000c0d0e7389 */ /* 0x00006400000c000b */
[----:B01----:R-:W-:Y:S01]  /*29ca0*/  ENDCOLLECTIVE ;  /* 0x000000000000791b */ /* 0x003fe20003800000 */
.L_x_2250:
        /* <DEDUP_REMOVED lines=8> */
.L_x_2251:
[----:B------:R-:W-:Y:S02]  /*29d30*/  IMAD.MOV.U32 R13, RZ, RZ, R71 ;  /* 0x000000ffff0d7224 */ /* 0x000fe400078e0047 */
[----:B------:R-:W-:Y:S02]  /*29d40*/  IMAD.MOV.U32 R12, RZ, RZ, R2 ;  /* 0x000000ffff0c7224 */ /* 0x000fe400078e0002 */
[----:B------:R-:W-:-:S07]  /*29d50*/  IMAD.MOV.U32 R126, RZ, RZ, R14 ;  /* 0x000000ffff7e7224 */ /* 0x000fce00078e000e */
[----:B------:R-:W-:Y:S05]  /*29d60*/  WARPSYNC.COLLECTIVE R15, `(.L_x_2252) ;  /* 0x000000000f087348 */ /* 0x000fea0003c00000 */
[----:B------:R0:W1:Y:S02]  /*29d70*/  SHFL.IDX P6, R14, R13, R12, R11 ;  /* 0x0000000c0d0e7389 */ /* 0x00006400000c000b */
[----:B01----:R-:W-:Y:S01]  /*29d80*/  ENDCOLLECTIVE ;  /* 0x000000000000791b */ /* 0x003fe20003800000 */
.L_x_2252:
        /* <DEDUP_REMOVED lines=8> */
.L_x_2253:
[----:B------:R-:W-:Y:S02]  /*29e10*/  IMAD.MOV.U32 R13, RZ, RZ, R75 ;  /* 0x000000ffff0d7224 */ /* 0x000fe400078e004b */
[----:B------:R-:W-:Y:S01]  /*29e20*/  IMAD.MOV.U32 R12, RZ, RZ, R2 ;  /* 0x000000ffff0c7224 */ /* 0x000fe200078e0002 */
[----:B------:R-:W-:-:S07]  /*29e30*/  MOV R132, R14 ;  /* 0x0000000e00847202 */ /* 0x000fce0000000f00 */
[----:B------:R-:W-:Y:S05]  /*29e40*/  WARPSYNC.COLLECTIVE R15, `(.L_x_2254) ;  /* 0x000000000f087348 */ /* 0x000fea0003c00000 */
[----:B------:R0:W1:Y:S02]  /*29e50*/  SHFL.IDX P6, R14, R13, R12, R11 ;  /* 0x0000000c0d0e7389 */ /* 0x00006400000c000b */
[----:B01----:R-:W-:Y:S01]  /*29e60*/  ENDCOLLECTIVE ;  /* 0x000000000000791b */ /* 0x003fe20003800000 */
.L_x_2254:
[----:B------:R-:W-:Y:S02]  /*29e70*/  SEL R69, R71, R132, P0 ;  /* 0x0000008447457207 */ /* 0x000fe40000000000 */
[----:B------:R-:W-:Y:S01]  /*29e80*/  SEL R71, R132, R71, P0 ;  /* 0x0000004784477207 */ /* 0x000fe20000000000 */
[----:B------:R-:W-:Y:S01]  /*29e90*/  IMAD.MOV.U32 R13, RZ, RZ, R5 ;  /* 0x000000ffff0d7224 */ /* 0x000fe200078e0005 */
[----:B------:R-:W-:Y:S01]  /*29ea0*/  SEL R5, R37, R102, P0 ;  /* 0x0000006625057207 */ /* 0x000fe20000000000 */
[----:B------:R-:W-:Y:S01]  /*29eb0*/  IMAD.MOV.U32 R12, RZ, RZ, R9 ;  /* 0x000000ffff0c7224 */ /* 0x000fe200078e0009 */
[----:B------:R-:W-:Y:S02]  /*29ec0*/  SEL R9, R33, R104, P0 ;  /* 0x0000006821097207 */ /* 0x000fe40000000000 */
[----:B------:R-:W-:Y:S02]  /*29ed0*/  SEL R37, R39, R114, P0 ;  /* 0x0000007227257207 */ /* 0x000fe40000000000 */
[----:B------:R-:W-:Y:S01]  /*29ee0*/  SEL R39, R114, R39, P0 ;  /* 0x0000002772277207 */ /* 0x000fe20000000000 */
[----:B------:R-:W-:-:S07]  /*29ef0*/  IMAD.MOV.U32 R75, RZ, RZ, R14 ;  /* 0x000000ffff4b7224 */ /* 0x000fce00078e000e */
[----:B------:R-:W-:Y:S05]  /*29f00*/  WARPSYNC.COLLECTIVE R15, `(.L_x_2255) ;  /* 0x000000000f087348 */ /* 0x000fea0003c00000 */
[----:B------:R0:W1:Y:S02]  /*29f10*/  SHFL.IDX P6, R14, R13, R12, R11 ;  /* 0x0000000c0d0e7389 */ /* 0x00006400000c000b */
[----:B01----:R-:W-:Y:S01]  /*29f20*/  ENDCOLLECTIVE ;  /* 0x000000000000791b */ /* 0x003fe20003800000 */
.L_x_2255:
[----:B------:R-:W-:Y:S02]  /*29f30*/  SEL R12, R49, R56, P0 ;  /* 0x00000038310c7207 */ /* 0x000fe40000000000 */
[----:B------:R-:W-:Y:S02]  /*29f40*/  SEL R11, R104, R33, P0 ;  /* 0x00000021680b7207 */ /* 0x000fe40000000000 */
[----:B------:R-:W-:Y:S02]  /*29f50*/  SEL R13, R29, R106, P0 ;  /* 0x0000006a1d0d7207 */ /* 0x000fe40000000000 */
[----:B------:R-:W-:Y:S02]  /*29f60*/  SEL R15, R106, R29, P0 ;  /* 0x0000001d6a0f7207 */ /* 0x000fe40000000000 */
[----:B------:R-:W-:Y:S01]  /*29f70*/  SEL R29, R31, R110, P0 ;  /* 0x0000006e1f1d7207 */ /* 0x000fe20000000000 */
[----:B------:R-:W-:Y:S01]  /*29f80*/  IMAD.MOV.U32 R2, RZ, RZ, R14 ;  /* 0x000000ffff027224 */ /* 0x000fe200078e000e */
        /* <DEDUP_REMOVED lines=9> */
.L_x_1950:
[----:B------:R-:W-:Y:S01]  /*2a020*/  IMAD.MOV.U32 R13, RZ, RZ, R3 ;  /* 0x000000ffff0d7224 */ /* 0x000fe200078e0003 */
[----:B------:R-:W-:Y:S01]  /*2a030*/  MOV R12, RZ ;  /* 0x000000ff000c7202 */ /* 0x000fe20000000f00 */
[----:B------:R-:W-:Y:S02]  /*2a040*/  IMAD.MOV.U32 R11, RZ, RZ, 0x181f ;  /* 0x0000181fff0b7424 */ /* 0x000fe400078e00ff */
[----:B------:R-:W-:-:S07]  /*2a050*/  IMAD.MOV.U32 R15, RZ, RZ, -0x1 ;  /* 0xffffffffff0f7424 */ /* 0x000fce00078e00ff */
[----:B------:R-:W-:Y:S05]  /*2a060*/  WARPSYNC.COLLECTIVE R15, `(.L_x_2257) ;  /* 0x000000000f087348 */ /* 0x000fea0003c00000 */
[----:B------:R0:W1:Y:S02]  /*2a070*/  SHFL.IDX P6, R14, R13, R12, R11 ;  /* 0x0000000c0d0e7389 */ /* 0x00006400000c000b */
[----:B01----:R-:W-:Y:S01]  /*2a080*/  ENDCOLLECTIVE ;  /* 0x000000000000791b */ /* 0x003fe20003800000 */
.L_x_2257:
[----:B------:R-:W-:Y:S02]  /*2a090*/  IMAD.MOV.U32 R13, RZ, RZ, R2 ;  /* 0x000000ffff0d7224 */ /* 0x000fe400078e0002 */
[----:B------:R-:W-:-:S07]  /*2a0a0*/  IMAD.MOV.U32 R0, RZ, RZ, R14 ;  /* 0x000000ffff007224 */ /* 0x000fce00078e000e */
[----:B------:R-:W-:Y:S05]  /*2a0b0*/  WARPSYNC.COLLECTIVE R15, `(.L_x_2258) ;  /* 0x000000000f087348 */ /* 0x000fea0003c00000 */
[----:B------:R0:W1:Y:S02]  /*2a0c0*/  SHFL.IDX P6, R14, R13, R12, R11 ;  /* 0x0000000c0d0e7389 */ /* 0x00006400000c000b */
[----:B01----:R-:W-:Y:S01]  /*2a0d0*/  ENDCOLLECTIVE ;  /* 0x000000000000791b */ /* 0x003fe20003800000 */
.L_x_2258:
[----:B------:R-:W-:Y:S05]  /*2a0e0*/  BRA `(.L_x_2259) ;  /* 0xffffff4000d07947 */ /* 0x000fea000383ffff */
.L_x_1953:
[----:B------:R-:W-:Y:S01]  /*2a0f0*/  BSSY B1, `(.L_x_2260) ;  /* 0x0000008000017945 */ /* 0x000fe20003800000 */
[----:B------:R-:W-:Y:S02]  /*2a100*/  IMAD.MOV.U32 R13, RZ, RZ, R3 ;  /* 0x000000ffff0d7224 */ /* 0x000fe400078e0003 */
[----:B------:R-:W-:Y:S02]  /*2a110*/  IMAD.MOV.U32 R12, RZ, RZ, 0x1 ;  /* 0x00000001ff0c7424 */ /* 0x000fe400078e00ff */
[----:B------:R-:W-:Y:S02]  /*2a120*/  IMAD.MOV.U32 R11, RZ, RZ, 0x181f ;  /* 0x0000181fff0b7424 */ /* 0x000fe400078e00ff */
[----:B---3--:R-:W-:-:S07]  /*2a130*/  IMAD.MOV.U32 R15, RZ, RZ, -0x1 ;  /* 0xffffffffff0f7424 */ /* 0x008fce00078e00ff */
[----:B012---:R-:W-:Y:S05]  /*2a140*/  WARPSYNC.COLLECTIVE R15, `(.L_x_2261) ;  /* 0x000000000f087348 */ /* 0x007fea0003c00000 */
[----:B--2---:R2:W3:Y:S02]  /*2a150*/  SHFL.IDX P6, R14, R13, R12, R11 ;  /* 0x0000000c0d0e7389 */ /* 0x0044e400000c000b */
[----:B0123--:R-:W-:Y:S01]  /*2a160*/  ENDCOLLECTIVE ;  /* 0x000000000000791b */ /* 0x00ffe20003800000 */
.L_x_2261:
[----:B------:R-:W-:Y:S05]  /*2a170*/  BSYNC B1 ;  /* 0x0000000000017941 */ /* 0x000fea0003800000 */
.L_x_2260:
[----:B------:R-:W-:Y:S01]  /*2a180*/  IMAD.MOV.U32 R13, RZ, RZ, R2 ;  /* 0x000000ffff0d7224 */ /* 0x000fe200078e0002 */
[----:B------:R-:W-:Y:S01]  /*2a190*/  MOV R0, R14 ;  /* 0x0000000e00007202 */ /* 0x000fe20000000f00 */
[----:B------:R-:W-:Y:S02]  /*2a1a0*/  IMAD.MOV.U32 R12, RZ, RZ, 0x1 ;  /* 0x00000001ff0c7424 */ /* 0x000fe400078e00ff */
[----:B------:R-:W-:Y:S02]  /*2a1b0*/  IMAD.MOV.U32 R11, RZ, RZ, 0x181f ;  /* 0x0000181fff0b7424 */ /* 0x000fe400078e00ff */
[----:B------:R-:W-:-:S07]  /*2a1c0*/  IMAD.MOV.U32 R15, RZ, RZ, -0x1 ;  /* 0xffffffffff0f7424 */ /* 0x000fce00078e00ff */
[----:B------:R-:W-:Y:S05]  /*2a1d0*/  WARPSYNC.COLLECTIVE R15, `(.L_x_2262) ;  /* 0x000000000f087348 */ /* 0x000fea0003c00000 */
[----:B------:R0:W1:Y:S02]  /*2a1e0*/  SHFL.IDX P6, R14, R13, R12, R11 ;  /* 0x0000000c0d0e7389 */ /* 0x00006400000c000b */
[----:B01----:R-:W-:Y:S01]  /*2a1f0*/  ENDCOLLECTIVE ;  /* 0x000000000000791b */ /* 0x003fe20003800000 */
.L_x_2262:
[----:B------:R-:W-:Y:S05]  /*2a200*/  BRA `(.L_x_2263) ;  /* 0xffffff4000f07947 */ /* 0x000fea000383ffff */
.L_x_1956:
[----:B------:R-:W-:Y:S01]  /*2a210*/  BSSY B1, `(.L_x_2264) ;  /* 0x0000008000017945 */ /* 0x000fe20003800000 */
[----:B------:R-:W-:Y:S02]  /*2a220*/  IMAD.MOV.U32 R13, RZ, RZ, R3 ;  /* 0x000000ffff0d7224 */ /* 0x000fe400078e0003 */
[----:B------:R-:W-:Y:S02]  /*2a230*/  IMAD.MOV.U32 R12, RZ, RZ, 0x2 ;  /* 0x00000002ff0c7424 */ /* 0x000fe400078e00ff */
[----:B------:R-:W-:Y:S02]  /*2a240*/  IMAD.MOV.U32 R11, RZ, RZ, 0x181f ;  /* 0x0000181fff0b7424 */ /* 0x000fe400078e00ff */
[----:B---3--:R-:W-:-:S07]  /*2a250*/  IMAD.MOV.U32 R15, RZ, RZ, -0x1 ;  /* 0xffffffffff0f7424 */ /* 0x008fce00078e00ff */
[----:B012-4-:R-:W-:Y:S05]  /*2a260*/  WARPSYNC.COLLECTIVE R15, `(.L_x_2265) ;  /* 0x000000000f087348 */ /* 0x017fea0003c00000 */
[----:B--2---:R2:W3:Y:S02]  /*2a270*/  SHFL.IDX P6, R14, R13, R12, R11 ;  /* 0x0000000c0d0e7389 */ /* 0x0044e400000c000b */
[----:B01234-:R-:W-:Y:S01]  /*2a280*/  ENDCOLLECTIVE ;  /* 0x000000000000791b */ /* 0x01ffe20003800000 */
.L_x_2265:
[----:B------:R-:W-:Y:S05]  /*2a290*/  BSYNC B1 ;  /* 0x0000000000017941 */ /* 0x000fea0003800000 */
.L_x_2264:
        /* <DEDUP_REMOVED lines=8> */
.L_x_2266:
[----:B------:R-:W-:Y:S05]  /*2a320*/  BRA `(.L_x_2267) ;  /* 0xffffff4400107947 */ /* 0x000fea000383ffff */
.L_x_1959:
        /* <DEDUP_REMOVED lines=8> */
.L_x_2269:
[----:B------:R-:W-:Y:S05]  /*2a3b0*/  BSYNC B1 ;  /* 0x0000000000017941 */ /* 0x000fea0003800000 */
.L_x_2268:
        /* <DEDUP_REMOVED lines=8> */
.L_x_2270:
[----:B------:R-:W-:Y:S05]  /*2a440*/  BRA `(.L_x_2271) ;  /* 0xffffff4400307947 */ /* 0x000fea000383ffff */
.L_x_1983:
[----:B------:R-:W0:Y:S01]  /*2a450*/  S2R R5, SR_TID.X ;  /* 0x0000000000057919 */ /* 0x000e220000002100 */
[----:B------:R-:W-:Y:S01]  /*2a460*/  BSSY B1, `(.L_x_2272) ;  /* 0x000000a000017945 */ /* 0x000fe20003800000 */
[----:B------:R-:W-:Y:S02]  /*2a470*/  IMAD.MOV.U32 R12, RZ, RZ, RZ ;  /* 0x000000ffff0c7224 */ /* 0x000fe400078e00ff */
        /* <DEDUP_REMOVED lines=8> */
.L_x_2273:
[----:B------:R-:W-:Y:S05]  /*2a500*/  BSYNC B1 ;  /* 0x0000000000017941 */ /* 0x000fea0003800000 */
.L_x_2272:
[----:B------:R-:W-:Y:S05]  /*2a510*/  BRA `(.L_x_2274) ;  /* 0xffffff5c00a07947 */ /* 0x000fea000383ffff */
.L_x_1985:
[----:B------:R-:W-:Y:S01]  /*2a520*/  BSSY B1, `(.L_x_2275) ;  /* 0x0000006000017945 */ /* 0x000fe20003800000 */
[----:B------:R-:W-:-:S07]  /*2a530*/  MOV R15, 0xffffffff ;  /* 0xffffffff000f7802 */ /* 0x000fce0000000f00 */
[----:B0-----:R-:W-:Y:S05]  /*2a540*/  WARPSYNC.COLLECTIVE R15, `(.L_x_2276) ;  /* 0x000000000f0c7348 */ /* 0x001fea0003c00000 */
[----:B------:R-:W-:Y:S02]  /*2a550*/  ELECT P6, UR62, PT ;  /* 0x00000000003e782f */ /* 0x000fe400038c0000 */
[----:B------:R-:W-:Y:S01]  /*2a560*/  MOV R14, UR62 ;  /* 0x0000003e000e7c02 */ /* 0x000fe20008000f00 */
[----:B0-----:R-:W-:Y:S10]  /*2a570*/  ENDCOLLECTIVE ;  /* 0x000000000000791b */ /* 0x001ff40003800000 */
.L_x_2276:
[----:B------:R-:W-:Y:S05]  /*2a580*/  BSYNC B1 ;  /* 0x0000000000017941 */ /* 0x000fea0003800000 */
.L_x_2275:
[----:B------:R-:W-:Y:S05]  /*2a590*/  BRA `(.L_x_1984) ;  /* 0xffffff5c00987947 */ /* 0x000fea000383ffff */
.L_x_1987:
[----:B0-----:R0:W1:Y:S02]  /*2a5a0*/  SYNCS.PHASECHK.TRANS64.TRYWAIT P0, [R23+URZ+0x28420], R5 ;  /* 0x02842005170075a7 */ /* 0x001064000800017f */
[----:B-1----:R-:W-:Y:S05]  /*2a5b0*/  @!P0 NANOSLEEP.SYNCS 0x989680 ;  /* 0x009896800000895d */ /* 0x002fea0003900000 */
[----:B------:R-:W1:Y:S02]  /*2a5c0*/  @!P0 SYNCS.PHASECHK.TRANS64 P0, [R23+URZ+0x28420], R5 ;  /* 0x02842005170085a7 */ /* 0x000e64000800007f */
[----:B-1----:R-:W-:Y:S05]  /*2a5d0*/  @!P0 BRA `(.L_x_1987) ;  /* 0xfffffffc00f08947 */ /* 0x002fea000383ffff */
[----:B------:R-:W-:Y:S05]  /*2a5e0*/  BRA `(.L_x_2277) ;  /* 0xffffff5c00a87947 */ /* 0x000fea000383ffff */
.L_x_1991:
[----:B-1----:R1:W2:Y:S02]  /*2a5f0*/  SYNCS.PHASECHK.TRANS64.TRYWAIT P0, [R12+URZ+0x284a0], R11 ;  /* 0x0284a00b0c0075a7 */ /* 0x0022a4000800017f */
[----:B--2---:R-:W-:Y:S05]  /*2a600*/  @!P0 NANOSLEEP.SYNCS 0x989680 ;  /* 0x009896800000895d */ /* 0x004fea0003900000 */
[----:B------:R-:W2:Y:S02]  /*2a610*/  @!P0 SYNCS.PHASECHK.TRANS64 P0, [R12+URZ+0x284a0], R11 ;  /* 0x0284a00b0c0085a7 */ /* 0x000ea4000800007f */
[----:B--2---:R-:W-:Y:S05]  /*2a620*/  @!P0 BRA `(.L_x_1991) ;  /* 0xfffffffc00f08947 */ /* 0x004fea000383ffff */
[----:B------:R-:W-:Y:S05]  /*2a630*/  BRA `(.L_x_2278) ;  /* 0xffffff5c00c07947 */ /* 0x000fea000383ffff */
.L_x_1997:
[----:B0-----:R0:W2:Y:S02]  /*2a640*/  SYNCS.PHASECHK.TRANS64.TRYWAIT P0, [R12+URZ+0x284c0], R11 ;  /* 0x0284c00b0c0075a7 */ /* 0x0010a4000800017f */
[----:B--2---:R-:W-:Y:S05]  /*2a650*/  @!P0 NANOSLEEP.SYNCS 0x989680 ;  /* 0x009896800000895d */ /* 0x004fea0003900000 */
[----:B------:R-:W2:Y:S02]  /*2a660*/  @!P0 SYNCS.PHASECHK.TRANS64 P0, [R12+URZ+0x284c0], R11 ;  /* 0x0284c00b0c0085a7 */ /* 0x000ea4000800007f */
[----:B--2---:R-:W-:Y:S05]  /*2a670*/  @!P0 BRA `(.L_x_1997) ;  /* 0xfffffffc00f08947 */ /* 0x004fea000383ffff */
[----:B------:R-:W-:Y:S05]  /*2a680*/  BRA `(.L_x_2279) ;  /* 0xffffff60007c7947 */ /* 0x000fea000383ffff */
.L_x_2005:
[----:B-1----:R1:W2:Y:S02]  /*2a690*/  SYNCS.PHASECHK.TRANS64.TRYWAIT P1, [R11+URZ+0x284a0], R9 ;  /* 0x0284a0090b0075a7 */ /* 0x0022a4000802017f */
[----:B--2---:R-:W-:Y:S05]  /*2a6a0*/  @!P1 NANOSLEEP.SYNCS 0x989680 ;  /* 0x009896800000995d */ /* 0x004fea0003900000 */
[----:B------:R-:W2:Y:S02]  /*2a6b0*/  @!P1 SYNCS.PHASECHK.TRANS64 P1, [R11+URZ+0x284a0], R9 ;  /* 0x0284a0090b0095a7 */ /* 0x000ea4000802007f */
[----:B--2---:R-:W-:Y:S05]  /*2a6c0*/  @!P1 BRA `(.L_x_2005) ;  /* 0xfffffffc00f09947 */ /* 0x004fea000383ffff */
[----:B------:R-:W-:Y:S05]  /*2a6d0*/  BRA `(.L_x_2280) ;  /* 0xffffff6400747947 */ /* 0x000fea000383ffff */
.L_x_2011:
[----:B0-----:R0:W2:Y:S02]  /*2a6e0*/  SYNCS.PHASECHK.TRANS64.TRYWAIT P1, [R11+URZ+0x284c0], R9 ;  /* 0x0284c0090b0075a7 */ /* 0x0010a4000802017f */
[----:B--2---:R-:W-:Y:S05]  /*2a6f0*/  @!P1 NANOSLEEP.SYNCS 0x989680 ;  /* 0x009896800000995d */ /* 0x004fea0003900000 */
[----:B------:R-:W2:Y:S02]  /*2a700*/  @!P1 SYNCS.PHASECHK.TRANS64 P1, [R11+URZ+0x284c0], R9 ;  /* 0x0284c0090b0095a7 */ /* 0x000ea4000802007f */
[----:B--2---:R-:W-:Y:S05]  /*2a710*/  @!P1 BRA `(.L_x_2011) ;  /* 0xfffffffc00f09947 */ /* 0x004fea000383ffff */
[----:B------:R-:W-:Y:S05]  /*2a720*/  BRA `(.L_x_2281) ;  /* 0xffffff68002c7947 */ /* 0x000fea000383ffff */
.L_x_2035:
        /* <DEDUP_REMOVED lines=11> */
.L_x_2283:
[----:B------:R-:W-:Y:S05]  /*2a7e0*/  BSYNC B0 ;  /* 0x0000000000007941 */ /* 0x000fea0003800000 */
.L_x_2282:
[----:B------:R-:W-:Y:S05]  /*2a7f0*/  BRA `(.L_x_2284) ;  /* 0xffffff7800687947 */ /* 0x000fea000383ffff */
.L_x_2038:
[----:B0-----:R0:W1:Y:S02]  /*2a800*/  SYNCS.PHASECHK.TRANS64.TRYWAIT P0, [R6+URZ+0x28480], R21 ;  /* 0x02848015060075a7 */ /* 0x001064000800017f */
[----:B-1----:R-:W-:Y:S05]  /*2a810*/  @!P0 NANOSLEEP.SYNCS 0x989680 ;  /* 0x009896800000895d */ /* 0x002fea0003900000 */
[----:B------:R-:W1:Y:S02]  /*2a820*/  @!P0 SYNCS.PHASECHK.TRANS64 P0, [R6+URZ+0x28480], R21 ;  /* 0x02848015060085a7 */ /* 0x000e64000800007f */
[----:B-1----:R-:W-:Y:S05]  /*2a830*/  @!P0 BRA `(.L_x_2038) ;  /* 0xfffffffc00f08947 */ /* 0x002fea000383ffff */
[----:B------:R-:W-:Y:S05]  /*2a840*/  BRA `(.L_x_2285) ;  /* 0xffffff7800887947 */ /* 0x000fea000383ffff */
.L_x_2039:
        /* <DEDUP_REMOVED lines=8> */
.L_x_2287:
[----:B------:R-:W-:Y:S05]  /*2a8d0*/  BSYNC B0 ;  /* 0x0000000000007941 */ /* 0x000fea0003800000 */
.L_x_2286:
[----:B------:R-:W-:Y:S01]  /*2a8e0*/  IMAD.MOV.U32 R13, RZ, RZ, R2 ;  /* 0x000000ffff0d7224 */ /* 0x000fe200078e0002 */
[----:B------:R-:W-:Y:S01]  /*2a8f0*/  MOV R5, R14 ;  /* 0x0000000e00057202 */ /* 0x000fe20000000f00 */
[----:B------:R-:W-:Y:S01]  /*2a900*/  IMAD.MOV.U32 R12, RZ, RZ, RZ ;  /* 0x000000ffff0c7224 */ /* 0x000fe200078e00ff */
[----:B------:R-:W-:Y:S01]  /*2a910*/  LOP3.LUT R27, R34, 0x80, RZ, 0xfc, !PT ;  /* 0x00000080221b7812 */ /* 0x000fe200078efcff */
[----:B------:R-:W-:Y:S01]  /*2a920*/  IMAD.MOV.U32 R11, RZ, RZ, 0x181f ;  /* 0x0000181fff0b7424 */ /* 0x000fe200078e00ff */
[C---:B------:R-:W-:Y:S01]  /*2a930*/  ISETP.GE.AND P3, PT, R24.reuse, 0x11, PT ;  /* 0x000000111800780c */ /* 0x040fe20003f66270 */
[----:B------:R-:W-:Y:S01]  /*2a940*/  IMAD.MOV.U32 R15, RZ, RZ, -0x1 ;  /* 0xffffffffff0f7424 */ /* 0x000fe200078e00ff */
[----:B------:R-:W-:-:S13]  /*2a950*/  ISETP.GE.AND P5, PT, R24, 0x31, PT ;  /* 0x000000311800780c */ /* 0x000fda0003fa6270 */
[----:B------:R-:W-:Y:S05]  /*2a960*/  WARPSYNC.COLLECTIVE R15, `(.L_x_2288) ;  /* 0x000000000f087348 */ /* 0x000fea0003c00000 */
[----:B------:R0:W1:Y:S02]  /*2a970*/  SHFL.IDX P6, R14, R13, R12, R11 ;  /* 0x0000000c0d0e7389 */ /* 0x00006400000c000b */
[----:B01----:R-:W-:Y:S01]  /*2a980*/  ENDCOLLECTIVE ;  /* 0x000000000000791b */ /* 0x003fe20003800000 */
.L_x_2288:
[----:B------:R-:W0:Y:S01]  /*2a990*/  LDC R15, c[0x0][0x2f4] ;  /* 0x0000bd00ff0f7b82 */ /* 0x000e220000000800 */
[----:B------:R-:W-:Y:S01]  /*2a9a0*/  IMAD.MOV.U32 R13, RZ, RZ, R3 ;  /* 0x000000ffff0d7224 */ /* 0x000fe200078e0003 */
[----:B------:R-:W-:Y:S01]  /*2a9b0*/  MOV R12, 0x1 ;  /* 0x00000001000c7802 */ /* 0x000fe20000000f00 */
[----:B------:R-:W-:-:S05]  /*2a9c0*/  IMAD.MOV.U32 R8, RZ, RZ, R14 ;  /* 0x000000ffff087224 */ /* 0x000fca00078e000e */
[----:B------:R-:W-:-:S05]  /*2a9d0*/  IADD3 R8, P0, R34, R8, RZ ;  /* 0x0000000822087210 */ /* 0x000fca0007f1e0ff */
[----:B------:R-:W-:Y:S02]  /*2a9e0*/  IMAD.X R9, RZ, RZ, R5, P0 ;  /* 0x000000ffff097224 */ /* 0x000fe400000e0605 */
        /* <DEDUP_REMOVED lines=8> */
.L_x_2289:
[----:B------:R-:W-:Y:S01]  /*2aa70*/  @!PT LDS RZ, [RZ] ;  /* 0x00000000fffff984 */ /* 0x000fe20000000800 */
[----:B------:R-:W-:Y:S01]  /*2aa80*/  @!PT LDS RZ, [RZ] ;  /* 0x00000000fffff984 */ /* 0x000fe20000000800 */
[----:B------:R-:W-:Y:S01]  /*2aa90*/  @!PT LDS RZ, [RZ] ;  /* 0x00000000fffff984 */ /* 0x000fe20000000800 */
[----:B------:R0:W-:Y:S01]  /*2aaa0*/  LDGSTS.E.BYPASS.LTC128B.128 [R5+0x10000], desc[UR36][R8.64], !P1 ;  /* 0x1000000008057fae */ /* 0x0001e2000c901d64 */
[----:B------:R-:W-:Y:S01]  /*2aab0*/  ISETP.LT.OR P1, PT, R24, 0x1, P0 ;  /* 0x000000011800780c */ /* 0x000fe20000721670 */
[----:B------:R-:W-:-:S12]  /*2aac0*/  IMAD.MOV.U32 R13, RZ, RZ, R2 ;  /* 0x000000ffff0d7224 */ /* 0x000fd800078e0002 */
[----:B------:R0:W-:Y:S01]  /*2aad0*/  LDGSTS.E.BYPASS.LTC128B.128 [R5+0x12000], desc[UR36][R8.64+0x80], !P1 ;  /* 0x1200008008057fae */ /* 0x0001e2000c901d64 */
[----:B------:R-:W-:-:S07]  /*2aae0*/  IMAD.MOV.U32 R7, RZ, RZ, R14 ;  /* 0x000000ffff077224 */ /* 0x000fce00078e000e */
[----:B0-----:R-:W-:Y:S05]  /*2aaf0*/  WARPSYNC.COLLECTIVE R15, `(.L_x_2290) ;  /* 0x000000000f087348 */ /* 0x001fea0003c00000 */
[----:B------:R1:W2:Y:S02]  /*2ab00*/  SHFL.IDX P6, R14, R13, R12, R11 ;  /* 0x0000000c0d0e7389 */ /* 0x0002a400000c000b */
[----:B012---:R-:W-:Y:S01]  /*2ab10*/  ENDCOLLECTIVE ;  /* 0x000000000000791b */ /* 0x007fe20003800000 */
.L_x_2290:
[----:B------:R-:W-:Y:S02]  /*2ab20*/  IMAD.MOV.U32 R13, RZ, RZ, R3 ;  /* 0x000000ffff0d7224 */ /* 0x000fe400078e0003 */
[----:B------:R-:W-:Y:S02]  /*2ab30*/  IMAD.MOV.U32 R12, RZ, RZ, 0x2 ;  /* 0x00000002ff0c7424 */ /* 0x000fe400078e00ff */
[----:B------:R-:W-:-:S07]  /*2ab40*/  IMAD.MOV.U32 R8, RZ, RZ, R14 ;  /* 0x000000ffff087224 */ /* 0x000fce00078e000e */
[----:B------:R-:W-:Y:S05]  /*2ab50*/  WARPSYNC.COLLECTIVE R15, `(.L_x_2291) ;  /* 0x000000000f087348 */ /* 0x000fea0003c00000 */
[----:B------:R0:W1:Y:S02]  /*2ab60*/  SHFL.IDX P6, R14, R13, R12, R11 ;  /* 0x0000000c0d0e7389 */ /* 0x00006400000c000b */
[----:B01----:R-:W-:Y:S01]  /*2ab70*/  ENDCOLLECTIVE ;  /* 0x000000000000791b */ /* 0x003fe20003800000 */
.L_x_2291:
        /* <DEDUP_REMOVED lines=13> */
.L_x_2292:
[----:B------:R-:W-:Y:S01]  /*2ac50*/  @!PT LDS RZ, [RZ] ;  /* 0x00000000fffff984 */ /* 0x000fe20000000800 */
[----:B------:R-:W-:Y:S01]  /*2ac60*/  @!PT LDS RZ, [RZ] ;  /* 0x00000000fffff984 */ /* 0x000fe20000000800 */
[----:B------:R-:W-:Y:S01]  /*2ac70*/  @!PT LDS RZ, [RZ] ;  /* 0x00000000fffff984 */ /* 0x000fe20000000800 */
[----:B------:R0:W-:Y:S01]  /*2ac80*/  LDGSTS.E.BYPASS.LTC128B.128 [R5+0x12800], desc[UR36][R8.64+0x80], !P1 ;  /* 0x1280008008057fae */ /* 0x0001e2000c901d64 */
[----:B------:R-:W-:Y:S02]  /*2ac90*/  IMAD.MOV.U32 R13, RZ, RZ, R3 ;  /* 0x000000ffff0d7224 */ /* 0x000fe400078e0003 */
[----:B------:R-:W-:Y:S02]  /*2aca0*/  IMAD.MOV.U32 R12, RZ, RZ, 0x3 ;  /* 0x00000003ff0c7424 */ /* 0x000fe400078e00ff */
[----:B0-----:R-:W-:-:S07]  /*2acb0*/  IMAD.MOV.U32 R8, RZ, RZ, R14 ;  /* 0x000000ffff087224 */ /* 0x001fce00078e000e */
[----:B------:R-:W-:Y:S05]  /*2acc0*/  WARPSYNC.COLLECTIVE R15, `(.L_x_2293) ;  /* 0x000000000f087348 */ /* 0x000fea0003c00000 */
[----:B------:R0:W1:Y:S02]  /*2acd0*/  SHFL.IDX P6, R14, R13, R12, R11 ;  /* 0x0000000c0d0e7389 */ /* 0x00006400000c000b */
[----:B01----:R-:W-:Y:S01]  /*2ace0*/  ENDCOLLECTIVE ;  /* 0x000000000000791b */ /* 0x003fe20003800000 */
.L_x_2293:
        /* <DEDUP_REMOVED lines=13> */
.L_x_2294:
[----:B------:R-:W-:Y:S01]  /*2adc0*/  @!PT LDS RZ, [RZ] ;  /* 0x00000000fffff984 */ /* 0x000fe20000000800 */
[----:B------:R-:W-:Y:S01]  /*2add0*/  @!PT LDS RZ, [RZ] ;  /* 0x00000000fffff984 */ /* 0x000fe20000000800 */
[----:B------:R-:W-:Y:S01]  /*2ade0*/  @!PT LDS RZ, [RZ] ;  /* 0x00000000fffff984 */ /* 0x000fe20000000800 */
[----:B------:R2:W-:Y:S01]  /*2adf0*/  LDGSTS.E.BYPASS.LTC128B.128 [R5+0x13000], desc[UR36][R8.64+0x80], !P1 ;  /* 0x1300008008057fae */ /* 0x0005e2000c901d64 */
[----:B------:R-:W-:Y:S01]  /*2ae00*/  ISETP.GE.AND P1, PT, R24, 0x21, PT ;  /* 0x000000211800780c */ /* 0x000fe20003f26270 */
[----:B------:R-:W-:Y:S01]  /*2ae10*/  IMAD.MOV.U32 R2, RZ, RZ, R14 ;  /* 0x000000ffff027224 */ /* 0x000fe200078e000e */
[----:B------:R-:W-:Y:S11]  /*2ae20*/  BRA `(.L_x_2295) ;  /* 0xffffff7400f87947 */ /* 0x000ff6000383ffff */
.L_x_2044:
[----:B------:R0:W0:Y:S02]  /*2ae30*/  SYNCS.PHASECHK.TRANS64.TRYWAIT P0, [R6+URZ+0x28440], R21 ;  /* 0x02844015060075a7 */ /* 0x000024000800017f */
[----:B0-----:R-:W-:Y:S05]  /*2ae40*/  @!P0 NANOSLEEP.SYNCS 0x989680 ;  /* 0x009896800000895d */ /* 0x001fea0003900000 */
[----:B------:R-:W0:Y:S02]  /*2ae50*/  @!P0 SYNCS.PHASECHK.TRANS64 P0, [R6+URZ+0x28440], R21 ;  /* 0x02844015060085a7 */ /* 0x000e24000800007f */
[----:B0-----:R-:W-:Y:S05]  /*2ae60*/  @!P0 BRA `(.L_x_2044) ;  /* 0xfffffffc00f08947 */ /* 0x001fea000383ffff */
[----:B------:R-:W-:Y:S05]  /*2ae70*/  BRA `(.L_x_2296) ;  /* 0xffffff7800507947 */ /* 0x000fea000383ffff */
.L_x_2045:
[----:B------:R-:W-:Y:S01]  /*2ae80*/  BSSY B0, `(.L_x_2297) ;  /* 0x0000008000007945 */ /* 0x000fe20003800000 */
[----:B------:R-:W-:Y:S01]  /*2ae90*/  IMAD.MOV.U32 R13, RZ, RZ, R0 ;  /* 0x000000ffff0d7224 */ /* 0x000fe200078e0000 */
[----:B------:R-:W-:Y:S01]  /*2aea0*/  MOV R12, RZ ;  /* 0x000000ff000c7202 */ /* 0x000fe20000000f00 */
[----:B------:R-:W-:Y:S02]  /*2aeb0*/  IMAD.MOV.U32 R11, RZ, RZ, 0x181f ;  /* 0x0000181fff0b7424 */ /* 0x000fe400078e00ff */
[----:B------:R-:W-:-:S07]  /*2aec0*/  IMAD.MOV.U32 R15, RZ, RZ, -0x1 ;  /* 0xffffffffff0f7424 */ /* 0x000fce00078e00ff */
[----:B0---4-:R-:W-:Y:S05]  /*2aed0*/  WARPSYNC.COLLECTIVE R15, `(.L_x_2298) ;  /* 0x000000000f087348 */ /* 0x011fea0003c00000 */
[----:B------:R1:W2:Y:S02]  /*2aee0*/  SHFL.IDX P6, R14, R13, R12, R11 ;  /* 0x0000000c0d0e7389 */ /* 0x0002a400000c000b */
[----:B012-4-:R-:W-:Y:S01]  /*2aef0*/  ENDCOLLECTIVE ;  /* 0x000000000000791b */ /* 0x017fe20003800000 */
.L_x_2298:
[----:B------:R-:W-:Y:S05]  /*2af00*/  BSYNC B0 ;  /* 0x0000000000007941 */ /* 0x000fea0003800000 */
.L_x_2297:
        /* <DEDUP_REMOVED lines=8> */
.L_x_2299:
        /* <DEDUP_REMOVED lines=16> */
.L_x_2300:
        /* <DEDUP_REMOVED lines=10> */
.L_x_2301:
[----:B------:R-:W-:Y:S02]  /*2b130*/  IMAD.MOV.U32 R13, RZ, RZ, R0 ;  /* 0x000000ffff0d7224 */ /* 0x000fe400078e0000 */
[----:B------:R-:W-:Y:S02]  /*2b140*/  IMAD.MOV.U32 R12, RZ, RZ, 0x2 ;  /* 0x00000002ff0c7424 */ /* 0x000fe400078e00ff */
[----:B------:R-:W-:-:S07]  /*2b150*/  IMAD.MOV.U32 R3, RZ, RZ, R14 ;  /* 0x000000ffff037224 */ /* 0x000fce00078e000e */
[----:B------:R-:W-:Y:S05]  /*2b160*/  WARPSYNC.COLLECTIVE R15, `(.L_x_2302) ;  /* 0x000000000f087348 */ /* 0x000fea0003c00000 */
[----:B------:R0:W1:Y:S02]  /*2b170*/  SHFL.IDX P6, R14, R13, R12, R11 ;  /* 0x0000000c0d0e7389 */ /* 0x00006400000c000b */
[----:B01----:R-:W-:Y:S01]  /*2b180*/  ENDCOLLECTIVE ;  /* 0x000000000000791b */ /* 0x003fe20003800000 */
.L_x_2302:
[----:B------:R-:W-:-:S05]  /*2b190*/  @P3 IADD3 R3, P0, R34, R3, RZ ;  /* 0x0000000322033210 */ /* 0x000fca0007f1e0ff */
[----:B------:R-:W-:-:S05]  /*2b1a0*/  @P3 IMAD.X R2, RZ, RZ, R2, P0 ;  /* 0x000000ffff023224 */ /* 0x000fca00000e0602 */
        /* <DEDUP_REMOVED lines=13> */
.L_x_2303:
[----:B------:R-:W-:Y:S02]  /*2b280*/  IMAD.MOV.U32 R13, RZ, RZ, R0 ;  /* 0x000000ffff0d7224 */ /* 0x000fe400078e0000 */
[----:B------:R-:W-:Y:S02]  /*2b290*/  IMAD.MOV.U32 R12, RZ, RZ, 0x3 ;  /* 0x00000003ff0c7424 */ /* 0x000fe400078e00ff */
[----:B------:R-:W-:-:S07]  /*2b2a0*/  IMAD.MOV.U32 R3, RZ, RZ, R14 ;  /* 0x000000ffff037224 */ /* 0x000fce00078e000e */
[----:B------:R-:W-:Y:S05]  /*2b2b0*/  WARPSYNC.COLLECTIVE R15, `(.L_x_2304) ;  /* 0x000000000f087348 */ /* 0x000fea0003c00000 */
[----:B------:R0:W1:Y:S02]  /*2b2c0*/  SHFL.IDX P6, R14, R13, R12, R11 ;  /* 0x0000000c0d0e7389 */ /* 0x00006400000c000b */
[----:B01----:R-:W-:Y:S01]  /*2b2d0*/  ENDCOLLECTIVE ;  /* 0x000000000000791b */ /* 0x003fe20003800000 */
.L_x_2304:
[----:B------:R-:W-:-:S05]  /*2b2e0*/  @P1 IADD3 R3, P0, R34, R3, RZ ;  /* 0x0000000322031210 */ /* 0x000fca0007f1e0ff */
[----:B------:R-:W-:-:S05]  /*2b2f0*/  @P1 IMAD.X R2, RZ, RZ, R2, P0 ;  /* 0x000000ffff021224 */ /* 0x000fca00000e0602 */
[----:B------:R-:W-:Y:S01]  /*2b300*/  @P1 LOP3.LUT R3, R3, R2, RZ, 0x3c, !PT ;  /* 0x0000000203031212 */ /* 0x000fe200078e3cff */
[----:B------:R-:W-:-:S03]  /*2b310*/  IMAD.MOV.U32 R13, RZ, RZ, R4 ;  /* 0x000000ffff0d7224 */ /* 0x000fc600078e0004 */
[----:B------:R-:W-:-:S04]  /*2b320*/  @P1 LOP3.LUT R2, R3, R2, RZ, 0x3c, !PT ;  /* 0x0000000203021212 */ /* 0x000fc800078e3cff */
[----:B------:R-:W-:Y:S01]  /*2b330*/  @P1 LOP3.LUT R3, R3, R2, RZ, 0x3c, !PT ;  /* 0x0000000203031212 */ /* 0x000fe200078e3cff */
[----:B------:R-:W-:-:S07]  /*2b340*/  IMAD.MOV.U32 R0, RZ, RZ, R14 ;  /* 0x000000ffff007224 */ /* 0x000fce00078e000e */
[----:B------:R-:W-:Y:S05]  /*2b350*/  WARPSYNC.COLLECTIVE R15, `(.L_x_2305) ;  /* 0x000000000f087348 */ /* 0x000fea0003c00000 */
[----:B------:R0:W1:Y:S02]  /*2b360*/  SHFL.IDX P6, R14, R13, R12, R11 ;  /* 0x0000000c0d0e7389 */ /* 0x00006400000c000b */
[----:B01----:R-:W-:Y:S01]  /*2b370*/  ENDCOLLECTIVE ;  /* 0x000000000000791b */ /* 0x003fe20003800000 */
.L_x_2305:
[----:B------:R-:W-:Y:S01]  /*2b380*/  @!PT LDS RZ, [RZ] ;  /* 0x00000000fffff984 */ /* 0x000fe20000000800 */
[----:B------:R-:W-:Y:S01]  /*2b390*/  @!PT LDS RZ, [RZ] ;  /* 0x00000000fffff984 */ /* 0x000fe20000000800 */
[----:B------:R-:W-:Y:S01]  /*2b3a0*/  @!PT LDS RZ, [RZ] ;  /* 0x00000000fffff984 */ /* 0x000fe20000000800 */
[----:B------:R0:W-:Y:S04]  /*2b3b0*/  @P1 LDGSTS.E.BYPASS.LTC128B.128 [R5+0x21000], desc[UR36][R2.64], !P4 ;  /* 0x2100000002051fae */ /* 0x0001e8000e101d64 */
[----:B------:R0:W-:Y:S01]  /*2b3c0*/  @P1 LDGSTS.E.BYPASS.LTC128B.128 [R5+0x23000], desc[UR36][R2.64+0x80], !P2 ;  /* 0x2300008002051fae */ /* 0x0001e2000d101d64 */
[----:B------:R-:W-:Y:S01]  /*2b3d0*/  IMAD.MOV.U32 R4, RZ, RZ, R14 ;  /* 0x000000ffff047224 */ /* 0x000fe200078e000e */
[----:B------:R-:W-:Y:S06]  /*2b3e0*/  BRA `(.L_x_2306) ;  /* 0xffffff7400cc7947 */ /* 0x000fec000383ffff */
.L_x_2050:
[----:B------:R-:W-:Y:S01]  /*2b3f0*/  MOV R13, R4 ;  /* 0x00000004000d7202 */ /* 0x000fe20000000f00 */
[----:B------:R-:W-:Y:S02]  /*2b400*/  IMAD.MOV.U32 R12, RZ, RZ, RZ ;  /* 0x000000ffff0c7224 */ /* 0x000fe400078e00ff */
[----:B------:R-:W-:Y:S02]  /*2b410*/  IMAD.MOV.U32 R11, RZ, RZ, 0x181f ;  /* 0x0000181fff0b7424 */ /* 0x000fe400078e00ff */
[----:B------:R-:W-:Y:S02]  /*2b420*/  IMAD.MOV.U32 R15, RZ, RZ, -0x1 ;  /* 0xffffffffff0f7424 */ /* 0x000fe400078e00ff */
[----:B------:R-:W-:Y:S02]  /*2b430*/  IMAD R25, R25, R7, RZ ;  /* 0x0000000719197224 */ /* 0x000fe400078e02ff */
[----:B------:R-:W-:-:S07]  /*2b440*/  IMAD.IADD R17, R9, 0x1, R17 ;  /* 0x0000000109117824 */ /* 0x000fce00078e0211 */
[----:B-----5:R-:W-:Y:S05]  /*2b450*/  WARPSYNC.COLLECTIVE R15, `(.L_x_2307) ;  /* 0x000000000f087348 */ /* 0x020fea0003c00000 */
[----:B------:R0:W1:Y:S02]  /*2b460*/  SHFL.IDX P6, R14, R13, R12, R11 ;  /* 0x0000000c0d0e7389 */ /* 0x00006400000c000b */
[----:B01---5:R-:W-:Y:S01]  /*2b470*/  ENDCOLLECTIVE ;  /* 0x000000000000791b */ /* 0x023fe20003800000 */
.L_x_2307:
[C---:B------:R-:W-:Y:S02]  /*2b480*/  ISETP.GE.AND P2, PT, R17.reuse, R25, PT ;  /* 0x000000191100720c */ /* 0x040fe40003f46270 */
[----:B------:R-:W-:Y:S01]  /*2b490*/  IADD3 R6, R17, 0x10, RZ ;  /* 0x0000001011067810 */ /* 0x000fe20007ffe0ff */
[----:B------:R-:W-:Y:S02]  /*2b4a0*/  IMAD.MOV.U32 R13, RZ, RZ, R0 ;  /* 0x000000ffff0d7224 */ /* 0x000fe400078e0000 */
[----:B------:R-:W-:-:S08]  /*2b4b0*/  IMAD.MOV.U32 R2, RZ, RZ, R14 ;  /* 0x000000ffff027224 */ /* 0x000fd000078e000e */
[----:B------:R-:W-:Y:S05]  /*2b4c0*/  WARPSYNC.COLLECTIVE R15, `(.L_x_2308) ;  /* 0x000000000f087348 */ /* 0x000fea0003c00000 */
[----:B------:R0:W1:Y:S02]  /*2b4d0*/  SHFL.IDX P6, R14, R13, R12, R11 ;  /* 0x0000000c0d0e7389 */ /* 0x00006400000c000b */
[----:B01----:R-:W-:Y:S01]  /*2b4e0*/  ENDCOLLECTIVE ;  /* 0x000000000000791b */ /* 0x003fe20003800000 */
.L_x_2308:
[----:B------:R-:W-:Y:S02]  /*2b4f0*/  IMAD.MOV.U32 R13, RZ, RZ, R4 ;  /* 0x000000ffff0d7224 */ /* 0x000fe400078e0004 */
[----:B------:R-:W-:Y:S02]  /*2b500*/  IMAD.MOV.U32 R12, RZ, RZ, 0x1 ;  /* 0x00000001ff0c7424 */ /* 0x000fe400078e00ff */
[----:B------:R-:W-:-:S07]  /*2b510*/  IMAD.MOV.U32 R3, RZ, RZ, R14 ;  /* 0x000000ffff037224 */ /* 0x000fce00078e000e */
[----:B------:R-:W-:Y:S05]  /*2b520*/  WARPSYNC.COLLECTIVE R15, `(.L_x_2309) ;  /* 0x000000000f087348 */ /* 0x000fea0003c00000 */
[----:B------:R0:W1:Y:S02]  /*2b530*/  SHFL.IDX P6, R14, R13, R12, R11 ;  /* 0x0000000c0d0e7389 */ /* 0x00006400000c000b */
[----:B01----:R-:W-:Y:S01]  /*2b540*/  ENDCOLLECTIVE ;  /* 0x000000000000791b */ /* 0x003fe20003800000 */
.L_x_2309:
        /* <DEDUP_REMOVED lines=17> */
.L_x_2310:
[----:B------:R-:W-:Y:S01]  /*2b660*/  IMAD.MOV.U32 R13, RZ, RZ, R4 ;  /* 0x000000ffff0d7224 */ /* 0x000fe200078e0004 */
[----:B------:R-:W-:Y:S01]  /*2b670*/  MOV R12, 0x2 ;  /* 0x00000002000c7802 */ /* 0x000fe20000000f00 */
[----:B------:R-:W-:-:S07]  /*2b680*/  IMAD.MOV.U32 R3, RZ, RZ, R14 ;  /* 0x000000ffff037224 */ /* 0x000fce00078e000e */
[----:B------:R-:W-:Y:S05]  /*2b690*/  WARPSYNC.COLLECTIVE R15, `(.L_x_2311) ;  /* 0x000000000f087348 */ /* 0x000fea0003c00000 */
[----:B------:R0:W1:Y:S02]  /*2b6a0*/  SHFL.IDX P6, R14, R13, R12, R11 ;  /* 0x0000000c0d0e7389 */ /* 0x00006400000c000b */
[----:B01----:R-:W-:Y:S01]  /*2b6b0*/  ENDCOLLECTIVE ;  /* 0x000000000000791b */ /* 0x003fe20003800000 */
.L_x_2311:
        /* <DEDUP_REMOVED lines=17> */
.L_x_2312:
[----:B------:R-:W-:Y:S02]  /*2b7d0*/  IMAD.MOV.U32 R13, RZ, RZ, R4 ;  /* 0x000000ffff0d7224 */ /* 0x000fe400078e0004 */
[----:B------:R-:W-:Y:S02]  /*2b7e0*/  IMAD.MOV.U32 R12, RZ, RZ, 0x3 ;  /* 0x00000003ff0c7424 */ /* 0x000fe400078e00ff */
[----:B------:R-:W-:-:S07]  /*2b7f0*/  IMAD.MOV.U32 R3, RZ, RZ, R14 ;  /* 0x000000ffff037224 */ /* 0x000fce00078e000e */
[----:B------:R-:W-:Y:S05]  /*2b800*/  WARPSYNC.COLLECTIVE R15, `(.L_x_2313) ;  /* 0x000000000f087348 */ /* 0x000fea0003c00000 */
[----:B------:R0:W1:Y:S02]  /*2b810*/  SHFL.IDX P6, R14, R13, R12, R11 ;  /* 0x0000000c0d0e7389 */ /* 0x00006400000c000b */
[----:B01----:R-:W-:Y:S01]  /*2b820*/  ENDCOLLECTIVE ;  /* 0x000000000000791b */ /* 0x003fe20003800000 */
.L_x_2313:
        /* <DEDUP_REMOVED lines=17> */
.L_x_2314:
[----:B------:R-:W-:Y:S02]  /*2b940*/  IMAD.MOV.U32 R13, RZ, RZ, R4 ;  /* 0x000000ffff0d7224 */ /* 0x000fe400078e0004 */
[----:B------:R-:W-:Y:S02]  /*2b950*/  IMAD.MOV.U32 R12, RZ, RZ, 0x4 ;  /* 0x00000004ff0c7424 */ /* 0x000fe400078e00ff */
[----:B------:R-:W-:-:S07]  /*2b960*/  IMAD.MOV.U32 R3, RZ, RZ, R14 ;  /* 0x000000ffff037224 */ /* 0x000fce00078e000e */
[----:B------:R-:W-:Y:S05]  /*2b970*/  WARPSYNC.COLLECTIVE R15, `(.L_x_2315) ;  /* 0x000000000f087348 */ /* 0x000fea0003c00000 */
[----:B------:R0:W1:Y:S02]  /*2b980*/  SHFL.IDX P6, R14, R13, R12, R11 ;  /* 0x0000000c0d0e7389 */ /* 0x00006400000c000b */
[----:B01----:R-:W-:Y:S01]  /*2b990*/  ENDCOLLECTIVE ;  /* 0x000000000000791b */ /* 0x003fe20003800000 */
.L_x_2315:
        /* <DEDUP_REMOVED lines=17> */
.L_x_2316:
[----:B------:R-:W-:Y:S02]  /*2bab0*/  IMAD.MOV.U32 R13, RZ, RZ, R4 ;  /* 0x000000ffff0d7224 */ /* 0x000fe400078e0004 */
[----:B------:R-:W-:Y:S02]  /*2bac0*/  IMAD.MOV.U32 R12, RZ, RZ, 0x5 ;  /* 0x00000005ff0c7424 */ /* 0x000fe400078e00ff */
[----:B------:R-:W-:-:S07]  /*2bad0*/  IMAD.MOV.U32 R3, RZ, RZ, R14 ;  /* 0x000000ffff037224 */ /* 0x000fce00078e000e */
[----:B------:R-:W-:Y:S05]  /*2bae0*/  WARPSYNC.COLLECTIVE R15, `(.L_x_2317) ;  /* 0x000000000f087348 */ /* 0x000fea0003c00000 */
[----:B------:R0:W1:Y:S02]  /*2baf0*/  SHFL.IDX P6, R14, R13, R12, R11 ;  /* 0x0000000c0d0e7389 */ /* 0x00006400000c000b */
[----:B01----:R-:W-:Y:S01]  /*2bb00*/  ENDCOLLECTIVE ;  /* 0x000000000000791b */ /* 0x003fe20003800000 */
.L_x_2317:
        /* <DEDUP_REMOVED lines=17> */
.L_x_2318:
[----:B------:R-:W-:Y:S01]  /*2bc20*/  MOV R13, R4 ;  /* 0x00000004000d7202 */ /* 0x000fe20000000f00 */
[----:B------:R-:W-:Y:S02]  /*2bc30*/  IMAD.MOV.U32 R12, RZ, RZ, 0x6 ;  /* 0x00000006ff0c7424 */ /* 0x000fe400078e00ff */
[----:B------:R-:W-:-:S07]  /*2bc40*/  IMAD.MOV.U32 R3, RZ, RZ, R14 ;  /* 0x000000ffff037224 */ /* 0x000fce00078e000e */
[----:B------:R-:W-:Y:S05]  /*2bc50*/  WARPSYNC.COLLECTIVE R15, `(.L_x_2319) ;  /* 0x000000000f087348 */ /* 0x000fea0003c00000 */
[----:B------:R0:W1:Y:S02]  /*2bc60*/  SHFL.IDX P6, R14, R13, R12, R11 ;  /* 0x0000000c0d0e7389 */ /* 0x00006400000c000b */
[----:B01----:R-:W-:Y:S01]  /*2bc70*/  ENDCOLLECTIVE ;  /* 0x000000000000791b */ /* 0x003fe20003800000 */
.L_x_2319:
        /* <DEDUP_REMOVED lines=16> */
.L_x_2320:
[----:B------:R-:W-:Y:S02]  /*2bd80*/  IMAD.MOV.U32 R13, RZ, RZ, R4 ;  /* 0x000000ffff0d7224 */ /* 0x000fe400078e0004 */
[----:B------:R-:W-:Y:S02]  /*2bd90*/  IMAD.MOV.U32 R12, RZ, RZ, 0x7 ;  /* 0x00000007ff0c7424 */ /* 0x000fe400078e00ff */
[----:B------:R-:W-:-:S07]  /*2bda0*/  IMAD.MOV.U32 R3, RZ, RZ, R14 ;  /* 0x000000ffff037224 */ /* 0x000fce00078e000e */
[----:B------:R-:W-:Y:S05]  /*2bdb0*/  WARPSYNC.COLLECTIVE R15, `(.L_x_2321) ;  /* 0x000000000f087348 */ /* 0x000fea0003c00000 */
[----:B------:R0:W1:Y:S02]  /*2bdc0*/  SHFL.IDX P6, R14, R13, R12, R11 ;  /* 0x0000000c0d0e7389 */ /* 0x00006400000c000b */
[----:B01----:R-:W-:Y:S01]  /*2bdd0*/  ENDCOLLECTIVE ;  /* 0x000000000000791b */ /* 0x003fe20003800000 */
.L_x_2321:
        /* <DEDUP_REMOVED lines=15> */
.L_x_2322:
[----:B------:R-:W-:Y:S05]  /*2bed0*/  BRA `(.L_x_2323) ;  /* 0xffffff7800147947 */ /* 0x000fea000383ffff */
.L_x_2055:
[----:B0-----:R0:W1:Y:S02]  /*2bee0*/  SYNCS.PHASECHK.TRANS64.TRYWAIT P1, [R23+URZ+0x28420], R0 ;  /* 0x02842000170075a7 */ /* 0x001064000802017f */
[----:B-1----:R-:W-:Y:S05]  /*2bef0*/  @!P1 NANOSLEEP.SYNCS 0x989680 ;  /* 0x009896800000995d */ /* 0x002fea0003900000 */
[----:B------:R-:W1:Y:S02]  /*2bf00*/  @!P1 SYNCS.PHASECHK.TRANS64 P1, [R23+URZ+0x28420], R0 ;  /* 0x02842000170095a7 */ /* 0x000e64000802007f */
[----:B-1----:R-:W-:Y:S05]  /*2bf10*/  @!P1 BRA `(.L_x_2055) ;  /* 0xfffffffc00f09947 */ /* 0x002fea000383ffff */
[----:B------:R-:W-:Y:S05]  /*2bf20*/  BRA `(.L_x_2324) ;  /* 0xffffff78008c7947 */ /* 0x000fea000383ffff */
.L_x_2059:
[----:B-1----:R1:W2:Y:S02]  /*2bf30*/  SYNCS.PHASECHK.TRANS64.TRYWAIT P0, [R0+URZ+0x28480], R17 ;  /* 0x02848011000075a7 */ /* 0x0022a4000800017f */
[----:B--2---:R-:W-:Y:S05]  /*2bf40*/  @!P0 NANOSLEEP.SYNCS 0x989680 ;  /* 0x009896800000895d */ /* 0x004fea0003900000 */
[----:B------:R-:W2:Y:S02]  /*2bf50*/  @!P0 SYNCS.PHASECHK.TRANS64 P0, [R0+URZ+0x28480], R17 ;  /* 0x02848011000085a7 */ /* 0x000ea4000800007f */
[----:B--2---:R-:W-:Y:S05]  /*2bf60*/  @!P0 BRA `(.L_x_2059) ;  /* 0xfffffffc00f08947 */ /* 0x004fea000383ffff */
[----:B------:R-:W-:Y:S05]  /*2bf70*/  BRA `(.L_x_2325) ;  /* 0xffffff7c00407947 */ /* 0x000fea000383ffff */
.L_x_2060:
        /* <DEDUP_REMOVED lines=8> */
.L_x_2327:
[----:B------:R-:W-:Y:S05]  /*2c000*/  BSYNC B0 ;  /* 0x0000000000007941 */ /* 0x000fea0003800000 */
.L_x_2326:
[----:B------:R-:W-:Y:S01]  /*2c010*/  IMAD.MOV.U32 R13, RZ, RZ, R21 ;  /* 0x000000ffff0d7224 */ /* 0x000fe200078e0015 */
[----:B------:R-:W-:Y:S01]  /*2c020*/  MOV R15, 0xffffffff ;  /* 0xffffffff000f7802 */ /* 0x000fe20000000f00 */
[----:B------:R-:W-:Y:S02]  /*2c030*/  IMAD.MOV.U32 R12, RZ, RZ, RZ ;  /* 0x000000ffff0c7224 */ /* 0x000fe400078e00ff */
[----:B------:R-:W-:Y:S02]  /*2c040*/  IMAD.MOV.U32 R11, RZ, RZ, 0x181f ;  /* 0x0000181fff0b7424 */ /* 0x000fe400078e00ff */
[----:B------:R-:W-:Y:S02]  /*2c050*/  IMAD.MOV.U32 R3, RZ, RZ, R14 ;  /* 0x000000ffff037224 */ /* 0x000fe400078e000e */
[----:B------:R-:W-:-:S07]  /*2c060*/  IMAD.IADD R4, R23, 0x1, R4 ;  /* 0x0000000117047824 */ /* 0x000fce00078e0204 */
[----:B------:R-:W-:Y:S05]  /*2c070*/  WARPSYNC.COLLECTIVE R15, `(.L_x_2328) ;  /* 0x000000000f087348 */ /* 0x000fea0003c00000 */
[----:B------:R0:W1:Y:S02]  /*2c080*/  SHFL.IDX P6, R14, R13, R12, R11 ;  /* 0x0000000c0d0e7389 */ /* 0x00006400000c000b */
[----:B01----:R-:W-:Y:S01]  /*2c090*/  ENDCOLLECTIVE ;  /* 0x000000000000791b */ /* 0x003fe20003800000 */
.L_x_2328:
[----:B------:R-:W-:Y:S02]  /*2c0a0*/  IMAD.MOV.U32 R13, RZ, RZ, R24 ;  /* 0x000000ffff0d7224 */ /* 0x000fe400078e0018 */
[----:B------:R-:W-:Y:S02]  /*2c0b0*/  IMAD.MOV.U32 R12, RZ, RZ, 0x1 ;  /* 0x00000001ff0c7424 */ /* 0x000fe400078e00ff */
[----:B------:R-:W-:-:S07]  /*2c0c0*/  IMAD.MOV.U32 R2, RZ, RZ, R14 ;  /* 0x000000ffff027224 */ /* 0x000fce00078e000e */
[----:B------:R-:W-:Y:S05]  /*2c0d0*/  WARPSYNC.COLLECTIVE R15, `(.L_x_2329) ;  /* 0x000000000f087348 */ /* 0x000fea0003c00000 */
[----:B------:R0:W1:Y:S02]  /*2c0e0*/  SHFL.IDX P6, R14, R13, R12, R11 ;  /* 0x0000000c0d0e7389 */ /* 0x00006400000c000b */
[----:B01----:R-:W-:Y:S01]  /*2c0f0*/  ENDCOLLECTIVE ;  /* 0x000000000000791b */ /* 0x003fe20003800000 */
.L_x_2329:
        /* <DEDUP_REMOVED lines=12> */
.L_x_2330:
[----:B------:R-:W-:Y:S02]  /*2c1c0*/  IMAD.MOV.U32 R13, RZ, RZ, R24 ;  /* 0x000000ffff0d7224 */ /* 0x000fe400078e0018 */
[----:B------:R-:W-:Y:S02]  /*2c1d0*/  IMAD.MOV.U32 R12, RZ, RZ, 0x2 ;  /* 0x00000002ff0c7424 */ /* 0x000fe400078e00ff */
[----:B------:R-:W-:-:S07]  /*2c1e0*/  IMAD.MOV.U32 R2, RZ, RZ, R14 ;  /* 0x000000ffff027224 */ /* 0x000fce00078e000e */
[----:B------:R-:W-:Y:S05]  /*2c1f0*/  WARPSYNC.COLLECTIVE R15, `(.L_x_2331) ;  /* 0x000000000f087348 */ /* 0x000fea0003c00000 */
[----:B------:R0:W1:Y:S02]  /*2c200*/  SHFL.IDX P6, R14, R13, R12, R11 ;  /* 0x0000000c0d0e7389 */ /* 0x00006400000c000b */
[----:B01----:R-:W-:Y:S01]  /*2c210*/  ENDCOLLECTIVE ;  /* 0x000000000000791b */ /* 0x003fe20003800000 */
.L_x_2331:
        /* <DEDUP_REMOVED lines=12> */
.L_x_2332:
[----:B------:R-:W-:Y:S02]  /*2c2e0*/  IMAD.MOV.U32 R13, RZ, RZ, R24 ;  /* 0x000000ffff0d7224 */ /* 0x000fe400078e0018 */
[----:B------:R-:W-:Y:S02]  /*2c2f0*/  IMAD.MOV.U32 R12, RZ, RZ, 0x3 ;  /* 0x00000003ff0c7424 */ /* 0x000fe400078e00ff */
[----:B------:R-:W-:-:S07]  /*2c300*/  IMAD.MOV.U32 R2, RZ, RZ, R14 ;  /* 0x000000ffff027224 */ /* 0x000fce00078e000e */
[----:B------:R-:W-:Y:S05]  /*2c310*/  WARPSYNC.COLLECTIVE R15, `(.L_x_2333) ;  /* 0x000000000f087348 */ /* 0x000fea0003c00000 */
[----:B------:R0:W1:Y:S02]  /*2c320*/  SHFL.IDX P6, R14, R13, R12, R11 ;  /* 0x0000000c0d0e7389 */ /* 0x00006400000c000b */
[----:B01----:R-:W-:Y:S01]  /*2c330*/  ENDCOLLECTIVE ;  /* 0x000000000000791b */ /* 0x003fe20003800000 */
.L_x_2333:
        /* <DEDUP_REMOVED lines=12> */
.L_x_2334:
[----:B------:R-:W-:Y:S01]  /*2c400*/  IMAD.MOV.U32 R2, RZ, RZ, R14 ;  /* 0x000000ffff027224 */ /* 0x000fe200078e000e */
[----:B------:R-:W-:Y:S06]  /*2c410*/  BRA `(.L_x_2335) ;  /* 0xffffff7800dc7947 */ /* 0x000fec000383ffff */
.L_x_2065:
[----:B----4-:R4:W0:Y:S02]  /*2c420*/  SYNCS.PHASECHK.TRANS64.TRYWAIT P0, [R0+URZ+0x28440], R17 ;  /* 0x02844011000075a7 */ /* 0x010824000800017f */
[----:B0-----:R-:W-:Y:S05]  /*2c430*/  @!P0 NANOSLEEP.SYNCS 0x989680 ;  /* 0x009896800000895d */ /* 0x001fea0003900000 */
[----:B------:R-:W0:Y:S02]  /*2c440*/  @!P0 SYNCS.PHASECHK.TRANS64 P0, [R0+URZ+0x28440], R17 ;  /* 0x02844011000085a7 */ /* 0x000e24000800007f */
[----:B0-----:R-:W-:Y:S05]  /*2c450*/  @!P0 BRA `(.L_x_2065) ;  /* 0xfffffffc00f08947 */ /* 0x001fea000383ffff */
[----:B------:R-:W-:Y:S05]  /*2c460*/  BRA `(.L_x_2336) ;  /* 0xffffff7c002c7947 */ /* 0x000fea000383ffff */
.L_x_2066:
[----:B------:R-:W-:Y:S01]  /*2c470*/  BSSY B0, `(.L_x_2337) ;  /* 0x0000008000007945 */ /* 0x000fe20003800000 */
[----:B------:R-:W-:Y:S02]  /*2c480*/  IMAD.MOV.U32 R13, RZ, RZ, R8 ;  /* 0x000000ffff0d7224 */ /* 0x000fe400078e0008 */
[----:B------:R-:W-:Y:S02]  /*2c490*/  IMAD.MOV.U32 R12, RZ, RZ, RZ ;  /* 0x000000ffff0c7224 */ /* 0x000fe400078e00ff */
[----:B------:R-:W-:Y:S02]  /*2c4a0*/  IMAD.MOV.U32 R11, RZ, RZ, 0x181f ;  /* 0x0000181fff0b7424 */ /* 0x000fe400078e00ff */
[----:B------:R-:W-:-:S07]  /*2c4b0*/  IMAD.MOV.U32 R15, RZ, RZ, -0x1 ;  /* 0xffffffffff0f7424 */ /* 0x000fce00078e00ff */
[----:B01-34-:R-:W-:Y:S05]  /*2c4c0*/  WARPSYNC.COLLECTIVE R15, `(.L_x_2338) ;  /* 0x000000000f087348 */ /* 0x01bfea0003c00000 */
[----:B------:R2:W0:Y:S02]  /*2c4d0*/  SHFL.IDX P6, R14, R13, R12, R11 ;  /* 0x0000000c0d0e7389 */ /* 0x00042400000c000b */
[----:B01234-:R-:W-:Y:S01]  /*2c4e0*/  ENDCOLLECTIVE ;  /* 0x000000000000791b */ /* 0x01ffe20003800000 */
.L_x_2338:
[----:B------:R-:W-:Y:S05]  /*2c4f0*/  BSYNC B0 ;  /* 0x0000000000007941 */ /* 0x000fea0003800000 */
.L_x_2337:
        /* <DEDUP_REMOVED lines=8> */
.L_x_2339:
[----:B------:R-:W-:Y:S02]  /*2c580*/  IMAD.MOV.U32 R13, RZ, RZ, R8 ;  /* 0x000000ffff0d7224 */ /* 0x000fe400078e0008 */
[----:B------:R-:W-:Y:S02]  /*2c590*/  IMAD.MOV.U32 R12, RZ, RZ, 0x1 ;  /* 0x00000001ff0c7424 */ /* 0x000fe400078e00ff */
[----:B------:R-:W-:-:S07]  /*2c5a0*/  IMAD.MOV.U32 R2, RZ, RZ, R14 ;  /* 0x000000ffff027224 */ /* 0x000fce00078e000e */
[----:B------:R-:W-:Y:S05]  /*2c5b0*/  WARPSYNC.COLLECTIVE R15, `(.L_x_2340) ;  /* 0x000000000f087348 */ /* 0x000fea0003c00000 */
[----:B------:R0:W1:Y:S02]  /*2c5c0*/  SHFL.IDX P6, R14, R13, R12, R11 ;  /* 0x0000000c0d0e7389 */ /* 0x00006400000c000b */
[----:B01----:R-:W-:Y:S01]  /*2c5d0*/  ENDCOLLECTIVE ;  /* 0x000000000000791b */ /* 0x003fe20003800000 */
.L_x_2340:
        /* <DEDUP_REMOVED lines=12> */
.L_x_2341:
[----:B------:R-:W-:Y:S02]  /*2c6a0*/  IMAD.MOV.U32 R13, RZ, RZ, R8 ;  /* 0x000000ffff0d7224 */ /* 0x000fe400078e0008 */
[----:B------:R-:W-:Y:S01]  /*2c6b0*/  IMAD.MOV.U32 R12, RZ, RZ, 0x2 ;  /* 0x00000002ff0c7424 */ /* 0x000fe200078e00ff */
[----:B------:R-:W-:-:S07]  /*2c6c0*/  MOV R2, R14 ;  /* 0x0000000e00027202 */ /* 0x000fce0000000f00 */
[----:B------:R-:W-:Y:S05]  /*2c6d0*/  WARPSYNC.COLLECTIVE R15, `(.L_x_2342) ;  /* 0x000000000f087348 */ /* 0x000fea0003c00000 */
[----:B------:R0:W1:Y:S02]  /*2c6e0*/  SHFL.IDX P6, R14, R13, R12, R11 ;  /* 0x0000000c0d0e7389 */ /* 0x00006400000c000b */
[----:B01----:R-:W-:Y:S01]  /*2c6f0*/  ENDCOLLECTIVE ;  /* 0x000000000000791b */ /* 0x003fe20003800000 */
.L_x_2342:
        /* <DEDUP_REMOVED lines=12> */
.L_x_2343:
[----:B------:R-:W-:Y:S01]  /*2c7c0*/  IMAD.MOV.U32 R13, RZ, RZ, R8 ;  /* 0x000000ffff0d7224 */ /* 0x000fe200078e0008 */
[----:B------:R-:W-:Y:S01]  /*2c7d0*/  MOV R12, 0x3 ;  /* 0x00000003000c7802 */ /* 0x000fe20000000f00 */
[----:B------:R-:W-:-:S07]  /*2c7e0*/  IMAD.MOV.U32 R2, RZ, RZ, R14 ;  /* 0x000000ffff027224 */ /* 0x000fce00078e000e */
[----:B------:R-:W-:Y:S05]  /*2c7f0*/  WARPSYNC.COLLECTIVE R15, `(.L_x_2344) ;  /* 0x000000000f087348 */ /* 0x000fea0003c00000 */
[----:B------:R0:W1:Y:S02]  /*2c800*/  SHFL.IDX P6, R14, R13, R12, R11 ;  /* 0x0000000c0d0e7389 */ /* 0x00006400000c000b */
[----:B01----:R-:W-:Y:S01]  /*2c810*/  ENDCOLLECTIVE ;  /* 0x000000000000791b */ /* 0x003fe20003800000 */
.L_x_2344:
        /* <DEDUP_REMOVED lines=12> */
.L_x_2345:
[----:B------:R-:W-:Y:S01]  /*2c8e0*/  IMAD.MOV.U32 R2, RZ, RZ, R14 ;  /* 0x000000ffff027224 */ /* 0x000fe200078e000e */
[----:B------:R-:W-:Y:S06]  /*2c8f0*/  BRA `(.L_x_2346) ;  /* 0xffffff7800bc7947 */ /* 0x000fec000383ffff */
.L_x_2071:
[----:B0-----:R0:W1:Y:S02]  /*2c900*/  SYNCS.PHASECHK.TRANS64.TRYWAIT P2, [R0+URZ+0x28470], R3 ;  /* 0x02847003000075a7 */ /* 0x001064000804017f */
[----:B-1----:R-:W-:Y:S05]  /*2c910*/  @!P2 NANOSLEEP.SYNCS 0x989680 ;  /* 0x009896800000a95d */ /* 0x002fea0003900000 */
[----:B------:R-:W1:Y:S02]  /*2c920*/  @!P2 SYNCS.PHASECHK.TRANS64 P2, [R0+URZ+0x28470], R3 ;  /* 0x028470030000a5a7 */ /* 0x000e64000804007f */
[----:B-1----:R-:W-:Y:S05]  /*2c930*/  @!P2 BRA `(.L_x_2071) ;  /* 0xfffffffc00f0a947 */ /* 0x002fea000383ffff */
[----:B------:R-:W-:Y:S05]  /*2c940*/  BRA `(.L_x_2347) ;  /* 0xffffff7c00207947 */ /* 0x000fea000383ffff */
.L_x_2073:
[----:B0-----:R0:W1:Y:S02]  /*2c950*/  SYNCS.PHASECHK.TRANS64.TRYWAIT P2, [R0+URZ+0x28460], R3 ;  /* 0x02846003000075a7 */ /* 0x001064000804017f */
[----:B-1----:R-:W-:Y:S05]  /*2c960*/  @!P2 NANOSLEEP.SYNCS 0x989680 ;  /* 0x009896800000a95d */ /* 0x002fea0003900000 */
[----:B------:R-:W1:Y:S02]  /*2c970*/  @!P2 SYNCS.PHASECHK.TRANS64 P2, [R0+URZ+0x28460], R3 ;  /* 0x028460030000a5a7 */ /* 0x000e64000804007f */
[----:B-1----:R-:W-:Y:S05]  /*2c980*/  @!P2 BRA `(.L_x_2073) ;  /* 0xfffffffc00f0a947 */ /* 0x002fea000383ffff */
[----:B------:R-:W-:Y:S05]  /*2c990*/  BRA `(.L_x_2348) ;  /* 0xffffff7c002c7947 */ /* 0x000fea000383ffff */
.L_x_2081:
[----:B0-----:R0:W1:Y:S02]  /*2c9a0*/  SYNCS.PHASECHK.TRANS64.TRYWAIT P1, [R17+URZ+0x28470], R0 ;  /* 0x02847000110075a7 */ /* 0x001064000802017f */
[----:B-1----:R-:W-:Y:S05]  /*2c9b0*/  @!P1 NANOSLEEP.SYNCS 0x989680 ;  /* 0x009896800000995d */ /* 0x002fea0003900000 */
[----:B------:R-:W1:Y:S02]  /*2c9c0*/  @!P1 SYNCS.PHASECHK.TRANS64 P1, [R17+URZ+0x28470], R0 ;  /* 0x02847000110095a7 */ /* 0x000e64000802007f */
[----:B-1----:R-:W-:Y:S05]  /*2c9d0*/  @!P1 BRA `(.L_x_2081) ;  /* 0xfffffffc00f09947 */ /* 0x002fea000383ffff */
[----:B------:R-:W-:Y:S05]  /*2c9e0*/  BRA `(.L_x_2349) ;  /* 0xffffff8000dc7947 */ /* 0x000fea000383ffff */
.L_x_2083:
[----:B0-----:R0:W1:Y:S02]  /*2c9f0*/  SYNCS.PHASECHK.TRANS64.TRYWAIT P1, [R17+URZ+0x28460], R0 ;  /* 0x02846000110075a7 */ /* 0x001064000802017f */
[----:B-1----:R-:W-:Y:S05]  /*2ca00*/  @!P1 NANOSLEEP.SYNCS 0x989680 ;  /* 0x009896800000995d */ /* 0x002fea0003900000 */
[----:B------:R-:W1:Y:S02]  /*2ca10*/  @!P1 SYNCS.PHASECHK.TRANS64 P1, [R17+URZ+0x28460], R0 ;  /* 0x02846000110095a7 */ /* 0x000e64000802007f */
[----:B-1----:R-:W-:Y:S05]  /*2ca20*/  @!P1 BRA `(.L_x_2083) ;  /* 0xfffffffc00f09947 */ /* 0x002fea000383ffff */
[----:B------:R-:W-:Y:S05]  /*2ca30*/  BRA `(.L_x_2350) ;  /* 0xffffff8000e47947 */ /* 0x000fea000383ffff */
.L_x_2088:
        /* <DEDUP_REMOVED lines=8> */
.L_x_2352:
[----:B------:R-:W-:Y:S05]  /*2cac0*/  BSYNC B0 ;  /* 0x0000000000007941 */ /* 0x000fea0003800000 */
.L_x_2351:
[----:B------:R-:W-:Y:S01]  /*2cad0*/  MOV R13, R16 ;  /* 0x00000010000d7202 */ /* 0x000fe20000000f00 */
[----:B------:R-:W-:Y:S02]  /*2cae0*/  IMAD.MOV.U32 R12, RZ, RZ, 0x1 ;  /* 0x00000001ff0c7424 */ /* 0x000fe400078e00ff */
[----:B------:R-:W-:Y:S02]  /*2caf0*/  IMAD.MOV.U32 R11, RZ, RZ, 0x1f ;  /* 0x0000001fff0b7424 */ /* 0x000fe400078e00ff */
[----:B------:R-:W-:Y:S02]  /*2cb00*/  IMAD.MOV.U32 R15, RZ, RZ, -0x1 ;  /* 0xffffffffff0f7424 */ /* 0x000fe400078e00ff */
[----:B------:R-:W-:Y:S02]  /*2cb10*/  IMAD.IADD R7, R19, 0x1, R8 ;  /* 0x0000000113077824 */ /* 0x000fe400078e0208 */
[----:B------:R-:W-:-:S07]  /*2cb20*/  IMAD.MOV.U32 R0, RZ, RZ, R14 ;  /* 0x000000ffff007224 */ /* 0x000fce00078e000e */
[----:B------:R-:W-:Y:S05]  /*2cb30*/  WARPSYNC.COLLECTIVE R15, `(.L_x_2353) ;  /* 0x000000000f087348 */ /* 0x000fea0003c00000 */
[----:B------:R0:W1:Y:S02]  /*2cb40*/  SHFL.IDX P6, R14, R13, R12, R11 ;  /* 0x0000000c0d0e7389 */ /* 0x00006400000c000b */
[----:B01----:R-:W-:Y:S01]  /*2cb50*/  ENDCOLLECTIVE ;  /* 0x000000000000791b */ /* 0x003fe20003800000 */
.L_x_2353:
[----:B------:R-:W-:Y:S02]  /*2cb60*/  ULDC UR4, c[0x0][0xc3c] ;  /* 0x00030f0000047ab9 */ /* 0x000fe40000000800 */
[----:B------:R-:W-:-:S13]  /*2cb70*/  ISETP.GE.OR P1, PT, R7, UR4, !P0 ;  /* 0x0000000407007c0c */ /* 0x000fda000c726670 */
[----:B------:R-:W0:Y:S01]  /*2cb80*/  @!P1 LDC.64 R2, c[0x0][0xc80] ;  /* 0x00032000ff029b82 */ /* 0x000e220000000a00 */
[----:B------:R-:W-:Y:S01]  /*2cb90*/  IMAD.MOV.U32 R17, RZ, RZ, RZ ;  /* 0x000000ffff117224 */ /* 0x000fe200078e00ff */
[----:B------:R-:W-:Y:S01]  /*2cba0*/  MOV R11, RZ ;  /* 0x000000ff000b7202 */ /* 0x000fe20000000f00 */
[----:B------:R-:W-:Y:S02]  /*2cbb0*/  IMAD.MOV.U32 R5, RZ, RZ, R14 ;  /* 0x000000ffff057224 */ /* 0x000fe400078e000e */
[----:B0-----:R-:W-:-:S06]  /*2cbc0*/  @!P1 IMAD.WIDE R2, R7, 0x4, R2 ;  /* 0x0000000407029825 */ /* 0x001fcc00078e0202 */
[----:B------:R-:W2:Y:S01]  /*2cbd0*/  @!P1 LDG.E R2, desc[UR36][R2.64] ;  /* 0x0000002402029981 */ /* 0x000ea2000c1e1900 */
        /* <DEDUP_REMOVED lines=10> */
.L_x_2354:
[----:B------:R-:W-:Y:S01]  /*2cc80*/  IMAD.MOV.U32 R12, RZ, RZ, 0x2 ;  /* 0x00000002ff0c7424 */ /* 0x000fe200078e00ff */
[----:B------:R-:W-:-:S05]  /*2cc90*/  SEL R4, R14, RZ, P1 ;  /* 0x000000ff0e047207 */ /* 0x000fca0000800000 */
[----:B------:R-:W-:-:S04]  /*2cca0*/  IMAD.IADD R4, R17, 0x1, R4 ;  /* 0x0000000111047824 */ /* 0x000fc800078e0204 */
[----:B------:R-:W-:-:S07]  /*2ccb0*/  IMAD.MOV.U32 R13, RZ, RZ, R4 ;  /* 0x000000ffff0d7224 */ /* 0x000fce00078e0004 */
[----:B------:R-:W-:Y:S05]  /*2ccc0*/  WARPSYNC.COLLECTIVE R15, `(.L_x_2355) ;  /* 0x000000000f087348 */ /* 0x000fea0003c00000 */
[----:B------:R0:W1:Y:S02]  /*2ccd0*/  SHFL.UP P6, R14, R13, R12, R11 ;  /* 0x0400000c0d0e7389 */ /* 0x00006400000c000b */
[----:B01----:R-:W-:Y:S01]  /*2cce0*/  ENDCOLLECTIVE ;  /* 0x000000000000791b */ /* 0x003fe20003800000 */
.L_x_2355:
[----:B------:R-:W-:Y:S01]  /*2ccf0*/  IMAD.MOV.U32 R12, RZ, RZ, 0x4 ;  /* 0x00000004ff0c7424 */ /* 0x000fe200078e00ff */
[----:B------:R-:W-:-:S05]  /*2cd00*/  SEL R3, R14, RZ, P2 ;  /* 0x000000ff0e037207 */ /* 0x000fca0001000000 */
[----:B------:R-:W-:-:S04]  /*2cd10*/  IMAD.IADD R6, R4, 0x1, R3 ;  /* 0x0000000104067824 */ /* 0x000fc800078e0203 */
[----:B------:R-:W-:-:S07]  /*2cd20*/  IMAD.MOV.U32 R13, RZ, RZ, R6 ;  /* 0x000000ffff0d7224 */ /* 0x000fce00078e0006 */
[----:B------:R-:W-:Y:S05]  /*2cd30*/  WARPSYNC.COLLECTIVE R15, `(.L_x_2356) ;  /* 0x000000000f087348 */ /* 0x000fea0003c00000 */
[----:B------:R0:W1:Y:S02]  /*2cd40*/  SHFL.UP P6, R14, R13, R12, R11 ;  /* 0x0400000c0d0e7389 */ /* 0x00006400000c000b */
[----:B01----:R-:W-:Y:S01]  /*2cd50*/  ENDCOLLECTIVE ;  /* 0x000000000000791b */ /* 0x003fe20003800000 */
.L_x_2356:
[----:B------:R-:W-:Y:S02]  /*2cd60*/  MOV R12, 0x8 ;  /* 0x00000008000c7802 */ /* 0x000fe40000000f00 */
[----:B------:R-:W-:-:S05]  /*2cd70*/  SEL R3, R14, RZ, P3 ;  /* 0x000000ff0e037207 */ /* 0x000fca0001800000 */
[----:B------:R-:W-:-:S04]  /*2cd80*/  IMAD.IADD R2, R6, 0x1, R3 ;  /* 0x0000000106027824 */ /* 0x000fc800078e0203 */
[----:B------:R-:W-:-:S07]  /*2cd90*/  IMAD.MOV.U32 R13, RZ, RZ, R2 ;  /* 0x000000ffff0d7224 */ /* 0x000fce00078e0002 */
[----:B------:R-:W-:Y:S05]  /*2cda0*/  WARPSYNC.COLLECTIVE R15, `(.L_x_2357) ;  /* 0x000000000f087348 */ /* 0x000fea0003c00000 */
[----:B------:R0:W1:Y:S02]  /*2cdb0*/  SHFL.UP P6, R14, R13, R12, R11 ;  /* 0x0400000c0d0e7389 */ /* 0x00006400000c000b */
[----:B01----:R-:W-:Y:S01]  /*2cdc0*/  ENDCOLLECTIVE ;  /* 0x000000000000791b */ /* 0x003fe20003800000 */
.L_x_2357:
[----:B------:R-:W-:Y:S01]  /*2cdd0*/  IMAD.MOV.U32 R12, RZ, RZ, 0x10 ;  /* 0x00000010ff0c7424 */ /* 0x000fe200078e00ff */
[----:B------:R-:W-:-:S05]  /*2cde0*/  SEL R3, R14, RZ, P4 ;  /* 0x000000ff0e037207 */ /* 0x000fca0002000000 */
[----:B------:R-:W-:-:S04]  /*2cdf0*/  IMAD.IADD R3, R2, 0x1, R3 ;  /* 0x0000000102037824 */ /* 0x000fc800078e0203 */
[----:B------:R-:W-:-:S07]  /*2ce00*/  IMAD.MOV.U32 R13, RZ, RZ, R3 ;  /* 0x000000ffff0d7224 */ /* 0x000fce00078e0003 */
[----:B------:R-:W-:Y:S05]  /*2ce10*/  WARPSYNC.COLLECTIVE R15, `(.L_x_2358) ;  /* 0x000000000f087348 */ /* 0x000fea0003c00000 */
[----:B------:R0:W1:Y:S02]  /*2ce20*/  SHFL.UP P6, R14, R13, R12, R11 ;  /* 0x0400000c0d0e7389 */ /* 0x00006400000c000b */
[----:B01----:R-:W-:Y:S01]  /*2ce30*/  ENDCOLLECTIVE ;  /* 0x000000000000791b */ /* 0x003fe20003800000 */
.L_x_2358:
[----:B------:R-:W-:Y:S02]  /*2ce40*/  IMAD.MOV.U32 R12, RZ, RZ, 0x1f ;  /* 0x0000001fff0c7424 */ /* 0x000fe400078e00ff */
[----:B------:R-:W-:Y:S01]  /*2ce50*/  IMAD.MOV.U32 R11, RZ, RZ, 0x1f ;  /* 0x0000001fff0b7424 */ /* 0x000fe200078e00ff */
[----:B------:R-:W-:-:S05]  /*2ce60*/  SEL R14, R14, RZ, P5 ;  /* 0x000000ff0e0e7207 */ /* 0x000fca0002800000 */
[----:B------:R-:W-:-:S04]  /*2ce70*/  IMAD.IADD R3, R3, 0x1, R14 ;  /* 0x0000000103037824 */ /* 0x000fc800078e020e */
[----:B------:R-:W-:-:S07]  /*2ce80*/  IMAD.MOV.U32 R13, RZ, RZ, R3 ;  /* 0x000000ffff0d7224 */ /* 0x000fce00078e0003 */
[----:B------:R-:W-:Y:S05]  /*2ce90*/  WARPSYNC.COLLECTIVE R15, `(.L_x_2359) ;  /* 0x000000000f087348 */ /* 0x000fea0003c00000 */
[----:B------:R0:W1:Y:S02]  /*2cea0*/  SHFL.IDX P6, R14, R13, R12, R11 ;  /* 0x0000000c0d0e7389 */ /* 0x00006400000c000b */
[----:B01----:R-:W-:Y:S01]  /*2ceb0*/  ENDCOLLECTIVE ;  /* 0x000000000000791b */ /* 0x003fe20003800000 */
.L_x_2359:
[----:B------:R-:W-:Y:S05]  /*2cec0*/  BRA `(.L_x_2360) ;  /* 0xffffff8400e07947 */ /* 0x000fea000383ffff */
.L_x_2093:
        /* <DEDUP_REMOVED lines=8> */
.L_x_2362:
[----:B------:R-:W-:Y:S05]  /*2cf50*/  BSYNC B0 ;  /* 0x0000000000007941 */ /* 0x000fea0003800000 */
.L_x_2361:
[----:B------:R-:W-:Y:S01]  /*2cf60*/  SEL R14, R14, RZ, P1 ;  /* 0x000000ff0e0e7207 */ /* 0x000fe20000800000 */
[----:B------:R-:W-:Y:S02]  /*2cf70*/  IMAD.MOV.U32 R12, RZ, RZ, 0x2 ;  /* 0x00000002ff0c7424 */ /* 0x000fe400078e00ff */
[----:B------:R-:W-:Y:S02]  /*2cf80*/  IMAD.MOV.U32 R11, RZ, RZ, RZ ;  /* 0x000000ffff0b7224 */ /* 0x000fe400078e00ff */
[----:B------:R-:W-:Y:S02]  /*2cf90*/  IMAD.IADD R13, R17, 0x1, R14 ;  /* 0x00000001110d7824 */ /* 0x000fe400078e020e */
[----:B------:R-:W-:-:S07]  /*2cfa0*/  IMAD.MOV.U32 R15, RZ, RZ, -0x1 ;  /* 0xffffffffff0f7424 */ /* 0x000fce00078e00ff */
[----:B------:R-:W-:Y:S05]  /*2cfb0*/  WARPSYNC.COLLECTIVE R15, `(.L_x_2363) ;  /* 0x000000000f087348 */ /* 0x000fea0003c00000 */
[----:B------:R0:W1:Y:S02]  /*2cfc0*/  SHFL.UP P6, R14, R13, R12, R11 ;  /* 0x0400000c0d0e7389 */ /* 0x00006400000c000b */
[----:B01----:R-:W-:Y:S01]  /*2cfd0*/  ENDCOLLECTIVE ;  /* 0x000000000000791b */ /* 0x003fe20003800000 */
.L_x_2363:
[----:B------:R-:W-:Y:S02]  /*2cfe0*/  MOV R12, 0x4 ;  /* 0x00000004000c7802 */ /* 0x000fe40000000f00 */
[----:B------:R-:W-:-:S05]  /*2cff0*/  SEL R2, R14, RZ, P2 ;  /* 0x000000ff0e027207 */ /* 0x000fca0001000000 */
[----:B------:R-:W-:-:S04]  /*2d000*/  IMAD.IADD R2, R13, 0x1, R2 ;  /* 0x000000010d027824 */ /* 0x000fc800078e0202 */
[----:B------:R-:W-:-:S07]  /*2d010*/  IMAD.MOV.U32 R13, RZ, RZ, R2 ;  /* 0x000000ffff0d7224 */ /* 0x000fce00078e0002 */
[----:B------:R-:W-:Y:S05]  /*2d020*/  WARPSYNC.COLLECTIVE R15, `(.L_x_2364) ;  /* 0x000000000f087348 */ /* 0x000fea0003c00000 */
[----:B------:R0:W1:Y:S02]  /*2d030*/  SHFL.UP P6, R14, R13, R12, R11 ;  /* 0x0400000c0d0e7389 */ /* 0x00006400000c000b */
[----:B01----:R-:W-:Y:S01]  /*2d040*/  ENDCOLLECTIVE ;  /* 0x000000000000791b */ /* 0x003fe20003800000 */
.L_x_2364:
[----:B------:R-:W-:Y:S01]  /*2d050*/  IMAD.MOV.U32 R12, RZ, RZ, 0x8 ;  /* 0x00000008ff0c7424 */ /* 0x000fe200078e00ff */
[----:B------:R-:W-:-:S05]  /*2d060*/  SEL R3, R14, RZ, P3 ;  /* 0x000000ff0e037207 */ /* 0x000fca0001800000 */
[----:B------:R-:W-:-:S04]  /*2d070*/  IMAD.IADD R3, R2, 0x1, R3 ;  /* 0x0000000102037824 */ /* 0x000fc800078e0203 */
[----:B------:R-:W-:-:S07]  /*2d080*/  IMAD.MOV.U32 R13, RZ, RZ, R3 ;  /* 0x000000ffff0d7224 */ /* 0x000fce00078e0003 */
[----:B------:R-:W-:Y:S05]  /*2d090*/  WARPSYNC.COLLECTIVE R15, `(.L_x_2365) ;  /* 0x000000000f087348 */ /* 0x000fea0003c00000 */
[----:B------:R0:W1:Y:S02]  /*2d0a0*/  SHFL.UP P6, R14, R13, R12, R11 ;  /* 0x0400000c0d0e7389 */ /* 0x00006400000c000b */
[----:B01----:R-:W-:Y:S01]  /*2d0b0*/  ENDCOLLECTIVE ;  /* 0x000000000000791b */ /* 0x003fe20003800000 */
.L_x_2365:
[----:B------:R-:W-:Y:S01]  /*2d0c0*/  IMAD.MOV.U32 R12, RZ, RZ, 0x10 ;  /* 0x00000010ff0c7424 */ /* 0x000fe200078e00ff */
[----:B------:R-:W-:-:S05]  /*2d0d0*/  SEL R4, R14, RZ, P4 ;  /* 0x000000ff0e047207 */ /* 0x000fca0002000000 */
[----:B------:R-:W-:-:S04]  /*2d0e0*/  IMAD.IADD R4, R3, 0x1, R4 ;  /* 0x0000000103047824 */ /* 0x000fc800078e0204 */
[----:B------:R-:W-:-:S07]  /*2d0f0*/  IMAD.MOV.U32 R13, RZ, RZ, R4 ;  /* 0x000000ffff0d7224 */ /* 0x000fce00078e0004 */
[----:B------:R-:W-:Y:S05]  /*2d100*/  WARPSYNC.COLLECTIVE R15, `(.L_x_2366) ;  /* 0x000000000f087348 */ /* 0x000fea0003c00000 */
[----:B------:R0:W1:Y:S02]  /*2d110*/  SHFL.UP P6, R14, R13, R12, R11 ;  /* 0x0400000c0d0e7389 */ /* 0x00006400000c000b */
[----:B01----:R-:W-:Y:S01]  /*2d120*/  ENDCOLLECTIVE ;  /* 0x000000000000791b */ /* 0x003fe20003800000 */
.L_x_2366:
        /* <DEDUP_REMOVED lines=8> */
.L_x_2367:
[----:B------:R-:W-:Y:S05]  /*2d1b0*/  BRA `(.L_x_2368) ;  /* 0xffffff8400c07947 */ /* 0x000fea000383ffff */
.L_x_2095:
[----:B------:R-:W-:Y:S01]  /*2d1c0*/  BSSY B0, `(.L_x_2369) ;  /* 0x0000006000007945 */ /* 0x000fe20003800000 */
[----:B------:R-:W-:Y:S01]  /*2d1d0*/  PLOP3.LUT P6, PT, P6, PT, PT, 0x8, 0x0 ;  /* 0x000000000000781c */ /* 0x000fe200037ce170 */
[----:B------:R-:W-:-:S12]  /*2d1e0*/  IMAD.MOV.U32 R15, RZ, RZ, -0x1 ;  /* 0xffffffffff0f7424 */ /* 0x000fd800078e00ff */
[----:B0-----:R-:W-:Y:S05]  /*2d1f0*/  WARPSYNC.COLLECTIVE R15, `(.L_x_2370) ;  /* 0x000000000f087348 */ /* 0x001fea0003c00000 */
[----:B------:R-:W-:Y:S01]  /*2d200*/  VOTE.ANY R14, PT, P6 ;  /* 0x00000000000e7806 */ /* 0x000fe200030e0100 */
[----:B0-----:R-:W-:Y:S06]  /*2d210*/  ENDCOLLECTIVE ;  /* 0x000000000000791b */ /* 0x001fec0003800000 */
.L_x_2370:
[----:B------:R-:W-:Y:S05]  /*2d220*/  BSYNC B0 ;  /* 0x0000000000007941 */ /* 0x000fea0003800000 */
.L_x_2369:
[----:B------:R-:W-:Y:S02]  /*2d230*/  IMAD.MOV.U32 R2, RZ, RZ, R14 ;  /* 0x000000ffff027224 */ /* 0x000fe400078e000e */
[----:B------:R-:W-:Y:S02]  /*2d240*/  IMAD.MOV.U32 R13, RZ, RZ, R17 ;  /* 0x000000ffff0d7224 */ /* 0x000fe400078e0011 */
[----:B------:R-:W0:Y:S01]  /*2d250*/  POPC R6, R2 ;  /* 0x0000000200067309 */ /* 0x000e220000000000 */
[----:B------:R-:W-:Y:S02]  /*2d260*/  IMAD.MOV.U32 R11, RZ, RZ, 0x1f ;  /* 0x0000001fff0b7424 */ /* 0x000fe400078e00ff */
[----:B------:R-:W-:Y:S02]  /*2d270*/  IMAD.MOV.U32 R15, RZ, RZ, -0x1 ;  /* 0xffffffffff0f7424 */ /* 0x000fe400078e00ff */
[----:B0-----:R-:W-:-:S07]  /*2d280*/  IMAD.MOV.U32 R12, RZ, RZ, R6 ;  /* 0x000000ffff0c7224 */ /* 0x001fce00078e0006 */
[----:B------:R-:W-:Y:S05]  /*2d290*/  WARPSYNC.COLLECTIVE R15, `(.L_x_2371) ;  /* 0x000000000f087348 */ /* 0x000fea0003c00000 */
[----:B------:R0:W1:Y:S02]  /*2d2a0*/  SHFL.IDX P6, R14, R13, R12, R11 ;  /* 0x0000000c0d0e7389 */ /* 0x00006400000c000b */
[----:B01----:R-:W-:Y:S01]  /*2d2b0*/  ENDCOLLECTIVE ;  /* 0x000000000000791b */ /* 0x003fe20003800000 */
.L_x_2371:
[----:B------:R-:W-:Y:S01]  /*2d2c0*/  IMAD.MOV.U32 R17, RZ, RZ, R14 ;  /* 0x000000ffff117224 */ /* 0x000fe200078e000e */
[----:B------:R-:W-:Y:S06]  /*2d2d0*/  BRA `(.L_x_2372) ;  /* 0xffffff8400b07947 */ /* 0x000fec000383ffff */
.L_x_2097:
[----:B------:R-:W-:Y:S01]  /*2d2e0*/  BSSY B0, `(.L_x_2373) ;  /* 0x0000007000007945 */ /* 0x000fe20003800000 */
[----:B------:R-:W-:Y:S01]  /*2d2f0*/  MOV R13, R3 ;  /* 0x00000003000d7202 */ /* 0x000fe20000000f00 */
[----:B------:R-:W-:Y:S02]  /*2d300*/  IMAD.MOV.U32 R11, RZ, RZ, 0x1f ;  /* 0x0000001fff0b7424 */ /* 0x000fe400078e00ff */
[----:B------:R-:W-:-:S07]  /*2d310*/  IMAD.MOV.U32 R15, RZ, RZ, -0x1 ;  /* 0xffffffffff0f7424 */ /* 0x000fce00078e00ff */
[----:B012---:R-:W-:Y:S05]  /*2d320*/  WARPSYNC.COLLECTIVE R15, `(.L_x_2374) ;  /* 0x000000000f087348 */ /* 0x007fea0003c00000 */
[----:B------:R3:W4:Y:S02]  /*2d330*/  SHFL.IDX P6, R14, R13, R12, R11 ;  /* 0x0000000c0d0e7389 */ /* 0x00072400000c000b */
[----:B01234-:R-:W-:Y:S01]  /*2d340*/  ENDCOLLECTIVE ;  /* 0x000000000000791b */ /* 0x01ffe20003800000 */
.L_x_2374:
[----:B------:R-:W-:Y:S05]  /*2d350*/  BSYNC B0 ;  /* 0x0000000000007941 */ /* 0x000fea0003800000 */
.L_x_2373:
[----:B------:R-:W-:Y:S05]  /*2d360*/  BRA `(.L_x_2096) ;  /* 0xffffff8400a87947 */ /* 0x000fea000383ffff */
.L_x_2101:
[----:B0-----:R0:W1:Y:S02]  /*2d370*/  SYNCS.PHASECHK.TRANS64.TRYWAIT P0, [R7+URZ+0x28420], R0 ;  /* 0x02842000070075a7 */ /* 0x001064000800017f */
[----:B-1----:R-:W-:Y:S05]  /*2d380*/  @!P0 NANOSLEEP.SYNCS 0x989680 ;  /* 0x009896800000895d */ /* 0x002fea0003900000 */
[----:B------:R-:W1:Y:S02]  /*2d390*/  @!P0 SYNCS.PHASECHK.TRANS64 P0, [R7+URZ+0x28420], R0 ;  /* 0x02842000070085a7 */ /* 0x000e64000800007f */
[----:B-1----:R-:W-:Y:S05]  /*2d3a0*/  @!P0 BRA `(.L_x_2101) ;  /* 0xfffffffc00f08947 */ /* 0x002fea000383ffff */
[----:B------:R-:W-:Y:S05]  /*2d3b0*/  BRA `(.L_x_2375) ;  /* 0xffffff8c00287947 */ /* 0x000fea000383ffff */
.L_x_2102:
[----:B------:R-:W1:Y:S01]  /*2d3c0*/  S2R R2, SR_TID.X ;  /* 0x0000000000027919 */ /* 0x000e620000002100 */
[----:B------:R-:W-:Y:S01]  /*2d3d0*/  BSSY B0, `(.L_x_2376) ;  /* 0x000000a000007945 */ /* 0x000fe20003800000 */
[----:B------:R-:W-:Y:S02]  /*2d3e0*/  IMAD.MOV.U32 R12, RZ, RZ, RZ ;  /* 0x000000ffff0c7224 */ /* 0x000fe400078e00ff */
[----:B------:R-:W-:Y:S02]  /*2d3f0*/  IMAD.MOV.U32 R11, RZ, RZ, 0x1f ;  /* 0x0000001fff0b7424 */ /* 0x000fe400078e00ff */
[----:B------:R-:W-:Y:S01]  /*2d400*/  IMAD.MOV.U32 R15, RZ, RZ, -0x1 ;  /* 0xffffffffff0f7424 */ /* 0x000fe200078e00ff */
[----:B-1----:R-:W-:-:S04]  /*2d410*/  SHF.R.U32.HI R2, RZ, 0x5, R2 ;  /* 0x00000005ff027819 */ /* 0x002fc80000011602 */
[----:B------:R-:W-:-:S05]  /*2d420*/  LOP3.LUT R2, R2, 0x3, RZ, 0xc0, !PT ;  /* 0x0000000302027812 */ /* 0x000fca00078ec0ff */
[----:B------:R-:W-:-:S07]  /*2d430*/  IMAD.MOV.U32 R13, RZ, RZ, R2 ;  /* 0x000000ffff0d7224 */ /* 0x000fce00078e0002 */
[----:B0-----:R-:W-:Y:S05]  /*2d440*/  WARPSYNC.COLLECTIVE R15, `(.L_x_2377) ;  /* 0x000000000f087348 */ /* 0x001fea0003c00000 */
[----:B------:R1:W2:Y:S02]  /*2d450*/  SHFL.IDX P6, R14, R13, R12, R11 ;  /* 0x0000000c0d0e7389 */ /* 0x0002a400000c000b */
[----:B012---:R-:W-:Y:S01]  /*2d460*/  ENDCOLLECTIVE ;  /* 0x000000000000791b */ /* 0x007fe20003800000 */
.L_x_2377:
[----:B------:R-:W-:Y:S05]  /*2d470*/  BSYNC B0 ;  /* 0x0000000000007941 */ /* 0x000fea0003800000 */
.L_x_2376:
[----:B------:R-:W-:Y:S05]  /*2d480*/  BRA `(.L_x_2378) ;  /* 0xffffff8c00107947 */ /* 0x000fea000383ffff */
.L_x_2103:
[----:B------:R-:W-:Y:S01]  /*2d490*/  BSSY B0, `(.L_x_2379) ;  /* 0x0000006000007945 */ /* 0x000fe20003800000 */
[----:B------:R-:W-:-:S07]  /*2d4a0*/  IMAD.MOV.U32 R15, RZ, RZ, -0x1 ;  /* 0xffffffffff0f7424 */ /* 0x000fce00078e00ff */
[----:B0-----:R-:W-:Y:S05]  /*2d4b0*/  WARPSYNC.COLLECTIVE R15, `(.L_x_2380) ;  /* 0x000000000f0c7348 */ /* 0x001fea0003c00000 */
[----:B------:R-:W-:Y:S02]  /*2d4c0*/  ELECT P6, UR62, PT ;  /* 0x00000000003e782f */ /* 0x000fe400038c0000 */
[----:B------:R-:W-:Y:S01]  /*2d4d0*/  MOV R14, UR62 ;  /* 0x0000003e000e7c02 */ /* 0x000fe20008000f00 */
[----:B0-----:R-:W-:Y:S10]  /*2d4e0*/  ENDCOLLECTIVE ;  /* 0x000000000000791b */ /* 0x001ff40003800000 */
.L_x_2380:
[----:B------:R-:W-:Y:S05]  /*2d4f0*/  BSYNC B0 ;  /* 0x0000000000007941 */ /* 0x000fea0003800000 */
.L_x_2379:
[----:B------:R-:W-:Y:S05]  /*2d500*/  BRA `(.L_x_2381) ;  /* 0xffffff8c00047947 */ /* 0x000fea000383ffff */
.L_x_2105:
[----:B0-----:R0:W1:Y:S02]  /*2d510*/  SYNCS.PHASECHK.TRANS64.TRYWAIT P1, [R5+URZ+0x28440], R0 ;  /* 0x02844000050075a7 */ /* 0x001064000802017f */
[----:B-1----:R-:W-:Y:S05]  /*2d520*/  @!P1 NANOSLEEP.SYNCS 0x989680 ;  /* 0x009896800000995d */ /* 0x002fea0003900000 */
[----:B------:R-:W1:Y:S02]  /*2d530*/  @!P1 SYNCS.PHASECHK.TRANS64 P1, [R5+URZ+0x28440], R0 ;  /* 0x02844000050095a7 */ /* 0x000e64000802007f */
[----:B-1----:R-:W-:Y:S05]  /*2d540*/  @!P1 BRA `(.L_x_2105) ;  /* 0xfffffffc00f09947 */ /* 0x002fea000383ffff */
[----:B------:R-:W-:Y:S05]  /*2d550*/  BRA `(.L_x_2382) ;  /* 0xffffff8c002c7947 */ /* 0x000fea000383ffff */
.L_x_2107:
[----:B-1----:R1:W2:Y:S02]  /*2d560*/  SYNCS.PHASECHK.TRANS64.TRYWAIT P1, [R3+URZ+0x28440], R2 ;  /* 0x02844002030075a7 */ /* 0x0022a4000802017f */
[----:B--2---:R-:W-:Y:S05]  /*2d570*/  @!P1 NANOSLEEP.SYNCS 0x989680 ;  /* 0x009896800000995d */ /* 0x004fea0003900000 */
[----:B------:R-:W2:Y:S02]  /*2d580*/  @!P1 SYNCS.PHASECHK.TRANS64 P1, [R3+URZ+0x28440], R2 ;  /* 0x02844002030095a7 */ /* 0x000ea4000802007f */
[----:B--2---:R-:W-:Y:S05]  /*2d590*/  @!P1 BRA `(.L_x_2107) ;  /* 0xfffffffc00f09947 */ /* 0x004fea000383ffff */
[----:B------:R-:W-:Y:S05]  /*2d5a0*/  BRA `(.L_x_2383) ;  /* 0xffffff8c00387947 */ /* 0x000fea000383ffff */
.L_x_2109:
[----:B--2---:R2:W3:Y:S02]  /*2d5b0*/  SYNCS.PHASECHK.TRANS64.TRYWAIT P1, [R5+URZ+0x28460], R0 ;  /* 0x02846000050075a7 */ /* 0x0044e4000802017f */
[----:B---3--:R-:W-:Y:S05]  /*2d5c0*/  @!P1 NANOSLEEP.SYNCS 0x989680 ;  /* 0x009896800000995d */ /* 0x008fea0003900000 */
[----:B------:R-:W3:Y:S02]  /*2d5d0*/  @!P1 SYNCS.PHASECHK.TRANS64 P1, [R5+URZ+0x28460], R0 ;  /* 0x02846000050095a7 */ /* 0x000ee4000802007f */
[----:B---3--:R-:W-:Y:S05]  /*2d5e0*/  @!P1 BRA `(.L_x_2109) ;  /* 0xfffffffc00f09947 */ /* 0x008fea000383ffff */
[----:B------:R-:W-:Y:S05]  /*2d5f0*/  BRA `(.L_x_2384) ;  /* 0xffffff8c00347947 */ /* 0x000fea000383ffff */
.L_x_2111:
[----:B---3--:R3:W4:Y:S02]  /*2d600*/  SYNCS.PHASECHK.TRANS64.TRYWAIT P1, [R3+URZ+0x28460], R2 ;  /* 0x02846002030075a7 */ /* 0x008724000802017f */
[----:B----4-:R-:W-:Y:S05]  /*2d610*/  @!P1 NANOSLEEP.SYNCS 0x989680 ;  /* 0x009896800000995d */ /* 0x010fea0003900000 */
[----:B------:R-:W4:Y:S02]  /*2d620*/  @!P1 SYNCS.PHASECHK.TRANS64 P1, [R3+URZ+0x28460], R2 ;  /* 0x02846002030095a7 */ /* 0x000f24000802007f */
[----:B----4-:R-:W-:Y:S05]  /*2d630*/  @!P1 BRA `(.L_x_2111) ;  /* 0xfffffffc00f09947 */ /* 0x010fea000383ffff */
[----:B------:R-:W-:Y:S05]  /*2d640*/  BRA `(.L_x_2385) ;  /* 0xffffff8c00307947 */ /* 0x000fea000383ffff */
.L_x_2113:
[----:B----4-:R4:W0:Y:S02]  /*2d650*/  SYNCS.PHASECHK.TRANS64.TRYWAIT P1, [R5+URZ+0x28480], R0 ;  /* 0x02848000050075a7 */ /* 0x010824000802017f */
[----:B0-----:R-:W-:Y:S05]  /*2d660*/  @!P1 NANOSLEEP.SYNCS 0x989680 ;  /* 0x009896800000995d */ /* 0x001fea0003900000 */
[----:B------:R-:W0:Y:S02]  /*2d670*/  @!P1 SYNCS.PHASECHK.TRANS64 P1, [R5+URZ+0x28480], R0 ;  /* 0x02848000050095a7 */ /* 0x000e24000802007f */
[----:B0-----:R-:W-:Y:S05]  /*2d680*/  @!P1 BRA `(.L_x_2113) ;  /* 0xfffffffc00f09947 */ /* 0x001fea000383ffff */
[----:B------:R-:W-:Y:S05]  /*2d690*/  BRA `(.L_x_2386) ;  /* 0xffffff8c002c7947 */ /* 0x000fea000383ffff */
.L_x_2387:
        /* <DEDUP_REMOVED lines=14> */
.L_x_3635:


//--------------------- .text._ZN7cutlass13device_kernelIN5flash11enable_sm90INS1_16FlashAttnFwdSm90INS1_25CollectiveMainloopFwdSm90ILi2EN4cute5tupleIJNS5_1CILi1EEES8_S8_EEENS6_IJNS7_ILi128EEESA_NS7_ILi256EEEEEELi256ENS_12float_e4m3_tEfNS_4arch4Sm90ELb1ELb0ELb0ELb0ELb1ELb0ELb0ELb1ELb0ELb1ELb0ELb0EEENS1_21CollectiveEpilogueFwdINS6_IJSA_SB_SA_EEES9_NS_10bfloat16_tESF_Li256ELb0ELb1ELb0ELb1EEENS1_30DynamicPersistentTileSchedulerILi256ELi128ELb0ELb1ELb1EEEEEEEEEvNT_6ParamsE --------------------------
	.section	.text._ZN7cutlass13device_kernelIN5flash11enable_sm90INS1_16FlashAttnFwdSm90INS1_25CollectiveMainloopFwdSm90ILi2EN4cute5tupleIJNS5_1CILi1EEES8_S8_EEENS6_IJNS7_ILi128EEESA_NS7_ILi256EEEEEELi256ENS_12float_e4m3_tEfNS_4arch4Sm90ELb1ELb0ELb0ELb0ELb1ELb0ELb0ELb1ELb0ELb1ELb0ELb0EEENS1_21CollectiveEpilogueFwdINS6_IJSA_SB_SA_EEES9_NS_10bfloat16_tESF_Li256ELb0ELb1ELb0ELb1EEENS1_30DynamicPersistentTileSchedulerILi256ELi128ELb0ELb1ELb1EEEEEEEEEvNT_6ParamsE,"ax",@progbits
	.align	128
.text._ZN7cutlass13device_kernelIN5flash11enable_sm90INS1_16FlashAttnFwdSm90INS1_25CollectiveMainloopFwdSm90ILi2EN4cute5tupleIJNS5_1CILi1EEES8_S8_EEENS6_IJNS7_ILi128EEESA_NS7_ILi256EEEEEELi256ENS_12float_e4m3_tEfNS_4arch4Sm90ELb1ELb0ELb0ELb0ELb1ELb0ELb0ELb1ELb0ELb1ELb0ELb0EEENS1_21CollectiveEpilogueFwdINS6_IJSA_SB_SA_EEES9_NS_10bfloat16_tESF_Li256ELb0ELb1ELb0ELb1EEENS1_30DynamicPersistentTileSchedulerILi256ELi128ELb0ELb1ELb1EEEEEEEEEvNT_6ParamsE:
        .type           _ZN7cutlass13device_kernelIN5flash11enable_sm90INS1_16FlashAttnFwdSm90INS1_25CollectiveMainloopFwdSm90ILi2EN4cute5tupleIJNS5_1CILi1EEES8_S8_EEENS6_IJNS7_ILi128EEESA_NS7_ILi256EEEEEELi256ENS_12float_e4m3_tEfNS_4arch4Sm90ELb1ELb0ELb0ELb0ELb1ELb0ELb0ELb1ELb0ELb1ELb0ELb0EEENS1_21CollectiveEpilogueFwdINS6_IJSA_SB_SA_EEES9_NS_10bfloat16_tESF_Li256ELb0ELb1ELb0ELb1EEENS1_30DynamicPersistentTileSchedulerILi256ELi128ELb0ELb1ELb1EEEEEEEEEvNT_6ParamsE,@function
        .size           _ZN7cutlass13device_kernelIN5flash11enable_sm90INS1_16FlashAttnFwdSm90INS1_25CollectiveMainloopFwdSm90ILi2EN4cute5tupleIJNS5_1CILi1EEES8_S8_EEENS6_IJNS7_ILi128EEESA_NS7_ILi256EEEEEELi256ENS_12float_e4m3_tEfNS_4arch4Sm90ELb1ELb0ELb0ELb0ELb1ELb0ELb0ELb1ELb0ELb1ELb0ELb0EEENS1_21CollectiveEpilogueFwdINS6_IJSA_SB_SA_EEES9_NS_10bfloat16_tESF_Li256ELb0ELb1ELb0ELb1EEENS1_30DynamicPersistentTileSchedulerILi256ELi128ELb0ELb1ELb1EEEEEEEEEvNT_6ParamsE,(.L_x_3636 - _ZN7cutlass13device_kernelIN5flash11enable_sm90INS1_16FlashAttnFwdSm90INS1_25CollectiveMainloopFwdSm90ILi2EN4cute5tupleIJNS5_1CILi1EEES8_S8_EEENS6_IJNS7_ILi128EEESA_NS7_ILi256EEEEEELi256ENS_12float_e4m3_tEfNS_4arch4Sm90ELb1ELb0ELb0ELb0ELb1ELb0ELb0ELb1ELb0ELb1ELb0ELb0EEENS1_21CollectiveEpilogueFwdINS6_IJSA_SB_SA_EEES9_NS_10bfloat16_tESF_Li256ELb0ELb1ELb0ELb1EEENS1_30DynamicPersistentTileSchedulerILi256ELi128ELb0ELb1ELb1EEEEEEEEEvNT_6ParamsE)
        .other          _ZN7cutlass13device_kernelIN5flash11enable_sm90INS1_16FlashAttnFwdSm90INS1_25CollectiveMainloopFwdSm90ILi2EN4cute5tupleIJNS5_1CILi1EEES8_S8_EEENS6_IJNS7_ILi128EEESA_NS7_ILi256EEEEEELi256ENS_12float_e4m3_tEfNS_4arch4Sm90ELb1ELb0ELb0ELb0ELb1ELb0ELb0ELb1ELb0ELb1ELb0ELb0EEENS1_21CollectiveEpilogueFwdINS6_IJSA_SB_SA_EEES9_NS_10bfloat16_tESF_Li256ELb0ELb1ELb0ELb1EEENS1_30DynamicPersistentTileSchedulerILi256ELi128ELb0ELb1ELb1EEEEEEEEEvNT_6ParamsE,@"STO_CUDA_ENTRY STV_DEFAULT"
_ZN7cutlass13device_kernelIN5flash11enable_sm90INS1_16FlashAttnFwdSm90INS1_25CollectiveMainloopFwdSm90ILi2EN4cute5tupleIJNS5_1CILi1EEES8_S8_EEENS6_IJNS7_ILi128EEESA_NS7_ILi256EEEEEELi256ENS_12float_e4m3_tEfNS_4arch4Sm90ELb1ELb0ELb0ELb0ELb1ELb0ELb0ELb1ELb0ELb1ELb0ELb0EEENS1_21CollectiveEpilogueFwdINS6_IJSA_SB_SA_EEES9_NS_10bfloat16_tESF_Li256ELb0ELb1ELb0ELb1EEENS1_30DynamicPersistentTileSchedulerILi256ELi128ELb0ELb1ELb1EEEEEEEEEvNT_6ParamsE:
        /* <DEDUP_REMOVED lines=45> */
.L_x_2388:
        /* <DEDUP_REMOVED lines=22> */
.L_x_2389:
        /* <DEDUP_REMOVED lines=18> */
.L_x_2390:
        /* <DEDUP_REMOVED lines=22> */
.L_x_2391:
        /* <DEDUP_REMOVED lines=24> */
.L_x_2392:
        /* <DEDUP_REMOVED lines=9> */
.L_x_2394:
        /* <DEDUP_REMOVED lines=24> */
[CC--:B------:R-:W-:Y:S01]  /*0a40*/  LEA.HI R2, R3.reuse, R226.reuse, RZ, 0x4 ;  /* 0x000000e203027211 */ /* 0x0c0fe200078f20ff */
[----:B------:R-:W-:Y:S01]  /*0a50*/  IMAD.SHL.U32 R4, R4, 0x20, RZ ;  /* 0x0000002004047824 */ /* 0x000fe200078e00ff */
[----:B------:R-:W-:Y:S01]  /*0a60*/  LEA.HI R10, R3, R226, RZ, 0x2 ;  /* 0x000000e2030a7211 */ /* 0x000fe200078f10ff */
[----:B------:R-:W-:Y:S01]  /*0a70*/  IMAD.IADD R218, R226, 0x1, -R5 ;  /* 0x00000001e2da7824 */ /* 0x000fe200078e0a05 */
[----:B------:R-:W-:-:S02]  /*0a80*/  LOP3.LUT R5, R2, 0x3fffff0, RZ, 0xc0, !PT ;  /* 0x03fffff002057812 */ /* 0x000fc400078ec0ff */
[----:B------:R-:W-:Y:S02]  /*0a90*/  LOP3.LUT R4, R4, 0xfffffc00, RZ, 0xc0, !PT ;  /* 0xfffffc0004047812 */ /* 0x000fe400078ec0ff */
[----:B------:R-:W-:Y:S01]  /*0aa0*/  SHF.R.S32.HI R9, RZ, 0x1f, R218 ;  /* 0x0000001fff097819 */ /* 0x000fe200000114da */
[----:B------:R-:W-:Y:S01]  /*0ab0*/  IMAD.IADD R5, R226, 0x1, -R5 ;  /* 0x00000001e2057824 */ /* 0x000fe200078e0a05 */
[----:B------:R-:W-:Y:S02]  /*0ac0*/  SHF.R.S32.HI R7, RZ, 0x4, R2 ;  /* 0x00000004ff077819 */ /* 0x000fe40000011402 */
[----:B------:R-:W-:Y:S01]  /*0ad0*/  LEA.HI R6, R9, R218, RZ, 0x2 ;  /* 0x000000da09067211 */ /* 0x000fe200078f10ff */
[----:B------:R-:W-:Y:S01]  /*0ae0*/  IMAD R221, R5, 0x40, R4 ;  /* 0x0000004005dd7824 */ /* 0x000fe200078e0204 */
[----:B------:R-:W-:Y:S02]  /*0af0*/  LOP3.LUT R5, R10, 0xfffffffc, RZ, 0xc0, !PT ;  /* 0xfffffffc0a057812 */ /* 0x000fe400078ec0ff */
[----:B------:R-:W-:-:S02]  /*0b00*/  SHF.R.S32.HI R8, RZ, 0x2, R6 ;  /* 0x00000002ff087819 */ /* 0x000fc40000011406 */
[----:B------:R-:W-:Y:S01]  /*0b10*/  SHF.R.S32.HI R11, RZ, 0x1f, R6 ;  /* 0x0000001fff0b7819 */ /* 0x000fe20000011406 */
[----:B------:R-:W-:Y:S01]  /*0b20*/  IMAD.IADD R4, R226, 0x1, -R5 ;  /* 0x00000001e2047824 */ /* 0x000fe200078e0a05 */
[----:B------:R-:W-:Y:S02]  /*0b30*/  LEA.HI R2, R2, R7, RZ, 0x1 ;  /* 0x0000000702027211 */ /* 0x000fe400078f08ff */
[----:B------:R-:W-:Y:S02]  /*0b40*/  LEA.HI R3, R3, R226, RZ, 0x3 ;  /* 0x000000e203037211 */ /* 0x000fe400078f18ff */
[----:B------:R-:W-:Y:S02]  /*0b50*/  LEA.HI R11, R11, R8, RZ, 0x3 ;  /* 0x000000080b0b7211 */ /* 0x000fe400078f18ff */
[----:B------:R-:W-:Y:S02]  /*0b60*/  SHF.R.S32.HI R219, RZ, 0x7, R0 ;  /* 0x00000007ffdb7819 */ /* 0x000fe40000011400 */
[----:B------:R-:W-:-:S02]  /*0b70*/  LOP3.LUT R2, R2, 0x1ffffffe, RZ, 0xc0, !PT ;  /* 0x1ffffffe02027812 */ /* 0x000fc400078ec0ff */
[----:B------:R-:W-:Y:S02]  /*0b80*/  LOP3.LUT R5, R3, 0xfffffff8, RZ, 0xc0, !PT ;  /* 0xfffffff803057812 */ /* 0x000fe400078ec0ff */
[----:B------:R-:W-:Y:S01]  /*0b90*/  LOP3.LUT R11, R11, 0xfffffff8, RZ, 0xc0, !PT ;  /* 0xfffffff80b0b7812 */ /* 0x000fe200078ec0ff */
[----:B------:R-:W-:Y:S01]  /*0ba0*/  IMAD.IADD R2, R7, 0x1, -R2 ;  /* 0x0000000107027824 */ /* 0x000fe200078e0a02 */
[----:B------:R-:W-:Y:S01]  /*0bb0*/  LEA.HI R9, R9, R218, RZ, 0x5 ;  /* 0x000000da09097211 */ /* 0x000fe200078f28ff */
[----:B------:R-:W-:Y:S01]  /*0bc0*/  IMAD.IADD R216, R226, 0x1, -R5 ;  /* 0x00000001e2d87824 */ /* 0x000fe200078e0a05 */
[----:B------:R-:W-:Y:S01]  /*0bd0*/  LEA.HI R0, R0, R219, RZ, 0x1 ;  /* 0x000000db00007211 */ /* 0x000fe200078f08ff */
[----:B------:R-:W-:Y:S01]  /*0be0*/  IMAD.IADD R8, R8, 0x1, -R11 ;  /* 0x0000000108087824 */ /* 0x000fe200078e0a0b */
[----:B------:R-:W-:Y:S01]  /*0bf0*/  SHF.R.S32.HI R9, RZ, 0x5, R9 ;  /* 0x00000005ff097819 */ /* 0x000fe20000011409 */
[----:B------:R-:W-:Y:S01]  /*0c00*/  IMAD.SHL.U32 R16, R216, 0x8, RZ ;  /* 0x00000008d8107824 */ /* 0x000fe200078e00ff */
[----:B------:R-:W-:Y:S01]  /*0c10*/  LEA.HI R7, R4, R4, RZ, 0x1 ;  /* 0x0000000404077211 */ /* 0x000fe200078f08ff */
[----:B------:R-:W-:Y:S01]  /*0c20*/  IMAD R221, R2, 0x8, R221 ;  /* 0x0000000802dd7824 */ /* 0x000fe200078e02dd */
        /* <DEDUP_REMOVED lines=17> */
.L_x_2451:
        /* <DEDUP_REMOVED lines=21> */
.L_x_2395:
[----:B------:R-:W-:Y:S01]  /*0e90*/  ULDC UR6, c[0x0][0xc54] ;  /* 0x0003150000067ab9 */ /* 0x000fe20000000800 */
[----:B------:R-:W-:Y:S01]  /*0ea0*/  UMOV UR8, UR7 ;  /* 0x0000000700087c82 */ /* 0x000fe20008000000 */
[----:B------:R-:W-:-:S11]  /*0eb0*/  UISETP.NE.AND UP0, UPT, UR6, 0x1, UPT ;  /* 0x000000010600788c */ /* 0x000fd6000bf05270 */
[----:B------:R-:W-:Y:S02]  /*0ec0*/  @UP0 ULDC.64 UR10, c[0x0][0xc58] ;  /* 0x00031600000a0ab9 */ /* 0x000fe40000000a00 */
[----:B------:R-:W-:-:S04]  /*0ed0*/  UIMAD.WIDE.U32 UR4, UR7, UR10, URZ ;  /* 0x0000000a070472a5 */ /* 0x000fc8000f8e003f */
[----:B------:R-:W-:-:S04]  /*0ee0*/  @UP0 USHF.R.U32.HI UR8, URZ, UR11, UR5 ;  /* 0x0000000b3f080299 */ /* 0x000fc80008011605 */
[----:B------:R-:W-:-:S12]  /*0ef0*/  UIMAD UR4, UR8, UR6, URZ ;  /* 0x00000006080472a4 */ /* 0x000fd8000f8e023f */
.L_x_2396:
        /* <DEDUP_REMOVED lines=55> */
[----:B------:R-:W-:Y:S01]  /*1270*/  ULDC UR5, c[0x0][0x448] ;  /* 0x0001120000057ab9 */ /* 0x000fe20000000800 */
[----:B------:R-:W-:Y:S01]  /*1280*/  IMAD.U32 R5, RZ, RZ, UR7 ;  /* 0x00000007ff057e24 */ /* 0x000fe2000f8e00ff */
[----:B------:R-:W-:Y:S01]  /*1290*/  ULDC UR46, c[0x0][0x424] ;  /* 0x00010900002e7ab9 */ /* 0x000fe20000000800 */
[----:B------:R-:W-:Y:S01]  /*12a0*/  ULDC UR9, c[0x0][0x2f0] ;  /* 0x0000bc0000097ab9 */ /* 0x000fe20000000800 */
[----:B------:R0:W2:Y:S01]  /*12b0*/  @P0 LDG.E R7, desc[UR50][R2.64] ;  /* 0x0000003202070981 */ /* 0x0000a2000c1e1900 */
[----:B------:R-:W-:Y:S01]  /*12c0*/  UISETP.NE.AND UP4, UPT, UR5, 0x1, UPT ;  /* 0x000000010500788c */ /* 0x000fe2000bf85270 */
[----:B------:R-:W-:Y:S02]  /*12d0*/  ULDC.64 UR6, c[0x0][0x418] ;  /* 0x0001060000067ab9 */ /* 0x000fe40000000a00 */
[----:B------:R1:W2:Y:S01]  /*12e0*/  @P1 LDG.E R0, desc[UR50][R4.64] ;  /* 0x0000003204001981 */ /* 0x0002a2000c1e1900 */
[----:B------:R-:W-:Y:S01]  /*12f0*/  UISETP.NE.U32.AND UP0, UPT, UR6, URZ, UPT ;  /* 0x0000003f0600728c */ /* 0x000fe2000bf05070 */
[----:B------:R-:W-:Y:S01]  /*1300*/  PLOP3.LUT P0, PT, PT, PT, PT, 0x80, 0x0 ;  /* 0x000000000000781c */ /* 0x000fe20003f0f070 */
[----:B------:R-:W-:Y:S01]  /*1310*/  UP2UR UR47, UPR, URZ, 0x10 ;  /* 0x000000103f2f7883 */ /* 0x000fe20008000000 */
[----:B------:R-:W-:Y:S01]  /*1320*/  CS2R R150, SRZ ;  /* 0x0000000000967805 */ /* 0x000fe2000001ff00 */
[----:B------:R-:W-:Y:S01]  /*1330*/  UISETP.NE.AND.EX UP0, UPT, UR7, URZ, UPT, UP0 ;  /* 0x0000003f0700728c */ /* 0x000fe2000bf05300 */
[----:B0-----:R-:W-:Y:S01]  /*1340*/  IMAD.MOV.U32 R2, RZ, RZ, RZ ;  /* 0x000000ffff027224 */ /* 0x001fe200078e00ff */
[----:B------:R-:W-:Y:S01]  /*1350*/  CS2R R26, SRZ ;  /* 0x00000000001a7805 */ /* 0x000fe2000001ff00 */
[----:B------:R-:W-:Y:S01]  /*1360*/  ULDC UR7, c[0x0][0x288] ;  /* 0x0000a20000077ab9 */ /* 0x000fe20000000800 */
[----:B------:R-:W-:Y:S01]  /*1370*/  USEL UR46, UR46, 0x1, UP0 ;  /* 0x000000012e2e7887 */ /* 0x000fe20008000000 */
[----:B------:R-:W-:Y:S01]  /*1380*/  CS2R R92, SRZ ;  /* 0x00000000005c7805 */ /* 0x000fe2000001ff00 */
[----:B------:R-:W-:Y:S01]  /*1390*/  UIADD3 UR7, -UR7, 0x80, URZ ;  /* 0x0000008007077890 */ /* 0x000fe2000fffe13f */
[----:B------:R-:W-:-:S02]  /*13a0*/  CS2R R144, SRZ ;  /* 0x0000000000907805 */ /* 0x000fc4000001ff00 */
[----:B------:R-:W-:Y:S02]  /*13b0*/  CS2R R142, SRZ ;  /* 0x00000000008e7805 */ /* 0x000fe4000001ff00 */
[----:B------:R-:W-:Y:S01]  /*13c0*/  CS2R R30, SRZ ;  /* 0x00000000001e7805 */ /* 0x000fe2000001ff00 */
[----:B------:R-:W-:Y:S01]  /*13d0*/  UIMAD UR7, UR46, UR9, UR7 ;  /* 0x000000092e0772a4 */ /* 0x000fe2000f8e0207 */
        /* <DEDUP_REMOVED lines=55> */
[----:B-1----:R-:W-:Y:S02]  /*1750*/  CS2R R4, SRZ ;  /* 0x0000000000047805 */ /* 0x002fe4000001ff00 */
[----:B------:R-:W-:Y:S01]  /*1760*/  CS2R R24, SRZ ;  /* 0x0000000000187805 */ /* 0x000fe2000001ff00 */
[----:B------:R-:W-:Y:S02]  /*1770*/  IMAD.MOV.U32 R159, RZ, RZ, RZ ;  /* 0x000000ffff9f7224 */ /* 0x000fe400078e00ff */
[----:B--2---:R-:W-:Y:S01]  /*1780*/  FMUL.FTZ R0, R7, R0 ;  /* 0x0000000007007220 */ /* 0x004fe20000410000 */
[----:B------:R-:W-:-:S03]  /*1790*/  CS2R R6, SRZ ;  /* 0x0000000000067805 */ /* 0x000fc6000001ff00 */
[----:B------:R-:W-:Y:S01]  /*17a0*/  FMUL.FTZ R0, R0, UR4 ;  /* 0x0000000400007c20 */ /* 0x000fe20008410000 */
[----:B------:R-:W-:Y:S02]  /*17b0*/  ULDC UR4, c[0x0][0xc3c] ;  /* 0x00030f0000047ab9 */ /* 0x000fe40000000800 */
[----:B------:R-:W-:Y:S02]  /*17c0*/  UIADD3 UR4, UR8, UR4, URZ ;  /* 0x0000000408047290 */ /* 0x000fe4000fffe03f */
[----:B------:R-:W-:Y:S01]  /*17d0*/  R2UR UR40, R0 ;  /* 0x00000000002872ca */ /* 0x000fe200000e0000 */
[----:B------:R-:W-:Y:S01]  /*17e0*/  @UP4 ULDC UR8, c[0x0][0x450] ;  /* 0x0001140000084ab9 */ /* 0x000fe20000000800 */
[----:B------:R-:W-:Y:S01]  /*17f0*/  USHF.L.U32 UR41, UR4, 0x7, URZ ;  /* 0x0000000704297899 */ /* 0x000fe2000800063f */
[----:B------:R-:W-:Y:S02]  /*1800*/  IMAD.MOV.U32 R0, RZ, RZ, RZ ;  /* 0x000000ffff007224 */ /* 0x000fe400078e00ff */
[----:B------:R-:W-:Y:S01]  /*1810*/  @UP4 ULDC UR4, c[0x0][0x44c] ;  /* 0x0001130000044ab9 */ /* 0x000fe20000000800 */
[----:B------:R-:W-:-:S04]  /*1820*/  UIADD3 UR6, UR41, 0x7f, URZ ;  /* 0x0000007f29067890 */ /* 0x000fc8000fffe03f */
[----:B------:R-:W-:Y:S02]  /*1830*/  UIMAD.WIDE.U32 UR4, UR6, UR4, URZ ;  /* 0x00000004060472a5 */ /* 0x000fe4000f8e003f */
[----:B------:R-:W-:Y:S02]  /*1840*/  UIMAD UR4, UR46, UR9, 0x7f ;  /* 0x0000007f2e0474a4 */ /* 0x000fe4000f8e0209 */
[----:B------:R-:W-:Y:S02]  /*1850*/  @UP4 USHF.R.U32.HI UR6, URZ, UR8, UR5 ;  /* 0x000000083f064299 */ /* 0x000fe40008011605 */
[----:B------:R-:W-:Y:S02]  /*1860*/  USHF.R.S32.HI UR5, URZ, 0x1f, UR4 ;  /* 0x0000001f3f057899 */ /* 0x000fe40008011404 */
[----:B------:R-:W-:Y:S02]  /*1870*/  UIADD3 UR6, UR7, UR6, URZ ;  /* 0x0000000607067290 */ /* 0x000fe4000fffe03f */
[----:B------:R-:W-:-:S02]  /*1880*/  ULEA.HI UR5, UR5, UR4, URZ, 0x7 ;  /* 0x0000000405057291 */ /* 0x000fc4000f8f383f */
[----:B------:R-:W-:Y:S02]  /*1890*/  USHF.R.S32.HI UR7, URZ, 0x1f, UR6 ;  /* 0x0000001f3f077899 */ /* 0x000fe40008011406 */
[----:B------:R-:W-:Y:S02]  /*18a0*/  USHF.R.S32.HI UR5, URZ, 0x7, UR5 ;  /* 0x000000073f057899 */ /* 0x000fe40008011405 */
[----:B------:R-:W-:-:S04]  /*18b0*/  ULEA.HI UR7, UR7, UR6, URZ, 0x7 ;  /* 0x0000000607077291 */ /* 0x000fc8000f8f383f */
[----:B------:R-:W-:-:S04]  /*18c0*/  USHF.R.S32.HI UR7, URZ, 0x7, UR7 ;  /* 0x000000073f077899 */ /* 0x000fc80008011407 */
[----:B------:R-:W-:-:S04]  /*18d0*/  UISETP.LT.AND UP0, UPT, UR5, UR7, UPT ;  /* 0x000000070500728c */ /* 0x000fc8000bf01270 */
[----:B------:R-:W-:-:S04]  /*18e0*/  USEL UR52, UR5, UR7, UP0 ;  /* 0x0000000705347287 */ /* 0x000fc80008000000 */
[----:B------:R-:W-:-:S06]  /*18f0*/  UISETP.GE.AND UP0, UPT, UR52, 0x1, UPT ;  /* 0x000000013400788c */ /* 0x000fcc000bf06270 */
[----:B------:R-:W-:-:S13]  /*1900*/  PLOP3.LUT P1, PT, PT, PT, UP0, 0x80, 0x0 ;  /* 0x000000000000781c */ /* 0x000fda0003f2f008 */
[----:B------:R-:W-:Y:S05]  /*1910*/  @!P1 BRA `(.L_x_2397) ;  /* 0x0000008000949947 */ /* 0x000fea0003800000 */
        /* <DEDUP_REMOVED lines=31> */
.L_x_2398:
        /* <DEDUP_REMOVED lines=10> */
.L_x_2535:
[----:B0-----:R-:W-:Y:S01]  /*1bb0*/  IMAD.U32 R0, RZ, RZ, UR44 ;  /* 0x0000002cff007e24 */ /* 0x001fe2000f8e00ff */
[----:B------:R-:W-:Y:S05]  /*1bc0*/  WARPSYNC.ALL ;  /* 0x0000000000007948 */ /* 0x000fea0003800000 */
[----:B------:R0:W-:Y:S01]  /*1bd0*/  BAR.SYNC.DEFER_BLOCKING R6, 0x100 ;  /* 0x000400060000751d */ /* 0x0001e20000010000 */
[----:B------:R-:W-:-:S13]  /*1be0*/  ISETP.NE.AND P0, PT, R0, 0x3, PT ;  /* 0x000000030000780c */ /* 0x000fda0003f05270 */
[----:B0-----:R-:W-:Y:S05]  /*1bf0*/  @!P0 BRA `(.L_x_2400) ;  /* 0x0000000000048947 */ /* 0x001fea0003800000 */
[----:B------:R-:W-:Y:S01]  /*1c00*/  BPT.TRAP 0x1 ;  /* 0x000000040000795c */ /* 0x000fe20000300000 */
.L_x_2400:
[----:B------:R-:W-:Y:S01]  /*1c10*/  ULEA UR53, UR36, UR48, 0x3 ;  /* 0x0000003024357291 */ /* 0x000fe2000f8e183f */
[----:B------:R-:W-:-:S05]  /*1c20*/  IMAD.U32 R7, RZ, RZ, UR42 ;  /* 0x0000002aff077e24 */ /* 0x000fca000f8e00ff */
[----:B------:R-:W-:-:S04]  /*1c30*/  SHF.L.U32 R7, R7, 0x1f, RZ ;  /* 0x0000001f07077819 */ /* 0x000fc800000006ff */
[----:B------:R0:W1:Y:S01]  /*1c40*/  SYNCS.PHASECHK.TRANS64.TRYWAIT P1, [UR53+0x38830], R7 ;  /* 0x03883007ff0075a7 */ /* 0x0000620008020175 */
[----:B------:R-:W-:Y:S05]  /*1c50*/  @!P0 BRA `(.L_x_2401) ;  /* 0x0000000000048947 */ /* 0x000fea0003800000 */
[----:B------:R-:W-:Y:S01]  /*1c60*/  BPT.TRAP 0x1 ;  /* 0x000000040000795c */ /* 0x000fe20000300000 */
.L_x_2401:
[----:B-1----:R-:W-:Y:S05]  /*1c70*/  @P1 BRA `(.L_x_2402) ;  /* 0x0000000000081947 */ /* 0x002fea0003800000 */
[----:B------:R-:W1:Y:S02]  /*1c80*/  SYNCS.PHASECHK.TRANS64.TRYWAIT P1, [UR53+0x38830], R7 ;  /* 0x03883007ff0075a7 */ /* 0x000e640008020175 */
[----:B-1----:R-:W-:Y:S05]  /*1c90*/  @!P1 BRA `(.L_x_2403) ;  /* 0x0000010c00089947 */ /* 0x002fea0003800000 */
.L_x_2402:
        /* <DEDUP_REMOVED lines=66> */
.L_x_2404:
[----:B------:R-:W-:Y:S01]  /*20c0*/  UISETP.NE.AND UP0, UPT, UR47, URZ, UPT ;  /* 0x0000003f2f00728c */ /* 0x000fe2000bf05270 */
[----:B------:R-:W-:Y:S01]  /*20d0*/  VIADD R0, R18, UR41 ;  /* 0x0000002912007c36 */ /* 0x000fe20008000000 */
[----:B------:R-:W-:Y:S01]  /*20e0*/  ULDC UR10, c[0x0][0x2f0] ;  /* 0x0000bc00000a7ab9 */ /* 0x000fe20000000800 */
[----:B------:R-:W-:-:S03]  /*20f0*/  ULDC UR11, c[0x0][0x288] ;  /* 0x0000a200000b7ab9 */ /* 0x000fc60000000800 */
[----:B------:R-:W-:Y:S02]  /*2100*/  PLOP3.LUT P1, PT, PT, PT, UP0, 0x80, 0x0 ;  /* 0x000000000000781c */ /* 0x000fe40003f2f008 */
[----:B------:R-:W-:-:S03]  /*2110*/  PLOP3.LUT P2, PT, PT, PT, UP0, 0x80, 0x0 ;  /* 0x000000000000781c */ /* 0x000fc60003f4f008 */
[----:B------:R-:W-:-:S08]  /*2120*/  @UP0 ULDC UR6, c[0x0][0x44c] ;  /* 0x0001130000060ab9 */ /* 0x000fd00000000800 */
[----:B------:R-:W-:Y:S01]  /*2130*/  @P1 IMAD.HI.U32 R2, R0, UR6, RZ ;  /* 0x0000000600021c27 */ /* 0x000fe2000f8e00ff */
[----:B------:R-:W-:-:S04]  /*2140*/  @UP0 ULDC UR6, c[0x0][0x450] ;  /* 0x0001140000060ab9 */ /* 0x000fc80000000800 */
[----:B------:R-:W-:Y:S01]  /*2150*/  @P2 SHF.R.U32.HI R0, RZ, UR6, R2 ;  /* 0x00000006ff002c19 */ /* 0x000fe20008011602 */
[----:B------:R-:W-:Y:S02]  /*2160*/  UMOV UR6, 0xffffff80 ;  /* 0xffffff8000067882 */ /* 0x000fe40000000000 */
[----:B------:R-:W-:Y:S02]  /*2170*/  UIMAD UR7, UR52, UR6, 0x81 ;  /* 0x00000081340774a4 */ /* 0x000fe4000f8e0206 */
[----:B------:R-:W2:Y:S01]  /*2180*/  SHFL.IDX PT, R4, R0, 0x1, 0x1c1f ;  /* 0x003c1f0000047f89 */ /* 0x000ea200000e0000 */
[----:B------:R-:W-:Y:S02]  /*2190*/  UIMAD UR6, UR52, UR6, 0x80 ;  /* 0x00000080340674a4 */ /* 0x000fe4000f8e0206 */
[----:B------:R-:W-:Y:S01]  /*21a0*/  UIMAD UR7, UR46, UR10, UR7 ;  /* 0x0000000a2e0772a4 */ /* 0x000fe2000f8e0207 */
[----:B------:R-:W3:Y:S01]  /*21b0*/  SHFL.IDX PT, R0, R0, RZ, 0x1c1f ;  /* 0x001c1fff00007589 */ /* 0x000ee200000e0000 */
[----:B------:R-:W-:-:S04]  /*21c0*/  UIMAD UR6, UR46, UR10, UR6 ;  /* 0x0000000a2e0672a4 */ /* 0x000fc8000f8e0206 */
[----:B------:R-:W-:Y:S02]  /*21d0*/  IMAD.U32 R8, RZ, RZ, UR7 ;  /* 0x00000007ff087e24 */ /* 0x000fe4000f8e00ff */
[----:B------:R-:W-:Y:S01]  /*21e0*/  IMAD.U32 R2, RZ, RZ, UR6 ;  /* 0x00000006ff027e24 */ /* 0x000fe2000f8e00ff */
[----:B------:R-:W-:Y:S01]  /*21f0*/  UIADD3 UR6, UR53, 0x38840, URZ ;  /* 0x0003884035067890 */ /* 0x000fe2000fffe03f */
[C---:B------:R-:W-:Y:S02]  /*2200*/  IMAD R5, R17.reuse, -0x2, R8 ;  /* 0xfffffffe11057824 */ /* 0x040fe400078e0208 */
[----:B------:R-:W-:Y:S01]  /*2210*/  IMAD R2, R17, -0x2, R2 ;  /* 0xfffffffe11027824 */ /* 0x000fe200078e0202 */
[----:B------:R-:W-:Y:S02]  /*2220*/  UPRMT UR6, UR49, 0x654, UR6 ;  /* 0x0000065431067896 */ /* 0x000fe40008000006 */
[----:B--2---:R-:W-:Y:S01]  /*2230*/  IADD3 R9, R4, -UR11, R5 ;  /* 0x8000000b04097c10 */ /* 0x004fe2000fffe005 */
[----:B------:R-:W-:-:S06]  /*2240*/  VIADD R5, R5, -UR11 ;  /* 0x8000000b05057c36 */ /* 0x000fcc0008000000 */
[----:B------:R-:W-:Y:S01]  /*2250*/  SYNCS.ARRIVE.TRANS64.RED.A1T0 RZ, [UR6], RZ ;  /* 0x000000ffffff79a7 */ /* 0x000fe20008100406 */
[----:B------:R-:W-:Y:S02]  /*2260*/  VIMNMX R9, R2, R9, PT ;  /* 0x0000000902097248 */ /* 0x000fe40003fe0100 */
[----:B---3--:R-:W-:Y:S02]  /*2270*/  VIADDMNMX R5, R0, R5, R2, PT ;  /* 0x0000000500057246 */ /* 0x008fe40003800102 */
[C---:B------:R-:W-:Y:S02]  /*2280*/  ISETP.GT.AND P1, PT, R9.reuse, RZ, PT ;  /* 0x000000ff0900720c */ /* 0x040fe40003f24270 */
[C---:B------:R-:W-:Y:S02]  /*2290*/  ISETP.GT.AND P2, PT, R9.reuse, 0x1, PT ;  /* 0x000000010900780c */ /* 0x040fe40003f44270 */
[----:B------:R-:W-:Y:S02]  /*22a0*/  ISETP.GT.AND P3, PT, R9, 0x8, PT ;  /* 0x000000080900780c */ /* 0x000fe40003f64270 */
[----:B------:R-:W-:-:S02]  /*22b0*/  FSEL R26, R26, -INF , P1 ;  /* 0xff8000001a1a7808 */ /* 0x000fc40000800000 */
[----:B------:R-:W-:Y:S02]  /*22c0*/  FSEL R27, R27, -INF , P2 ;  /* 0xff8000001b1b7808 */ /* 0x000fe40001000000 */
[C---:B------:R-:W-:Y:S02]  /*22d0*/  ISETP.GT.AND P1, PT, R9.reuse, 0x9, PT ;  /* 0x000000090900780c */ /* 0x040fe40003f24270 */
[----:B------:R-:W-:Y:S02]  /*22e0*/  FSEL R30, R30, -INF , P3 ;  /* 0xff8000001e1e7808 */ /* 0x000fe40001800000 */
[----:B------:R-:W-:Y:S02]  /*22f0*/  FMNMX.FTZ R11, R26, R27, !PT ;  /* 0x0000001b1a0b7209 */ /* 0x000fe40007810000 */
[----:B------:R-:W-:Y:S02]  /*2300*/  ISETP.GT.AND P2, PT, R9, 0x10, PT ;  /* 0x000000100900780c */ /* 0x000fe40003f44270 */
[----:B------:R-:W-:-:S02]  /*2310*/  FSEL R10, R31, -INF , P1 ;  /* 0xff8000001f0a7808 */ /* 0x000fc40000800000 */
[----:B------:R-:W-:Y:S02]  /*2320*/  FMNMX.FTZ R11, R30, R11, !PT ;  /* 0x0000000b1e0b7209 */ /* 0x000fe40007810000 */
[C---:B------:R-:W-:Y:S02]  /*2330*/  ISETP.GT.AND P1, PT, R9.reuse, 0x11, PT ;  /* 0x000000110900780c */ /* 0x040fe40003f24270 */
[----:B------:R-:W-:Y:S02]  /*2340*/  FSEL R34, R34, -INF , P2 ;  /* 0xff80000022227808 */ /* 0x000fe40001000000 */
[----:B------:R-:W-:Y:S02]  /*2350*/  FMNMX.FTZ R13, R10, R11, !PT ;  /* 0x0000000b0a0d7209 */ /* 0x000fe40007810000 */
[----:B------:R-:W-:Y:S02]  /*2360*/  ISETP.GT.AND P2, PT, R9, 0x18, PT ;  /* 0x000000180900780c */ /* 0x000fe40003f44270 */
[----:B------:R-:W-:-:S02]  /*2370*/  FSEL R11, R35, -INF , P1 ;  /* 0xff800000230b7808 */ /* 0x000fc40000800000 */
[----:B------:R-:W-:Y:S02]  /*2380*/  FMNMX.FTZ R4, R34, R13, !PT ;  /* 0x0000000d22047209 */ /* 0x000fe40007810000 */
[----:B------:R-:W-:Y:S02]  /*2390*/  ISETP.GT.AND P1, PT, R9, 0x19, PT ;  /* 0x000000190900780c */ /* 0x000fe40003f24270 */
        /* <DEDUP_REMOVED lines=70> */
[----:B------:R-:W-:Y:S01]  /*2800*/  FMNMX.FTZ R4, R82, R21, !PT ;  /* 0x0000001552047209 */ /* 0x000fe20007810000 */
[----:B------:R-:W-:Y:S01]  /*2810*/  IMAD.U32 R21, RZ, RZ, UR40 ;  /* 0x00000028ff157e24 */ /* 0x000fe2000f8e00ff */
[----:B------:R-:W-:Y:S02]  /*2820*/  ISETP.GT.AND P1, PT, R9, 0x79, PT ;  /* 0x000000790900780c */ /* 0x000fe40003f24270 */
[----:B------:R-:W-:Y:S02]  /*2830*/  FSEL R86, R86, -INF , P2 ;  /* 0xff80000056567808 */ /* 0x000fe40001000000 */
[----:B------:R-:W-:Y:S02]  /*2840*/  FMNMX.FTZ R9, R83, R4, !PT ;  /* 0x0000000453097209 */ /* 0x000fe40007810000 */
[----:B------:R-:W-:Y:S02]  /*2850*/  FSEL R87, R87, -INF , P1 ;  /* 0xff80000057577808 */ /* 0x000fe40000800000 */
[----:B------:R-:W-:-:S02]  /*2860*/  FMNMX.FTZ R4, R86, R9, !PT ;  /* 0x0000000956047209 */ /* 0x000fc40007810000 */
[----:B------:R-:W-:Y:S02]  /*2870*/  ISETP.GT.AND P2, PT, R5, 0x1, PT ;  /* 0x000000010500780c */ /* 0x000fe40003f44270 */
[----:B------:R-:W-:Y:S02]  /*2880*/  FMNMX.FTZ R8, R87, R4, !PT ;  /* 0x0000000457087209 */ /* 0x000fe40007810000 */
[----:B------:R-:W-:Y:S02]  /*2890*/  ISETP.GT.AND P3, PT, R5, 0x8, PT ;  /* 0x000000080500780c */ /* 0x000fe40003f64270 */
[----:B------:R-:W-:Y:S01]  /*28a0*/  FSEL R42, R25, -INF , P2 ;  /* 0xff800000192a7808 */ /* 0x000fe20001000000 */
[----:B------:R-:W2:Y:S01]  /*28b0*/  SHFL.BFLY PT, R9, R8, 0x2, 0x1f ;  /* 0x0c401f0008097f89 */ /* 0x000ea200000e0000 */
[----:B------:R-:W-:Y:S02]  /*28c0*/  FSEL R35, R28, -INF , P3 ;  /* 0xff8000001c237808 */ /* 0x000fe40001800000 */
[----:B------:R-:W-:-:S04]  /*28d0*/  ISETP.GT.AND P2, PT, R5, 0x10, PT ;  /* 0x000000100500780c */ /* 0x000fc80003f44270 */
[----:B------:R-:W-:Y:S02]  /*28e0*/  FSEL R43, R32, -INF , P2 ;  /* 0xff800000202b7808 */ /* 0x000fe40001000000 */
[----:B------:R-:W-:-:S04]  /*28f0*/  ISETP.GT.AND P2, PT, R5, 0x18, PT ;  /* 0x000000180500780c */ /* 0x000fc80003f44270 */
[----:B------:R-:W-:Y:S02]  /*2900*/  FSEL R46, R36, -INF , P2 ;  /* 0xff800000242e7808 */ /* 0x000fe40001000000 */
[----:B------:R-:W-:-:S04]  /*2910*/  ISETP.GT.AND P2, PT, R5, 0x20, PT ;  /* 0x000000200500780c */ /* 0x000fc80003f44270 */
[----:B------:R-:W-:Y:S02]  /*2920*/  FSEL R40, R40, -INF , P2 ;  /* 0xff80000028287808 */ /* 0x000fe40001000000 */
[C---:B------:R-:W-:Y:S02]  /*2930*/  ISETP.GT.AND P2, PT, R5.reuse, 0x28, PT ;  /* 0x000000280500780c */ /* 0x040fe40003f44270 */
[----:B--2---:R-:W-:Y:S02]  /*2940*/  FMNMX.FTZ R9, R8, R9, !PT ;  /* 0x0000000908097209 */ /* 0x004fe40007810000 */
[----:B------:R-:W-:Y:S02]  /*2950*/  FSEL R44, R44, -INF , P2 ;  /* 0xff8000002c2c7808 */ /* 0x000fe40001000000 */
[----:B------:R-:W-:Y:S01]  /*2960*/  ISETP.GT.AND P2, PT, R5, 0x30, PT ;  /* 0x000000300500780c */ /* 0x000fe20003f44270 */
[----:B------:R-:W2:Y:S03]  /*2970*/  SHFL.BFLY PT, R4, R9, 0x1, 0x1f ;  /* 0x0c201f0009047f89 */ /* 0x000ea600000e0000 */
[----:B------:R-:W-:-:S02]  /*2980*/  FSEL R48, R48, -INF , P2 ;  /* 0xff80000030307808 */ /* 0x000fc40001000000 */
[----:B------:R-:W-:-:S04]  /*2990*/  ISETP.GT.AND P2, PT, R5, 0x38, PT ;  /* 0x000000380500780c */ /* 0x000fc80003f44270 */
[----:B------:R-:W-:Y:S02]  /*29a0*/  FSEL R52, R52, -INF , P2 ;  /* 0xff80000034347808 */ /* 0x000fe40001000000 */
[----:B------:R-:W-:-:S04]  /*29b0*/  ISETP.GT.AND P2, PT, R5, 0x40, PT ;  /* 0x000000400500780c */ /* 0x000fc80003f44270 */
[----:B------:R-:W-:Y:S02]  /*29c0*/  FSEL R56, R56, -INF , P2 ;  /* 0xff80000038387808 */ /* 0x000fe40001000000 */
[----:B------:R-:W-:-:S04]  /*29d0*/  ISETP.GT.AND P2, PT, R5, 0x48, PT ;  /* 0x000000480500780c */ /* 0x000fc80003f44270 */
[----:B------:R-:W-:Y:S02]  /*29e0*/  FSEL R60, R60, -INF , P2 ;  /* 0xff8000003c3c7808 */ /* 0x000fe40001000000 */
[----:B------:R-:W-:Y:S02]  /*29f0*/  ISETP.GT.AND P2, PT, R5, 0x50, PT ;  /* 0x000000500500780c */ /* 0x000fe40003f44270 */
[----:B--2---:R-:W-:Y:S02]  /*2a00*/  FMNMX.FTZ R4, R9, R4, !PT ;  /* 0x0000000409047209 */ /* 0x004fe40007810000 */
[----:B------:R-:W-:Y:S02]  /*2a10*/  FSEL R64, R64, -INF , P2 ;  /* 0xff80000040407808 */ /* 0x000fe40001000000 */
[C---:B------:R-:W-:Y:S01]  /*2a20*/  FSETP.NEU.FTZ.AND P1, PT, R4.reuse, -INF , PT ;  /* 0xff8000000400780b */ /* 0x040fe20003f3d000 */
[----:B------:R-:W-:-:S01]  /*2a30*/  FFMA.FTZ R20, R4, R21, -8 ;  /* 0xc100000004147423 */ /* 0x000fc20000010015 */
[----:B------:R-:W-:-:S04]  /*2a40*/  ISETP.GT.AND P2, PT, R5, 0x58, PT ;  /* 0x000000580500780c */ /* 0x000fc80003f44270 */
[----:B------:R-:W-:Y:S02]  /*2a50*/  FSEL R89, R20, RZ, P1 ;  /* 0x000000ff14597208 */ /* 0x000fe40000800000 */
[----:B------:R-:W-:Y:S02]  /*2a60*/  ISETP.GT.AND P1, PT, R5, RZ, PT ;  /* 0x000000ff0500720c */ /* 0x000fe40003f24270 */
[----:B------:R-:W-:Y:S01]  /*2a70*/  FSEL R68, R68, -INF , P2 ;  /* 0xff80000044447808 */ /* 0x000fe20001000000 */
[----:B------:R-:W-:-:S01]  /*2a80*/  FFMA.FTZ R9, R10, UR40, -R89 ;  /* 0x000000280a097c23 */ /* 0x000fc20008010859 */
[----:B------:R-:W-:Y:S01]  /*2a90*/  FSEL R31, R24, -INF , P1 ;  /* 0xff800000181f7808 */ /* 0x000fe20000800000 */
[----:B------:R-:W-:-:S01]  /*2aa0*/  FFMA.FTZ R10, R11, UR40, -R89 ;  /* 0x000000280b0a7c23 */ /* 0x000fc20008010859 */
[----:B------:R-:W-:Y:S01]  /*2ab0*/  ISETP.GT.AND P1, PT, R5, 0x9, PT ;  /* 0x000000090500780c */ /* 0x000fe20003f24270 */
[----:B------:R-:W-:-:S01]  /*2ac0*/  FFMA.FTZ R157, R13, UR40, -R89 ;  /* 0x000000280d9d7c23 */ /* 0x000fc20008010859 */
[----:B------:R-:W-:Y:S01]  /*2ad0*/  FMNMX.FTZ R2, R31, R42, !PT ;  /* 0x0000002a1f027209 */ /* 0x000fe20007810000 */
[----:B------:R-:W-:-:S01]  /*2ae0*/  FFMA.FTZ R0, R30, UR40, -R89 ;  /* 0x000000281e007c23 */ /* 0x000fc20008010859 */
[----:B------:R-:W-:Y:S01]  /*2af0*/  FSEL R39, R29, -INF , P1 ;  /* 0xff8000001d277808 */ /* 0x000fe20000800000 */
[----:B------:R-:W-:-:S01]  /*2b00*/  FFMA.FTZ R155, R34, UR40, -R89 ;  /* 0x00000028229b7c23 */ /* 0x000fc20008010859 */
[----:B------:R-:W-:Y:S01]  /*2b10*/  FMNMX.FTZ R2, R35, R2, !PT ;  /* 0x0000000223027209 */ /* 0x000fe20007810000 */
[----:B------:R-:W-:-:S01]  /*2b20*/  FFMA.FTZ R159, R50, UR40, -R89 ;  /* 0x00000028329f7c23 */ /* 0x000fc20008010859 */
[----:B------:R-:W-:Y:S01]  /*2b30*/  ISETP.GT.AND P1, PT, R5, 0x11, PT ;  /* 0x000000110500780c */ /* 0x000fe20003f24270 */
[----:B------:R-:W-:Y:S01]  /*2b40*/  IMAD.U32 R50, RZ, RZ, UR40 ;  /* 0x00000028ff327e24 */ /* 0x000fe2000f8e00ff */
[----:B------:R-:W-:Y:S01]  /*2b50*/  FMNMX.FTZ R2, R39, R2, !PT ;  /* 0x0000000227027209 */ /* 0x000fe20007810000 */
[----:B------:R-:W-:-:S01]  /*2b60*/  FFMA.FTZ R153, R26, UR40, -R89 ;  /* 0x000000281a997c23 */ /* 0x000fc20008010859 */
[----:B------:R-:W-:Y:S01]  /*2b70*/  FSEL R33, R33, -INF , P1 ;  /* 0xff80000021217808 */ /* 0x000fe20000800000 */
[----:B------:R-:W-:-:S01]  /*2b80*/  FFMA.FTZ R8, R27, UR40, -R89 ;  /* 0x000000281b087c23 */ /* 0x000fc20008010859 */
[----:B------:R-:W-:Y:S01]  /*2b90*/  FMNMX.FTZ R2, R43, R2, !PT ;  /* 0x000000022b027209 */ /* 0x000fe20007810000 */
[----:B------:R-:W-:-:S01]  /*2ba0*/  FFMA.FTZ R54, R54, UR40, -R89 ;  /* 0x0000002836367c23 */ /* 0x000fc20008010859 */
[----:B------:R-:W-:Y:S01]  /*2bb0*/  ISETP.GT.AND P1, PT, R5, 0x19, PT ;  /* 0x000000190500780c */ /* 0x000fe20003f24270 */
[----:B------:R-:W-:Y:S01]  /*2bc0*/  MUFU.EX2 R153, R153 ;  /* 0x0000009900997308 */ /* 0x000fe20000000800 */
[----:B------:R-:W-:Y:S01]  /*2bd0*/  FMNMX.FTZ R21, R33, R2, !PT ;  /* 0x0000000221157209 */ /* 0x000fe20007810000 */
[--C-:B------:R-:W-:Y:S01]  /*2be0*/  FFMA.FTZ R26, R55, UR40, -R89.reuse ;  /* 0x00000028371a7c23 */ /* 0x100fe20008010859 */
[----:B------:R-:W-:Y:S01]  /*2bf0*/  FSEL R37, R37, -INF , P1 ;  /* 0xff80000025257808 */ /* 0x000fe20000800000 */
[--C-:B------:R-:W-:Y:S01]  /*2c00*/  FFMA.FTZ R161, R58, UR40, -R89.reuse ;  /* 0x000000283aa17c23 */ /* 0x100fe20008010859 */
[----:B------:R-:W-:Y:S01]  /*2c10*/  FMNMX.FTZ R2, R46, R21, !PT ;  /* 0x000000152e027209 */ /* 0x000fe20007810000 */
[--C-:B------:R-:W-:Y:S01]  /*2c20*/  FFMA.FTZ R32, R63, UR40, -R89.reuse ;  /* 0x000000283f207c23 */ /* 0x100fe20008010859 */
        /* <DEDUP_REMOVED lines=17> */
[----:B------:R2:W-:Y:S01]  /*2d40*/  MUFU.EX2 R11, R20 ;  /* 0x00000014000b7308 */ /* 0x0005e20000000800 */
[----:B------:R-:W-:Y:S01]  /*2d50*/  FMNMX.FTZ R21, R45, R12, !PT ;  /* 0x0000000c2d157209 */ /* 0x000fe20007810000 */
[--C-:B------:R-:W-:Y:S01]  /*2d60*/  FFMA.FTZ R27, R78, UR40, -R89.reuse ;  /* 0x000000284e1b7c23 */ /* 0x100fe20008010859 */
[----:B------:R-:W-:Y:S01]  /*2d70*/  FSEL R49, R49, -INF , P1 ;  /* 0xff80000031317808 */ /* 0x000fe20000800000 */
[--C-:B------:R-:W-:Y:S01]  /*2d80*/  FFMA.FTZ R38, R79, UR40, -R89.reuse ;  /* 0x000000284f267c23 */ /* 0x100fe20008010859 */
[----:B------:R-:W-:Y:S01]  /*2d90*/  FMNMX.FTZ R12, R48, R21, !PT ;  /* 0x00000015300c7209 */ /* 0x000fe20007810000 */
[--C-:B------:R-:W-:Y:S01]  /*2da0*/  FFMA.FTZ R21, R15, UR40, -R89.reuse ;  /* 0x000000280f157c23 */ /* 0x100fe20008010859 */
[----:B------:R-:W-:Y:S01]  /*2db0*/  ISETP.GT.AND P1, PT, R5, 0x39, PT ;  /* 0x000000390500780c */ /* 0x000fe20003f24270 */
[----:B------:R-:W3:Y:S01]  /*2dc0*/  MUFU.EX2 R9, R9 ;  /* 0x0000000900097308 */ /* 0x000ee20000000800 */
[----:B------:R-:W-:Y:S01]  /*2dd0*/  FMNMX.FTZ R13, R49, R12, !PT ;  /* 0x0000000c310d7209 */ /* 0x000fe20007810000 */
[--C-:B------:R-:W-:Y:S01]  /*2de0*/  FFMA.FTZ R12, R14, UR40, -R89.reuse ;  /* 0x000000280e0c7c23 */ /* 0x100fe20008010859 */
[----:B------:R-:W-:Y:S01]  /*2df0*/  FSEL R53, R53, -INF , P1 ;  /* 0xff80000035357808 */ /* 0x000fe20000800000 */
[--C-:B------:R-:W-:Y:S01]  /*2e00*/  FFMA.FTZ R167, R82, UR40, -R89.reuse ;  /* 0x0000002852a77c23 */ /* 0x100fe20008010859 */
[----:B------:R-:W-:Y:S01]  /*2e10*/  FMNMX.FTZ R14, R52, R13, !PT ;  /* 0x0000000d340e7209 */ /* 0x000fe20007810000 */
[----:B------:R-:W-:Y:S01]  /*2e20*/  FFMA.FTZ R87, R87, UR40, -R89 ;  /* 0x0000002857577c23 */ /* 0x000fe20008010859 */
[----:B------:R-:W-:Y:S01]  /*2e30*/  ISETP.GT.AND P1, PT, R5, 0x41, PT ;  /* 0x000000410500780c */ /* 0x000fe20003f24270 */
[----:B------:R-:W-:Y:S01]  /*2e40*/  MUFU.EX2 R155, R155 ;  /* 0x0000009b009b7308 */ /* 0x000fe20000000800 */
[----:B------:R-:W-:-:S02]  /*2e50*/  FMNMX.FTZ R13, R53, R14, !PT ;  /* 0x0000000e350d7209 */ /* 0x000fc40007810000 */
[----:B------:R-:W-:Y:S02]  /*2e60*/  FSEL R57, R57, -INF , P1 ;  /* 0xff80000039397808 */ /* 0x000fe40000800000 */
[----:B------:R-:W-:Y:S02]  /*2e70*/  FMNMX.FTZ R14, R56, R13, !PT ;  /* 0x0000000d380e7209 */ /* 0x000fe40007810000 */
[----:B------:R-:W-:Y:S01]  /*2e80*/  ISETP.GT.AND P1, PT, R5, 0x49, PT ;  /* 0x000000490500780c */ /* 0x000fe20003f24270 */
[----:B------:R4:W-:Y:S01]  /*2e90*/  MUFU.EX2 R13, R21 ;  /* 0x00000015000d7308 */ /* 0x0009e20000000800 */
[----:B------:R-:W-:Y:S01]  /*2ea0*/  FMNMX.FTZ R15, R57, R14, !PT ;  /* 0x0000000e390f7209 */ /* 0x000fe20007810000 */
[----:B------:R-:W-:Y:S01]  /*2eb0*/  FFMA.FTZ R14, R47, UR40, -R89 ;  /* 0x000000282f0e7c23 */ /* 0x000fe20008010859 */
[----:B------:R-:W-:Y:S02]  /*2ec0*/  FSEL R61, R61, -INF , P1 ;  /* 0xff8000003d3d7808 */ /* 0x000fe40000800000 */
[----:B--2---:R-:W-:-:S02]  /*2ed0*/  FMNMX.FTZ R20, R60, R15, !PT ;  /* 0x0000000f3c147209 */ /* 0x004fc40007810000 */
[----:B------:R-:W-:Y:S01]  /*2ee0*/  ISETP.GT.AND P1, PT, R5, 0x51, PT ;  /* 0x000000510500780c */ /* 0x000fe20003f24270 */
[----:B------:R-:W-:Y:S01]  /*2ef0*/  MUFU.EX2 R10, R10 ;  /* 0x0000000a000a7308 */ /* 0x000fe20000000800 */
[----:B------:R-:W-:Y:S02]  /*2f00*/  FMNMX.FTZ R15, R61, R20, !PT ;  /* 0x000000143d0f7209 */ /* 0x000fe40007810000 */
[----:B------:R-:W-:Y:S02]  /*2f10*/  FSEL R65, R65, -INF , P1 ;  /* 0xff80000041417808 */ /* 0x000fe40000800000 */
[----:B------:R-:W-:Y:S02]  /*2f20*/  FMNMX.FTZ R20, R64, R15, !PT ;  /* 0x0000000f40147209 */ /* 0x000fe40007810000 */
[----:B------:R-:W-:Y:S01]  /*2f30*/  ISETP.GT.AND P1, PT, R5, 0x59, PT ;  /* 0x000000590500780c */ /* 0x000fe20003f24270 */
[----:B------:R-:W-:Y:S01]  /*2f40*/  MUFU.EX2 R2, R2 ;  /* 0x0000000200027308 */ /* 0x000fe20000000800 */
[----:B------:R-:W-:Y:S01]  /*2f50*/  FMNMX.FTZ R15, R65, R20, !PT ;  /* 0x00000014410f7209 */ /* 0x000fe20007810000 */
[----:B------:R-:W-:Y:S01]  /*2f60*/  FFMA.FTZ R20, R51, UR40, -R89 ;  /* 0x0000002833147c23 */ /* 0x000fe20008010859 */
[----:B------:R-:W-:-:S02]  /*2f70*/  ISETP.GT.AND P2, PT, R5, 0x60, PT ;  /* 0x000000600500780c */ /* 0x000fc40003f44270 */
[----:B------:R-:W-:Y:S02]  /*2f80*/  FSEL R69, R69, -INF , P1 ;  /* 0xff80000045457808 */ /* 0x000fe40000800000 */
[----:B------:R-:W-:Y:S01]  /*2f90*/  FMNMX.FTZ R24, R68, R15, !PT ;  /* 0x0000000f44187209 */ /* 0x000fe20007810000 */
[----:B------:R-:W-:Y:S01]  /*2fa0*/  MUFU.EX2 R157, R157 ;  /* 0x0000009d009d7308 */ /* 0x000fe20000000800 */
[----:B------:R-:W-:Y:S02]  /*2fb0*/  ISETP.GT.AND P1, PT, R5, 0x61, PT ;  /* 0x000000610500780c */ /* 0x000fe40003f24270 */
[----:B------:R-:W-:Y:S02]  /*2fc0*/  FSEL R72, R72, -INF , P2 ;  /* 0xff80000048487808 */ /* 0x000fe40001000000 */
[----:B------:R-:W-:Y:S02]  /*2fd0*/  FMNMX.FTZ R15, R69, R24, !PT ;  /* 0x00000018450f7209 */ /* 0x000fe40007810000 */
[----:B------:R-:W-:Y:S01]  /*2fe0*/  ISETP.GT.AND P2, PT, R5, 0x68, PT ;  /* 0x000000680500780c */ /* 0x000fe20003f44270 */
[----:B------:R-:W-:Y:S01]  /*2ff0*/  MUFU.EX2 R12, R12 ;  /* 0x0000000c000c7308 */ /* 0x000fe20000000800 */
[----:B------:R-:W-:-:S02]  /*3000*/  FSEL R73, R73, -INF , P1 ;  /* 0xff80000049497808 */ /* 0x000fc40000800000 */
[----:B------:R-:W-:Y:S02]  /*3010*/  FMNMX.FTZ R24, R72, R15, !PT ;  /* 0x0000000f48187209 */ /* 0x000fe40007810000 */
[----:B------:R-:W-:Y:S02]  /*3020*/  ISETP.GT.AND P1, PT, R5, 0x69, PT ;  /* 0x000000690500780c */ /* 0x000fe40003f24270 */
[----:B------:R-:W-:Y:S01]  /*3030*/  FSEL R76, R76, -INF , P2 ;  /* 0xff8000004c4c7808 */ /* 0x000fe20001000000 */
[----:B------:R-:W-:Y:S01]  /*3040*/  MUFU.EX2 R15, R54 ;  /* 0x00000036000f7308 */ /* 0x000fe20000000800 */
[----:B----4-:R-:W-:Y:S02]  /*3050*/  FMNMX.FTZ R21, R73, R24, !PT ;  /* 0x0000001849157209 */ /* 0x010fe40007810000 */
[----:B------:R-:W-:Y:S02]  /*3060*/  ISETP.GT.AND P2, PT, R5, 0x70, PT ;  /* 0x000000700500780c */ /* 0x000fe40003f44270 */
[----:B------:R-:W-:-:S02]  /*3070*/  FSEL R77, R77, -INF , P1 ;  /* 0xff8000004d4d7808 */ /* 0x000fc40000800000 */
        /* <DEDUP_REMOVED lines=8> */
[----:B------:R-:W-:Y:S01]  /*3100*/  FMNMX.FTZ R24, R80, R21, !PT ;  /* 0x0000001550187209 */ /* 0x000fe20007810000 */
[----:B------:R-:W-:-:S01]  /*3110*/  FFMA.FTZ R21, R62, UR40, -R89 ;  /* 0x000000283e157c23 */ /* 0x000fc20008010859 */
[----:B------:R-:W-:Y:S02]  /*3120*/  ISETP.GT.AND P1, PT, R5, 0x79, PT ;  /* 0x000000790500780c */ /* 0x000fe40003f24270 */
[----:B------:R-:W-:Y:S01]  /*3130*/  FSEL R84, R84, -INF , P2 ;  /* 0xff80000054547808 */ /* 0x000fe20001000000 */
[----:B------:R-:W-:Y:S01]  /*3140*/  MUFU.EX2 R20, R20 ;  /* 0x0000001400147308 */ /* 0x000fe20000000800 */
[----:B------:R-:W-:Y:S01]  /*3150*/  FMNMX.FTZ R5, R81, R24, !PT ;  /* 0x0000001851057209 */ /* 0x000fe20007810000 */
[----:B------:R-:W-:Y:S01]  /*3160*/  FFMA.FTZ R24, R59, UR40, -R89 ;  /* 0x000000283b187c23 */ /* 0x000fe20008010859 */
[----:B------:R-:W-:Y:S02]  /*3170*/  FSEL R85, R85, -INF , P1 ;  /* 0xff80000055557808 */ /* 0x000fe40000800000 */
[----:B------:R-:W-:-:S03]  /*3180*/  FMNMX.FTZ R28, R84, R5, !PT ;  /* 0x00000005541c7209 */ /* 0x000fc60007810000 */
[----:B------:R-:W-:Y:S01]  /*3190*/  MUFU.EX2 R26, R26 ;  /* 0x0000001a001a7308 */ /* 0x000fe20000000800 */
[----:B------:R-:W-:Y:S01]  /*31a0*/  FMNMX.FTZ R5, R85, R28, !PT ;  /* 0x0000001c55057209 */ /* 0x000fe20007810000 */
[----:B------:R-:W-:-:S04]  /*31b0*/  FFMA.FTZ R28, R67, UR40, -R89 ;  /* 0x00000028431c7c23 */ /* 0x000fc80008010859 */
[----:B------:R-:W2:Y:S02]  /*31c0*/  SHFL.BFLY PT, R30, R5, 0x2, 0x1f ;  /* 0x0c401f00051e7f89 */ /* 0x000ea400000e0000 */
        /* <DEDUP_REMOVED lines=11> */
[--C-:B------:R-:W-:Y:S01]  /*3280*/  FFMA.FTZ R34, R83, UR40, -R89.reuse ;  /* 0x0000002853227c23 */ /* 0x100fe20008010859 */
[----:B------:R-:W-:-:S02]  /*3290*/  FFMA.FTZ R29, R86, UR40, -R89 ;  /* 0x00000028561d7c23 */ /* 0x000fc40008010859 */
[C---:B------:R-:W-:Y:S01]  /*32a0*/  FSETP.NEU.FTZ.AND P1, PT, R5.reuse, -INF , PT ;  /* 0xff8000000500780b */ /* 0x040fe20003f3d000 */
[----:B------:R-:W-:-:S02]  /*32b0*/  FFMA.FTZ R47, R5, R50, -8 ;  /* 0xc1000000052f7423 */ /* 0x000fc40000010032 */
[----:B------:R-:W-:Y:S03]  /*32c0*/  MUFU.EX2 R36, R36 ;  /* 0x0000002400247308 */ /* 0x000fe60000000800 */
[----:B------:R-:W-:Y:S02]  /*32d0*/  FSEL R50, R47, RZ, P1 ;  /* 0x000000ff2f327208 */ /* 0x000fe40000800000 */
[----:B---3--:R-:W-:-:S03]  /*32e0*/  F2FP.SATFINITE.E4M3.F32.PACK_AB_MERGE_C R47, R9, R0, RZ ;  /* 0x00000000092f723e */ /* 0x008fc600048070ff */
        /* <DEDUP_REMOVED lines=33> */
[----:B--2---:R-:W-:-:S01]  /*3500*/  FADD.FTZ R42, R152, R31 ;  /* 0x0000001f982a7221 */ /* 0x004fc20000010000 */
[--C-:B------:R-:W-:Y:S01]  /*3510*/  FFMA.FTZ R80, R80, UR40, -R50.reuse ;  /* 0x0000002850507c23 */ /* 0x100fe20008010832 */
[----:B------:R-:W-:-:S01]  /*3520*/  FFMA.FTZ R81, R81, UR40, -R50 ;  /* 0x0000002851517c23 */ /* 0x000fc20008010832 */
[--C-:B------:R-:W-:Y:S01]  /*3530*/  FFMA.FTZ R84, R84, UR40, -R50.reuse ;  /* 0x0000002854547c23 */ /* 0x100fe20008010832 */
[----:B------:R-:W-:-:S03]  /*3540*/  FFMA.FTZ R50, R85, UR40, -R50 ;  /* 0x0000002855327c23 */ /* 0x000fc60008010832 */
[----:B------:R-:W2:Y:S08]  /*3550*/  MUFU.EX2 R43, R43 ;  /* 0x0000002b002b7308 */ /* 0x000eb00000000800 */
[----:B------:R5:W0:Y:S08]  /*3560*/  MUFU.EX2 R154, R33 ;  /* 0x00000021009a7308 */ /* 0x000a300000000800 */
[----:B------:R-:W1:Y:S01]  /*3570*/  MUFU.EX2 R46, R46 ;  /* 0x0000002e002e7308 */ /* 0x000e620000000800 */
[----:B-----5:R-:W-:-:S01]  /*3580*/  FADD.FTZ R33, R153, R8 ;  /* 0x0000000899217221 */ /* 0x020fc20000010000 */
[----:B------:R-:W-:-:S03]  /*3590*/  F2FP.SATFINITE.E4M3.F32.PACK_AB_MERGE_C R153, R8, R153, R47 ;  /* 0x000000990899723e */ /* 0x000fc6000480702f */
[----:B------:R-:W-:Y:S01]  /*35a0*/  FADD.FTZ R62, R0, R33 ;  /* 0x00000021003e7221 */ /* 0x000fe20000010000 */
[----:B---3--:R-:W-:-:S01]  /*35b0*/  FADD.FTZ R33, R35, R42 ;  /* 0x0000002a23217221 */ /* 0x008fc20000010000 */
[----:B----4-:R-:W-:Y:S01]  /*35c0*/  F2FP.SATFINITE.E4M3.F32.PACK_AB_MERGE_C R35, R54, R35, RZ ;  /* 0x000000233623723e */ /* 0x010fe200048070ff */
[----:B------:R-:W3:Y:S01]  /*35d0*/  MUFU.EX2 R37, R37 ;  /* 0x0000002500257308 */ /* 0x000ee20000000800 */
[----:B------:R-:W-:-:S01]  /*35e0*/  FADD.FTZ R62, R9, R62 ;  /* 0x0000003e093e7221 */ /* 0x000fc20000010000 */
[----:B------:R-:W-:Y:S01]  /*35f0*/  FADD.FTZ R42, R54, R33 ;  /* 0x00000021362a7221 */ /* 0x000fe20000010000 */
[----:B------:R-:W-:Y:S02]  /*3600*/  F2FP.SATFINITE.E4M3.F32.PACK_AB_MERGE_C R152, R31, R152, R35 ;  /* 0x000000981f98723e */ /* 0x000fe40004807023 */
[----:B------:R-:W-:Y:S01]  /*3610*/  FADD.FTZ R39, R155, R62 ;  /* 0x0000003e9b277221 */ /* 0x000fe20000010000 */
[----:B--2---:R-:W-:-:S02]  /*3620*/  FADD.FTZ R33, R43, R42 ;  /* 0x0000002a2b217221 */ /* 0x004fc40000010000 */
[----:B------:R-:W2:Y:S01]  /*3630*/  MUFU.EX2 R40, R40 ;  /* 0x0000002800287308 */ /* 0x000ea20000000800 */
[----:B------:R-:W-:-:S01]  /*3640*/  FADD.FTZ R39, R10, R39 ;  /* 0x000000270a277221 */ /* 0x000fc20000010000 */
[----:B0-----:R-:W-:-:S03]  /*3650*/  FADD.FTZ R33, R154, R33 ;  /* 0x000000219a217221 */ /* 0x001fc60000010000 */
[----:B------:R-:W-:Y:S01]  /*3660*/  FADD.FTZ R62, R2, R39 ;  /* 0x00000027023e7221 */ /* 0x000fe20000010000 */
[----:B-1----:R-:W-:-:S02]  /*3670*/  FADD.FTZ R42, R46, R33 ;  /* 0x000000212e2a7221 */ /* 0x002fc40000010000 */
[----:B------:R-:W0:Y:S01]  /*3680*/  MUFU.EX2 R41, R41 ;  /* 0x0000002900297308 */ /* 0x000e220000000800 */
[----:B------:R-:W-:-:S01]  /*3690*/  FADD.FTZ R62, R11, R62 ;  /* 0x0000003e0b3e7221 */ /* 0x000fc20000010000 */
[C---:B---3--:R-:W-:Y:S01]  /*36a0*/  FADD.FTZ R33, R37.reuse, R42 ;  /* 0x0000002a25217221 */ /* 0x048fe20000010000 */
[----:B------:R-:W-:Y:S02]  /*36b0*/  F2FP.SATFINITE.E4M3.F32.PACK_AB_MERGE_C R37, R37, R46, RZ ;  /* 0x0000002e2525723e */ /* 0x000fe400048070ff */
[----:B------:R-:W-:Y:S02]  /*36c0*/  FADD.FTZ R39, R157, R62 ;  /* 0x0000003e9d277221 */ /* 0x000fe40000010000 */
[----:B------:R-:W-:Y:S01]  /*36d0*/  F2FP.SATFINITE.E4M3.F32.PACK_AB_MERGE_C R154, R154, R43, R37 ;  /* 0x0000002b9a9a723e */ /* 0x000fe20004807025 */
[----:B------:R-:W1:Y:S01]  /*36e0*/  MUFU.EX2 R44, R44 ;  /* 0x0000002c002c7308 */ /* 0x000e620000000800 */
[----:B--2---:R-:W-:-:S01]  /*36f0*/  FADD.FTZ R42, R40, R33 ;  /* 0x00000021282a7221 */ /* 0x004fc20000010000 */
[----:B------:R-:W-:-:S04]  /*3700*/  FADD.FTZ R62, R12, R39 ;  /* 0x000000270c3e7221 */ /* 0x000fc80000010000 */
[----:B------:R-:W-:Y:S02]  /*3710*/  FADD.FTZ R39, R13, R62 ;  /* 0x0000003e0d277221 */ /* 0x000fe40000010000 */
[----:B------:R-:W2:Y:S01]  /*3720*/  MUFU.EX2 R45, R45 ;  /* 0x0000002d002d7308 */ /* 0x000ea20000000800 */
[----:B0-----:R-:W-:-:S01]  /*3730*/  FADD.FTZ R33, R41, R42 ;  /* 0x0000002a29217221 */ /* 0x001fc20000010000 */
[C---:B------:R-:W-:Y:S01]  /*3740*/  FADD.FTZ R62, R14.reuse, R39 ;  /* 0x000000270e3e7221 */ /* 0x040fe20000010000 */
[----:B------:R-:W-:-:S03]  /*3750*/  F2FP.SATFINITE.E4M3.F32.PACK_AB_MERGE_C R14, R14, R13, RZ ;  /* 0x0000000d0e0e723e */ /* 0x000fc600048070ff */
[----:B------:R-:W-:Y:S01]  /*3760*/  FADD.FTZ R39, R159, R62 ;  /* 0x0000003e9f277221 */ /* 0x000fe20000010000 */
[----:B------:R-:W-:Y:S01]  /*3770*/  F2FP.SATFINITE.E4M3.F32.PACK_AB_MERGE_C R157, R12, R157, R14 ;  /* 0x0000009d0c9d723e */ /* 0x000fe2000480700e */
[----:B------:R-:W0:Y:S01]  /*3780*/  MUFU.EX2 R48, R48 ;  /* 0x0000003000307308 */ /* 0x000e220000000800 */
[----:B-1----:R-:W-:-:S01]  /*3790*/  FADD.FTZ R42, R44, R33 ;  /* 0x000000212c2a7221 */ /* 0x002fc20000010000 */
[----:B------:R-:W-:-:S04]  /*37a0*/  FADD.FTZ R62, R20, R39 ;  /* 0x00000027143e7221 */ /* 0x000fc80000010000 */
[----:B------:R-:W-:Y:S01]  /*37b0*/  FADD.FTZ R39, R15, R62 ;  /* 0x0000003e0f277221 */ /* 0x000fe20000010000 */
[----:B------:R-:W-:Y:S01]  /*37c0*/  F2FP.SATFINITE.E4M3.F32.PACK_AB_MERGE_C R15, R26, R15, RZ ;  /* 0x0000000f1a0f723e */ /* 0x000fe200048070ff */
[----:B------:R-:W1:Y:S01]  /*37d0*/  MUFU.EX2 R49, R49 ;  /* 0x0000003100317308 */ /* 0x000e620000000800 */
[----:B--2---:R-:W-:-:S01]  /*37e0*/  FADD.FTZ R33, R45, R42 ;  /* 0x0000002a2d217221 */ /* 0x004fc20000010000 */
[----:B------:R-:W-:Y:S01]  /*37f0*/  FADD.FTZ R62, R26, R39 ;  /* 0x000000271a3e7221 */ /* 0x000fe20000010000 */
[----:B------:R-:W-:Y:S02]  /*3800*/  F2FP.SATFINITE.E4M3.F32.PACK_AB_MERGE_C R44, R45, R44, RZ ;  /* 0x0000002c2d2c723e */ /* 0x000fe400048070ff */
[----:B------:R-:W-:Y:S01]  /*3810*/  F2FP.SATFINITE.E4M3.F32.PACK_AB_MERGE_C R159, R20, R159, R15 ;  /* 0x0000009f149f723e */ /* 0x000fe2000480700f */
[----:B------:R-:W-:-:S01]  /*3820*/  FADD.FTZ R39, R161, R62 ;  /* 0x0000003ea1277221 */ /* 0x000fc20000010000 */
[----:B------:R-:W-:Y:S01]  /*3830*/  F2FP.SATFINITE.E4M3.F32.PACK_AB_MERGE_C R156, R41, R40, R44 ;  /* 0x00000028299c723e */ /* 0x000fe2000480702c */
[----:B------:R-:W2:Y:S01]  /*3840*/  MUFU.EX2 R52, R52 ;  /* 0x0000003400347308 */ /* 0x000ea20000000800 */
[----:B0-----:R-:W-:-:S01]  /*3850*/  FADD.FTZ R42, R48, R33 ;  /* 0x00000021302a7221 */ /* 0x001fc20000010000 */
[----:B------:R-:W-:-:S04]  /*3860*/  FADD.FTZ R62, R24, R39 ;  /* 0x00000027183e7221 */ /* 0x000fc80000010000 */
[----:B------:R-:W-:Y:S01]  /*3870*/  FADD.FTZ R39, R21, R62 ;  /* 0x0000003e15277221 */ /* 0x000fe20000010000 */
[----:B------:R-:W-:Y:S01]  /*3880*/  F2FP.SATFINITE.E4M3.F32.PACK_AB_MERGE_C R21, R32, R21, RZ ;  /* 0x000000152015723e */ /* 0x000fe200048070ff */
[----:B------:R-:W0:Y:S01]  /*3890*/  MUFU.EX2 R53, R53 ;  /* 0x0000003500357308 */ /* 0x000e220000000800 */
[----:B-1----:R-:W-:-:S01]  /*38a0*/  FADD.FTZ R33, R49, R42 ;  /* 0x0000002a31217221 */ /* 0x002fc20000010000 */
[----:B------:R-:W-:Y:S01]  /*38b0*/  FADD.FTZ R62, R32, R39 ;  /* 0x00000027203e7221 */ /* 0x000fe20000010000 */
[----:B------:R-:W-:-:S03]  /*38c0*/  F2FP.SATFINITE.E4M3.F32.PACK_AB_MERGE_C R161, R24, R161, R21 ;  /* 0x000000a118a1723e */ /* 0x000fc60004807015 */
[----:B------:R-:W-:Y:S02]  /*38d0*/  FADD.FTZ R39, R163, R62 ;  /* 0x0000003ea3277221 */ /* 0x000fe40000010000 */
[----:B------:R-:W1:Y:S01]  /*38e0*/  MUFU.EX2 R56, R56 ;  /* 0x0000003800387308 */ /* 0x000e620000000800 */
[----:B--2---:R-:W-:-:S07]  /*38f0*/  FADD.FTZ R42, R52, R33 ;  /* 0x00000021342a7221 */ /* 0x004fce0000010000 */
[----:B------:R-:W2:Y:S01]  /*3900*/  MUFU.EX2 R57, R57 ;  /* 0x0000003900397308 */ /* 0x000ea20000000800 */
[----:B0-----:R-:W-:-:S01]  /*3910*/  FADD.FTZ R33, R53, R42 ;  /* 0x0000002a35217221 */ /* 0x001fc20000010000 */
[----:B------:R-:W-:-:S04]  /*3920*/  F2FP.SATFINITE.E4M3.F32.PACK_AB_MERGE_C R52, R53, R52, RZ ;  /* 0x000000343534723e */ /* 0x000fc800048070ff */
[----:B------:R-:W-:Y:S02]  /*3930*/  F2FP.SATFINITE.E4M3.F32.PACK_AB_MERGE_C R158, R49, R48, R52 ;  /* 0x00000030319e723e */ /* 0x000fe40004807034 */
[----:B------:R-:W0:Y:S01]  /*3940*/  MUFU.EX2 R60, R60 ;  /* 0x0000003c003c7308 */ /* 0x000e220000000800 */
[----:B-1----:R-:W-:-:S07]  /*3950*/  FADD.FTZ R42, R56, R33 ;  /* 0x00000021382a7221 */ /* 0x002fce0000010000 */
[----:B------:R-:W1:Y:S01]  /*3960*/  MUFU.EX2 R61, R61 ;  /* 0x0000003d003d7308 */ /* 0x000e620000000800 */
[----:B--2---:R-:W-:-:S07]  /*3970*/  FADD.FTZ R33, R57, R42 ;  /* 0x0000002a39217221 */ /* 0x004fce0000010000 */
[----:B------:R-:W2:Y:S01]  /*3980*/  MUFU.EX2 R64, R64 ;  /* 0x0000004000407308 */ /* 0x000ea20000000800 */
[----:B0-----:R-:W-:-:S07]  /*3990*/  FADD.FTZ R42, R60, R33 ;  /* 0x000000213c2a7221 */ /* 0x001fce0000010000 */
[----:B------:R-:W0:Y:S01]  /*39a0*/  MUFU.EX2 R65, R65 ;  /* 0x0000004100417308 */ /* 0x000e220000000800 */
[----:B-1----:R-:W-:-:S01]  /*39b0*/  FADD.FTZ R33, R61, R42 ;  /* 0x0000002a3d217221 */ /* 0x002fc20000010000 */
[----:B------:R-:W-:Y:S01]  /*39c0*/  FADD.FTZ R42, R28, R39 ;  /* 0x000000271c2a7221 */ /* 0x000fe20000010000 */
[----:B------:R-:W-:-:S04]  /*39d0*/  F2FP.SATFINITE.E4M3.F32.PACK_AB_MERGE_C R60, R61, R60, RZ ;  /* 0x0000003c3d3c723e */ /* 0x000fc800048070ff */
[----:B------:R-:W-:Y:S01]  /*39e0*/  F2FP.SATFINITE.E4M3.F32.PACK_AB_MERGE_C R160, R57, R56, R60 ;  /* 0x0000003839a0723e */ /* 0x000fe2000480703c */
[----:B------:R-:W1:Y:S01]  /*39f0*/  MUFU.EX2 R68, R68 ;  /* 0x0000004400447308 */ /* 0x000e620000000800 */
[----:B--2---:R-:W-:-:S01]  /*3a00*/  FADD.FTZ R0, R64, R33 ;  /* 0x0000002140007221 */ /* 0x004fc20000010000 */
[----:B------:R-:W-:Y:S01]  /*3a10*/  F2FP.SATFINITE.E4M3.F32.PACK_AB_MERGE_C R33, R11, R2, RZ ;  /* 0x000000020b21723e */ /* 0x000fe200048070ff */
[----:B------:R-:W-:-:S01]  /*3a20*/  FADD.FTZ R11, R25, R42 ;  /* 0x0000002a190b7221 */ /* 0x000fc20000010000 */
[----:B------:R-:W-:Y:S02]  /*3a30*/  F2FP.SATFINITE.E4M3.F32.PACK_AB_MERGE_C R25, R36, R25, RZ ;  /* 0x000000192419723e */ /* 0x000fe400048070ff */
[----:B------:R-:W-:Y:S01]  /*3a40*/  F2FP.SATFINITE.E4M3.F32.PACK_AB_MERGE_C R155, R10, R155, R33 ;  /* 0x0000009b0a9b723e */ /* 0x000fe20004807021 */
[----:B------:R-:W-:Y:S01]  /*3a50*/  FADD.FTZ R2, R36, R11 ;  /* 0x0000000b24027221 */ /* 0x000fe20000010000 */
[----:B------:R-:W2:Y:S01]  /*3a60*/  MUFU.EX2 R69, R69 ;  /* 0x0000004500457308 */ /* 0x000ea20000000800 */
[----:B0-----:R-:W-:-:S01]  /*3a70*/  FADD.FTZ R9, R65, R0 ;  /* 0x0000000041097221 */ /* 0x001fc20000010000 */
[----:B------:R-:W-:Y:S01]  /*3a80*/  F2FP.SATFINITE.E4M3.F32.PACK_AB_MERGE_C R163, R28, R163, R25 ;  /* 0x000000a31ca3723e */ /* 0x000fe20004807019 */
[----:B------:R-:W-:-:S05]  /*3a90*/  FADD.FTZ R11, R165, R2 ;  /* 0x00000002a50b7221 */ /* 0x000fca0000010000 */
        /* <DEDUP_REMOVED lines=36> */
[C---:B-1----:R-:W-:Y:S01]  /*3ce0*/  F2FP.SATFINITE.E4M3.F32.PACK_AB_MERGE_C R29, R58.reuse, R29, RZ ;  /* 0x0000001d3a1d723e */ /* 0x042fe200048070ff */
[----:B------:R-:W-:-:S03]  /*3cf0*/  FADD.FTZ R0, R58, R13 ;  /* 0x0000000d3a007221 */ /* 0x000fc60000010000 */
[----:B------:R-:W-:Y:S02]  /*3d00*/  F2FP.SATFINITE.E4M3.F32.PACK_AB_MERGE_C R167, R34, R167, R29 ;  /* 0x000000a722a7723e */ /* 0x000fe4000480701d */
[C---:B--2---:R-:W-:Y:S01]  /*3d10*/  F2FP.SATFINITE.E4M3.F32.PACK_AB_MERGE_C R84, R9.reuse, R84, RZ ;  /* 0x000000540954723e */ /* 0x044fe200048070ff */
[----:B------:R-:W-:-:S03]  /*3d20*/  FADD.FTZ R2, R9, R2 ;  /* 0x0000000209027221 */ /* 0x000fc60000010000 */
[----:B------:R-:W-:Y:S01]  /*3d30*/  F2FP.SATFINITE.E4M3.F32.PACK_AB_MERGE_C R166, R81, R80, R84 ;  /* 0x0000005051a6723e */ /* 0x000fe20004807054 */
[----:B------:R-:W-:Y:S06]  /*3d40*/  @!P0 BRA `(.L_x_2405) ;  /* 0x0000000000048947 */ /* 0x000fec0003800000 */
[----:B------:R-:W-:Y:S01]  /*3d50*/  BPT.TRAP 0x1 ;  /* 0x000000040000795c */ /* 0x000fe20000300000 */
.L_x_2405:
[----:B------:R0:W1:Y:S01]  /*3d60*/  SYNCS.PHASECHK.TRANS64.TRYWAIT P1, [UR53+0x38850], R7 ;  /* 0x03885007ff0075a7 */ /* 0x0000620008020175 */
[----:B------:R-:W-:Y:S05]  /*3d70*/  @!P0 BRA `(.L_x_2406) ;  /* 0x0000000000048947 */ /* 0x000fea0003800000 */
[----:B------:R-:W-:Y:S01]  /*3d80*/  BPT.TRAP 0x1 ;  /* 0x000000040000795c */ /* 0x000fe20000300000 */
.L_x_2406:
[----:B-1----:R-:W-:Y:S05]  /*3d90*/  @P1 BRA `(.L_x_2407) ;  /* 0x0000000000081947 */ /* 0x002fea0003800000 */
[----:B------:R-:W1:Y:S02]  /*3da0*/  SYNCS.PHASECHK.TRANS64.TRYWAIT P1, [UR53+0x38850], R7 ;  /* 0x03885007ff0075a7 */ /* 0x000e640008020175 */
[----:B-1----:R-:W-:Y:S05]  /*3db0*/  @!P1 BRA `(.L_x_2408) ;  /* 0x000000e800d89947 */ /* 0x002fea0003800000 */
.L_x_2407:
        /* <DEDUP_REMOVED lines=31> */
.L_x_2409:
[----:B------:R-:W-:Y:S01]  /*3fb0*/  UISETP.NE.AND UP0, UPT, UR47, URZ, UPT ;  /* 0x0000003f2f00728c */ /* 0x000fe2000bf05270 */
[----:B------:R-:W-:Y:S01]  /*3fc0*/  UMOV UR14, UR41 ;  /* 0x00000029000e7c82 */ /* 0x000fe20008000000 */
[----:B------:R-:W-:Y:S02]  /*3fd0*/  UIMAD UR10, UR46, UR10, -UR11 ;  /* 0x0000000a2e0a72a4 */ /* 0x000fe4000f8e0a0b */
[----:B------:R-:W-:Y:S02]  /*3fe0*/  UIADD3 UR55, UR52, -0x2, URZ ;  /* 0xfffffffe34377890 */ /* 0x000fe4000fffe03f */
[----:B------:R-:W-:-:S05]  /*3ff0*/  UIADD3 UR53, UR53, 0x38860, URZ ;  /* 0x0003886035357890 */ /* 0x000fca000fffe03f */
[----:B------:R-:W-:Y:S01]  /*4000*/  @UP0 ULDC UR6, c[0x0][0x44c] ;  /* 0x0001130000060ab9 */ /* 0x000fe20000000800 */
[----:B------:R-:W-:Y:S01]  /*4010*/  @UP0 ULDC UR15, c[0x0][0x450] ;  /* 0x00011400000f0ab9 */ /* 0x000fe20000000800 */
[----:B------:R-:W-:Y:S02]  /*4020*/  UIMAD.WIDE.U32 UR6, UR41, UR6, URZ ;  /* 0x00000006290672a5 */ /* 0x000fe4000f8e003f */
[----:B------:R-:W-:Y:S02]  /*4030*/  UPRMT UR53, UR49, 0x654, UR53 ;  /* 0x0000065431357896 */ /* 0x000fe40008000035 */
[----:B------:R-:W-:-:S04]  /*4040*/  @UP0 USHF.R.U32.HI UR14, URZ, UR15, UR7 ;  /* 0x0000000f3f0e0299 */ /* 0x000fc80008011607 */
[----:B------:R-:W-:-:S03]  /*4050*/  UIADD3 UR10, UR10, UR14, URZ ;  /* 0x0000000e0a0a7290 */ /* 0x000fc6000fffe03f */
[----:B------:R-:W-:Y:S01]  /*4060*/  SYNCS.ARRIVE.TRANS64.RED.A1T0 RZ, [UR53], RZ ;  /* 0x000000ffffff79a7 */ /* 0x000fe20008100435 */
[----:B------:R-:W-:-:S04]  /*4070*/  USHF.R.S32.HI UR6, URZ, 0x1f, UR10 ;  /* 0x0000001f3f067899 */ /* 0x000fc8000801140a */
[----:B------:R-:W-:-:S04]  /*4080*/  ULEA.HI UR6, UR6, UR10, URZ, 0x7 ;  /* 0x0000000a06067291 */ /* 0x000fc8000f8f383f */
[----:B------:R-:W-:-:S04]  /*4090*/  USHF.R.S32.HI UR6, URZ, 0x7, UR6 ;  /* 0x000000073f067899 */ /* 0x000fc80008011406 */
[----:B------:R-:W-:-:S04]  /*40a0*/  UISETP.LT.AND UP0, UPT, URZ, UR6, UPT ;  /* 0x000000063f00728c */ /* 0x000fc8000bf01270 */
[----:B------:R-:W-:-:S04]  /*40b0*/  USEL UR54, URZ, UR6, !UP0 ;  /* 0x000000063f367287 */ /* 0x000fc8000c000000 */
[----:B------:R-:W-:-:S06]  /*40c0*/  UISETP.GE.AND UP0, UPT, UR55, UR54, UPT ;  /* 0x000000363700728c */ /* 0x000fcc000bf06270 */
[----:B------:R-:W-:-:S13]  /*40d0*/  PLOP3.LUT P1, PT, PT, PT, UP0, 0x80, 0x0 ;  /* 0x000000000000781c */ /* 0x000fda0003f2f008 */
[----:B------:R-:W-:Y:S05]  /*40e0*/  @!P1 BRA `(.L_x_2410) ;  /* 0x0000002c000c9947 */ /* 0x000fea0003800000 */
[----:B------:R-:W-:Y:S01]  /*40f0*/  IMAD.MOV.U32 R6, RZ, RZ, R4 ;  /* 0x000000ffff067224 */ /* 0x000fe200078e0004 */
[----:B------:R-:W-:Y:S01]  /*4100*/  ULDC UR49, c[0x0][0x288] ;  /* 0x0000a20000317ab9 */ /* 0x000fe20000000800 */
[----:B01----:R-:W-:-:S07]  /*4110*/  IMAD.MOV.U32 R7, RZ, RZ, R5 ;  /* 0x000000ffff077224 */ /* 0x003fce00078e0005 */
.L_x_2421:
[----:B------:R-:W-:-:S04]  /*4120*/  UIADD3 UR36, UR36, 0x1, URZ ;  /* 0x0000000124247890 */ /* 0x000fc8000fffe03f */
[----:B------:R-:W-:-:S04]  /*4130*/  UISETP.NE.AND UP0, UPT, UR36, 0x2, UPT ;  /* 0x000000022400788c */ /* 0x000fc8000bf05270 */
[----:B------:R-:W-:Y:S02]  /*4140*/  USEL UR6, URZ, 0x1, UP0 ;  /* 0x000000013f067887 */ /* 0x000fe40008000000 */
[----:B------:R-:W-:Y:S02]  /*4150*/  USEL UR36, UR36, URZ, UP0 ;  /* 0x0000003f24247287 */ /* 0x000fe40008000000 */
[----:B------:R-:W-:Y:S01]  /*4160*/  ULOP3.LUT UR42, UR42, UR6, URZ, 0x3c, !UPT ;  /* 0x000000062a2a7292 */ /* 0x000fe2000f8e3c3f */
[----:B0-----:R-:W-:Y:S11]  /*4170*/  @!P0 BRA `(.L_x_2411) ;  /* 0x0000000000048947 */ /* 0x001ff60003800000 */
[----:B------:R-:W-:Y:S01]  /*4180*/  BPT.TRAP 0x1 ;  /* 0x000000040000795c */ /* 0x000fe20000300000 */
.L_x_2411:
        /* <DEDUP_REMOVED lines=11> */
.L_x_2412:
[----:B-1----:R-:W-:Y:S05]  /*4240*/  @P1 BRA `(.L_x_2413) ;  /* 0x00000000000c1947 */ /* 0x002fea0003800000 */
[----:B0-----:R-:W-:-:S04]  /*4250*/  IMAD.U32 R3, RZ, RZ, UR56 ;  /* 0x00000038ff037e24 */ /* 0x001fc8000f8e00ff */
[----:B------:R-:W0:Y:S02]  /*4260*/  SYNCS.PHASECHK.TRANS64.TRYWAIT P1, [UR52+0x38830], R3 ;  /* 0x03883003ff0075a7 */ /* 0x000e240008020174 */
[----:B0-----:R-:W-:Y:S05]  /*4270*/  @!P1 BRA `(.L_x_2414) ;  /* 0x000000e400c09947 */ /* 0x001fea0003800000 */
.L_x_2413:
        /* <DEDUP_REMOVED lines=46> */
.L_x_2415:
[----:B------:R-:W-:Y:S01]  /*4560*/  UISETP.NE.AND UP0, UPT, UR47, URZ, UPT ;  /* 0x0000003f2f00728c */ /* 0x000fe2000bf05270 */
[----:B------:R-:W-:Y:S01]  /*4570*/  VIADD R8, R18, UR41 ;  /* 0x0000002912087c36 */ /* 0x000fe20008000000 */
[----:B------:R-:W1:Y:S04]  /*4580*/  LDC R9, c[0x0][0x2f0] ;  /* 0x0000bc00ff097b82 */ /* 0x000e680000000800 */
[----:B------:R-:W-:Y:S02]  /*4590*/  PLOP3.LUT P1, PT, PT, PT, UP0, 0x80, 0x0 ;  /* 0x000000000000781c */ /* 0x000fe40003f2f008 */
[----:B------:R-:W-:-:S03]  /*45a0*/  PLOP3.LUT P2, PT, PT, PT, UP0, 0x80, 0x0 ;  /* 0x000000000000781c */ /* 0x000fc60003f4f008 */
[----:B------:R-:W-:-:S08]  /*45b0*/  @UP0 ULDC UR6, c[0x0][0x44c] ;  /* 0x0001130000060ab9 */ /* 0x000fd00000000800 */
[----:B------:R-:W-:Y:S01]  /*45c0*/  @P1 IMAD.HI.U32 R4, R8, UR6, RZ ;  /* 0x0000000608041c27 */ /* 0x000fe2000f8e00ff */
[----:B------:R-:W-:-:S04]  /*45d0*/  @UP0 ULDC UR6, c[0x0][0x450] ;  /* 0x0001140000060ab9 */ /* 0x000fc80000000800 */
[----:B------:R-:W-:Y:S01]  /*45e0*/  @P2 SHF.R.U32.HI R8, RZ, UR6, R4 ;  /* 0x00000006ff082c19 */ /* 0x000fe20008011604 */
[----:B------:R-:W-:Y:S01]  /*45f0*/  UMOV UR6, 0xffffff80 ;  /* 0xffffff8000067882 */ /* 0x000fe20000000000 */
[----:B------:R-:W-:Y:S01]  /*4600*/  IMAD.MOV.U32 R4, RZ, RZ, -0x2 ;  /* 0xfffffffeff047424 */ /* 0x000fe200078e00ff */
[----:B------:R-:W-:Y:S02]  /*4610*/  UIMAD UR6, UR55, UR6, 0x1 ;  /* 0x00000001370674a4 */ /* 0x000fe4000f8e0206 */
[----:B------:R-:W2:Y:S04]  /*4620*/  SHFL.IDX PT, R5, R8, 0x1, 0x1c1f ;  /* 0x003c1f0008057f89 */ /* 0x000ea800000e0000 */
[----:B------:R-:W-:Y:S01]  /*4630*/  IMAD R4, R17, R4, UR6 ;  /* 0x0000000611047e24 */ /* 0x000fe2000f8e0204 */
[----:B------:R-:W-:-:S03]  /*4640*/  UIADD3 UR6, UR52, 0x38840, URZ ;  /* 0x0003884034067890 */ /* 0x000fc6000fffe03f */
[----:B-1----:R-:W-:Y:S01]  /*4650*/  IMAD R4, R9, UR46, R4 ;  /* 0x0000002e09047c24 */ /* 0x002fe2000f8e0204 */
[----:B------:R-:W-:-:S09]  /*4660*/  UPRMT UR6, UR53, 0x654, UR6 ;  /* 0x0000065435067896 */ /* 0x000fd20008000006 */
[----:B------:R-:W-:Y:S01]  /*4670*/  SYNCS.ARRIVE.TRANS64.RED.A1T0 RZ, [UR6], RZ ;  /* 0x000000ffffff79a7 */ /* 0x000fe20008100406 */
[----:B--2---:R-:W-:-:S04]  /*4680*/  IADD3 R5, R5, -UR49, R4 ;  /* 0x8000003105057c10 */ /* 0x004fc8000fffe004 */
[C---:B------:R-:W-:Y:S02]  /*4690*/  ISETP.GT.AND P1, PT, R5.reuse, RZ, PT ;  /* 0x000000ff0500720c */ /* 0x040fe40003f24270 */
[C---:B------:R-:W-:Y:S02]  /*46a0*/  ISETP.GT.AND P2, PT, R5.reuse, 0x1, PT ;  /* 0x000000010500780c */ /* 0x040fe40003f44270 */
[----:B------:R-:W-:Y:S02]  /*46b0*/  FSEL R9, R154, -INF , P1 ;  /* 0xff8000009a097808 */ /* 0x000fe40000800000 */
[----:B------:R-:W-:Y:S02]  /*46c0*/  ISETP.GT.AND P1, PT, R5, 0x8, PT ;  /* 0x000000080500780c */ /* 0x000fe40003f24270 */
[----:B------:R-:W-:Y:S02]  /*46d0*/  FSEL R155, R155, -INF , P2 ;  /* 0xff8000009b9b7808 */ /* 0x000fe40001000000 */
[----:B------:R-:W-:-:S02]  /*46e0*/  FMNMX.FTZ R10, R9, R6, !PT ;  /* 0x00000006090a7209 */ /* 0x000fc40007810000 */
[----:B------:R-:W-:Y:S02]  /*46f0*/  ISETP.GT.AND P2, PT, R5, 0x9, PT ;  /* 0x000000090500780c */ /* 0x000fe40003f44270 */
[----:B------:R-:W-:Y:S02]  /*4700*/  FSEL R158, R158, -INF , P1 ;  /* 0xff8000009e9e7808 */ /* 0x000fe40000800000 */
[----:B------:R-:W-:Y:S02]  /*4710*/  FMNMX.FTZ R11, R155, R10, !PT ;  /* 0x0000000a9b0b7209 */ /* 0x000fe40007810000 */
        /* <DEDUP_REMOVED lines=69> */
[C---:B------:R-:W-:Y:S02]  /*4b70*/  ISETP.GT.AND P4, PT, R5.reuse, 0x69, PT ;  /* 0x000000690500780c */ /* 0x040fe40003f84270 */
[C---:B------:R-:W-:Y:S02]  /*4b80*/  ISETP.GT.AND P6, PT, R5.reuse, 0x70, PT ;  /* 0x000000700500780c */ /* 0x040fe40003fc4270 */
[C---:B------:R-:W-:Y:S02]  /*4b90*/  ISETP.GT.AND P5, PT, R5.reuse, 0x71, PT ;  /* 0x000000710500780c */ /* 0x040fe40003fa4270 */
[C---:B------:R-:W-:Y:S02]  /*4ba0*/  ISETP.GT.AND P1, PT, R5.reuse, 0x78, PT ;  /* 0x000000780500780c */ /* 0x040fe40003f24270 */
[----:B------:R-:W-:Y:S02]  /*4bb0*/  ISETP.GT.AND P2, PT, R5, 0x79, PT ;  /* 0x000000790500780c */ /* 0x000fe40003f44270 */
[----:B------:R-:W-:-:S02]  /*4bc0*/  FSEL R206, R206, -INF , P3 ;  /* 0xff800000cece7808 */ /* 0x000fc40001800000 */
[----:B------:R-:W-:Y:S02]  /*4bd0*/  FMNMX.FTZ R5, R203, R10, !PT ;  /* 0x0000000acb057209 */ /* 0x000fe40007810000 */
[----:B------:R-:W-:Y:S02]  /*4be0*/  FSEL R207, R207, -INF , P4 ;  /* 0xff800000cfcf7808 */ /* 0x000fe40002000000 */
[----:B------:R-:W-:Y:S02]  /*4bf0*/  FMNMX.FTZ R10, R206, R5, !PT ;  /* 0x00000005ce0a7209 */ /* 0x000fe40007810000 */
[----:B------:R-:W-:Y:S02]  /*4c00*/  FSEL R210, R210, -INF , P6 ;  /* 0xff800000d2d27808 */ /* 0x000fe40003000000 */
[----:B------:R-:W-:Y:S02]  /*4c10*/  FMNMX.FTZ R5, R207, R10, !PT ;  /* 0x0000000acf057209 */ /* 0x000fe40007810000 */
[----:B------:R-:W-:-:S02]  /*4c20*/  FSEL R211, R211, -INF , P5 ;  /* 0xff800000d3d37808 */ /* 0x000fc40002800000 */
[----:B------:R-:W-:Y:S02]  /*4c30*/  FMNMX.FTZ R10, R210, R5, !PT ;  /* 0x00000005d20a7209 */ /* 0x000fe40007810000 */
[----:B------:R-:W-:Y:S02]  /*4c40*/  FSEL R214, R214, -INF , P1 ;  /* 0xff800000d6d67808 */ /* 0x000fe40000800000 */
[----:B------:R-:W-:Y:S02]  /*4c50*/  FMNMX.FTZ R5, R211, R10, !PT ;  /* 0x0000000ad3057209 */ /* 0x000fe40007810000 */
[----:B------:R-:W-:Y:S02]  /*4c60*/  FSEL R215, R215, -INF , P2 ;  /* 0xff800000d7d77808 */ /* 0x000fe40001000000 */
[----:B------:R-:W-:-:S04]  /*4c70*/  FMNMX.FTZ R10, R214, R5, !PT ;  /* 0x00000005d60a7209 */ /* 0x000fc80007810000 */
[----:B------:R-:W-:-:S05]  /*4c80*/  FMNMX.FTZ R10, R215, R10, !PT ;  /* 0x0000000ad70a7209 */ /* 0x000fca0007810000 */
[----:B------:R-:W1:Y:S02]  /*4c90*/  SHFL.BFLY PT, R5, R10, 0x2, 0x1f ;  /* 0x0c401f000a057f89 */ /* 0x000e6400000e0000 */
[----:B-1----:R-:W-:Y:S02]  /*4ca0*/  FMNMX.FTZ R11, R10, R5, !PT ;  /* 0x000000050a0b7209 */ /* 0x002fe40007810000 */
[----:B------:R-:W1:Y:S04]  /*4cb0*/  SHFL.IDX PT, R5, R8, RZ, 0x1c1f ;  /* 0x001c1fff08057589 */ /* 0x000e6800000e0000 */
[----:B------:R-:W2:Y:S01]  /*4cc0*/  SHFL.BFLY PT, R12, R11, 0x1, 0x1f ;  /* 0x0c201f000b0c7f89 */ /* 0x000ea200000e0000 */
[----:B-1----:R-:W-:-:S04]  /*4cd0*/  IADD3 R5, R5, -UR49, R4 ;  /* 0x8000003105057c10 */ /* 0x002fc8000fffe004 */
[C---:B------:R-:W-:Y:S02]  /*4ce0*/  ISETP.GT.AND P6, PT, R5.reuse, RZ, PT ;  /* 0x000000ff0500720c */ /* 0x040fe40003fc4270 */
[C---:B------:R-:W-:Y:S02]  /*4cf0*/  ISETP.GT.AND P2, PT, R5.reuse, 0x8, PT ;  /* 0x000000080500780c */ /* 0x040fe40003f44270 */
[C---:B------:R-:W-:Y:S02]  /*4d00*/  ISETP.GT.AND P3, PT, R5.reuse, 0x9, PT ;  /* 0x000000090500780c */ /* 0x040fe40003f64270 */
[----:B------:R-:W-:Y:S02]  /*4d10*/  ISETP.GT.AND P4, PT, R5, 0x10, PT ;  /* 0x000000100500780c */ /* 0x000fe40003f84270 */
[----:B------:R-:W-:Y:S02]  /*4d20*/  FSEL R152, R152, -INF , P6 ;  /* 0xff80000098987808 */ /* 0x000fe40003000000 */
[----:B------:R-:W-:-:S02]  /*4d30*/  FSEL R156, R156, -INF , P2 ;  /* 0xff8000009c9c7808 */ /* 0x000fc40001000000 */
[----:B------:R-:W-:Y:S02]  /*4d40*/  FSEL R157, R157, -INF , P3 ;  /* 0xff8000009d9d7808 */ /* 0x000fe40001800000 */
[----:B------:R-:W-:Y:S02]  /*4d50*/  FSEL R160, R160, -INF , P4 ;  /* 0xff800000a0a07808 */ /* 0x000fe40002000000 */
[C---:B------:R-:W-:Y:S02]  /*4d60*/  ISETP.GT.AND P5, PT, R5.reuse, 0x11, PT ;  /* 0x000000110500780c */ /* 0x040fe40003fa4270 */
[C---:B------:R-:W-:Y:S02]  /*4d70*/  ISETP.GT.AND P6, PT, R5.reuse, 0x18, PT ;  /* 0x000000180500780c */ /* 0x040fe40003fc4270 */
[C---:B------:R-:W-:Y:S02]  /*4d80*/  ISETP.GT.AND P2, PT, R5.reuse, 0x20, PT ;  /* 0x000000200500780c */ /* 0x040fe40003f44270 */
[----:B------:R-:W-:-:S02]  /*4d90*/  ISETP.GT.AND P3, PT, R5, 0x21, PT ;  /* 0x000000210500780c */ /* 0x000fc40003f64270 */
[----:B------:R-:W-:Y:S02]  /*4da0*/  ISETP.GT.AND P4, PT, R5, 0x28, PT ;  /* 0x000000280500780c */ /* 0x000fe40003f84270 */
[----:B------:R-:W-:Y:S02]  /*4db0*/  FSEL R161, R161, -INF , P5 ;  /* 0xff800000a1a17808 */ /* 0x000fe40002800000 */
[----:B------:R-:W-:Y:S02]  /*4dc0*/  FSEL R164, R164, -INF , P6 ;  /* 0xff800000a4a47808 */ /* 0x000fe40003000000 */
[----:B------:R-:W-:Y:S02]  /*4dd0*/  FSEL R168, R168, -INF , P2 ;  /* 0xff800000a8a87808 */ /* 0x000fe40001000000 */
[----:B------:R-:W-:Y:S02]  /*4de0*/  FSEL R169, R169, -INF , P3 ;  /* 0xff800000a9a97808 */ /* 0x000fe40001800000 */
[----:B------:R-:W-:-:S02]  /*4df0*/  FSEL R172, R172, -INF , P4 ;  /* 0xff800000acac7808 */ /* 0x000fc40002000000 */
[C---:B------:R-:W-:Y:S02]  /*4e00*/  ISETP.GT.AND P5, PT, R5.reuse, 0x29, PT ;  /* 0x000000290500780c */ /* 0x040fe40003fa4270 */
[C---:B------:R-:W-:Y:S02]  /*4e10*/  ISETP.GT.AND P6, PT, R5.reuse, 0x30, PT ;  /* 0x000000300500780c */ /* 0x040fe40003fc4270 */
[C---:B------:R-:W-:Y:S02]  /*4e20*/  ISETP.GT.AND P2, PT, R5.reuse, 0x38, PT ;  /* 0x000000380500780c */ /* 0x040fe40003f44270 */
[C---:B------:R-:W-:Y:S02]  /*4e30*/  ISETP.GT.AND P3, PT, R5.reuse, 0x39, PT ;  /* 0x000000390500780c */ /* 0x040fe40003f64270 */
[----:B------:R-:W-:Y:S02]  /*4e40*/  ISETP.GT.AND P4, PT, R5, 0x40, PT ;  /* 0x000000400500780c */ /* 0x000fe40003f84270 */
[----:B------:R-:W-:-:S02]  /*4e50*/  FSEL R173, R173, -INF , P5 ;  /* 0xff800000adad7808 */ /* 0x000fc40002800000 */
[----:B------:R-:W-:Y:S02]  /*4e60*/  FSEL R176, R176, -INF , P6 ;  /* 0xff800000b0b07808 */ /* 0x000fe40003000000 */
[----:B------:R-:W-:Y:S02]  /*4e70*/  FSEL R180, R180, -INF , P2 ;  /* 0xff800000b4b47808 */ /* 0x000fe40001000000 */
[----:B------:R-:W-:Y:S02]  /*4e80*/  FSEL R181, R181, -INF , P3 ;  /* 0xff800000b5b57808 */ /* 0x000fe40001800000 */
[----:B------:R-:W-:Y:S02]  /*4e90*/  FSEL R184, R184, -INF , P4 ;  /* 0xff800000b8b87808 */ /* 0x000fe40002000000 */
[C---:B------:R-:W-:Y:S02]  /*4ea0*/  ISETP.GT.AND P1, PT, R5.reuse, 0x1, PT ;  /* 0x000000010500780c */ /* 0x040fe40003f24270 */
[----:B------:R-:W-:-:S02]  /*4eb0*/  ISETP.GT.AND P5, PT, R5, 0x41, PT ;  /* 0x000000410500780c */ /* 0x000fc40003fa4270 */
[C---:B------:R-:W-:Y:S02]  /*4ec0*/  ISETP.GT.AND P6, PT, R5.reuse, 0x48, PT ;  /* 0x000000480500780c */ /* 0x040fe40003fc4270 */
[C---:B------:R-:W-:Y:S02]  /*4ed0*/  ISETP.GT.AND P2, PT, R5.reuse, 0x49, PT ;  /* 0x000000490500780c */ /* 0x040fe40003f44270 */
[C---:B------:R-:W-:Y:S02]  /*4ee0*/  ISETP.GT.AND P3, PT, R5.reuse, 0x50, PT ;  /* 0x000000500500780c */ /* 0x040fe40003f64270 */
[----:B------:R-:W-:Y:S02]  /*4ef0*/  ISETP.GT.AND P4, PT, R5, 0x51, PT ;  /* 0x000000510500780c */ /* 0x000fe40003f84270 */
[----:B------:R-:W-:Y:S02]  /*4f00*/  FSEL R153, R153, -INF , P1 ;  /* 0xff80000099997808 */ /* 0x000fe40000800000 */
        /* <DEDUP_REMOVED lines=11> */
[----:B--2---:R-:W-:Y:S01]  /*4fc0*/  FMNMX.FTZ R4, R11, R12, !PT ;  /* 0x0000000c0b047209 */ /* 0x004fe20007810000 */
[----:B------:R-:W-:Y:S01]  /*4fd0*/  IMAD.U32 R11, RZ, RZ, UR40 ;  /* 0x00000028ff0b7e24 */ /* 0x000fe2000f8e00ff */
[----:B------:R-:W-:-:S02]  /*4fe0*/  FMNMX.FTZ R12, R152, R7, !PT ;  /* 0x00000007980c7209 */ /* 0x000fc40007810000 */
[----:B------:R-:W-:Y:S01]  /*4ff0*/  FSEL R165, R165, -INF , P1 ;  /* 0xff800000a5a57808 */ /* 0x000fe20000800000 */
[----:B------:R-:W-:-:S01]  /*5000*/  FFMA.FTZ R8, R4, R11, -8 ;  /* 0xc100000004087423 */ /* 0x000fc2000001000b */
        /* <DEDUP_REMOVED lines=9> */
[C---:B------:R-:W-:Y:S02]  /*50a0*/  ISETP.GT.AND P3, PT, R5.reuse, 0x78, PT ;  /* 0x000000780500780c */ /* 0x040fe40003f64270 */
[----:B------:R-:W-:-:S02]  /*50b0*/  ISETP.GT.AND P4, PT, R5, 0x79, PT ;  /* 0x000000790500780c */ /* 0x000fc40003f84270 */
[----:B------:R-:W-:Y:S02]  /*50c0*/  FMNMX.FTZ R5, R153, R12, !PT ;  /* 0x0000000c99057209 */ /* 0x000fe40007810000 */
[----:B------:R-:W-:Y:S02]  /*50d0*/  FSEL R177, R177, -INF , P1 ;  /* 0xff800000b1b17808 */ /* 0x000fe40000800000 */
[----:B------:R-:W-:Y:S02]  /*50e0*/  FMNMX.FTZ R12, R156, R5, !PT ;  /* 0x000000059c0c7209 */ /* 0x000fe40007810000 */
[----:B------:R-:W-:Y:S02]  /*50f0*/  FSETP.NEU.FTZ.AND P1, PT, R4, -INF , PT ;  /* 0xff8000000400780b */ /* 0x000fe40003f3d000 */
[----:B------:R-:W-:Y:S02]  /*5100*/  FMNMX.FTZ R5, R157, R12, !PT ;  /* 0x0000000c9d057209 */ /* 0x000fe40007810000 */
[----:B------:R-:W-:-:S02]  /*5110*/  FSEL R8, R8, RZ, P1 ;  /* 0x000000ff08087208 */ /* 0x000fc40000800000 */
[----:B------:R-:W-:Y:S02]  /*5120*/  FMNMX.FTZ R20, R160, R5, !PT ;  /* 0x00000005a0147209 */ /* 0x000fe40007810000 */
[----:B------:R-:W-:Y:S01]  /*5130*/  FSEL R205, R205, -INF , P5 ;  /* 0xff800000cdcd7808 */ /* 0x000fe20002800000 */
[----:B------:R-:W-:-:S01]  /*5140*/  FFMA.FTZ R11, R158, UR40, -R8 ;  /* 0x000000289e0b7c23 */ /* 0x000fc20008010808 */
[----:B------:R-:W-:Y:S01]  /*5150*/  FMNMX.FTZ R5, R161, R20, !PT ;  /* 0x00000014a1057209 */ /* 0x000fe20007810000 */
[----:B------:R-:W-:-:S01]  /*5160*/  FFMA.FTZ R10, R155, UR40, -R8 ;  /* 0x000000289b0a7c23 */ /* 0x000fc20008010808 */
[--C-:B------:R-:W-:Y:S01]  /*5170*/  FFMA.FTZ R155, R162, UR40, -R8.reuse ;  /* 0x00000028a29b7c23 */ /* 0x100fe20008010808 */
[----:B------:R-:W-:-:S01]  /*5180*/  FFMA.FTZ R15, R166, UR40, -R8 ;  /* 0x00000028a60f7c23 */ /* 0x000fc20008010808 */
[----:B------:R-:W-:Y:S01]  /*5190*/  FMNMX.FTZ R20, R164, R5, !PT ;  /* 0x00000005a4147209 */ /* 0x000fe20007810000 */
[----:B------:R-:W-:-:S01]  /*51a0*/  FFMA.FTZ R13, R170, UR40, -R8 ;  /* 0x00000028aa0d7c23 */ /* 0x000fc20008010808 */
[----:B------:R-:W-:Y:S01]  /*51b0*/  FSEL R208, R208, -INF , P6 ;  /* 0xff800000d0d07808 */ /* 0x000fe20003000000 */
        /* <DEDUP_REMOVED lines=24> */
[----:B------:R-:W-:Y:S01]  /*5340*/  MUFU.EX2 R9, R9 ;  /* 0x0000000900097308 */ /* 0x000fe20000000800 */
[----:B------:R-:W-:Y:S01]  /*5350*/  FMNMX.FTZ R5, R177, R158, !PT ;  /* 0x0000009eb1057209 */ /* 0x000fe20007810000 */
[--C-:B------:R-:W-:Y:S01]  /*5360*/  FFMA.FTZ R158, R174, UR40, -R8.reuse ;  /* 0x00000028ae9e7c23 */ /* 0x100fe20008010808 */
[----:B------:R-:W-:-:S01]  /*5370*/  FFMA.FTZ R174, R183, UR40, -R8 ;  /* 0x00000028b7ae7c23 */ /* 0x000fc20008010808 */
[--C-:B------:R-:W-:Y:S01]  /*5380*/  FFMA.FTZ R183, R190, UR40, -R8.reuse ;  /* 0x00000028beb77c23 */ /* 0x100fe20008010808 */
[----:B------:R-:W-:Y:S01]  /*5390*/  FMNMX.FTZ R162, R180, R5, !PT ;  /* 0x00000005b4a27209 */ /* 0x000fe20007810000 */
[----:B------:R-:W-:-:S02]  /*53a0*/  FFMA.FTZ R190, R199, UR40, -R8 ;  /* 0x00000028c7be7c23 */ /* 0x000fc40008010808 */
[----:B------:R-:W-:Y:S01]  /*53b0*/  MUFU.EX2 R10, R10 ;  /* 0x0000000a000a7308 */ /* 0x000fe20000000800 */
[----:B------:R-:W-:-:S04]  /*53c0*/  FMNMX.FTZ R5, R181, R162, !PT ;  /* 0x000000a2b5057209 */ /* 0x000fc80007810000 */
[----:B------:R-:W-:-:S03]  /*53d0*/  FMNMX.FTZ R162, R184, R5, !PT ;  /* 0x00000005b8a27209 */ /* 0x000fc60007810000 */
[----:B------:R-:W-:Y:S01]  /*53e0*/  MUFU.EX2 R11, R11 ;  /* 0x0000000b000b7308 */ /* 0x000fe20000000800 */
[----:B------:R-:W-:-:S04]  /*53f0*/  FMNMX.FTZ R5, R185, R162, !PT ;  /* 0x000000a2b9057209 */ /* 0x000fc80007810000 */
[----:B------:R-:W-:-:S03]  /*5400*/  FMNMX.FTZ R162, R188, R5, !PT ;  /* 0x00000005bca27209 */ /* 0x000fc60007810000 */
[----:B------:R-:W-:Y:S01]  /*5410*/  MUFU.EX2 R14, R14 ;  /* 0x0000000e000e7308 */ /* 0x000fe20000000800 */
[----:B------:R-:W-:Y:S01]  /*5420*/  FMNMX.FTZ R5, R189, R162, !PT ;  /* 0x000000a2bd057209 */ /* 0x000fe20007810000 */
[--C-:B------:R-:W-:Y:S01]  /*5430*/  FFMA.FTZ R162, R179, UR40, -R8.reuse ;  /* 0x00000028b3a27c23 */ /* 0x100fe20008010808 */
[----:B------:R-:W-:-:S02]  /*5440*/  FFMA.FTZ R179, R210, UR40, -R8 ;  /* 0x00000028d2b37c23 */ /* 0x000fc40008010808 */
[----:B------:R-:W-:-:S03]  /*5450*/  FMNMX.FTZ R166, R192, R5, !PT ;  /* 0x00000005c0a67209 */ /* 0x000fc60007810000 */
[----:B------:R-:W-:Y:S01]  /*5460*/  MUFU.EX2 R155, R155 ;  /* 0x0000009b009b7308 */ /* 0x000fe20000000800 */
[----:B------:R-:W-:-:S04]  /*5470*/  FMNMX.FTZ R5, R193, R166, !PT ;  /* 0x000000a6c1057209 */ /* 0x000fc80007810000 */
        /* <DEDUP_REMOVED lines=10> */
[----:B------:R-:W-:-:S01]  /*5520*/  FFMA.FTZ R187, R198, UR40, -R8 ;  /* 0x00000028c6bb7c23 */ /* 0x000fc20008010808 */
[----:B------:R-:W-:Y:S01]  /*5530*/  IMAD.U32 R198, RZ, RZ, UR40 ;  /* 0x00000028ffc67e24 */ /* 0x000fe2000f8e00ff */
[----:B------:R-:W-:-:S03]  /*5540*/  FMNMX.FTZ R170, R208, R5, !PT ;  /* 0x00000005d0aa7209 */ /* 0x000fc60007810000 */
[----:B------:R-:W-:Y:S01]  /*5550*/  MUFU.EX2 R13, R13 ;  /* 0x0000000d000d7308 */ /* 0x000fe20000000800 */
[----:B------:R-:W-:-:S04]  /*5560*/  FMNMX.FTZ R5, R209, R170, !PT ;  /* 0x000000aad1057209 */ /* 0x000fc80007810000 */
[----:B------:R-:W-:-:S03]  /*5570*/  FMNMX.FTZ R170, R212, R5, !PT ;  /* 0x00000005d4aa7209 */ /* 0x000fc60007810000 */
[----:B------:R-:W-:Y:S01]  /*5580*/  MUFU.EX2 R20, R20 ;  /* 0x0000001400147308 */ /* 0x000fe20000000800 */
[----:B------:R-:W-:Y:S01]  /*5590*/  FMNMX.FTZ R5, R213, R170, !PT ;  /* 0x000000aad5057209 */ /* 0x000fe20007810000 */
[--C-:B------:R-:W-:Y:S01]  /*55a0*/  FFMA.FTZ R170, R194, UR40, -R8.reuse ;  /* 0x00000028c2aa7c23 */ /* 0x100fe20008010808 */
[----:B------:R-:W-:-:S03]  /*55b0*/  FFMA.FTZ R194, R207, UR40, -R8 ;  /* 0x00000028cfc27c23 */ /* 0x000fc60008010808 */
[----:B------:R-:W1:Y:S02]  /*55c0*/  SHFL.BFLY PT, R178, R5, 0x2, 0x1f ;  /* 0x0c401f0005b27f89 */ /* 0x000e6400000e0000 */
[----:B------:R-:W-:Y:S08]  /*55d0*/  MUFU.EX2 R158, R158 ;  /* 0x0000009e009e7308 */ /* 0x000ff00000000800 */
[----:B------:R-:W-:Y:S08]  /*55e0*/  MUFU.EX2 R163, R163 ;  /* 0x000000a300a37308 */ /* 0x000ff00000000800 */
[----:B------:R-:W-:Y:S01]  /*55f0*/  MUFU.EX2 R159, R159 ;  /* 0x0000009f009f7308 */ /* 0x000fe20000000800 */
[----:B-1----:R-:W-:Y:S01]  /*5600*/  FMNMX.FTZ R195, R5, R178, !PT ;  /* 0x000000b205c37209 */ /* 0x002fe20007810000 */
[----:B------:R-:W-:-:S06]  /*5610*/  FFMA.FTZ R178, R203, UR40, -R8 ;  /* 0x00000028cbb27c23 */ /* 0x000fcc0008010808 */
[----:B------:R-:W-:Y:S01]  /*5620*/  MUFU.EX2 R162, R162 ;  /* 0x000000a200a27308 */ /* 0x000fe20000000800 */
[----:B------:R-:W1:Y:S07]  /*5630*/  SHFL.BFLY PT, R182, R195, 0x1, 0x1f ;  /* 0x0c201f00c3b67f89 */ /* 0x000e6e00000e0000 */
[----:B------:R-:W-:Y:S08]  /*5640*/  MUFU.EX2 R167, R167 ;  /* 0x000000a700a77308 */ /* 0x000ff00000000800 */
[----:B------:R-:W-:Y:S08]  /*5650*/  MUFU.EX2 R174, R174 ;  /* 0x000000ae00ae7308 */ /* 0x000ff00000000800 */
[----:B------:R-:W-:Y:S01]  /*5660*/  MUFU.EX2 R21, R21 ;  /* 0x0000001500157308 */ /* 0x000fe20000000800 */
[----:B-1----:R-:W-:Y:S01]  /*5670*/  FMNMX.FTZ R5, R195, R182, !PT ;  /* 0x000000b6c3057209 */ /* 0x002fe20007810000 */
        /* <DEDUP_REMOVED lines=11> */
[----:B------:R-:W-:Y:S01]  /*5730*/  FSEL R177, R4, RZ, P1 ;  /* 0x000000ff04b17208 */ /* 0x000fe20000800000 */
[----:B------:R-:W-:-:S01]  /*5740*/  FFMA.FTZ R199, R152, UR40, -R8 ;  /* 0x0000002898c77c23 */ /* 0x000fc20008010808 */
[--C-:B------:R-:W-:Y:S01]  /*5750*/  FFMA.FTZ R152, R153, UR40, -R8.reuse ;  /* 0x0000002899987c23 */ /* 0x100fe20008010808 */
[----:B------:R-:W-:-:S01]  /*5760*/  FFMA.FTZ R153, R156, UR40, -R8 ;  /* 0x000000289c997c23 */ /* 0x000fc20008010808 */
[----:B------:R-:W-:Y:S01]  /*5770*/  FFMA.FTZ R156, R160, UR40, -R8 ;  /* 0x00000028a09c7c23 */ /* 0x000fe20008010808 */
[----:B------:R-:W-:-:S01]  /*5780*/  FADD.FTZ R177, -R177, R6 ;  /* 0x00000006b1b17221 */ /* 0x000fc20000010100 */
[----:B------:R-:W-:Y:S01]  /*5790*/  FSEL R6, R5, RZ, P2 ;  /* 0x000000ff05067208 */ /* 0x000fe20001000000 */
[----:B------:R-:W-:-:S01]  /*57a0*/  FFMA.FTZ R160, R168, UR40, -R8 ;  /* 0x00000028a8a07c23 */ /* 0x000fc20008010808 */
[----:B------:R-:W-:Y:S01]  /*57b0*/  MUFU.EX2 R199, R199 ;  /* 0x000000c700c77308 */ /* 0x000fe20000000800 */
[----:B------:R-:W-:-:S01]  /*57c0*/  FFMA.FTZ R203, R165, UR40, -R8 ;  /* 0x00000028a5cb7c23 */ /* 0x000fc20008010808 */
[----:B------:R-:W-:Y:S01]  /*57d0*/  FFMA.FTZ R165, R176, UR40, -R8 ;  /* 0x00000028b0a57c23 */ /* 0x000fe20008010808 */
[----:B------:R-:W-:-:S01]  /*57e0*/  FADD.FTZ R7, -R6, R7 ;  /* 0x0000000706077221 */ /* 0x000fc20000010100 */
[----:B------:R-:W-:Y:S01]  /*57f0*/  FMUL.FTZ R6, R177, UR40 ;  /* 0x00000028b1067c20 */ /* 0x000fe20008410000 */
[----:B------:R-:W-:-:S01]  /*5800*/  FFMA.FTZ R176, R181, UR40, -R8 ;  /* 0x00000028b5b07c23 */ /* 0x000fc20008010808 */
[--C-:B------:R-:W-:Y:S01]  /*5810*/  FFMA.FTZ R164, R164, UR40, -R8.reuse ;  /* 0x00000028a4a47c23 */ /* 0x100fe20008010808 */
[----:B------:R-:W-:Y:S01]  /*5820*/  FMUL.FTZ R168, R7, UR40 ;  /* 0x0000002807a87c20 */ /* 0x000fe20008410000 */
        /* <DEDUP_REMOVED lines=20> */
[----:B------:R-:W-:-:S04]  /*5970*/  FFMA.FTZ R213, R213, UR40, -R8 ;  /* 0x00000028d5d57c23 */ /* 0x000fc80008010808 */
[----:B------:R-:W3:Y:S01]  /*5980*/  MUFU.EX2 R153, R153 ;  /* 0x0000009900997308 */ /* 0x000ee20000000800 */
[----:B-1----:R-:W-:-:S01]  /*5990*/  FFMA.FTZ R177, R168, R2, R199 ;  /* 0x00000002a8b17223 */ /* 0x002fc200000100c7 */
[-C--:B------:R-:W-:Y:S01]  /*59a0*/  FMUL.FTZ R24, R24, R168.reuse ;  /* 0x000000a818187220 */ /* 0x080fe20000410000 */
[-C--:B------:R-:W-:Y:S01]  /*59b0*/  FMUL.FTZ R25, R25, R168.reuse ;  /* 0x000000a819197220 */ /* 0x080fe20000410000 */
[-C--:B------:R-:W-:Y:S01]  /*59c0*/  FMUL.FTZ R28, R28, R168.reuse ;  /* 0x000000a81c1c7220 */ /* 0x080fe20000410000 */
[-C--:B------:R-:W-:Y:S01]  /*59d0*/  FMUL.FTZ R29, R29, R168.reuse ;  /* 0x000000a81d1d7220 */ /* 0x080fe20000410000 */
[-C--:B------:R-:W-:Y:S01]  /*59e0*/  FMUL.FTZ R32, R32, R168.reuse ;  /* 0x000000a820207220 */ /* 0x080fe20000410000 */
[----:B------:R-:W-:Y:S01]  /*59f0*/  FMUL.FTZ R33, R33, R168 ;  /* 0x000000a821217220 */ /* 0x000fe20000410000 */
[----:B------:R-:W1:Y:S01]  /*5a00*/  MUFU.EX2 R202, R202 ;  /* 0x000000ca00ca7308 */ /* 0x000e620000000800 */
[----:B--2---:R-:W-:-:S01]  /*5a10*/  FFMA.FTZ R181, R6, R0, R9 ;  /* 0x0000000006b57223 */ /* 0x004fc20000010009 */
[----:B------:R-:W-:Y:S01]  /*5a20*/  FADD.FTZ R0, R152, R177 ;  /* 0x000000b198007221 */ /* 0x000fe20000010000 */
[-C--:B------:R-:W-:Y:S01]  /*5a30*/  FMUL.FTZ R36, R36, R168.reuse ;  /* 0x000000a824247220 */ /* 0x080fe20000410000 */
[----:B------:R-:W-:Y:S01]  /*5a40*/  FMUL.FTZ R37, R37, R168 ;  /* 0x000000a825257220 */ /* 0x000fe20000410000 */
[----:B------:R-:W-:-:S01]  /*5a50*/  FADD.FTZ R2, R10, R181 ;  /* 0x000000b50a027221 */ /* 0x000fc20000010000 */
[-C--:B------:R-:W-:Y:S01]  /*5a60*/  FMUL.FTZ R40, R40, R168.reuse ;  /* 0x000000a828287220 */ /* 0x080fe20000410000 */
        /* <DEDUP_REMOVED lines=12> */
[----:B------:R-:W-:-:S01]  /*5b30*/  FADD.FTZ R153, R155, R14 ;  /* 0x0000000e9b997221 */ /* 0x000fc20000010000 */
        /* <DEDUP_REMOVED lines=14> */
[----:B------:R-:W-:Y:S01]  /*5c20*/  FADD.FTZ R0, R12, R153 ;  /* 0x000000990c007221 */ /* 0x000fe20000010000 */
[-C--:B------:R-:W-:Y:S01]  /*5c30*/  FMUL.FTZ R68, R68, R168.reuse ;  /* 0x000000a844447220 */ /* 0x080fe20000410000 */
[-C--:B------:R-:W-:Y:S01]  /*5c40*/  FMUL.FTZ R69, R69, R168.reuse ;  /* 0x000000a845457220 */ /* 0x080fe20000410000 */
[----:B------:R-:W-:Y:S01]  /*5c50*/  FMUL.FTZ R72, R72, R168 ;  /* 0x000000a848487220 */ /* 0x000fe20000410000 */
[----:B------:R-:W-:Y:S01]  /*5c60*/  FADD.FTZ R153, R15, R0 ;  /* 0x000000000f997221 */ /* 0x000fe20000010000 */
[----:B------:R-:W-:Y:S01]  /*5c70*/  F2FP.SATFINITE.E4M3.F32.PACK_AB_MERGE_C R15, R154, R15, RZ ;  /* 0x0000000f9a0f723e */ /* 0x000fe200048070ff */
[----:B------:R-:W3:Y:S01]  /*5c80*/  MUFU.EX2 R160, R160 ;  /* 0x000000a000a07308 */ /* 0x000ee20000000800 */
[----:B-1----:R-:W-:-:S01]  /*5c90*/  FADD.FTZ R2, R164, R177 ;  /* 0x000000b1a4027221 */ /* 0x002fc20000010000 */
[----:B------:R-:W-:Y:S01]  /*5ca0*/  FADD.FTZ R0, R154, R153 ;  /* 0x000000999a007221 */ /* 0x000fe20000010000 */
[----:B------:R-:W-:Y:S01]  /*5cb0*/  F2FP.SATFINITE.E4M3.F32.PACK_AB_MERGE_C R155, R12, R155, R15 ;  /* 0x0000009b0c9b723e */ /* 0x000fe2000480700f */
[-C--:B------:R-:W-:Y:S01]  /*5cc0*/  FMUL.FTZ R73, R73, R168.reuse ;  /* 0x000000a849497220 */ /* 0x080fe20000410000 */
[-C--:B------:R-:W-:Y:S01]  /*5cd0*/  FMUL.FTZ R76, R76, R168.reuse ;  /* 0x000000a84c4c7220 */ /* 0x080fe20000410000 */
[----:B------:R-:W-:Y:S01]  /*5ce0*/  FADD.FTZ R153, R13, R0 ;  /* 0x000000000d997221 */ /* 0x000fe20000010000 */
[----:B------:R-:W-:Y:S01]  /*5cf0*/  FMUL.FTZ R77, R77, R168 ;  /* 0x000000a84d4d7220 */ /* 0x000fe20000410000 */
[----:B------:R-:W1:Y:S01]  /*5d00*/  MUFU.EX2 R161, R161 ;  /* 0x000000a100a17308 */ /* 0x000e620000000800 */
[C---:B--2---:R-:W-:Y:S01]  /*5d10*/  F2FP.SATFINITE.E4M3.F32.PACK_AB_MERGE_C R164, R203.reuse, R164, RZ ;  /* 0x000000a4cba4723e */ /* 0x044fe200048070ff */
[----:B------:R-:W-:Y:S01]  /*5d20*/  FADD.FTZ R203, R203, R2 ;  /* 0x00000002cbcb7221 */ /* 0x000fe20000010000 */
[----:B------:R-:W-:-:S01]  /*5d30*/  FADD.FTZ R153, R20, R153 ;  /* 0x0000009914997221 */ /* 0x000fc20000010000 */
[----:B------:R-:W-:Y:S01]  /*5d40*/  FMUL.FTZ R80, R80, R168 ;  /* 0x000000a850507220 */ /* 0x000fe20000410000 */
[----:B------:R-:W-:Y:S01]  /*5d50*/  F2FP.SATFINITE.E4M3.F32.PACK_AB_MERGE_C R154, R157, R156, R164 ;  /* 0x0000009c9d9a723e */ /* 0x000fe200048070a4 */
[----:B------:R-:W-:Y:S01]  /*5d60*/  FMUL.FTZ R81, R81, R168 ;  /* 0x000000a851517220 */ /* 0x000fe20000410000 */
[----:B------:R-:W-:-:S01]  /*5d70*/  FADD.FTZ R0, R158, R153 ;  /* 0x000000999e007221 */ /* 0x000fc20000010000 */
[----:B------:R-:W2:Y:S01]  /*5d80*/  MUFU.EX2 R169, R169 ;  /* 0x000000a900a97308 */ /* 0x000ea20000000800 */
[----:B---3--:R-:W-:-:S01]  /*5d90*/  FADD.FTZ R2, R160, R203 ;  /* 0x000000cba0027221 */ /* 0x008fc20000010000 */
[C---:B------:R-:W-:Y:S01]  /*5da0*/  F2FP.SATFINITE.E4M3.F32.PACK_AB_MERGE_C R158, R163.reuse, R158, RZ ;  /* 0x0000009ea39e723e */ /* 0x040fe200048070ff */
[----:B------:R-:W-:-:S01]  /*5db0*/  FADD.FTZ R0, R163, R0 ;  /* 0x00000000a3007221 */ /* 0x000fc20000010000 */
[-C--:B------:R-:W-:Y:S01]  /*5dc0*/  FMUL.FTZ R84, R84, R168.reuse ;  /* 0x000000a854547220 */ /* 0x080fe20000410000 */
[----:B------:R-:W-:Y:S01]  /*5dd0*/  FMUL.FTZ R85, R85, R168 ;  /* 0x000000a855557220 */ /* 0x000fe20000410000 */
[----:B------:R-:W-:Y:S01]  /*5de0*/  F2FP.SATFINITE.E4M3.F32.PACK_AB_MERGE_C R157, R20, R13, R158 ;  /* 0x0000000d149d723e */ /* 0x000fe2000480709e */
[----:B------:R-:W-:-:S01]  /*5df0*/  FADD.FTZ R163, R159, R0 ;  /* 0x000000009fa37221 */ /* 0x000fc20000010000 */
        /* <DEDUP_REMOVED lines=13> */
[----:B------:R-:W-:Y:S01]  /*5ed0*/  FMUL.FTZ R104, R104, R168 ;  /* 0x000000a868687220 */ /* 0x000fe20000410000 */
[----:B------:R-:W-:Y:S01]  /*5ee0*/  FADD.FTZ R163, R167, R2 ;  /* 0x00000002a7a37221 */ /* 0x000fe20000010000 */
[----:B------:R-:W-:Y:S01]  /*5ef0*/  F2FP.SATFINITE.E4M3.F32.PACK_AB_MERGE_C R167, R174, R167, RZ ;  /* 0x000000a7aea7723e */ /* 0x000fe200048070ff */
[----:B------:R-:W2:Y:S01]  /*5f00*/  MUFU.EX2 R172, R172 ;  /* 0x000000ac00ac7308 */ /* 0x000ea20000000800 */
[C---:B---3--:R-:W-:Y:S01]  /*5f10*/  F2FP.SATFINITE.E4M3.F32.PACK_AB_MERGE_C R169, R206.reuse, R169, RZ ;  /* 0x000000a9cea9723e */ /* 0x048fe200048070ff */
[----:B------:R-:W-:Y:S01]  /*5f20*/  FADD.FTZ R206, R206, R177 ;  /* 0x000000b1cece7221 */ /* 0x000fe20000010000 */
[----:B------:R-:W-:-:S01]  /*5f30*/  FADD.FTZ R2, R174, R163 ;  /* 0x000000a3ae027221 */ /* 0x000fc20000010000 */
[----:B------:R-:W-:Y:S01]  /*5f40*/  F2FP.SATFINITE.E4M3.F32.PACK_AB_MERGE_C R159, R162, R159, R167 ;  /* 0x0000009fa29f723e */ /* 0x000fe200048070a7 */
        /* <DEDUP_REMOVED lines=129> */
[----:B------:R-:W-:-:S02]  /*6760*/  FMUL.FTZ R151, R151, R6 ;  /* 0x0000000697977220 */ /* 0x000fc40000410000 */
        /* <DEDUP_REMOVED lines=17> */
[----:B---3--:R-:W-:-:S01]  /*6880*/  FADD.FTZ R2, R194, R163 ;  /* 0x000000a3c2027221 */ /* 0x008fc20000010000 */
[----:B------:R-:W-:-:S04]  /*6890*/  F2FP.SATFINITE.E4M3.F32.PACK_AB_MERGE_C R191, R194, R191, RZ ;  /* 0x000000bfc2bf723e */ /* 0x000fc800048070ff */
[----:B------:R-:W-:Y:S02]  /*68a0*/  F2FP.SATFINITE.E4M3.F32.PACK_AB_MERGE_C R165, R178, R175, R191 ;  /* 0x000000afb2a5723e */ /* 0x000fe400048070bf */
[----:B------:R-:W3:Y:S01]  /*68b0*/  MUFU.EX2 R208, R208 ;  /* 0x000000d000d07308 */ /* 0x000ee20000000800 */
[----:B-1----:R-:W-:-:S01]  /*68c0*/  FADD.FTZ R153, R205, R0 ;  /* 0x00000000cd997221 */ /* 0x002fc20000010000 */
[----:B------:R-:W-:-:S04]  /*68d0*/  F2FP.SATFINITE.E4M3.F32.PACK_AB_MERGE_C R204, R205, R204, RZ ;  /* 0x000000cccdcc723e */ /* 0x000fc800048070ff */
[----:B------:R-:W-:Y:S02]  /*68e0*/  F2FP.SATFINITE.E4M3.F32.PACK_AB_MERGE_C R164, R201, R200, R204 ;  /* 0x000000c8c9a4723e */ /* 0x000fe400048070cc */
        /* <DEDUP_REMOVED lines=13> */
[C---:B--2---:R-:W-:Y:S01]  /*69c0*/  F2FP.SATFINITE.E4M3.F32.PACK_AB_MERGE_C R195, R198.reuse, R195, RZ ;  /* 0x000000c3c6c3723e */ /* 0x044fe200048070ff */
[----:B------:R-:W-:Y:S01]  /*69d0*/  FADD.FTZ R0, R198, R163 ;  /* 0x000000a3c6007221 */ /* 0x000fe20000010000 */
[----:B------:R-:W-:Y:S02]  /*69e0*/  F2FP.SATFINITE.E4M3.F32.PACK_AB_MERGE_C R163, R171, R170, R187 ;  /* 0x000000aaaba3723e */ /* 0x000fe400048070bb */
[----:B------:R-:W-:Y:S02]  /*69f0*/  F2FP.SATFINITE.E4M3.F32.PACK_AB_MERGE_C R167, R182, R179, R195 ;  /* 0x000000b3b6a7723e */ /* 0x000fe400048070c3 */
[C---:B---3--:R-:W-:Y:S01]  /*6a00*/  F2FP.SATFINITE.E4M3.F32.PACK_AB_MERGE_C R212, R213.reuse, R212, RZ ;  /* 0x000000d4d5d4723e */ /* 0x048fe200048070ff */
[----:B------:R-:W-:-:S03]  /*6a10*/  FADD.FTZ R2, R213, R2 ;  /* 0x00000002d5027221 */ /* 0x000fc60000010000 */
[----:B------:R-:W-:Y:S01]  /*6a20*/  F2FP.SATFINITE.E4M3.F32.PACK_AB_MERGE_C R166, R209, R208, R212 ;  /* 0x000000d0d1a6723e */ /* 0x000fe200048070d4 */
[----:B------:R-:W-:Y:S06]  /*6a30*/  @!P0 BRA `(.L_x_2416) ;  /* 0x0000000000048947 */ /* 0x000fec0003800000 */
[----:B------:R-:W-:Y:S01]  /*6a40*/  BPT.TRAP 0x1 ;  /* 0x000000040000795c */ /* 0x000fe20000300000 */
.L_x_2416:
[----:B------:R-:W-:-:S04]  /*6a50*/  IMAD.U32 R6, RZ, RZ, UR56 ;  /* 0x00000038ff067e24 */ /* 0x000fc8000f8e00ff */
[----:B------:R1:W2:Y:S01]  /*6a60*/  SYNCS.PHASECHK.TRANS64.TRYWAIT P1, [UR52+0x38850], R6 ;  /* 0x03885006ff0075a7 */ /* 0x0002a20008020174 */
[----:B------:R-:W-:Y:S05]  /*6a70*/  @!P0 BRA `(.L_x_2417) ;  /* 0x0000000000048947 */ /* 0x000fea0003800000 */
[----:B------:R-:W-:Y:S01]  /*6a80*/  BPT.TRAP 0x1 ;  /* 0x000000040000795c */ /* 0x000fe20000300000 */
.L_x_2417:
[----:B-1----:R-:W-:Y:S01]  /*6a90*/  VIADD R6, R227, 0x8 ;  /* 0x00000008e3067836 */ /* 0x002fe20000000000 */
[----:B--2---:R-:W-:Y:S06]  /*6aa0*/  @P1 BRA `(.L_x_2418) ;  /* 0x00000000000c1947 */ /* 0x004fec0003800000 */
[----:B------:R-:W-:-:S04]  /*6ab0*/  IMAD.U32 R7, RZ, RZ, UR56 ;  /* 0x00000038ff077e24 */ /* 0x000fc8000f8e00ff */
[----:B------:R-:W1:Y:S02]  /*6ac0*/  SYNCS.PHASECHK.TRANS64.TRYWAIT P1, [UR52+0x38850], R7 ;  /* 0x03885007ff0075a7 */ /* 0x000e640008020174 */
[----:B-1----:R-:W-:Y:S05]  /*6ad0*/  @!P1 BRA `(.L_x_2419) ;  /* 0x000000bc00c49947 */ /* 0x002fea0003800000 */
.L_x_2418:
        /* <DEDUP_REMOVED lines=27> */
.L_x_2420:
[----:B------:R-:W-:Y:S01]  /*6c90*/  UISETP.GT.AND UP0, UPT, UR55, UR54, UPT ;  /* 0x000000363700728c */ /* 0x000fe2000bf04270 */
[----:B------:R-:W-:Y:S01]  /*6ca0*/  IMAD.MOV.U32 R6, RZ, RZ, R4 ;  /* 0x000000ffff067224 */ /* 0x000fe200078e0004 */
[----:B------:R-:W-:Y:S01]  /*6cb0*/  UIADD3 UR52, UR52, 0x38860, URZ ;  /* 0x0003886034347890 */ /* 0x000fe2000fffe03f */
[----:B-1----:R-:W-:Y:S01]  /*6cc0*/  IMAD.MOV.U32 R7, RZ, RZ, R5 ;  /* 0x000000ffff077224 */ /* 0x002fe200078e0005 */
[----:B------:R-:W-:Y:S02]  /*6cd0*/  UIADD3 UR55, UR55, -0x1, URZ ;  /* 0xffffffff37377890 */ /* 0x000fe4000fffe03f */
[----:B------:R-:W-:Y:S01]  /*6ce0*/  PLOP3.LUT P1, PT, PT, PT, UP0, 0x80, 0x0 ;  /* 0x000000000000781c */ /* 0x000fe20003f2f008 */
[----:B------:R-:W-:-:S09]  /*6cf0*/  UPRMT UR52, UR53, 0x654, UR52 ;  /* 0x0000065435347896 */ /* 0x000fd20008000034 */
[----:B------:R-:W-:Y:S03]  /*6d00*/  SYNCS.ARRIVE.TRANS64.RED.A1T0 RZ, [UR52], RZ ;  /* 0x000000ffffff79a7 */ /* 0x000fe60008100434 */
[----:B------:R-:W-:Y:S05]  /*6d10*/  @P1 BRA `(.L_x_2421) ;  /* 0xffffffd400001947 */ /* 0x000fea000383ffff */
.L_x_2410:
[----:B------:R-:W-:-:S13]  /*6d20*/  ISETP.LE.AND P1, PT, RZ, UR55, PT ;  /* 0x00000037ff007c0c */ /* 0x000fda000bf23270 */
[----:B------:R-:W-:Y:S05]  /*6d30*/  @!P1 BRA `(.L_x_2422) ;  /* 0x0000002000909947 */ /* 0x000fea0003800000 */
[----:B------:R-:W-:Y:S02]  /*6d40*/  IMAD.MOV.U32 R11, RZ, RZ, R4 ;  /* 0x000000ffff0b7224 */ /* 0x000fe400078e0004 */
[----:B01----:R-:W-:-:S07]  /*6d50*/  IMAD.MOV.U32 R7, RZ, RZ, R5 ;  /* 0x000000ffff077224 */ /* 0x003fce00078e0005 */
.L_x_2433:
[----:B------:R-:W-:-:S04]  /*6d60*/  UIADD3 UR36, UR36, 0x1, URZ ;  /* 0x0000000124247890 */ /* 0x000fc8000fffe03f */
[----:B------:R-:W-:-:S04]  /*6d70*/  UISETP.NE.AND UP0, UPT, UR36, 0x2, UPT ;  /* 0x000000022400788c */ /* 0x000fc8000bf05270 */
[----:B------:R-:W-:Y:S02]  /*6d80*/  USEL UR6, URZ, 0x1, UP0 ;  /* 0x000000013f067887 */ /* 0x000fe40008000000 */
[----:B------:R-:W-:Y:S02]  /*6d90*/  USEL UR36, UR36, URZ, UP0 ;  /* 0x0000003f24247287 */ /* 0x000fe40008000000 */
[----:B------:R-:W-:Y:S01]  /*6da0*/  ULOP3.LUT UR42, UR42, UR6, URZ, 0x3c, !UPT ;  /* 0x000000062a2a7292 */ /* 0x000fe2000f8e3c3f */
[----:B012---:R-:W-:Y:S11]  /*6db0*/  @!P0 BRA `(.L_x_2423) ;  /* 0x0000000000048947 */ /* 0x007ff60003800000 */
[----:B------:R-:W-:Y:S01]  /*6dc0*/  BPT.TRAP 0x1 ;  /* 0x000000040000795c */ /* 0x000fe20000300000 */
.L_x_2423:
        /* <DEDUP_REMOVED lines=9> */
.L_x_2424:
[----:B-1----:R-:W-:Y:S05]  /*6e60*/  @P1 BRA `(.L_x_2425) ;  /* 0x0000000000081947 */ /* 0x002fea0003800000 */
[----:B------:R-:W1:Y:S02]  /*6e70*/  SYNCS.PHASECHK.TRANS64.TRYWAIT P1, [UR46+0x38830], R6 ;  /* 0x03883006ff0075a7 */ /* 0x000e64000802016e */
[----:B-1----:R-:W-:Y:S05]  /*6e80*/  @!P1 BRA `(.L_x_2426) ;  /* 0x000000b800f49947 */ /* 0x002fea0003800000 */
.L_x_2425:
        /* <DEDUP_REMOVED lines=46> */
.L_x_2427:
        /* <DEDUP_REMOVED lines=36> */
[----:B------:R-:W2:Y:S02]  /*73b0*/  SHFL.BFLY PT, R5, R4, 0x2, 0x1f ;  /* 0x0c401f0004057f89 */ /* 0x000ea400000e0000 */
[----:B--2---:R-:W-:Y:S02]  /*73c0*/  FMNMX.FTZ R8, R4, R5, !PT ;  /* 0x0000000504087209 */ /* 0x004fe40007810000 */
[----:B------:R-:W-:-:S03]  /*73d0*/  FMNMX.FTZ R4, R154, R11, !PT ;  /* 0x0000000b9a047209 */ /* 0x000fc60007810000 */
[----:B------:R-:W2:Y:S02]  /*73e0*/  SHFL.BFLY PT, R5, R8, 0x1, 0x1f ;  /* 0x0c201f0008057f89 */ /* 0x000ea400000e0000 */
[----:B--2---:R-:W-:-:S05]  /*73f0*/  FMNMX.FTZ R5, R8, R5, !PT ;  /* 0x0000000508057209 */ /* 0x004fca0007810000 */
        /* <DEDUP_REMOVED lines=18> */
[----:B------:R-:W-:Y:S01]  /*7520*/  MUFU.EX2 R153, R165 ;  /* 0x000000a500997308 */ /* 0x000fe20000000800 */
        /* <DEDUP_REMOVED lines=15> */
[----:B------:R-:W-:Y:S01]  /*7620*/  MUFU.EX2 R157, R169 ;  /* 0x000000a9009d7308 */ /* 0x000fe20000000800 */
[----:B------:R-:W-:-:S01]  /*7630*/  FFMA.FTZ R168, R200, UR40, -R7 ;  /* 0x00000028c8a87c23 */ /* 0x000fc20008010807 */
[----:B------:R-:W-:Y:S01]  /*7640*/  FMNMX.FTZ R161, R171, R4, !PT ;  /* 0x00000004aba17209 */ /* 0x000fe20007810000 */
[----:B------:R-:W-:-:S01]  /*7650*/  FFMA.FTZ R188, R204, UR40, -R7 ;  /* 0x00000028ccbc7c23 */ /* 0x000fc20008010807 */
[--C-:B------:R-:W-:Y:S01]  /*7660*/  FFMA.FTZ R176, R208, UR40, -R7.reuse ;  /* 0x00000028d0b07c23 */ /* 0x100fe20008010807 */
[----:B------:R-:W-:-:S01]  /*7670*/  FFMA.FTZ R192, R212, UR40, -R7 ;  /* 0x00000028d4c07c23 */ /* 0x000fc20008010807 */
[----:B------:R-:W-:-:S02]  /*7680*/  FMNMX.FTZ R4, R174, R161, !PT ;  /* 0x000000a1ae047209 */ /* 0x000fc40007810000 */
[----:B------:R-:W2:Y:S02]  /*7690*/  MUFU.EX2 R9, R9 ;  /* 0x0000000900097308 */ /* 0x000ea40000000800 */
[----:B------:R-:W-:-:S04]  /*76a0*/  FMNMX.FTZ R161, R175, R4, !PT ;  /* 0x00000004afa17209 */ /* 0x000fc80007810000 */
[----:B------:R-:W-:Y:S02]  /*76b0*/  FMNMX.FTZ R4, R178, R161, !PT ;  /* 0x000000a1b2047209 */ /* 0x000fe40007810000 */
[----:B------:R-:W3:Y:S02]  /*76c0*/  MUFU.EX2 R152, R152 ;  /* 0x0000009800987308 */ /* 0x000ee40000000800 */
[----:B------:R-:W-:-:S04]  /*76d0*/  FMNMX.FTZ R161, R179, R4, !PT ;  /* 0x00000004b3a17209 */ /* 0x000fc80007810000 */
[----:B------:R-:W-:Y:S02]  /*76e0*/  FMNMX.FTZ R4, R182, R161, !PT ;  /* 0x000000a1b6047209 */ /* 0x000fe40007810000 */
[----:B------:R-:W4:Y:S01]  /*76f0*/  MUFU.EX2 R13, R13 ;  /* 0x0000000d000d7308 */ /* 0x000f220000000800 */
[-C--:B--2---:R-:W-:Y:S01]  /*7700*/  FMUL.FTZ R24, R24, R9.reuse ;  /* 0x0000000918187220 */ /* 0x084fe20000410000 */
[----:B------:R-:W-:Y:S01]  /*7710*/  FMNMX.FTZ R161, R183, R4, !PT ;  /* 0x00000004b7a17209 */ /* 0x000fe20007810000 */
[-C--:B------:R-:W-:Y:S01]  /*7720*/  FMUL.FTZ R25, R25, R9.reuse ;  /* 0x0000000919197220 */ /* 0x080fe20000410000 */
[-C--:B------:R-:W-:Y:S01]  /*7730*/  FMUL.FTZ R28, R28, R9.reuse ;  /* 0x000000091c1c7220 */ /* 0x080fe20000410000 */
[----:B------:R-:W-:Y:S01]  /*7740*/  FMUL.FTZ R29, R29, R9 ;  /* 0x000000091d1d7220 */ /* 0x000fe20000410000 */
[----:B------:R-:W-:Y:S01]  /*7750*/  FMNMX.FTZ R4, R186, R161, !PT ;  /* 0x000000a1ba047209 */ /* 0x000fe20007810000 */
[----:B------:R-:W-:Y:S01]  /*7760*/  FMUL.FTZ R32, R32, R9 ;  /* 0x0000000920207220 */ /* 0x000fe20000410000 */
[----:B------:R2:W-:Y:S01]  /*7770*/  MUFU.EX2 R161, R177 ;  /* 0x000000b100a17308 */ /* 0x0005e20000000800 */
[----:B---3--:R-:W-:-:S01]  /*7780*/  FFMA.FTZ R2, R9, R2, R152 ;  /* 0x0000000209027223 */ /* 0x008fc20000010098 */
[----:B------:R-:W-:Y:S01]  /*7790*/  FMNMX.FTZ R165, R187, R4, !PT ;  /* 0x00000004bba57209 */ /* 0x000fe20007810000 */
[-C--:B------:R-:W-:Y:S01]  /*77a0*/  FMUL.FTZ R33, R33, R9.reuse ;  /* 0x0000000921217220 */ /* 0x080fe20000410000 */
[-C--:B------:R-:W-:Y:S01]  /*77b0*/  FMUL.FTZ R36, R36, R9.reuse ;  /* 0x0000000924247220 */ /* 0x080fe20000410000 */
[----:B------:R-:W-:Y:S01]  /*77c0*/  FMUL.FTZ R37, R37, R9 ;  /* 0x0000000925257220 */ /* 0x000fe20000410000 */
[----:B------:R-:W-:Y:S01]  /*77d0*/  FMNMX.FTZ R4, R190, R165, !PT ;  /* 0x000000a5be047209 */ /* 0x000fe20007810000 */
[----:B------:R-:W-:Y:S01]  /*77e0*/  FMUL.FTZ R40, R40, R9 ;  /* 0x0000000928287220 */ /* 0x000fe20000410000 */
[----:B------:R-:W3:Y:S01]  /*77f0*/  MUFU.EX2 R10, R10 ;  /* 0x0000000a000a7308 */ /* 0x000ee20000000800 */
[----:B--2---:R-:W-:-:S01]  /*7800*/  FFMA.FTZ R177, R201, UR40, -R7 ;  /* 0x00000028c9b17c23 */ /* 0x004fc20008010807 */
[----:B------:R-:W-:Y:S01]  /*7810*/  FMNMX.FTZ R165, R191, R4, !PT ;  /* 0x00000004bfa57209 */ /* 0x000fe20007810000 */
[-C--:B------:R-:W-:Y:S01]  /*7820*/  FMUL.FTZ R41, R41, R9.reuse ;  /* 0x0000000929297220 */ /* 0x080fe20000410000 */
[-C--:B------:R-:W-:Y:S01]  /*7830*/  FMUL.FTZ R44, R44, R9.reuse ;  /* 0x000000092c2c7220 */ /* 0x080fe20000410000 */
[----:B------:R-:W-:Y:S01]  /*7840*/  FMUL.FTZ R45, R45, R9 ;  /* 0x000000092d2d7220 */ /* 0x000fe20000410000 */
[----:B------:R-:W-:Y:S01]  /*7850*/  FMNMX.FTZ R4, R194, R165, !PT ;  /* 0x000000a5c2047209 */ /* 0x000fe20007810000 */
[-C--:B------:R-:W-:Y:S01]  /*7860*/  FMUL.FTZ R48, R48, R9.reuse ;  /* 0x0000000930307220 */ /* 0x080fe20000410000 */
[----:B------:R-:W2:Y:S01]  /*7870*/  MUFU.EX2 R21, R21 ;  /* 0x0000001500157308 */ /* 0x000ea20000000800 */
[-C--:B------:R-:W-:Y:S01]  /*7880*/  FMUL.FTZ R49, R49, R9.reuse ;  /* 0x0000000931317220 */ /* 0x080fe20000410000 */
[----:B------:R-:W-:Y:S01]  /*7890*/  FMNMX.FTZ R165, R195, R4, !PT ;  /* 0x00000004c3a57209 */ /* 0x000fe20007810000 */
[-C--:B------:R-:W-:Y:S01]  /*78a0*/  FMUL.FTZ R52, R52, R9.reuse ;  /* 0x0000000934347220 */ /* 0x080fe20000410000 */
[-C--:B------:R-:W-:Y:S01]  /*78b0*/  FMUL.FTZ R53, R53, R9.reuse ;  /* 0x0000000935357220 */ /* 0x080fe20000410000 */
[----:B------:R-:W-:Y:S01]  /*78c0*/  FMUL.FTZ R56, R56, R9 ;  /* 0x0000000938387220 */ /* 0x000fe20000410000 */
[----:B------:R-:W-:Y:S01]  /*78d0*/  FMNMX.FTZ R4, R198, R165, !PT ;  /* 0x000000a5c6047209 */ /* 0x000fe20007810000 */
[-C--:B------:R-:W-:Y:S01]  /*78e0*/  FMUL.FTZ R57, R57, R9.reuse ;  /* 0x0000000939397220 */ /* 0x080fe20000410000 */
[----:B------:R-:W5:Y:S01]  /*78f0*/  MUFU.EX2 R8, R8 ;  /* 0x0000000800087308 */ /* 0x000f620000000800 */
[-C--:B------:R-:W-:Y:S01]  /*7900*/  FMUL.FTZ R60, R60, R9.reuse ;  /* 0x000000093c3c7220 */ /* 0x080fe20000410000 */
[----:B------:R-:W-:Y:S01]  /*7910*/  FMNMX.FTZ R165, R199, R4, !PT ;  /* 0x00000004c7a57209 */ /* 0x000fe20007810000 */
[-C--:B------:R-:W-:Y:S01]  /*7920*/  FMUL.FTZ R61, R61, R9.reuse ;  /* 0x000000093d3d7220 */ /* 0x080fe20000410000 */
[-C--:B------:R-:W-:Y:S01]  /*7930*/  FMUL.FTZ R64, R64, R9.reuse ;  /* 0x0000000940407220 */ /* 0x080fe20000410000 */
[----:B------:R-:W-:Y:S01]  /*7940*/  FMUL.FTZ R65, R65, R9 ;  /* 0x0000000941417220 */ /* 0x000fe20000410000 */
[----:B------:R-:W-:Y:S01]  /*7950*/  FMNMX.FTZ R4, R202, R165, !PT ;  /* 0x000000a5ca047209 */ /* 0x000fe20007810000 */
[-C--:B------:R-:W-:Y:S01]  /*7960*/  FMUL.FTZ R68, R68, R9.reuse ;  /* 0x0000000944447220 */ /* 0x080fe20000410000 */
[----:B------:R0:W-:Y:S01]  /*7970*/  MUFU.EX2 R165, R185 ;  /* 0x000000b900a57308 */ /* 0x0001e20000000800 */
[-C--:B------:R-:W-:Y:S01]  /*7980*/  FMUL.FTZ R69, R69, R9.reuse ;  /* 0x0000000945457220 */ /* 0x080fe20000410000 */
[----:B------:R-:W-:Y:S01]  /*7990*/  FMNMX.FTZ R169, R203, R4, !PT ;  /* 0x00000004cba97209 */ /* 0x000fe20007810000 */
[-C--:B------:R-:W-:Y:S01]  /*79a0*/  FMUL.FTZ R72, R72, R9.reuse ;  /* 0x0000000948487220 */ /* 0x080fe20000410000 */
[-C--:B------:R-:W-:Y:S01]  /*79b0*/  FMUL.FTZ R73, R73, R9.reuse ;  /* 0x0000000949497220 */ /* 0x080fe20000410000 */
[----:B------:R-:W-:Y:S01]  /*79c0*/  FMUL.FTZ R76, R76, R9 ;  /* 0x000000094c4c7220 */ /* 0x000fe20000410000 */
[----:B------:R-:W-:Y:S01]  /*79d0*/  FMNMX.FTZ R4, R206, R169, !PT ;  /* 0x000000a9ce047209 */ /* 0x000fe20007810000 */
[-C--:B------:R-:W-:Y:S01]  /*79e0*/  FMUL.FTZ R77, R77, R9.reuse ;  /* 0x000000094d4d7220 */ /* 0x080fe20000410000 */
[----:B------:R-:W-:Y:S01]  /*79f0*/  MUFU.EX2 R15, R15 ;  /* 0x0000000f000f7308 */ /* 0x000fe20000000800 */
        /* <DEDUP_REMOVED lines=14> */
[----:B------:R-:W-:-:S01]  /*7ae0*/  FFMA.FTZ R169, R193, UR40, -R7 ;  /* 0x00000028c1a97c23 */ /* 0x000fc20008010807 */
[--C-:B------:R-:W-:Y:S01]  /*7af0*/  FFMA.FTZ R193, R197, UR40, -R7.reuse ;  /* 0x00000028c5c17c23 */ /* 0x100fe20008010807 */
[----:B------:R-:W-:-:S01]  /*7b00*/  FFMA.FTZ R197, R205, UR40, -R7 ;  /* 0x00000028cdc57c23 */ /* 0x000fc20008010807 */
[----:B------:R-:W-:Y:S01]  /*7b10*/  FMNMX.FTZ R4, R215, R4, !PT ;  /* 0x00000004d7047209 */ /* 0x000fe20007810000 */
[----:B------:R-:W-:Y:S01]  /*7b20*/  MUFU.EX2 R156, R156 ;  /* 0x0000009c009c7308 */ /* 0x000fe20000000800 */
[-C--:B------:R-:W-:Y:S01]  /*7b30*/  FMUL.FTZ R97, R97, R9.reuse ;  /* 0x0000000961617220 */ /* 0x080fe20000410000 */
[-C--:B------:R-:W-:Y:S01]  /*7b40*/  FMUL.FTZ R100, R100, R9.reuse ;  /* 0x0000000964647220 */ /* 0x080fe20000410000 */
[-C--:B------:R-:W-:Y:S01]  /*7b50*/  FMUL.FTZ R101, R101, R9.reuse ;  /* 0x0000000965657220 */ /* 0x080fe20000410000 */
[----:B0-----:R-:W0:Y:S01]  /*7b60*/  SHFL.BFLY PT, R185, R4, 0x2, 0x1f ;  /* 0x0c401f0004b97f89 */ /* 0x001e2200000e0000 */
        /* <DEDUP_REMOVED lines=22> */
[----:B------:R-:W-:Y:S01]  /*7cd0*/  FMUL.FTZ R141, R141, R9 ;  /* 0x000000098d8d7220 */ /* 0x000fe20000410000 */
[----:B0-----:R-:W-:Y:S01]  /*7ce0*/  FMNMX.FTZ R196, R4, R185, !PT ;  /* 0x000000b904c47209 */ /* 0x001fe20007810000 */
[----:B------:R-:W-:-:S01]  /*7cf0*/  FFMA.FTZ R185, R209, UR40, -R7 ;  /* 0x00000028d1b97c23 */ /* 0x000fc20008010807 */
[-C--:B------:R-:W-:Y:S01]  /*7d00*/  FMUL.FTZ R144, R144, R9.reuse ;  /* 0x0000000990907220 */ /* 0x080fe20000410000 */
[-C--:B------:R-:W-:Y:S01]  /*7d10*/  FMUL.FTZ R145, R145, R9.reuse ;  /* 0x0000000991917220 */ /* 0x080fe20000410000 */
[----:B------:R-:W-:Y:S01]  /*7d20*/  MUFU.EX2 R172, R172 ;  /* 0x000000ac00ac7308 */ /* 0x000fe20000000800 */
[----:B------:R-:W0:Y:S01]  /*7d30*/  SHFL.BFLY PT, R201, R196, 0x1, 0x1f ;  /* 0x0c201f00c4c97f89 */ /* 0x000e2200000e0000 */
[-C--:B------:R-:W-:Y:S01]  /*7d40*/  FMUL.FTZ R148, R148, R9.reuse ;  /* 0x0000000994947220 */ /* 0x080fe20000410000 */
[----:B------:R-:W-:-:S05]  /*7d50*/  FMUL.FTZ R149, R149, R9 ;  /* 0x0000000995957220 */ /* 0x000fca0000410000 */
[----:B------:R-:W-:Y:S08]  /*7d60*/  MUFU.EX2 R181, R181 ;  /* 0x000000b500b57308 */ /* 0x000ff00000000800 */
[----:B------:R-:W-:Y:S08]  /*7d70*/  MUFU.EX2 R160, R160 ;  /* 0x000000a000a07308 */ /* 0x000ff00000000800 */
[----:B------:R-:W-:Y:S01]  /*7d80*/  MUFU.EX2 R180, R180 ;  /* 0x000000b400b47308 */ /* 0x000fe20000000800 */
[----:B0-----:R-:W-:Y:S01]  /*7d90*/  FMNMX.FTZ R4, R196, R201, !PT ;  /* 0x000000c9c4047209 */ /* 0x001fe20007810000 */
[----:B------:R-:W-:-:S04]  /*7da0*/  FFMA.FTZ R201, R213, UR40, -R7 ;  /* 0x00000028d5c97c23 */ /* 0x000fc80008010807 */
[C---:B------:R-:W-:Y:S01]  /*7db0*/  FADD.FTZ R7, -R4.reuse, R11 ;  /* 0x0000000b04077221 */ /* 0x040fe20000010100 */
        /* <DEDUP_REMOVED lines=12> */
[----:B------:R-:W-:Y:S01]  /*7e80*/  FFMA.FTZ R167, R179, UR40, -R11 ;  /* 0x00000028b3a77c23 */ /* 0x000fe2000801080b */
[----:B----4-:R-:W-:-:S01]  /*7e90*/  FADD.FTZ R179, R13, R2 ;  /* 0x000000020db37221 */ /* 0x010fc20000010000 */
[----:B------:R-:W0:Y:S01]  /*7ea0*/  MUFU.EX2 R154, R154 ;  /* 0x0000009a009a7308 */ /* 0x000e220000000800 */
[----:B------:R-:W-:-:S01]  /*7eb0*/  FFMA.FTZ R200, R166, UR40, -R11 ;  /* 0x00000028a6c87c23 */ /* 0x000fc2000801080b */
[----:B------:R-:W-:Y:S01]  /*7ec0*/  FFMA.FTZ R162, R170, UR40, -R11 ;  /* 0x00000028aaa27c23 */ /* 0x000fe2000801080b */
[----:B---3--:R-:W-:-:S01]  /*7ed0*/  FADD.FTZ R2, R10, R179 ;  /* 0x000000b30a027221 */ /* 0x008fc20000010000 */
[----:B--2---:R-:W-:Y:S01]  /*7ee0*/  F2FP.SATFINITE.E4M3.F32.PACK_AB_MERGE_C R10, R21, R10, RZ ;  /* 0x0000000a150a723e */ /* 0x004fe200048070ff */
[----:B------:R-:W-:-:S01]  /*7ef0*/  FFMA.FTZ R163, R171, UR40, -R11 ;  /* 0x00000028aba37c23 */ /* 0x000fc2000801080b */
[----:B------:R-:W-:Y:S01]  /*7f00*/  FFMA.FTZ R170, R174, UR40, -R11 ;  /* 0x00000028aeaa7c23 */ /* 0x000fe2000801080b */
[----:B------:R-:W-:-:S01]  /*7f10*/  FADD.FTZ R21, R21, R2 ;  /* 0x0000000215157221 */ /* 0x000fc20000010000 */
[----:B------:R-:W2:Y:S01]  /*7f20*/  MUFU.EX2 R155, R155 ;  /* 0x0000009b009b7308 */ /* 0x000ea20000000800 */
[----:B------:R-:W-:-:S01]  /*7f30*/  FFMA.FTZ R171, R175, UR40, -R11 ;  /* 0x00000028afab7c23 */ /* 0x000fc2000801080b */
[----:B------:R-:W-:Y:S01]  /*7f40*/  FFMA.FTZ R166, R178, UR40, -R11 ;  /* 0x00000028b2a67c23 */ /* 0x000fe2000801080b */
[----:B-----5:R-:W-:-:S01]  /*7f50*/  FADD.FTZ R2, R8, R21 ;  /* 0x0000001508027221 */ /* 0x020fc20000010000 */
[--C-:B------:R-:W-:Y:S01]  /*7f60*/  FFMA.FTZ R175, R182, UR40, -R11.reuse ;  /* 0x00000028b6af7c23 */ /* 0x100fe2000801080b */
[----:B------:R-:W-:-:S01]  /*7f70*/  FFMA.FTZ R178, R183, UR40, -R11 ;  /* 0x00000028b7b27c23 */ /* 0x000fc2000801080b */
[--C-:B------:R-:W-:Y:S01]  /*7f80*/  FFMA.FTZ R174, R186, UR40, -R11.reuse ;  /* 0x00000028baae7c23 */ /* 0x100fe2000801080b */
[----:B------:R-:W-:-:S01]  /*7f90*/  FFMA.FTZ R187, R187, UR40, -R11 ;  /* 0x00000028bbbb7c23 */ /* 0x000fc2000801080b */
[----:B------:R-:W3:Y:S01]  /*7fa0*/  MUFU.EX2 R196, R196 ;  /* 0x000000c400c47308 */ /* 0x000ee20000000800 */
[----:B0-----:R-:W-:-:S01]  /*7fb0*/  FFMA.FTZ R0, R7, R0, R154 ;  /* 0x0000000007007223 */ /* 0x001fc2000001009a */
[--C-:B------:R-:W-:Y:S01]  /*7fc0*/  FFMA.FTZ R190, R190, UR40, -R11.reuse ;  /* 0x00000028bebe7c23 */ /* 0x100fe2000801080b */
[----:B------:R-:W-:-:S01]  /*7fd0*/  FFMA.FTZ R191, R191, UR40, -R11 ;  /* 0x00000028bfbf7c23 */ /* 0x000fc2000801080b */
[--C-:B------:R-:W-:Y:S01]  /*7fe0*/  FFMA.FTZ R194, R194, UR40, -R11.reuse ;  /* 0x00000028c2c27c23 */ /* 0x100fe2000801080b */
[----:B------:R-:W-:-:S01]  /*7ff0*/  FFMA.FTZ R195, R195, UR40, -R11 ;  /* 0x00000028c3c37c23 */ /* 0x000fc2000801080b */
[--C-:B------:R-:W-:Y:S01]  /*8000*/  FFMA.FTZ R198, R198, UR40, -R11.reuse ;  /* 0x00000028c6c67c23 */ /* 0x100fe2000801080b */
[----:B------:R-:W-:-:S01]  /*8010*/  FFMA.FTZ R199, R199, UR40, -R11 ;  /* 0x00000028c7c77c23 */ /* 0x000fc2000801080b */
[----:B------:R-:W0:Y:S01]  /*8020*/  MUFU.EX2 R205, R205 ;  /* 0x000000cd00cd7308 */ /* 0x000e220000000800 */
[----:B--2---:R-:W-:-:S01]  /*8030*/  FADD.FTZ R179, R155, R0 ;  /* 0x000000009bb37221 */ /* 0x004fc20000010000 */
[--C-:B------:R-:W-:Y:S01]  /*8040*/  FFMA.FTZ R202, R202, UR40, -R11.reuse ;  /* 0x00000028caca7c23 */ /* 0x100fe2000801080b */
[----:B------:R-:W-:-:S01]  /*8050*/  FFMA.FTZ R203, R203, UR40, -R11 ;  /* 0x00000028cbcb7c23 */ /* 0x000fc2000801080b */
[--C-:B------:R-:W-:Y:S01]  /*8060*/  FFMA.FTZ R206, R206, UR40, -R11.reuse ;  /* 0x00000028cece7c23 */ /* 0x100fe2000801080b */
[----:B------:R-:W-:-:S01]  /*8070*/  FFMA.FTZ R207, R207, UR40, -R11 ;  /* 0x00000028cfcf7c23 */ /* 0x000fc2000801080b */
[--C-:B------:R-:W-:Y:S01]  /*8080*/  FFMA.FTZ R210, R210, UR40, -R11.reuse ;  /* 0x00000028d2d27c23 */ /* 0x100fe2000801080b */
[----:B------:R-:W-:-:S01]  /*8090*/  FFMA.FTZ R211, R211, UR40, -R11 ;  /* 0x00000028d3d37c23 */ /* 0x000fc2000801080b */
[----:B------:R-:W2:Y:S01]  /*80a0*/  MUFU.EX2 R158, R158 ;  /* 0x0000009e009e7308 */ /* 0x000ea20000000800 */
[----:B---3--:R-:W-:-:S01]  /*80b0*/  FADD.FTZ R0, R196, R179 ;  /* 0x000000b3c4007221 */ /* 0x008fc20000010000 */
[----:B------:R-:W-:Y:S01]  /*80c0*/  FADD.FTZ R179, R15, R2 ;  /* 0x000000020fb37221 */ /* 0x000fe20000010000 */
[----:B------:R-:W-:-:S01]  /*80d0*/  FFMA.FTZ R214, R214, UR40, -R11 ;  /* 0x00000028d6d67c23 */ /* 0x000fc2000801080b */
[----:B------:R-:W-:Y:S01]  /*80e0*/  FFMA.FTZ R11, R215, UR40, -R11 ;  /* 0x00000028d70b7c23 */ /* 0x000fe2000801080b */
[----:B------:R-:W-:Y:S01]  /*80f0*/  FMUL.FTZ R26, R26, R7 ;  /* 0x000000071a1a7220 */ /* 0x000fe20000410000 */
[----:B------:R-:W-:Y:S01]  /*8100*/  FADD.FTZ R2, R12, R179 ;  /* 0x000000b30c027221 */ /* 0x000fe20000010000 */
[----:B------:R-:W-:Y:S01]  /*8110*/  F2FP.SATFINITE.E4M3.F32.PACK_AB_MERGE_C R12, R153, R12, RZ ;  /* 0x0000000c990c723e */ /* 0x000fe200048070ff */
[----:B------:R-:W3:Y:S01]  /*8120*/  MUFU.EX2 R159, R159 ;  /* 0x0000009f009f7308 */ /* 0x000ee20000000800 */
[----:B0-----:R-:W-:-:S01]  /*8130*/  FADD.FTZ R21, R205, R0 ;  /* 0x00000000cd157221 */ /* 0x001fc20000010000 */
[----:B------:R-:W-:Y:S01]  /*8140*/  FADD.FTZ R153, R153, R2 ;  /* 0x0000000299997221 */ /* 0x000fe20000010000 */
[----:B------:R-:W-:Y:S01]  /*8150*/  F2FP.SATFINITE.E4M3.F32.PACK_AB_MERGE_C R196, R205, R196, RZ ;  /* 0x000000c4cdc4723e */ /* 0x000fe200048070ff */
[-C--:B------:R-:W-:Y:S01]  /*8160*/  FMUL.FTZ R27, R27, R7.reuse ;  /* 0x000000071b1b7220 */ /* 0x080fe20000410000 */
[-C--:B------:R-:W-:Y:S01]  /*8170*/  FMUL.FTZ R30, R30, R7.reuse ;  /* 0x000000071e1e7220 */ /* 0x080fe20000410000 */
[----:B------:R-:W-:Y:S01]  /*8180*/  FADD.FTZ R2, R156, R153 ;  /* 0x000000999c027221 */ /* 0x000fe20000010000 */
[----:B------:R-:W-:Y:S01]  /*8190*/  FMUL.FTZ R31, R31, R7 ;  /* 0x000000071f1f7220 */ /* 0x000fe20000410000 */
[----:B------:R-:W0:Y:S01]  /*81a0*/  MUFU.EX2 R200, R200 ;  /* 0x000000c800c87308 */ /* 0x000e220000000800 */
        /* <DEDUP_REMOVED lines=8> */
[----:B---3--:R-:W-:-:S01]  /*8230*/  FADD.FTZ R21, R159, R0 ;  /* 0x000000009f157221 */ /* 0x008fc20000010000 */
[----:B------:R-:W-:Y:S01]  /*8240*/  FADD.FTZ R173, R173, R2 ;  /* 0x00000002adad7221 */ /* 0x000fe20000010000 */
[----:B------:R-:W-:Y:S01]  /*8250*/  F2FP.SATFINITE.E4M3.F32.PACK_AB_MERGE_C R156, R157, R156, R20 ;  /* 0x0000009c9d9c723e */ /* 0x000fe20004807014 */
[-C--:B------:R-:W-:Y:S01]  /*8260*/  FMUL.FTZ R39, R39, R7.reuse ;  /* 0x0000000727277220 */ /* 0x080fe20000410000 */
[-C--:B------:R-:W-:Y:S01]  /*8270*/  FMUL.FTZ R42, R42, R7.reuse ;  /* 0x000000072a2a7220 */ /* 0x080fe20000410000 */
[----:B------:R-:W-:Y:S01]  /*8280*/  FADD.FTZ R2, R14, R173 ;  /* 0x000000ad0e027221 */ /* 0x000fe20000010000 */
[----:B------:R-:W-:Y:S01]  /*8290*/  FMUL.FTZ R43, R43, R7 ;  /* 0x000000072b2b7220 */ /* 0x000fe20000410000 */
[----:B------:R-:W3:Y:S01]  /*82a0*/  MUFU.EX2 R162, R162 ;  /* 0x000000a200a27308 */ /* 0x000ee20000000800 */
[----:B0-----:R-:W-:-:S01]  /*82b0*/  FADD.FTZ R0, R200, R21 ;  /* 0x00000015c8007221 */ /* 0x001fc20000010000 */
[----:B------:R-:W-:Y:S01]  /*82c0*/  FADD.FTZ R153, R161, R2 ;  /* 0x00000002a1997221 */ /* 0x000fe20000010000 */
[-C--:B------:R-:W-:Y:S01]  /*82d0*/  FMUL.FTZ R46, R46, R7.reuse ;  /* 0x000000072e2e7220 */ /* 0x080fe20000410000 */
[-C--:B------:R-:W-:Y:S01]  /*82e0*/  FMUL.FTZ R47, R47, R7.reuse ;  /* 0x000000072f2f7220 */ /* 0x080fe20000410000 */
[----:B------:R-:W-:Y:S01]  /*82f0*/  FMUL.FTZ R50, R50, R7 ;  /* 0x0000000732327220 */ /* 0x000fe20000410000 */
[----:B------:R-:W-:Y:S01]  /*8300*/  FADD.FTZ R2, R172, R153 ;  /* 0x00000099ac027221 */ /* 0x000fe20000010000 */
[----:B------:R-:W-:Y:S01]  /*8310*/  F2FP.SATFINITE.E4M3.F32.PACK_AB_MERGE_C R172, R181, R172, RZ ;  /* 0x000000acb5ac723e */ /* 0x000fe200048070ff */
[----:B------:R-:W0:Y:S01]  /*8320*/  MUFU.EX2 R163, R163 ;  /* 0x000000a300a37308 */ /* 0x000e220000000800 */
        /* <DEDUP_REMOVED lines=60> */
[-C--:B------:R-:W-:Y:S01]  /*86f0*/  FMUL.FTZ R131, R131, R7.reuse ;  /* 0x0000000783837220 */ /* 0x080fe20000410000 */
[-C--:B------:R-:W-:Y:S01]  /*8700*/  FMUL.FTZ R134, R134, R7.reuse ;  /* 0x0000000786867220 */ /* 0x080fe20000410000 */
[----:B------:R-:W-:Y:S01]  /*8710*/  FMUL.FTZ R135, R135, R7 ;  /* 0x0000000787877220 */ /* 0x000fe20000410000 */
[----:B------:R-:W3:Y:S01]  /*8720*/  MUFU.EX2 R187, R187 ;  /* 0x000000bb00bb7308 */ /* 0x000ee20000000800 */
[----:B0-----:R-:W-:-:S01]  /*8730*/  FADD.FTZ R21, R178, R21 ;  /* 0x00000015b2157221 */ /* 0x001fc20000010000 */
[----:B------:R-:W-:Y:S01]  /*8740*/  F2FP.SATFINITE.E4M3.F32.PACK_AB_MERGE_C R175, R178, R175, RZ ;  /* 0x000000afb2af723e */ /* 0x000fe200048070ff */
[-C--:B------:R-:W-:Y:S01]  /*8750*/  FMUL.FTZ R138, R138, R7.reuse ;  /* 0x000000078a8a7220 */ /* 0x080fe20000410000 */
[-C--:B------:R-:W-:Y:S01]  /*8760*/  FMUL.FTZ R139, R139, R7.reuse ;  /* 0x000000078b8b7220 */ /* 0x080fe20000410000 */
[-C--:B------:R-:W-:Y:S01]  /*8770*/  FMUL.FTZ R142, R142, R7.reuse ;  /* 0x000000078e8e7220 */ /* 0x080fe20000410000 */
[-C--:B------:R-:W-:Y:S01]  /*8780*/  FMUL.FTZ R143, R143, R7.reuse ;  /* 0x000000078f8f7220 */ /* 0x080fe20000410000 */
        /* <DEDUP_REMOVED lines=12> */
[----:B------:R-:W-:-:S02]  /*8850*/  F2FP.SATFINITE.E4M3.F32.PACK_AB_MERGE_C R160, R165, R160, R180 ;  /* 0x000000a0a5a0723e */ /* 0x000fc400048070b4 */
[----:B------:R-:W-:-:S03]  /*8860*/  F2FP.SATFINITE.E4M3.F32.PACK_AB_MERGE_C R152, R13, R152, R10 ;  /* 0x000000980d98723e */ /* 0x000fc6000480700a */
[----:B------:R-:W3:Y:S01]  /*8870*/  MUFU.EX2 R164, R164 ;  /* 0x000000a400a47308 */ /* 0x000ee20000000800 */
[----:B0-----:R-:W-:-:S07]  /*8880*/  FADD.FTZ R2, R190, R153 ;  /* 0x00000099be027221 */ /* 0x001fce0000010000 */
[----:B------:R-:W0:Y:S01]  /*8890*/  MUFU.EX2 R194, R194 ;  /* 0x000000c200c27308 */ /* 0x000e220000000800 */
[----:B--2---:R-:W-:-:S01]  /*88a0*/  FADD.FTZ R153, R191, R2 ;  /* 0x00000002bf997221 */ /* 0x004fc20000010000 */
[----:B------:R-:W-:-:S06]  /*88b0*/  F2FP.SATFINITE.E4M3.F32.PACK_AB_MERGE_C R190, R191, R190, RZ ;  /* 0x000000bebfbe723e */ /* 0x000fcc00048070ff */
        /* <DEDUP_REMOVED lines=17> */
[----:B0-----:R-:W-:-:S01]  /*89d0*/  FADD.FTZ R153, R199, R2 ;  /* 0x00000002c7997221 */ /* 0x001fc20000010000 */
[----:B------:R-:W-:-:S04]  /*89e0*/  F2FP.SATFINITE.E4M3.F32.PACK_AB_MERGE_C R198, R199, R198, RZ ;  /* 0x000000c6c7c6723e */ /* 0x000fc800048070ff */
[----:B------:R-:W-:Y:S02]  /*89f0*/  F2FP.SATFINITE.E4M3.F32.PACK_AB_MERGE_C R163, R195, R194, R198 ;  /* 0x000000c2c3a3723e */ /* 0x000fe400048070c6 */
        /* <DEDUP_REMOVED lines=32> */
[----:B------:R-:W-:Y:S02]  /*8c00*/  F2FP.SATFINITE.E4M3.F32.PACK_AB_MERGE_C R153, R155, R154, R196 ;  /* 0x0000009a9b99723e */ /* 0x000fe400048070c4 */
[----:B------:R-:W-:Y:S02]  /*8c10*/  F2FP.SATFINITE.E4M3.F32.PACK_AB_MERGE_C R155, R159, R158, R200 ;  /* 0x0000009e9f9b723e */ /* 0x000fe400048070c8 */
[----:B------:R-:W-:Y:S02]  /*8c20*/  F2FP.SATFINITE.E4M3.F32.PACK_AB_MERGE_C R158, R161, R14, R172 ;  /* 0x0000000ea19e723e */ /* 0x000fe400048070ac */
[----:B------:R-:W-:Y:S01]  /*8c30*/  F2FP.SATFINITE.E4M3.F32.PACK_AB_MERGE_C R159, R167, R166, R175 ;  /* 0x000000a6a79f723e */ /* 0x000fe200048070af */
[C---:B0-----:R-:W-:Y:S01]  /*8c40*/  FADD.FTZ R2, R201.reuse, R2 ;  /* 0x00000002c9027221 */ /* 0x041fe20000010000 */
[----:B------:R-:W-:-:S02]  /*8c50*/  F2FP.SATFINITE.E4M3.F32.PACK_AB_MERGE_C R192, R201, R192, RZ ;  /* 0x000000c0c9c0723e */ /* 0x000fc400048070ff */
[----:B------:R-:W-:Y:S02]  /*8c60*/  F2FP.SATFINITE.E4M3.F32.PACK_AB_MERGE_C R154, R15, R8, R12 ;  /* 0x000000080f9a723e */ /* 0x000fe4000480700c */
[----:B------:R-:W-:Y:S02]  /*8c70*/  F2FP.SATFINITE.E4M3.F32.PACK_AB_MERGE_C R161, R187, R174, R190 ;  /* 0x000000aebba1723e */ /* 0x000fe400048070be */
[----:B------:R-:W-:Y:S01]  /*8c80*/  F2FP.SATFINITE.E4M3.F32.PACK_AB_MERGE_C R166, R185, R176, R192 ;  /* 0x000000b0b9a6723e */ /* 0x000fe200048070c0 */
[----:B--2---:R-:W-:-:S01]  /*8c90*/  FADD.FTZ R0, R11, R0 ;  /* 0x000000000b007221 */ /* 0x004fc20000010000 */
[----:B------:R-:W-:-:S04]  /*8ca0*/  F2FP.SATFINITE.E4M3.F32.PACK_AB_MERGE_C R214, R11, R214, RZ ;  /* 0x000000d60bd6723e */ /* 0x000fc800048070ff */
[----:B------:R-:W-:Y:S01]  /*8cb0*/  F2FP.SATFINITE.E4M3.F32.PACK_AB_MERGE_C R167, R211, R210, R214 ;  /* 0x000000d2d3a7723e */ /* 0x000fe200048070d6 */
[----:B------:R-:W-:Y:S06]  /*8cc0*/  @!P0 BRA `(.L_x_2428) ;  /* 0x0000000000048947 */ /* 0x000fec0003800000 */
[----:B------:R-:W-:Y:S01]  /*8cd0*/  BPT.TRAP 0x1 ;  /* 0x000000040000795c */ /* 0x000fe20000300000 */
.L_x_2428:
[----:B------:R0:W2:Y:S01]  /*8ce0*/  SYNCS.PHASECHK.TRANS64.TRYWAIT P1, [UR46+0x38850], R6 ;  /* 0x03885006ff0075a7 */ /* 0x0000a2000802016e */
[----:B------:R-:W-:Y:S05]  /*8cf0*/  @!P0 BRA `(.L_x_2429) ;  /* 0x0000000000048947 */ /* 0x000fea0003800000 */
[----:B------:R-:W-:Y:S01]  /*8d00*/  BPT.TRAP 0x1 ;  /* 0x000000040000795c */ /* 0x000fe20000300000 */
.L_x_2429:
[----:B------:R-:W-:Y:S01]  /*8d10*/  VIADD R7, R227, 0x8 ;  /* 0x00000008e3077836 */ /* 0x000fe20000000000 */
[----:B--2---:R-:W-:Y:S06]  /*8d20*/  @P1 BRA `(.L_x_2430) ;  /* 0x0000000000081947 */ /* 0x004fec0003800000 */
[----:B------:R-:W2:Y:S02]  /*8d30*/  SYNCS.PHASECHK.TRANS64.TRYWAIT P1, [UR46+0x38850], R6 ;  /* 0x03885006ff0075a7 */ /* 0x000ea4000802016e */
[----:B--2---:R-:W-:Y:S05]  /*8d40*/  @!P1 BRA `(.L_x_2431) ;  /* 0x0000009c005c9947 */ /* 0x004fea0003800000 */
.L_x_2430:
        /* <DEDUP_REMOVED lines=27> */
.L_x_2432:
[----:B------:R-:W-:Y:S01]  /*8f00*/  UIADD3 UR46, UR46, 0x38860, URZ ;  /* 0x000388602e2e7890 */ /* 0x000fe2000fffe03f */
[----:B------:R-:W-:Y:S01]  /*8f10*/  ISETP.LT.AND P1, PT, RZ, UR55, PT ;  /* 0x00000037ff007c0c */ /* 0x000fe2000bf21270 */
[----:B------:R-:W-:Y:S01]  /*8f20*/  UIADD3 UR55, UR55, -0x1, URZ ;  /* 0xffffffff37377890 */ /* 0x000fe2000fffe03f */
[----:B------:R-:W-:Y:S01]  /*8f30*/  IMAD.MOV.U32 R11, RZ, RZ, R4 ;  /* 0x000000ffff0b7224 */ /* 0x000fe200078e0004 */
[----:B------:R-:W-:Y:S01]  /*8f40*/  UPRMT UR46, UR47, 0x654, UR46 ;  /* 0x000006542f2e7896 */ /* 0x000fe2000800002e */
[----:B------:R-:W-:-:S08]  /*8f50*/  IMAD.MOV.U32 R7, RZ, RZ, R5 ;  /* 0x000000ffff077224 */ /* 0x000fd000078e0005 */
[----:B------:R-:W-:Y:S01]  /*8f60*/  SYNCS.ARRIVE.TRANS64.RED.A1T0 RZ, [UR46], RZ ;  /* 0x000000ffffff79a7 */ /* 0x000fe2000810042e */
[----:B------:R-:W-:Y:S05]  /*8f70*/  @P1 BRA `(.L_x_2433) ;  /* 0xffffffdc00781947 */ /* 0x000fea000383ffff */
.L_x_2422:
[----:B------:R-:W-:Y:S01]  /*8f80*/  ULDC.64 UR8, c[0x0][0x9a0] ;  /* 0x0002680000087ab9 */ /* 0x000fe20000000a00 */
[----:B-1----:R-:W-:Y:S01]  /*8f90*/  IMAD.MOV.U32 R8, RZ, RZ, 0x3f800000 ;  /* 0x3f800000ff087424 */ /* 0x002fe200078e00ff */
        /* <DEDUP_REMOVED lines=19> */
[----:B0-2---:R-:W-:-:S04]  /*90d0*/  IMAD.U32 R6, RZ, RZ, UR6 ;  /* 0x00000006ff067e24 */ /* 0x005fc8000f8e00ff */
[----:B------:R-:W-:-:S05]  /*90e0*/  IMAD.U32 R7, RZ, RZ, UR7 ;  /* 0x00000007ff077e24 */ /* 0x000fca000f8e00ff */
[----:B------:R0:W2:Y:S01]  /*90f0*/  @P0 LDG.E R8, desc[UR50][R6.64] ;  /* 0x0000003206080981 */ /* 0x0000a2000c1e1900 */
[----:B-1----:R-:W-:Y:S01]  /*9100*/  IMAD.MOV.U32 R3, RZ, RZ, RZ ;  /* 0x000000ffff037224 */ /* 0x002fe200078e00ff */
[----:B------:R-:W-:Y:S01]  /*9110*/  UIADD3 UR36, UR36, 0x1, URZ ;  /* 0x0000000124247890 */ /* 0x000fe2000fffe03f */
[----:B------:R-:W-:Y:S01]  /*9120*/  IMAD.U32 R20, RZ, RZ, UR40 ;  /* 0x00000028ff147e24 */ /* 0x000fe2000f8e00ff */
[----:B------:R-:W1:Y:S01]  /*9130*/  SHFL.BFLY PT, R9, R2, 0x2, 0x1f ;  /* 0x0c401f0002097f89 */ /* 0x000e6200000e0000 */
[----:B------:R-:W-:Y:S02]  /*9140*/  UIADD3 UR43, UR43, 0x1, URZ ;  /* 0x000000012b2b7890 */ /* 0x000fe4000fffe03f */
[----:B------:R-:W-:Y:S01]  /*9150*/  UISETP.NE.AND UP0, UPT, UR36, 0x2, UPT ;  /* 0x000000022400788c */ /* 0x000fe2000bf05270 */
[----:B------:R-:W3:Y:S01]  /*9160*/  SHFL.BFLY PT, R11, R0, 0x2, 0x1f ;  /* 0x0c401f00000b7f89 */ /* 0x000ee200000e0000 */
[----:B0-----:R-:W-:Y:S02]  /*9170*/  IMAD.U32 R6, RZ, RZ, UR40 ;  /* 0x00000028ff067e24 */ /* 0x001fe4000f8e00ff */
[----:B------:R-:W-:-:S02]  /*9180*/  USEL UR4, URZ, 0x1, UP0 ;  /* 0x000000013f047887 */ /* 0x000fc40008000000 */
[----:B------:R-:W-:Y:S02]  /*9190*/  USEL UR36, UR36, URZ, UP0 ;  /* 0x0000003f24247287 */ /* 0x000fe40008000000 */
[----:B------:R-:W-:Y:S01]  /*91a0*/  ULOP3.LUT UR42, UR42, UR4, URZ, 0x3c, !UPT ;  /* 0x000000042a2a7292 */ /* 0x000fe2000f8e3c3f */
[----:B-1----:R-:W-:Y:S01]  /*91b0*/  FADD.FTZ R9, R9, R2 ;  /* 0x0000000209097221 */ /* 0x002fe20000010000 */
[----:B------:R-:W-:Y:S02]  /*91c0*/  IMAD.MOV.U32 R2, RZ, RZ, -0x800000 ;  /* 0xff800000ff027424 */ /* 0x000fe400078e00ff */
[----:B---3--:R-:W-:Y:S02]  /*91d0*/  FADD.FTZ R11, R11, R0 ;  /* 0x000000000b0b7221 */ /* 0x008fe40000010000 */
[----:B------:R-:W0:Y:S01]  /*91e0*/  SHFL.BFLY PT, R10, R9, 0x1, 0x1f ;  /* 0x0c201f00090a7f89 */ /* 0x000e2200000e0000 */
[----:B------:R-:W-:-:S03]  /*91f0*/  IMAD.MOV.U32 R0, RZ, RZ, -0x800000 ;  /* 0xff800000ff007424 */ /* 0x000fc600078e00ff */
[----:B------:R-:W1:Y:S01]  /*9200*/  SHFL.BFLY PT, R12, R11, 0x1, 0x1f ;  /* 0x0c201f000b0c7f89 */ /* 0x000e6200000e0000 */
[----:B0-----:R-:W-:Y:S01]  /*9210*/  FADD.FTZ R13, R9, R10 ;  /* 0x0000000a090d7221 */ /* 0x001fe20000010000 */
[----:B------:R-:W-:Y:S02]  /*9220*/  IMAD.MOV.U32 R9, RZ, RZ, RZ ;  /* 0x000000ffff097224 */ /* 0x000fe400078e00ff */
[----:B-1----:R-:W-:Y:S02]  /*9230*/  FADD.FTZ R12, R11, R12 ;  /* 0x0000000c0b0c7221 */ /* 0x002fe40000010000 */
[C---:B------:R-:W-:Y:S01]  /*9240*/  FSETP.NE.FTZ.AND P0, PT, R13.reuse, RZ, PT ;  /* 0x000000ff0d00720b */ /* 0x040fe20003f15000 */
[----:B------:R-:W-:Y:S01]  /*9250*/  FMUL.FTZ R14, R13, 0.00390625 ;  /* 0x3b8000000d0e7820 */ /* 0x000fe20000410000 */
[----:B------:R-:W-:-:S04]  /*9260*/  FMUL.FTZ R10, R12, 0.00390625 ;  /* 0x3b8000000c0a7820 */ /* 0x000fc80000410000 */
[----:B------:R-:W-:Y:S02]  /*9270*/  FSETP.NE.FTZ.AND P1, PT, R14, RZ, PT ;  /* 0x000000ff0e00720b */ /* 0x000fe40003f35000 */
[----:B------:R-:W-:-:S05]  /*9280*/  FSETP.NE.FTZ.AND P2, PT, R10, RZ, PT ;  /* 0x000000ff0a00720b */ /* 0x000fca0003f55000 */
[----:B------:R-:W-:Y:S01]  /*9290*/  @P0 MUFU.RCP R3, R13 ;  /* 0x0000000d00030308 */ /* 0x000fe20000001000 */
[----:B------:R-:W-:-:S05]  /*92a0*/  FSETP.NE.FTZ.AND P0, PT, R12, RZ, PT ;  /* 0x000000ff0c00720b */ /* 0x000fca0003f15000 */
[----:B------:R-:W-:Y:S02]  /*92b0*/  @P1 FMUL.FTZ R6, R6, 0.69314718246459960938 ;  /* 0x3f31721806061820 */ /* 0x000fe40000410000 */
[----:B------:R-:W0:Y:S01]  /*92c0*/  @P1 MUFU.LG2 R7, R14 ;  /* 0x0000000e00071308 */ /* 0x000e220000000c00 */
[----:B------:R-:W-:-:S07]  /*92d0*/  @P2 FMUL.FTZ R20, R20, 0.69314718246459960938 ;  /* 0x3f31721814142820 */ /* 0x000fce0000410000 */
[----:B------:R-:W1:Y:S08]  /*92e0*/  @P2 MUFU.LG2 R10, R10 ;  /* 0x0000000a000a2308 */ /* 0x000e700000000c00 */
[----:B------:R-:W3:Y:S01]  /*92f0*/  @P0 MUFU.RCP R9, R12 ;  /* 0x0000000c00090308 */ /* 0x000ee20000001000 */
[----:B0-----:R-:W-:Y:S01]  /*9300*/  @P1 FMUL.FTZ R7, R7, 0.69314718246459960938 ;  /* 0x3f31721807071820 */ /* 0x001fe20000410000 */
[----:B------:R-:W-:-:S03]  /*9310*/  PLOP3.LUT P0, PT, PT, PT, PT, 0x8, 0x0 ;  /* 0x000000000000781c */ /* 0x000fc60003f0e170 */
[----:B------:R-:W-:Y:S01]  /*9320*/  @P1 FFMA.FTZ R2, R6, R5, R7 ;  /* 0x0000000506021223 */ /* 0x000fe20000010007 */
[----:B-1----:R-:W-:-:S04]  /*9330*/  @P2 FMUL.FTZ R11, R10, 0.69314718246459960938 ;  /* 0x3f3172180a0b2820 */ /* 0x002fc80000410000 */
        /* <DEDUP_REMOVED lines=131> */
.L_x_2397:
        /* <DEDUP_REMOVED lines=75> */
[----:B------:R-:W-:Y:S01]  /*a020*/  F2FP.BF16.F32.PACK_AB R7, R140, R149 ;  /* 0x000000958c07723e */ /* 0x000fe200000010ff */
[----:B------:R-:W-:Y:S01]  /*a030*/  BAR.SYNC.DEFER_BLOCKING 0x1, 0x100 ;  /* 0x0044000000007b1d */ /* 0x000fe20000010000 */
[----:B------:R-:W-:-:S02]  /*a040*/  IADD3 R74, P0, R48, UR6, RZ ;  /* 0x00000006304a7c10 */ /* 0x000fc4000ff1e0ff */
[----:B------:R-:W-:Y:S02]  /*a050*/  F2FP.BF16.F32.PACK_AB R8, R132, R141 ;  /* 0x0000008d8408723e */ /* 0x000fe400000010ff */
[----:B------:R-:W-:Y:S01]  /*a060*/  F2FP.BF16.F32.PACK_AB R49, R84, R137 ;  /* 0x000000895431723e */ /* 0x000fe200000010ff */
[----:B------:R-:W-:Y:S01]  /*a070*/  IMAD.X R75, RZ, RZ, UR7, P0 ;  /* 0x00000007ff4b7e24 */ /* 0x000fe200080e06ff */
[----:B------:R-:W-:Y:S02]  /*a080*/  F2FP.BF16.F32.PACK_AB R5, R152, R155 ;  /* 0x0000009b9805723e */ /* 0x000fe400000010ff */
[----:B------:R-:W-:Y:S02]  /*a090*/  F2FP.BF16.F32.PACK_AB R6, R148, R153 ;  /* 0x000000999406723e */ /* 0x000fe400000010ff */
[----:B------:R0:W2:Y:S01]  /*a0a0*/  LDG.E.CONSTANT R74, desc[UR50][R74.64] ;  /* 0x000000324a4a7981 */ /* 0x0000a2000c1e9900 */
[----:B------:R-:W-:Y:S01]  /*a0b0*/  UMOV UR6, UR12 ;  /* 0x0000000c00067c82 */ /* 0x000fe20008000000 */
[----:B-1----:R-:W-:Y:S01]  /*a0c0*/  UMOV UR7, UR5 ;  /* 0x0000000500077c82 */ /* 0x002fe20008000000 */
[----:B------:R-:W-:Y:S01]  /*a0d0*/  LOP3.LUT P0, R48, R67, 0x3, RZ, 0xc0, !PT ;  /* 0x0000000343307812 */ /* 0x000fe2000780c0ff */
[----:B------:R-:W-:Y:S01]  /*a0e0*/  IMAD.WIDE R72, R221, R72, UR6 ;  /* 0x00000006dd487e25 */ /* 0x000fe2000f8e0248 */
[----:B------:R-:W-:-:S02]  /*a0f0*/  UIMAD UR5, UR10, UR8, URZ ;  /* 0x000000080a0572a4 */ /* 0x000fc4000f8e023f */
[----:B------:R-:W-:Y:S01]  /*a100*/  ISETP.EQ.OR P0, PT, R48, 0x3, !P0 ;  /* 0x000000033000780c */ /* 0x000fe20004702670 */
[----:B------:R-:W-:Y:S01]  /*a110*/  USHF.R.S32.HI UR13, URZ, 0x1f, UR38 ;  /* 0x0000001f3f0d7899 */ /* 0x000fe20008011426 */
[----:B------:R-:W-:Y:S01]  /*a120*/  IADD3 R67, P2, R72, 0xc020, RZ ;  /* 0x0000c02048437810 */ /* 0x000fe20007f5e0ff */
[----:B------:R-:W-:Y:S01]  /*a130*/  UIMAD UR5, UR39, UR9, UR5 ;  /* 0x00000009270572a4 */ /* 0x000fe2000f8e0205 */
[----:B------:R-:W-:Y:S02]  /*a140*/  SEL R133, R69, R68, P0 ;  /* 0x0000004445857207 */ /* 0x000fe40000000000 */
[----:B------:R-:W-:Y:S02]  /*a150*/  SEL R90, R68, R69, P0 ;  /* 0x00000045445a7207 */ /* 0x000fe40000000000 */
[----:B------:R-:W-:Y:S02]  /*a160*/  SEL R151, R70, R71, P0 ;  /* 0x0000004746977207 */ /* 0x000fe40000000000 */
[----:B------:R-:W-:-:S02]  /*a170*/  SEL R99, R71, R70, P0 ;  /* 0x0000004647637207 */ /* 0x000fc40000000000 */
[C---:B------:R-:W-:Y:S02]  /*a180*/  IADD3 R71, P4, R72.reuse, 0xc060, RZ ;  /* 0x0000c06048477810 */ /* 0x040fe40007f9e0ff */
[----:B------:R-:W-:Y:S02]  /*a190*/  IADD3 R69, P3, R72, 0xc040, RZ ;  /* 0x0000c04048457810 */ /* 0x000fe40007f7e0ff */
[----:B------:R-:W-:Y:S02]  /*a1a0*/  LOP3.LUT R66, R67, 0x380, RZ, 0xc0, !PT ;  /* 0x0000038043427812 */ /* 0x000fe400078ec0ff */
[----:B------:R-:W-:Y:S02]  /*a1b0*/  LOP3.LUT R70, R71, 0x380, RZ, 0xc0, !PT ;  /* 0x0000038047467812 */ /* 0x000fe400078ec0ff */
[----:B------:R-:W-:Y:S02]  /*a1c0*/  LOP3.LUT R68, R69, 0x380, RZ, 0xc0, !PT ;  /* 0x0000038045447812 */ /* 0x000fe400078ec0ff */
[----:B------:R-:W-:-:S02]  /*a1d0*/  SHF.R.U64 R66, R66, 0x3, RZ ;  /* 0x0000000342427819 */ /* 0x000fc400000012ff */
[----:B------:R-:W-:Y:S02]  /*a1e0*/  SHF.R.U64 R70, R70, 0x3, RZ ;  /* 0x0000000346467819 */ /* 0x000fe400000012ff */
[----:B------:R-:W-:Y:S02]  /*a1f0*/  SHF.R.U64 R68, R68, 0x3, RZ ;  /* 0x0000000344447819 */ /* 0x000fe400000012ff */
[----:B------:R-:W-:Y:S01]  /*a200*/  LOP3.LUT R66, R66, R67, RZ, 0x3c, !PT ;  /* 0x0000004342427212 */ /* 0x000fe200078e3cff */
[----:B------:R-:W-:Y:S01]  /*a210*/  IMAD.X R67, RZ, RZ, R73, P2 ;  /* 0x000000ffff437224 */ /* 0x000fe200010e0649 */
[----:B------:R-:W-:Y:S02]  /*a220*/  SEL R119, R15, R14, P0 ;  /* 0x0000000e0f777207 */ /* 0x000fe40000000000 */
[----:B------:R-:W-:Y:S02]  /*a230*/  SEL R80, R14, R15, P0 ;  /* 0x0000000f0e507207 */ /* 0x000fe40000000000 */
[----:B------:R-:W-:-:S02]  /*a240*/  IADD3 R14, P2, R72, 0x8000, RZ ;  /* 0x00008000480e7810 */ /* 0x000fc40007f5e0ff */
[----:B------:R-:W-:Y:S02]  /*a250*/  SEL R87, R40, R41, P0 ;  /* 0x0000002928577207 */ /* 0x000fe40000000000 */
[----:B------:R-:W-:Y:S01]  /*a260*/  SEL R77, R41, R40, P0 ;  /* 0x00000028294d7207 */ /* 0x000fe20000000000 */
[----:B------:R-:W-:Y:S01]  /*a270*/  IMAD R40, R217, 0x40, R16 ;  /* 0x00000040d9287824 */ /* 0x000fe200078e0210 */
[----:B------:R-:W-:Y:S01]  /*a280*/  SEL R141, R3, R4, P0 ;  /* 0x00000004038d7207 */ /* 0x000fe20000000000 */
[----:B------:R-:W-:Y:S01]  /*a290*/  IMAD.MOV.U32 R41, RZ, RZ, 0x2 ;  /* 0x00000002ff297424 */ /* 0x000fe200078e00ff */
[----:B------:R-:W-:Y:S02]  /*a2a0*/  SEL R96, R4, R3, P0 ;  /* 0x0000000304607207 */ /* 0x000fe40000000000 */
[----:B------:R-:W-:Y:S01]  /*a2b0*/  LOP3.LUT R70, R70, R71, RZ, 0x3c, !PT ;  /* 0x0000004746467212 */ /* 0x000fe200078e3cff */
[--C-:B------:R-:W-:Y:S01]  /*a2c0*/  IMAD.X R71, RZ, RZ, R73.reuse, P4 ;  /* 0x000000ffff477224 */ /* 0x100fe200020e0649 */
[----:B------:R-:W-:Y:S01]  /*a2d0*/  LOP3.LUT R68, R68, R69, RZ, 0x3c, !PT ;  /* 0x0000004544447212 */ /* 0x000fe200078e3cff */
[----:B------:R-:W-:Y:S01]  /*a2e0*/  IMAD.X R69, RZ, RZ, R73, P3 ;  /* 0x000000ffff457224 */ /* 0x000fe200018e0649 */
[----:B------:R-:W-:Y:S01]  /*a2f0*/  SEL R81, R24, R25, P0 ;  /* 0x0000001918517207 */ /* 0x000fe20000000000 */
[----:B------:R-:W-:Y:S01]  /*a300*/  IMAD.WIDE R40, R40, R41, UR6 ;  /* 0x0000000628287e25 */ /* 0x000fe2000f8e0229 */
[----:B0-----:R-:W-:Y:S01]  /*a310*/  SEL R75, R25, R24, P0 ;  /* 0x00000018194b7207 */ /* 0x001fe20000000000 */
[----:B------:R-:W-:Y:S01]  /*a320*/  UIMAD.WIDE.U32 UR6, UR39, UR8, URZ ;  /* 0x00000008270672a5 */ /* 0x000fe2000f8e003f */
[----:B------:R-:W-:-:S02]  /*a330*/  SEL R121, R21, R20, P0 ;  /* 0x0000001415797207 */ /* 0x000fc40000000000 */
[----:B------:R-:W-:Y:S01]  /*a340*/  SEL R82, R20, R21, P0 ;  /* 0x0000001514527207 */ /* 0x000fe20000000000 */
[----:B------:R-:W-:Y:S01]  /*a350*/  ULDC.64 UR8, c[0x0][0xb98] ;  /* 0x0002e60000087ab9 */ /* 0x000fe20000000a00 */
[----:B------:R-:W-:Y:S01]  /*a360*/  SEL R123, R29, R28, P0 ;  /* 0x0000001c1d7b7207 */ /* 0x000fe20000000000 */
[----:B------:R-:W-:Y:S01]  /*a370*/  UIADD3 UR7, UR7, UR5, URZ ;  /* 0x0000000507077290 */ /* 0x000fe2000fffe03f */
[----:B------:R-:W-:Y:S01]  /*a380*/  SEL R84, R28, R29, P0 ;  /* 0x0000001d1c547207 */ /* 0x000fe20000000000 */
[----:B------:R-:W-:Y:S01]  /*a390*/  UIMAD UR5, UR13, UR8, URZ ;  /* 0x000000080d0572a4 */ /* 0x000fe2000f8e023f */
[----:B------:R-:W-:Y:S01]  /*a3a0*/  SEL R171, R27, R26, P0 ;  /* 0x0000001a1bab7207 */ /* 0x000fe20000000000 */
[----:B------:R-:W-:Y:S01]  /*a3b0*/  UIMAD.WIDE.U32 UR6, UR38, UR8, UR6 ;  /* 0x00000008260672a5 */ /* 0x000fe2000f8e0006 */
[----:B------:R-:W-:Y:S01]  /*a3c0*/  SEL R113, R26, R27, P0 ;  /* 0x0000001b1a717207 */ /* 0x000fe20000000000 */
[----:B------:R-:W-:Y:S01]  /*a3d0*/  UIMAD UR5, UR38, UR9, UR5 ;  /* 0x00000009260572a4 */ /* 0x000fe2000f8e0205 */
[----:B------:R-:W-:-:S02]  /*a3e0*/  LOP3.LUT R3, R72, 0x380, RZ, 0xc0, !PT ;  /* 0x0000038048037812 */ /* 0x000fc400078ec0ff */
[----:B------:R-:W-:Y:S01]  /*a3f0*/  F2FP.BF16.F32.PACK_AB R48, R92, R145 ;  /* 0x000000915c30723e */ /* 0x000fe200000010ff */
[----:B------:R-:W-:Y:S01]  /*a400*/  ULDC.64 UR8, c[0x0][0xae8] ;  /* 0x0002ba0000087ab9 */ /* 0x000fe20000000a00 */
[----:B------:R-:W-:Y:S02]  /*a410*/  SEL R157, R55, R54, P0 ;  /* 0x00000036379d7207 */ /* 0x000fe40000000000 */
[----:B------:R-:W-:Y:S01]  /*a420*/  SEL R102, R54, R55, P0 ;  /* 0x0000003736667207 */ /* 0x000fe20000000000 */
[--C-:B------:R-:W-:Y:S01]  /*a430*/  IMAD.X R55, RZ, RZ, R73.reuse, P2 ;  /* 0x000000ffff377224 */ /* 0x100fe200010e0649 */
[C---:B------:R-:W-:Y:S02]  /*a440*/  IADD3 R28, P1, R72.reuse, 0xc000, RZ ;  /* 0x0000c000481c7810 */ /* 0x040fe40007f3e0ff */
[C---:B------:R-:W-:Y:S02]  /*a450*/  IADD3 R26, P6, R72.reuse, 0x8060, RZ ;  /* 0x00008060481a7810 */ /* 0x040fe40007fde0ff */
[C---:B------:R-:W-:Y:S01]  /*a460*/  IADD3 R24, P5, R72.reuse, 0x8040, RZ ;  /* 0x0000804048187810 */ /* 0x040fe20007fbe0ff */
[----:B------:R-:W-:Y:S01]  /*a470*/  IMAD.X R65, RZ, RZ, R73, P1 ;  /* 0x000000ffff417224 */ /* 0x000fe200008e0649 */
[----:B------:R-:W-:-:S02]  /*a480*/  IADD3 R20, P4, R72, 0x8020, RZ ;  /* 0x0000802048147810 */ /* 0x000fc40007f9e0ff */
[----:B------:R-:W-:Y:S02]  /*a490*/  IADD3 R4, P3, R72, 0x20, RZ ;  /* 0x0000002048047810 */ /* 0x000fe40007f7e0ff */
[----:B------:R-:W-:Y:S02]  /*a4a0*/  SEL R145, R7, R8, P0 ;  /* 0x0000000807917207 */ /* 0x000fe40000000000 */
[----:B------:R-:W-:Y:S01]  /*a4b0*/  SEL R94, R8, R7, P0 ;  /* 0x00000007085e7207 */ /* 0x000fe20000000000 */
[----:B------:R-:W-:Y:S01]  /*a4c0*/  IMAD.X R57, RZ, RZ, R73, P3 ;  /* 0x000000ffff397224 */ /* 0x000fe200018e0649 */
[----:B------:R-:W-:Y:S02]  /*a4d0*/  IADD3 R8, P2, R72, 0x60, RZ ;  /* 0x0000006048087810 */ /* 0x000fe40007f5e0ff */
[----:B------:R-:W-:Y:S02]  /*a4e0*/  SEL R147, R9, R116, P0 ;  /* 0x0000007409937207 */ /* 0x000fe40000000000 */
[----:B------:R-:W-:-:S02]  /*a4f0*/  SEL R97, R116, R9, P0 ;  /* 0x0000000974617207 */ /* 0x000fc40000000000 */
[----:B------:R-:W-:Y:S02]  /*a500*/  SHF.R.U64 R3, R3, 0x3, RZ ;  /* 0x0000000303037819 */ /* 0x000fe400000012ff */
        /* <DEDUP_REMOVED lines=20> */
[----:B------:R-:W-:Y:S01]  /*a650*/  IMAD.X R47, RZ, RZ, R73, P2 ;  /* 0x000000ffff2f7224 */ /* 0x000fe200010e0649 */
[----:B------:R-:W-:-:S02]  /*a660*/  IADD3 R12, P1, R72, 0x4060, RZ ;  /* 0x00004060480c7810 */ /* 0x000fc40007f3e0ff */
[C---:B------:R-:W-:Y:S02]  /*a670*/  IADD3 R10, P6, R72.reuse, 0x4040, RZ ;  /* 0x00004040480a7810 */ /* 0x040fe40007fde0ff */
[C---:B------:R-:W-:Y:S02]  /*a680*/  IADD3 R7, P5, R72.reuse, 0x4020, RZ ;  /* 0x0000402048077810 */ /* 0x040fe40007fbe0ff */
[C---:B------:R-:W-:Y:S02]  /*a690*/  IADD3 R6, P4, R72.reuse, 0x40, RZ ;  /* 0x0000004048067810 */ /* 0x040fe40007f9e0ff */
[----:B------:R-:W-:Y:S02]  /*a6a0*/  IADD3 R5, P3, R72, 0x4000, RZ ;  /* 0x0000400048057810 */ /* 0x000fe40007f7e0ff */
[----:B------:R-:W-:Y:S02]  /*a6b0*/  SEL R167, R35, R34, P0 ;  /* 0x0000002223a77207 */ /* 0x000fe40000000000 */
[----:B------:R-:W-:-:S02]  /*a6c0*/  SEL R109, R34, R35, P0 ;  /* 0x00000023226d7207 */ /* 0x000fc40000000000 */
[----:B------:R-:W-:Y:S02]  /*a6d0*/  LOP3.LUT R72, R3, R72, RZ, 0x3c, !PT ;  /* 0x0000004803487212 */ /* 0x000fe400078e3cff */
[----:B------:R-:W-:Y:S02]  /*a6e0*/  LOP3.LUT R11, R28, 0x380, RZ, 0xc0, !PT ;  /* 0x000003801c0b7812 */ /* 0x000fe400078ec0ff */
[----:B------:R-:W-:Y:S02]  /*a6f0*/  SHF.R.U64 R3, R9, 0x3, RZ ;  /* 0x0000000309037819 */ /* 0x000fe400000012ff */
[----:B------:R-:W-:Y:S02]  /*a700*/  IADD3 R35, P2, R40, 0x3000, RZ ;  /* 0x0000300028237810 */ /* 0x000fe40007f5e0ff */
[----:B------:R-:W-:Y:S02]  /*a710*/  SHF.R.U64 R11, R11, 0x3, RZ ;  /* 0x000000030b0b7819 */ /* 0x000fe400000012ff */
[----:B------:R-:W-:-:S02]  /*a720*/  LOP3.LUT R62, R3, R26, RZ, 0x3c, !PT ;  /* 0x0000001a033e7212 */ /* 0x000fc400078e3cff */
[----:B------:R-:W-:Y:S02]  /*a730*/  LOP3.LUT R34, R35, 0x380, RZ, 0xc0, !PT ;  /* 0x0000038023227812 */ /* 0x000fe400078ec0ff */
[----:B------:R-:W-:Y:S02]  /*a740*/  LOP3.LUT R3, R4, 0x380, RZ, 0xc0, !PT ;  /* 0x0000038004037812 */ /* 0x000fe400078ec0ff */
[----:B------:R-:W-:Y:S02]  /*a750*/  LOP3.LUT R64, R11, R28, RZ, 0x3c, !PT ;  /* 0x0000001c0b407212 */ /* 0x000fe400078e3cff */
[----:B------:R-:W-:Y:S02]  /*a760*/  SHF.R.U64 R34, R34, 0x3, RZ ;  /* 0x0000000322227819 */ /* 0x000fe400000012ff */
[----:B------:R-:W-:Y:S02]  /*a770*/  LOP3.LUT R11, R20, 0x380, RZ, 0xc0, !PT ;  /* 0x00000380140b7812 */ /* 0x000fe400078ec0ff */
[----:B------:R-:W-:-:S02]  /*a780*/  SHF.R.U64 R3, R3, 0x3, RZ ;  /* 0x0000000303037819 */ /* 0x000fc400000012ff */
[----:B------:R-:W-:Y:S02]  /*a790*/  LOP3.LUT R9, R14, 0x380, RZ, 0xc0, !PT ;  /* 0x000003800e097812 */ /* 0x000fe400078ec0ff */
[----:B------:R-:W-:Y:S01]  /*a7a0*/  LOP3.LUT R34, R34, R35, RZ, 0x3c, !PT ;  /* 0x0000002322227212 */ /* 0x000fe200078e3cff */
[----:B------:R-:W-:Y:S01]  /*a7b0*/  IMAD.X R35, RZ, RZ, R41, P2 ;  /* 0x000000ffff237224 */ /* 0x000fe200010e0629 */
[----:B------:R-:W-:Y:S02]  /*a7c0*/  SHF.R.U64 R11, R11, 0x3, RZ ;  /* 0x000000030b0b7819 */ /* 0x000fe400000012ff */
[----:B------:R-:W-:Y:S02]  /*a7d0*/  LOP3.LUT R56, R3, R4, RZ, 0x3c, !PT ;  /* 0x0000000403387212 */ /* 0x000fe400078e3cff */
[----:B------:R-:W-:Y:S02]  /*a7e0*/  SHF.R.U64 R9, R9, 0x3, RZ ;  /* 0x0000000309097819 */ /* 0x000fe400000012ff */
[----:B------:R-:W-:-:S02]  /*a7f0*/  LOP3.LUT R3, R6, 0x380, RZ, 0xc0, !PT ;  /* 0x0000038006037812 */ /* 0x000fc400078ec0ff */
[----:B------:R-:W-:Y:S02]  /*a800*/  IADD3 R21, P2, R40, 0x9000, RZ ;  /* 0x0000900028157810 */ /* 0x000fe40007f5e0ff */
[----:B------:R-:W-:Y:S02]  /*a810*/  LOP3.LUT R58, R11, R20, RZ, 0x3c, !PT ;  /* 0x000000140b3a7212 */ /* 0x000fe400078e3cff */
[----:B------:R-:W-:Y:S02]  /*a820*/  LOP3.LUT R54, R9, R14, RZ, 0x3c, !PT ;  /* 0x0000000e09367212 */ /* 0x000fe400078e3cff */
[----:B------:R-:W-:Y:S02]  /*a830*/  SHF.R.U64 R3, R3, 0x3, RZ ;  /* 0x0000000303037819 */ /* 0x000fe400000012ff */
[----:B------:R-:W-:Y:S02]  /*a840*/  LOP3.LUT R20, R21, 0x380, RZ, 0xc0, !PT ;  /* 0x0000038015147812 */ /* 0x000fe400078ec0ff */
[----:B------:R-:W-:-:S02]  /*a850*/  LOP3.LUT R9, R10, 0x380, RZ, 0xc0, !PT ;  /* 0x000003800a097812 */ /* 0x000fc400078ec0ff */
[----:B------:R-:W-:Y:S02]  /*a860*/  SEL R163, R43, R42, P0 ;  /* 0x0000002a2ba37207 */ /* 0x000fe40000000000 */
[----:B------:R-:W-:Y:S01]  /*a870*/  SEL R106, R42, R43, P0 ;  /* 0x0000002b2a6a7207 */ /* 0x000fe20000000000 */
[--C-:B------:R-:W-:Y:S01]  /*a880*/  IMAD.X R43, RZ, RZ, R73.reuse, P4 ;  /* 0x000000ffff2b7224 */ /* 0x100fe200020e0649 */
[----:B------:R-:W-:Y:S02]  /*a890*/  SEL R127, R45, R44, P0 ;  /* 0x0000002c2d7f7207 */ /* 0x000fe40000000000 */
[----:B------:R-:W-:Y:S01]  /*a8a0*/  SEL R86, R44, R45, P0 ;  /* 0x0000002d2c567207 */ /* 0x000fe20000000000 */
[----:B------:R-:W-:Y:S01]  /*a8b0*/  IMAD.X R45, RZ, RZ, R73, P3 ;  /* 0x000000ffff2d7224 */ /* 0x000fe200018e0649 */
[----:B------:R-:W-:Y:S02]  /*a8c0*/  LOP3.LUT R42, R3, R6, RZ, 0x3c, !PT ;  /* 0x00000006032a7212 */ /* 0x000fe400078e3cff */
[----:B------:R-:W-:-:S02]  /*a8d0*/  SHF.R.U64 R20, R20, 0x3, RZ ;  /* 0x0000000314147819 */ /* 0x000fc400000012ff */
[----:B------:R-:W-:Y:S02]  /*a8e0*/  SEL R125, R37, R36, P0 ;  /* 0x00000024257d7207 */ /* 0x000fe40000000000 */
[----:B------:R-:W-:Y:S02]  /*a8f0*/  SEL R85, R36, R37, P0 ;  /* 0x0000002524557207 */ /* 0x000fe40000000000 */
[----:B------:R-:W-:Y:S02]  /*a900*/  SHF.R.U64 R9, R9, 0x3, RZ ;  /* 0x0000000309097819 */ /* 0x000fe400000012ff */
[----:B------:R-:W-:Y:S02]  /*a910*/  LOP3.LUT R3, R8, 0x380, RZ, 0xc0, !PT ;  /* 0x0000038008037812 */ /* 0x000fe400078ec0ff */
[----:B------:R-:W-:Y:S02]  /*a920*/  IADD3 R37, P3, R40, 0x2000, RZ ;  /* 0x0000200028257810 */ /* 0x000fe40007f7e0ff */
[----:B------:R-:W-:-:S02]  /*a930*/  SEL R159, R51, R50, P0 ;  /* 0x00000032339f7207 */ /* 0x000fc40000000000 */
[----:B------:R-:W-:Y:S01]  /*a940*/  SEL R103, R50, R51, P0 ;  /* 0x0000003332677207 */ /* 0x000fe20000000000 */
[----:B------:R-:W-:Y:S01]  /*a950*/  IMAD.X R51, RZ, RZ, R73, P6 ;  /* 0x000000ffff337224 */ /* 0x000fe200030e0649 */
[----:B------:R-:W-:Y:S01]  /*a960*/  LOP3.LUT R20, R20, R21, RZ, 0x3c, !PT ;  /* 0x0000001514147212 */ /* 0x000fe200078e3cff */
[----:B------:R-:W-:Y:S01]  /*a970*/  IMAD.X R21, RZ, RZ, R41, P2 ;  /* 0x000000ffff157224 */ /* 0x000fe200010e0629 */
[----:B------:R-:W-:Y:S02]  /*a980*/  LOP3.LUT R50, R9, R10, RZ, 0x3c, !PT ;  /* 0x0000000a09327212 */ /* 0x000fe400078e3cff */
[----:B------:R-:W-:Y:S02]  /*a990*/  SHF.R.U64 R3, R3, 0x3, RZ ;  /* 0x0000000303037819 */ /* 0x000fe400000012ff */
[----:B------:R-:W-:Y:S02]  /*a9a0*/  LOP3.LUT R36, R37, 0x380, RZ, 0xc0, !PT ;  /* 0x0000038025247812 */ /* 0x000fe400078ec0ff */
[----:B------:R-:W-:-:S02]  /*a9b0*/  IADD3 R10, P2, R40, 0xf000, RZ ;  /* 0x0000f000280a7810 */ /* 0x000fc40007f5e0ff */
[----:B------:R-:W-:Y:S02]  /*a9c0*/  LOP3.LUT R46, R3, R8, RZ, 0x3c, !PT ;  /* 0x00000008032e7212 */ /* 0x000fe400078e3cff */
[----:B------:R-:W-:Y:S02]  /*a9d0*/  SHF.R.U64 R36, R36, 0x3, RZ ;  /* 0x0000000324247819 */ /* 0x000fe400000012ff */
[----:B------:R-:W-:Y:S02]  /*a9e0*/  LOP3.LUT R3, R10, 0x380, RZ, 0xc0, !PT ;  /* 0x000003800a037812 */ /* 0x000fe400078ec0ff */
[----:B------:R-:W-:Y:S02]  /*a9f0*/  LOP3.LUT R11, R12, 0x380, RZ, 0xc0, !PT ;  /* 0x000003800c0b7812 */ /* 0x000fe400078ec0ff */
[----:B------:R-:W-:Y:S01]  /*aa00*/  LOP3.LUT R36, R36, R37, RZ, 0x3c, !PT ;  /* 0x0000002524247212 */ /* 0x000fe200078e3cff */
[----:B------:R-:W-:Y:S01]  /*aa10*/  IMAD.X R37, RZ, RZ, R41, P3 ;  /* 0x000000ffff257224 */ /* 0x000fe200018e0629 */
[----:B------:R-:W-:-:S02]  /*aa20*/  SHF.R.U64 R3, R3, 0x3, RZ ;  /* 0x0000000303037819 */ /* 0x000fc400000012ff */
[----:B------:R-:W-:Y:S02]  /*aa30*/  IADD3 R15, P3, R40, 0x8000, RZ ;  /* 0x00008000280f7810 */ /* 0x000fe40007f7e0ff */
[----:B------:R-:W-:Y:S02]  /*aa40*/  SHF.R.U64 R11, R11, 0x3, RZ ;  /* 0x000000030b0b7819 */ /* 0x000fe400000012ff */
[----:B------:R-:W-:Y:S02]  /*aa50*/  SEL R129, R53, R52, P0 ;  /* 0x0000003435817207 */ /* 0x000fe40000000000 */
[----:B------:R-:W-:Y:S01]  /*aa60*/  SEL R88, R52, R53, P0 ;  /* 0x0000003534587207 */ /* 0x000fe20000000000 */
[----:B------:R-:W-:Y:S01]  /*aa70*/  IMAD.X R53, RZ, RZ, R73, P1 ;  /* 0x000000ffff357224 */ /* 0x000fe200008e0649 */
[----:B------:R-:W-:Y:S02]  /*aa80*/  LOP3.LUT R10, R3, R10, RZ, 0x3c, !PT ;  /* 0x0000000a030a7212 */ /* 0x000fe400078e3cff */
[----:B------:R-:W-:Y:S01]  /*aa90*/  LOP3.LUT R4, R7, 0x380, RZ, 0xc0, !PT ;  /* 0x0000038007047812 */ /* 0x000fe200078ec0ff */
[----:B------:R-:W0:Y:S01]  /*aaa0*/  LDC R3, c[0x0][0xbe8] ;  /* 0x0002fa00ff037b82 */ /* 0x000e220000000800 */
[----:B------:R-:W-:-:S02]  /*aab0*/  LOP3.LUT R14, R15, 0x380, RZ, 0xc0, !PT ;  /* 0x000003800f0e7812 */ /* 0x000fc400078ec0ff */
[----:B------:R-:W-:Y:S01]  /*aac0*/  LOP3.LUT R52, R11, R12, RZ, 0x3c, !PT ;  /* 0x0000000c0b347212 */ /* 0x000fe200078e3cff */
[----:B------:R-:W-:Y:S01]  /*aad0*/  IMAD.X R11, RZ, RZ, R41, P2 ;  /* 0x000000ffff0b7224 */ /* 0x000fe200010e0629 */
[----:B------:R-:W-:Y:S02]  /*aae0*/  SHF.R.U64 R4, R4, 0x3, RZ ;  /* 0x0000000304047819 */ /* 0x000fe400000012ff */
[----:B------:R-:W-:Y:S02]  /*aaf0*/  SHF.R.U64 R14, R14, 0x3, RZ ;  /* 0x000000030e0e7819 */ /* 0x000fe400000012ff */
[----:B------:R-:W-:Y:S02]  /*ab00*/  MOV R108, R52 ;  /* 0x00000034006c7202 */ /* 0x000fe40000000f00 */
[----:B------:R-:W-:Y:S02]  /*ab10*/  SEL R137, R136, R49, P0 ;  /* 0x0000003188897207 */ /* 0x000fe40000000000 */
[----:B------:R-:W-:Y:S01]  /*ab20*/  SEL R92, R49, R136, P0 ;  /* 0x00000088315c7207 */ /* 0x000fe20000000000 */
[----:B------:R-:W-:Y:S01]  /*ab30*/  IMAD.X R49, RZ, RZ, R73, P5 ;  /* 0x000000ffff317224 */ /* 0x000fe200028e0649 */
[----:B------:R-:W-:-:S02]  /*ab40*/  SEL R139, R93, R48, P0 ;  /* 0x000000305d8b7207 */ /* 0x000fc40000000000 */
[----:B------:R-:W-:Y:S02]  /*ab50*/  SEL R93, R48, R93, P0 ;  /* 0x0000005d305d7207 */ /* 0x000fe40000000000 */
[----:B------:R-:W-:Y:S02]  /*ab60*/  SEL R83, R32, R33, P0 ;  /* 0x0000002120537207 */ /* 0x000fe40000000000 */
[----:B------:R-:W-:Y:S02]  /*ab70*/  SEL R76, R33, R32, P0 ;  /* 0x00000020214c7207 */ /* 0x000fe40000000000 */
[----:B------:R-:W-:Y:S02]  /*ab80*/  LOP3.LUT R48, R4, R7, RZ, 0x3c, !PT ;  /* 0x0000000704307212 */ /* 0x000fe400078e3cff */
[----:B------:R-:W-:Y:S01]  /*ab90*/  LOP3.LUT R14, R14, R15, RZ, 0x3c, !PT ;  /* 0x0000000f0e0e7212 */ /* 0x000fe200078e3cff */
[----:B------:R-:W-:Y:S01]  /*aba0*/  IMAD.X R15, RZ, RZ, R41, P3 ;  /* 0x000000ffff0f7224 */ /* 0x000fe200018e0629 */
[----:B------:R-:W-:-:S02]  /*abb0*/  IADD3 R9, P3, R40, 0xe000, RZ ;  /* 0x0000e00028097810 */ /* 0x000fc40007f7e0ff */
[----:B------:R-:W-:Y:S02]  /*abc0*/  MOV R132, R46 ;  /* 0x0000002e00847202 */ /* 0x000fe40000000f00 */
[----:B------:R-:W-:Y:S02]  /*abd0*/  MOV R110, R50 ;  /* 0x00000032006e7202 */ /* 0x000fe40000000f00 */
[----:B------:R-:W-:Y:S02]  /*abe0*/  MOV R112, R48 ;  /* 0x0000003000707202 */ /* 0x000fe40000000f00 */
[----:B------:R-:W-:Y:S02]  /*abf0*/  LOP3.LUT R8, R9, 0x380, RZ, 0xc0, !PT ;  /* 0x0000038009087812 */ /* 0x000fe400078ec0ff */
[----:B------:R-:W-:Y:S02]  /*ac00*/  MOV R70, R70 ;  /* 0x0000004600467202 */ /* 0x000fe40000000f00 */
[----:B------:R-:W-:-:S02]  /*ac10*/  MOV R71, R54 ;  /* 0x0000003600477202 */ /* 0x000fc40000000f00 */
[----:B------:R-:W-:Y:S02]  /*ac20*/  SHF.R.U64 R8, R8, 0x3, RZ ;  /* 0x0000000308087819 */ /* 0x000fe400000012ff */
[----:B------:R-:W-:Y:S02]  /*ac30*/  LOP3.LUT R4, R5, 0x380, RZ, 0xc0, !PT ;  /* 0x0000038005047812 */ /* 0x000fe400078ec0ff */
[----:B--2---:R-:W-:Y:S01]  /*ac40*/  LOP3.LUT R53, R74, 0x2, RZ, 0x3c, !PT ;  /* 0x000000024a357812 */ /* 0x004fe200078e3cff */
[----:B------:R-:W-:Y:S01]  /*ac50*/  SHFL.IDX PT, R46, R81, R74, 0x1c1f ;  /* 0x001c1f4a512e7589 */ /* 0x000fe200000e0000 */
[----:B------:R-:W-:Y:S01]  /*ac60*/  LOP3.LUT R8, R8, R9, RZ, 0x3c, !PT ;  /* 0x0000000908087212 */ /* 0x000fe200078e3cff */
[----:B------:R-:W-:Y:S01]  /*ac70*/  IMAD.X R9, RZ, RZ, R41, P3 ;  /* 0x000000ffff097224 */ /* 0x000fe200018e0629 */
[----:B0-----:R-:W-:Y:S01]  /*ac80*/  ISETP.NE.AND P3, PT, R3, 0x1, PT ;  /* 0x000000010300780c */ /* 0x001fe20003f65270 */
[----:B------:R-:W0:Y:S01]  /*ac90*/  SHFL.IDX PT, R75, R75, R53, 0x1c1f ;  /* 0x001c1f354b4b7589 */ /* 0x000e2200000e0000 */
[----:B------:R-:W-:-:S02]  /*aca0*/  SHF.R.U64 R4, R4, 0x3, RZ ;  /* 0x0000000304047819 */ /* 0x000fc400000012ff */
[----:B------:R-:W-:Y:S01]  /*acb0*/  LOP3.LUT R13, R24, 0x380, RZ, 0xc0, !PT ;  /* 0x00000380180d7812 */ /* 0x000fe200078ec0ff */
[----:B------:R-:W-:Y:S01]  /*acc0*/  SHFL.IDX PT, R50, R83, R74, 0x1c1f ;  /* 0x001c1f4a53327589 */ /* 0x000fe200000e0000 */
[----:B------:R-:W-:Y:S02]  /*acd0*/  LOP3.LUT R44, R4, R5, RZ, 0x3c, !PT ;  /* 0x00000005042c7212 */ /* 0x000fe400078e3cff */
[----:B------:R-:W-:Y:S01]  /*ace0*/  SHF.R.U64 R13, R13, 0x3, RZ ;  /* 0x000000030d0d7819 */ /* 0x000fe200000012ff */
[----:B------:R-:W1:Y:S01]  /*acf0*/  SHFL.IDX PT, R49, R76, R53, 0x1c1f ;  /* 0x001c1f354c317589 */ /* 0x000e6200000e0000 */
[----:B------:R-:W-:Y:S02]  /*ad00*/  MOV R130, R44 ;  /* 0x0000002c00827202 */ /* 0x000fe40000000f00 */
[----:B------:R-:W-:Y:S01]  /*ad10*/  LOP3.LUT R60, R13, R24, RZ, 0x3c, !PT ;  /* 0x000000180d3c7212 */ /* 0x000fe200078e3cff */
[----:B------:R-:W-:Y:S01]  /*ad20*/  SHFL.IDX PT, R143, R143, R74, 0x1c1f ;  /* 0x001c1f4a8f8f7589 */ /* 0x000fe200000e0000 */
[----:B------:R-:W-:-:S02]  /*ad30*/  MOV R68, R68 ;  /* 0x0000004400447202 */ /* 0x000fc40000000f00 */
[----:B------:R-:W-:Y:S01]  /*ad40*/  MOV R69, R58 ;  /* 0x0000003a00457202 */ /* 0x000fe20000000f00 */
[----:B------:R-:W2:Y:S01]  /*ad50*/  SHFL.IDX PT, R52, R95, R53, 0x1c1f ;  /* 0x001c1f355f347589 */ /* 0x000ea200000e0000 */
[----:B------:R-:W-:Y:S02]  /*ad60*/  MOV R118, R56 ;  /* 0x0000003800767202 */ /* 0x000fe40000000f00 */
[----:B------:R-:W-:Y:S01]  /*ad70*/  MOV R66, R66 ;  /* 0x0000004200427202 */ /* 0x000fe20000000f00 */
[----:B------:R-:W-:Y:S01]  /*ad80*/  SHFL.IDX PT, R54, R87, R74, 0x1c1f ;  /* 0x001c1f4a57367589 */ /* 0x000fe200000e0000 */
[----:B------:R-:W-:Y:S02]  /*ad90*/  MOV R67, R60 ;  /* 0x0000003c00437202 */ /* 0x000fe40000000f00 */
[----:B------:R-:W-:Y:S01]  /*ada0*/  MOV R64, R64 ;  /* 0x0000004000407202 */ /* 0x000fe20000000f00 */
[----:B------:R-:W3:Y:S01]  /*adb0*/  SHFL.IDX PT, R77, R77, R53, 0x1c1f ;  /* 0x001c1f354d4d7589 */ /* 0x000ee200000e0000 */
[----:B0-----:R-:W-:-:S02]  /*adc0*/  SEL R44, R46, R75, P0 ;  /* 0x0000004b2e2c7207 */ /* 0x001fc40000000000 */
[----:B------:R-:W-:Y:S01]  /*add0*/  SEL R46, R75, R46, P0 ;  /* 0x0000002e4b2e7207 */ /* 0x000fe20000000000 */
[----:B------:R-:W-:Y:S01]  /*ade0*/  SHFL.IDX PT, R141, R141, R74, 0x1c1f ;  /* 0x001c1f4a8d8d7589 */ /* 0x000fe200000e0000 */
[----:B------:R-:W0:Y:S01]  /*adf0*/  @P3 LDC R75, c[0x0][0xbec] ;  /* 0x0002fb00ff4b3b82 */ /* 0x000e220000000800 */
[----:B------:R-:W-:Y:S02]  /*ae00*/  SEL R165, R39, R38, P0 ;  /* 0x0000002627a57207 */ /* 0x000fe40000000000 */
[----:B------:R-:W4:Y:S01]  /*ae10*/  SHFL.IDX PT, R96, R96, R53, 0x1c1f ;  /* 0x001c1f3560607589 */ /* 0x000f2200000e0000 */
[----:B-1----:R-:W-:Y:S02]  /*ae20*/  SEL R48, R50, R49, P0 ;  /* 0x0000003132307207 */ /* 0x002fe40000000000 */
[----:B------:R-:W-:Y:S01]  /*ae30*/  SEL R50, R49, R50, P0 ;  /* 0x0000003231327207 */ /* 0x000fe20000000000 */
[----:B------:R-:W-:Y:S01]  /*ae40*/  SHFL.IDX PT, R145, R145, R74, 0x1c1f ;  /* 0x001c1f4a91917589 */ /* 0x000fe200000e0000 */
[----:B------:R-:W-:-:S02]  /*ae50*/  SEL R107, R38, R39, P0 ;  /* 0x00000027266b7207 */ /* 0x000fc40000000000 */
[----:B------:R-:W-:Y:S01]  /*ae60*/  MOV R65, R62 ;  /* 0x0000003e00417202 */ /* 0x000fe20000000f00 */
[----:B------:R-:W1:Y:S01]  /*ae70*/  SHFL.IDX PT, R94, R94, R53, 0x1c1f ;  /* 0x001c1f355e5e7589 */ /* 0x000e6200000e0000 */
[----:B--2---:R-:W-:Y:S02]  /*ae80*/  SEL R49, R143, R52, P0 ;  /* 0x000000348f317207 */ /* 0x004fe40000000000 */
[----:B------:R-:W-:Y:S01]  /*ae90*/  SEL R51, R52, R143, P0 ;  /* 0x0000008f34337207 */ /* 0x000fe20000000000 */
[----:B------:R-:W-:Y:S01]  /*aea0*/  SHFL.IDX PT, R58, R115, R74, 0x1c1f ;  /* 0x001c1f4a733a7589 */ /* 0x000fe200000e0000 */
[----:B------:R-:W-:Y:S02]  /*aeb0*/  IADD3 R39, P4, R40, 0x1000, RZ ;  /* 0x0000100028277810 */ /* 0x000fe40007f9e0ff */
[----:B------:R-:W-:Y:S01]  /*aec0*/  SEL R135, R128, R91, P0 ;  /* 0x0000005b80877207 */ /* 0x000fe20000000000 */
[----:B------:R-:W2:Y:S01]  /*aed0*/  SHFL.IDX PT, R57, R78, R53, 0x1c1f ;  /* 0x001c1f354e397589 */ /* 0x000ea200000e0000 */
[----:B---3--:R-:W-:-:S02]  /*aee0*/  SEL R52, R54, R77, P0 ;  /* 0x0000004d36347207 */ /* 0x008fc40000000000 */
[----:B------:R-:W-:Y:S01]  /*aef0*/  SEL R54, R77, R54, P0 ;  /* 0x000000364d367207 */ /* 0x000fe20000000000 */
[----:B------:R-:W-:Y:S01]  /*af00*/  SHFL.IDX PT, R147, R147, R74, 0x1c1f ;  /* 0x001c1f4a93937589 */ /* 0x000fe200000e0000 */
[----:B------:R-:W3:Y:S01]  /*af10*/  @P3 LDC R77, c[0x0][0xbf0] ;  /* 0x0002fc00ff4d3b82 */ /* 0x000ee20000000800 */
[----:B------:R-:W-:Y:S02]  /*af20*/  LOP3.LUT R38, R39, 0x380, RZ, 0xc0, !PT ;  /* 0x0000038027267812 */ /* 0x000fe400078ec0ff */
[----:B------:R-:W0:Y:S01]  /*af30*/  SHFL.IDX PT, R60, R97, R53, 0x1c1f ;  /* 0x001c1f35613c7589 */ /* 0x000e2200000e0000 */
[----:B------:R-:W-:Y:S02]  /*af40*/  SEL R91, R91, R128, P0 ;  /* 0x000000805b5b7207 */ /* 0x000fe40000000000 */
[----:B------:R-:W-:Y:S01]  /*af50*/  SEL R169, R31, R30, P0 ;  /* 0x0000001e1fa97207 */ /* 0x000fe20000000000 */
[----:B------:R-:W-:Y:S01]  /*af60*/  SHFL.IDX PT, R117, R117, R74, 0x1c1f ;  /* 0x001c1f4a75757589 */ /* 0x000fe200000e0000 */
[----:B------:R-:W-:-:S02]  /*af70*/  SEL R111, R30, R31, P0 ;  /* 0x0000001f1e6f7207 */ /* 0x000fc40000000000 */
[----:B------:R-:W-:Y:S01]  /*af80*/  IADD3 R33, P1, R40, 0x4000, RZ ;  /* 0x0000400028217810 */ /* 0x000fe20007f3e0ff */
[----:B------:R-:W0:Y:S01]  /*af90*/  SHFL.IDX PT, R62, R79, R53, 0x1c1f ;  /* 0x001c1f354f3e7589 */ /* 0x000e2200000e0000 */
[----:B------:R-:W-:Y:S02]  /*afa0*/  SHF.R.U64 R38, R38, 0x3, RZ ;  /* 0x0000000326267819 */ /* 0x000fe400000012ff */
[----:B------:R-:W-:Y:S01]  /*afb0*/  MOV R105, R72 ;  /* 0x0000004800697202 */ /* 0x000fe20000000f00 */
[----:B------:R-:W-:Y:S01]  /*afc0*/  SHFL.IDX PT, R149, R149, R74, 0x1c1f ;  /* 0x001c1f4a95957589 */ /* 0x000fe200000e0000 */
[----:B------:R-:W-:Y:S02]  /*afd0*/  MOV R134, R42 ;  /* 0x0000002a00867202 */ /* 0x000fe40000000f00 */
[----:B------:R-:W-:Y:S01]  /*afe0*/  LOP3.LUT R32, R33, 0x380, RZ, 0xc0, !PT ;  /* 0x0000038021207812 */ /* 0x000fe200078ec0ff */
[----:B------:R-:W3:Y:S01]  /*aff0*/  SHFL.IDX PT, R98, R98, R53, 0x1c1f ;  /* 0x001c1f3562627589 */ /* 0x000ee200000e0000 */
[----:B------:R-:W-:Y:S01]  /*b000*/  LOP3.LUT R38, R38, R39, RZ, 0x3c, !PT ;  /* 0x0000002726267212 */ /* 0x000fe200078e3cff */
[----:B------:R-:W-:Y:S01]  /*b010*/  IMAD.X R39, RZ, RZ, R41, P4 ;  /* 0x000000ffff277224 */ /* 0x000fe200020e0629 */
[----:B----4-:R-:W-:Y:S01]  /*b020*/  SEL R45, R141, R96, P0 ;  /* 0x000000608d2d7207 */ /* 0x010fe20000000000 */
[----:B------:R-:W-:Y:S01]  /*b030*/  SHFL.IDX PT, R119, R119, R74, 0x1c1f ;  /* 0x001c1f4a77777589 */ /* 0x000fe200000e0000 */
[----:B------:R-:W-:-:S02]  /*b040*/  SEL R47, R96, R141, P0 ;  /* 0x0000008d602f7207 */ /* 0x000fc40000000000 */
[----:B-1----:R-:W-:Y:S01]  /*b050*/  SEL R55, R94, R145, P0 ;  /* 0x000000915e377207 */ /* 0x002fe20000000000 */
[----:B------:R-:W-:Y:S01]  /*b060*/  SHFL.IDX PT, R151, R151, R74, 0x1c1f ;  /* 0x001c1f4a97977589 */ /* 0x000fe200000e0000 */
[----:B------:R-:W-:Y:S02]  /*b070*/  IADD3 R27, P4, R40, 0x7000, RZ ;  /* 0x00007000281b7810 */ /* 0x000fe40007f9e0ff */
[----:B------:R-:W-:Y:S01]  /*b080*/  SHF.R.U64 R32, R32, 0x3, RZ ;  /* 0x0000000320207819 */ /* 0x000fe200000012ff */
[----:B------:R-:W1:Y:S01]  /*b090*/  SHFL.IDX PT, R80, R80, R53, 0x1c1f ;  /* 0x001c1f3550507589 */ /* 0x000e6200000e0000 */
[----:B------:R-:W-:Y:S02]  /*b0a0*/  LOP3.LUT R26, R27, 0x380, RZ, 0xc0, !PT ;  /* 0x000003801b1a7812 */ /* 0x000fe400078ec0ff */
[----:B------:R-:W-:Y:S01]  /*b0b0*/  LOP3.LUT R32, R32, R33, RZ, 0x3c, !PT ;  /* 0x0000002120207212 */ /* 0x000fe200078e3cff */
[----:B------:R-:W4:Y:S01]  /*b0c0*/  SHFL.IDX PT, R76, R99, R53, 0x1c1f ;  /* 0x001c1f35634c7589 */ /* 0x000f2200000e0000 */
[----:B------:R-:W-:Y:S01]  /*b0d0*/  IMAD.X R33, RZ, RZ, R41, P1 ;  /* 0x000000ffff217224 */ /* 0x000fe200008e0629 */
[----:B--2---:R-:W-:-:S02]  /*b0e0*/  SEL R56, R58, R57, P0 ;  /* 0x000000393a387207 */ /* 0x004fc40000000000 */
[----:B------:R-:W-:Y:S01]  /*b0f0*/  SHFL.IDX PT, R121, R121, R74, 0x1c1f ;  /* 0x001c1f4a79797589 */ /* 0x000fe200000e0000 */
[----:B------:R-:W-:Y:S02]  /*b100*/  IADD3 R25, P1, R40, 0xa000, RZ ;  /* 0x0000a00028197810 */ /* 0x000fe40007f3e0ff */
[----:B------:R-:W-:Y:S01]  /*b110*/  SEL R58, R57, R58, P0 ;  /* 0x0000003a393a7207 */ /* 0x000fe20000000000 */
[----:B------:R-:W-:Y:S01]  /*b120*/  SHFL.IDX PT, R153, R153, R74, 0x1c1f ;  /* 0x001c1f4a99997589 */ /* 0x000fe200000e0000 */
[----:B------:R-:W-:Y:S02]  /*b130*/  SHF.R.U64 R26, R26, 0x3, RZ ;  /* 0x000000031a1a7819 */ /* 0x000fe400000012ff */
[----:B0-----:R-:W-:Y:S01]  /*b140*/  SEL R57, R147, R60, P0 ;  /* 0x0000003c93397207 */ /* 0x001fe20000000000 */
[----:B------:R-:W0:Y:S01]  /*b150*/  SHFL.IDX PT, R82, R82, R53, 0x1c1f ;  /* 0x001c1f3552527589 */ /* 0x000e2200000e0000 */
[----:B------:R-:W-:Y:S02]  /*b160*/  SEL R59, R60, R147, P0 ;  /* 0x000000933c3b7207 */ /* 0x000fe40000000000 */
[----:B------:R-:W-:Y:S01]  /*b170*/  SEL R60, R117, R62, P0 ;  /* 0x0000003e753c7207 */ /* 0x000fe20000000000 */
[----:B------:R-:W2:Y:S01]  /*b180*/  SHFL.IDX PT, R100, R100, R53, 0x1c1f ;  /* 0x001c1f3564647589 */ /* 0x000ea200000e0000 */
[----:B------:R-:W-:-:S02]  /*b190*/  LOP3.LUT R24, R25, 0x380, RZ, 0xc0, !PT ;  /* 0x0000038019187812 */ /* 0x000fc400078ec0ff */
[----:B------:R-:W-:Y:S01]  /*b1a0*/  SEL R62, R62, R117, P0 ;  /* 0x000000753e3e7207 */ /* 0x000fe20000000000 */
[----:B------:R-:W-:Y:S01]  /*b1b0*/  SHFL.IDX PT, R123, R123, R74, 0x1c1f ;  /* 0x001c1f4a7b7b7589 */ /* 0x000fe200000e0000 */
[----:B---3--:R-:W-:Y:S02]  /*b1c0*/  SEL R61, R149, R98, P0 ;  /* 0x00000062953d7207 */ /* 0x008fe40000000000 */
[----:B------:R-:W-:Y:S01]  /*b1d0*/  SEL R63, R98, R149, P0 ;  /* 0x00000095623f7207 */ /* 0x000fe20000000000 */
[----:B------:R-:W-:Y:S01]  /*b1e0*/  SHFL.IDX PT, R155, R155, R74, 0x1c1f ;  /* 0x001c1f4a9b9b7589 */ /* 0x000fe200000e0000 */
[----:B------:R-:W-:Y:S01]  /*b1f0*/  LOP3.LUT R26, R26, R27, RZ, 0x3c, !PT ;  /* 0x0000001b1a1a7212 */ /* 0x000fe200078e3cff */
[----:B------:R-:W-:Y:S01]  /*b200*/  IMAD.X R27, RZ, RZ, R41, P4 ;  /* 0x000000ffff1b7224 */ /* 0x000fe200020e0629 */
[----:B------:R-:W-:Y:S01]  /*b210*/  IADD3 R7, P4, R40, 0xd000, RZ ;  /* 0x0000d00028077810 */ /* 0x000fe20007f9e0ff */
[----:B------:R-:W3:Y:S01]  /*b220*/  SHFL.IDX PT, R84, R84, R53, 0x1c1f ;  /* 0x001c1f3554547589 */ /* 0x000ee200000e0000 */
[----:B------:R-:W-:-:S02]  /*b230*/  SHF.R.U64 R24, R24, 0x3, RZ ;  /* 0x0000000318187819 */ /* 0x000fc400000012ff */
[----:B------:R-:W-:Y:S01]  /*b240*/  LOP3.LUT R6, R7, 0x380, RZ, 0xc0, !PT ;  /* 0x0000038007067812 */ /* 0x000fe200078ec0ff */
[----:B------:R-:W3:Y:S01]  /*b250*/  SHFL.IDX PT, R78, R101, R53, 0x1c1f ;  /* 0x001c1f35654e7589 */ /* 0x000ee200000e0000 */
[----:B------:R-:W-:Y:S01]  /*b260*/  LOP3.LUT R24, R24, R25, RZ, 0x3c, !PT ;  /* 0x0000001918187212 */ /* 0x000fe200078e3cff */
[----:B------:R-:W-:Y:S01]  /*b270*/  IMAD.X R25, RZ, RZ, R41, P1 ;  /* 0x000000ffff197224 */ /* 0x000fe200008e0629 */
[C---:B------:R-:W-:Y:S01]  /*b280*/  IADD3 R31, P6, R40.reuse, 0x5000, RZ ;  /* 0x00005000281f7810 */ /* 0x040fe20007fde0ff */
[----:B------:R-:W-:Y:S01]  /*b290*/  SHFL.IDX PT, R120, R127, R74, 0x1c1f ;  /* 0x001c1f4a7f787589 */ /* 0x000fe200000e0000 */
[----:B------:R-:W-:Y:S02]  /*b2a0*/  IADD3 R29, P5, R40, 0x6000, RZ ;  /* 0x00006000281d7810 */ /* 0x000fe40007fbe0ff */
[----:B------:R-:W-:Y:S01]  /*b2b0*/  SHF.R.U64 R6, R6, 0x3, RZ ;  /* 0x0000000306067819 */ /* 0x000fe200000012ff */
[----:B------:R-:W-:Y:S01]  /*b2c0*/  SHFL.IDX PT, R114, R129, R74, 0x1c1f ;  /* 0x001c1f4a81727589 */ /* 0x000fe200000e0000 */
[----:B------:R-:W-:-:S02]  /*b2d0*/  LOP3.LUT R30, R31, 0x380, RZ, 0xc0, !PT ;  /* 0x000003801f1e7812 */ /* 0x000fc400078ec0ff */
[----:B------:R-:W-:Y:S01]  /*b2e0*/  LOP3.LUT R28, R29, 0x380, RZ, 0xc0, !PT ;  /* 0x000003801d1c7812 */ /* 0x000fe200078ec0ff */
[----:B------:R-:W-:Y:S01]  /*b2f0*/  SHFL.IDX PT, R125, R125, R74, 0x1c1f ;  /* 0x001c1f4a7d7d7589 */ /* 0x000fe200000e0000 */
[----:B------:R-:W-:Y:S02]  /*b300*/  LOP3.LUT R6, R6, R7, RZ, 0x3c, !PT ;  /* 0x0000000706067212 */ /* 0x000fe400078e3cff */
[----:B------:R-:W-:Y:S01]  /*b310*/  LOP3.LUT R7, R40, 0x380, RZ, 0xc0, !PT ;  /* 0x0000038028077812 */ /* 0x000fe200078ec0ff */
[----:B------:R-:W-:Y:S01]  /*b320*/  SHFL.IDX PT, R81, R131, R74, 0x1c1f ;  /* 0x001c1f4a83517589 */ /* 0x000fe200000e0000 */
[----:B------:R-:W-:Y:S02]  /*b330*/  SHF.R.U64 R30, R30, 0x3, RZ ;  /* 0x000000031e1e7819 */ /* 0x000fe400000012ff */
[----:B------:R-:W-:Y:S01]  /*b340*/  SHF.R.U64 R28, R28, 0x3, RZ ;  /* 0x000000031c1c7819 */ /* 0x000fe200000012ff */
[----:B------:R-:W-:Y:S01]  /*b350*/  SHFL.IDX PT, R73, R133, R74, 0x1c1f ;  /* 0x001c1f4a85497589 */ /* 0x000fe200000e0000 */
[----:B------:R-:W-:-:S02]  /*b360*/  SHF.R.U64 R7, R7, 0x3, RZ ;  /* 0x0000000307077819 */ /* 0x000fc400000012ff */
[----:B------:R-:W-:Y:S01]  /*b370*/  LOP3.LUT R30, R30, R31, RZ, 0x3c, !PT ;  /* 0x0000001f1e1e7212 */ /* 0x000fe200078e3cff */
[----:B------:R-:W-:Y:S01]  /*b380*/  SHFL.IDX PT, R72, R135, R74, 0x1c1f ;  /* 0x001c1f4a87487589 */ /* 0x000fe200000e0000 */
[----:B------:R-:W-:Y:S01]  /*b390*/  LOP3.LUT R28, R28, R29, RZ, 0x3c, !PT ;  /* 0x0000001d1c1c7212 */ /* 0x000fe200078e3cff */
[--C-:B------:R-:W-:Y:S01]  /*b3a0*/  IMAD.X R31, RZ, RZ, R41.reuse, P6 ;  /* 0x000000ffff1f7224 */ /* 0x100fe200030e0629 */
[C---:B------:R-:W-:Y:S01]  /*b3b0*/  IADD3 R13, P6, R40.reuse, 0xb000, RZ ;  /* 0x0000b000280d7810 */ /* 0x040fe20007fde0ff */
[----:B------:R-:W-:Y:S01]  /*b3c0*/  SHFL.IDX PT, R43, R137, R74, 0x1c1f ;  /* 0x001c1f4a892b7589 */ /* 0x000fe200000e0000 */
[--C-:B------:R-:W-:Y:S01]  /*b3d0*/  IMAD.X R29, RZ, RZ, R41.reuse, P5 ;  /* 0x000000ffff1d7224 */ /* 0x100fe200028e0629 */
[----:B------:R-:W-:Y:S02]  /*b3e0*/  IADD3 R5, P5, R40, 0xc000, RZ ;  /* 0x0000c00028057810 */ /* 0x000fe40007fbe0ff */
[----:B------:R-:W-:Y:S01]  /*b3f0*/  SHFL.IDX PT, R42, R139, R74, 0x1c1f ;  /* 0x001c1f4a8b2a7589 */ /* 0x000fe200000e0000 */
[----:B------:R-:W-:Y:S01]  /*b400*/  LOP3.LUT R40, R7, R40, RZ, 0x3c, !PT ;  /* 0x0000002807287212 */ /* 0x000fe200078e3cff */
[----:B------:R-:W-:Y:S01]  /*b410*/  IMAD.X R7, RZ, RZ, R41, P4 ;  /* 0x000000ffff077224 */ /* 0x000fe200020e0629 */
[----:B------:R-:W-:Y:S01]  /*b420*/  LOP3.LUT R4, R5, 0x380, RZ, 0xc0, !PT ;  /* 0x0000038005047812 */ /* 0x000fe200078ec0ff */
[----:B------:R-:W-:Y:S01]  /*b430*/  SHFL.IDX PT, R157, R157, R74, 0x1c1f ;  /* 0x001c1f4a9d9d7589 */ /* 0x000fe200000e0000 */
[----:B------:R-:W-:-:S02]  /*b440*/  LOP3.LUT R12, R13, 0x380, RZ, 0xc0, !PT ;  /* 0x000003800d0c7812 */ /* 0x000fc400078ec0ff */
[----:B------:R-:W-:Y:S01]  /*b450*/  SHF.R.U64 R4, R4, 0x3, RZ ;  /* 0x0000000304047819 */ /* 0x000fe200000012ff */
[----:B------:R-:W-:Y:S01]  /*b460*/  SHFL.IDX PT, R159, R159, R74, 0x1c1f ;  /* 0x001c1f4a9f9f7589 */ /* 0x000fe200000e0000 */
[----:B------:R-:W-:Y:S02]  /*b470*/  SHF.R.U64 R12, R12, 0x3, RZ ;  /* 0x000000030c0c7819 */ /* 0x000fe400000012ff */
[----:B------:R-:W-:Y:S01]  /*b480*/  LOP3.LUT R4, R4, R5, RZ, 0x3c, !PT ;  /* 0x0000000504047212 */ /* 0x000fe200078e3cff */
[----:B------:R-:W-:Y:S01]  /*b490*/  SHFL.IDX PT, R161, R161, R74, 0x1c1f ;  /* 0x001c1f4aa1a17589 */ /* 0x000fe200000e0000 */
[--C-:B------:R-:W-:Y:S01]  /*b4a0*/  IMAD.X R5, RZ, RZ, R41.reuse, P5 ;  /* 0x000000ffff057224 */ /* 0x100fe200028e0629 */
[----:B------:R-:W-:Y:S01]  /*b4b0*/  LOP3.LUT R12, R12, R13, RZ, 0x3c, !PT ;  /* 0x0000000d0c0c7212 */ /* 0x000fe200078e3cff */
[----:B------:R-:W-:Y:S01]  /*b4c0*/  IMAD.X R13, RZ, RZ, R41, P6 ;  /* 0x000000ffff0d7224 */ /* 0x000fe200030e0629 */
[----:B------:R-:W-:Y:S04]  /*b4d0*/  SHFL.IDX PT, R116, R163, R74, 0x1c1f ;  /* 0x001c1f4aa3747589 */ /* 0x000fe800000e0000 */
[----:B------:R-:W-:Y:S04]  /*b4e0*/  SHFL.IDX PT, R115, R165, R74, 0x1c1f ;  /* 0x001c1f4aa5737589 */ /* 0x000fe800000e0000 */
[----:B------:R-:W-:Y:S04]  /*b4f0*/  SHFL.IDX PT, R87, R167, R74, 0x1c1f ;  /* 0x001c1f4aa7577589 */ /* 0x000fe800000e0000 */
[----:B------:R-:W-:Y:S04]  /*b500*/  SHFL.IDX PT, R83, R169, R74, 0x1c1f ;  /* 0x001c1f4aa9537589 */ /* 0x000fe800000e0000 */
[----:B------:R-:W-:Y:S04]  /*b510*/  SHFL.IDX PT, R171, R171, R74, 0x1c1f ;  /* 0x001c1f4aabab7589 */ /* 0x000fe800000e0000 */
[----:B------:R-:W-:Y:S04]  /*b520*/  SHFL.IDX PT, R127, R86, R53, 0x1c1f ;  /* 0x001c1f35567f7589 */ /* 0x000fe800000e0000 */
[----:B------:R-:W-:Y:S04]  /*b530*/  SHFL.IDX PT, R129, R88, R53, 0x1c1f ;  /* 0x001c1f3558817589 */ /* 0x000fe800000e0000 */
[----:B------:R-:W3:Y:S04]  /*b540*/  SHFL.IDX PT, R122, R85, R53, 0x1c1f ;  /* 0x001c1f35557a7589 */ /* 0x000ee800000e0000 */
[----:B------:R-:W-:Y:S04]  /*b550*/  SHFL.IDX PT, R74, R89, R53, 0x1c1f ;  /* 0x001c1f35594a7589 */ /* 0x000fe800000e0000 */
[----:B------:R-:W-:Y:S04]  /*b560*/  SHFL.IDX PT, R90, R90, R53, 0x1c1f ;  /* 0x001c1f355a5a7589 */ /* 0x000fe800000e0000 */
[----:B------:R-:W-:Y:S04]  /*b570*/  SHFL.IDX PT, R91, R91, R53, 0x1c1f ;  /* 0x001c1f355b5b7589 */ /* 0x000fe800000e0000 */
[----:B------:R-:W-:Y:S04]  /*b580*/  SHFL.IDX PT, R92, R92, R53, 0x1c1f ;  /* 0x001c1f355c5c7589 */ /* 0x000fe800000e0000 */
[----:B------:R-:W-:Y:S04]  /*b590*/  SHFL.IDX PT, R93, R93, R53, 0x1c1f ;  /* 0x001c1f355d5d7589 */ /* 0x000fe800000e0000 */
[----:B------:R-:W3:Y:S04]  /*b5a0*/  SHFL.IDX PT, R102, R102, R53, 0x1c1f ;  /* 0x001c1f3566667589 */ /* 0x000ee800000e0000 */
[----:B------:R-:W3:Y:S04]  /*b5b0*/  SHFL.IDX PT, R86, R103, R53, 0x1c1f ;  /* 0x001c1f3567567589 */ /* 0x000ee800000e0000 */
[----:B------:R-:W3:Y:S04]  /*b5c0*/  SHFL.IDX PT, R104, R104, R53, 0x1c1f ;  /* 0x001c1f3568687589 */ /* 0x000ee800000e0000 */
[----:B------:R-:W3:Y:S04]  /*b5d0*/  SHFL.IDX PT, R79, R106, R53, 0x1c1f ;  /* 0x001c1f356a4f7589 */ /* 0x000ee800000e0000 */
[----:B------:R-:W3:Y:S04]  /*b5e0*/  SHFL.IDX PT, R124, R107, R53, 0x1c1f ;  /* 0x001c1f356b7c7589 */ /* 0x000ee800000e0000 */
[----:B------:R-:W-:Y:S04]  /*b5f0*/  SHFL.IDX PT, R126, R109, R53, 0x1c1f ;  /* 0x001c1f356d7e7589 */ /* 0x000fe800000e0000 */
[----:B------:R-:W-:Y:S04]  /*b600*/  SHFL.IDX PT, R128, R111, R53, 0x1c1f ;  /* 0x001c1f356f807589 */ /* 0x000fe800000e0000 */
[----:B------:R1:W3:Y:S04]  /*b610*/  SHFL.IDX PT, R88, R113, R53, 0x1c1f ;  /* 0x001c1f3571587589 */ /* 0x0002e800000e0000 */
[----:B------:R4:W-:Y:S04]  /*b620*/  STSM.16.M88.4 [R105], R44 ;  /* 0x0000002c69007844 */ /* 0x0009e80000000200 */
[----:B------:R0:W-:Y:S01]  /*b630*/  STSM.16.M88.4 [R118], R48 ;  /* 0x0000003076007844 */ /* 0x0001e20000000200 */
[----:B-1----:R-:W-:Y:S01]  /*b640*/  SEL R53, R145, R94, P0 ;  /* 0x0000005e91357207 */ /* 0x002fe20000000000 */
[----:B------:R-:W-:-:S04]  /*b650*/  VIADD R94, R18, UR41 ;  /* 0x00000029125e7c36 */ /* 0x000fc80008000000 */
[----:B------:R-:W-:Y:S04]  /*b660*/  STSM.16.M88.4 [R134], R52 ;  /* 0x0000003486007844 */ /* 0x000fe80000000200 */
[----:B------:R1:W-:Y:S01]  /*b670*/  STSM.16.M88.4 [R132], R56 ;  /* 0x0000003884007844 */ /* 0x0003e20000000200 */
[----:B----4-:R-:W-:Y:S01]  /*b680*/  @P3 IMAD.HI.U32 R44, R94, R75, RZ ;  /* 0x0000004b5e2c3227 */ /* 0x010fe200078e00ff */
[----:B------:R-:W-:Y:S02]  /*b690*/  SEL R46, R80, R119, P0 ;  /* 0x00000077502e7207 */ /* 0x000fe40000000000 */
[----:B------:R-:W-:Y:S01]  /*b6a0*/  SEL R45, R151, R76, P0 ;  /* 0x0000004c972d7207 */ /* 0x000fe20000000000 */
[----:B------:R-:W-:Y:S01]  /*b6b0*/  IMAD.MOV.U32 R75, RZ, RZ, R94 ;  /* 0x000000ffff4b7224 */ /* 0x000fe200078e005e */
[----:B------:R-:W-:Y:S01]  /*b6c0*/  @P3 SHF.R.U32.HI R75, RZ, R77, R44 ;  /* 0x0000004dff4b3219 */ /* 0x000fe2000001162c */
[----:B------:R4:W-:Y:S01]  /*b6d0*/  STSM.16.M88.4 [R130], R60 ;  /* 0x0000003c82007844 */ /* 0x0009e20000000200 */
[----:B------:R-:W-:-:S02]  /*b6e0*/  SEL R44, R119, R80, P0 ;  /* 0x00000050772c7207 */ /* 0x000fc40000000000 */
[----:B------:R-:W-:Y:S02]  /*b6f0*/  SEL R47, R76, R151, P0 ;  /* 0x000000974c2f7207 */ /* 0x000fe40000000000 */
[----:B0-----:R-:W-:Y:S02]  /*b700*/  SEL R48, R121, R82, P0 ;  /* 0x0000005279307207 */ /* 0x001fe40000000000 */
[----:B------:R-:W-:Y:S01]  /*b710*/  SEL R50, R82, R121, P0 ;  /* 0x0000007952327207 */ /* 0x000fe20000000000 */
[----:B------:R0:W-:Y:S01]  /*b720*/  STSM.16.M88.4 [R112], R44 ;  /* 0x0000002c70007844 */ /* 0x0001e20000000200 */
[----:B--2---:R-:W-:Y:S01]  /*b730*/  SEL R49, R153, R100, P0 ;  /* 0x0000006499317207 */ /* 0x004fe20000000000 */
[----:B-1----:R-:W-:Y:S01]  /*b740*/  IMAD.MOV R56, RZ, RZ, -R75 ;  /* 0x000000ffff387224 */ /* 0x002fe200078e0a4b */
[----:B------:R-:W-:Y:S02]  /*b750*/  SEL R51, R100, R153, P0 ;  /* 0x0000009964337207 */ /* 0x000fe40000000000 */
[----:B---3--:R-:W-:-:S02]  /*b760*/  SEL R52, R123, R84, P0 ;  /* 0x000000547b347207 */ /* 0x008fc40000000000 */
[----:B------:R-:W-:Y:S01]  /*b770*/  SEL R54, R84, R123, P0 ;  /* 0x0000007b54367207 */ /* 0x000fe20000000000 */
[----:B------:R1:W-:Y:S01]  /*b780*/  STSM.16.M88.4 [R110], R48 ;  /* 0x000000306e007844 */ /* 0x0003e20000000200 */
[----:B------:R-:W-:Y:S01]  /*b790*/  SEL R53, R155, R78, P0 ;  /* 0x0000004e9b357207 */ /* 0x000fe20000000000 */
[----:B----4-:R-:W-:Y:S01]  /*b7a0*/  IMAD R61, R3, R56, R94 ;  /* 0x00000038033d7224 */ /* 0x010fe200078e025e */
[----:B------:R-:W-:Y:S02]  /*b7b0*/  SEL R55, R78, R155, P0 ;  /* 0x0000009b4e377207 */ /* 0x000fe40000000000 */
[----:B------:R-:W-:Y:S02]  /*b7c0*/  SEL R56, R125, R122, P0 ;  /* 0x0000007a7d387207 */ /* 0x000fe40000000000 */
[----:B------:R-:W-:Y:S01]  /*b7d0*/  SEL R58, R122, R125, P0 ;  /* 0x0000007d7a3a7207 */ /* 0x000fe20000000000 */
[----:B------:R2:W-:Y:S01]  /*b7e0*/  STSM.16.M88.4 [R108], R52 ;  /* 0x000000346c007844 */ /* 0x0005e20000000200 */
[----:B------:R-:W-:-:S02]  /*b7f0*/  SEL R57, R157, R102, P0 ;  /* 0x000000669d397207 */ /* 0x000fc40000000000 */
[----:B------:R-:W-:Y:S02]  /*b800*/  SEL R59, R102, R157, P0 ;  /* 0x0000009d663b7207 */ /* 0x000fe40000000000 */
[----:B0-----:R-:W-:Y:S02]  /*b810*/  SEL R44, R120, R127, P0 ;  /* 0x0000007f782c7207 */ /* 0x001fe40000000000 */
[----:B------:R-:W-:Y:S01]  /*b820*/  SEL R46, R127, R120, P0 ;  /* 0x000000787f2e7207 */ /* 0x000fe20000000000 */
[----:B------:R-:W-:Y:S01]  /*b830*/  STSM.16.M88.4 [R71], R56 ;  /* 0x0000003847007844 */ /* 0x000fe20000000200 */
[----:B-1----:R-:W-:Y:S01]  /*b840*/  SHF.R.S32.HI R49, RZ, 0x1f, R75 ;  /* 0x0000001fff317819 */ /* 0x002fe2000001144b */
[----:B------:R-:W-:Y:S01]  /*b850*/  VIADD R51, R220, UR41 ;  /* 0x00000029dc337c36 */ /* 0x000fe20008000000 */
[----:B------:R-:W-:Y:S02]  /*b860*/  IADD3 R48, P1, R75, UR6, RZ ;  /* 0x000000064b307c10 */ /* 0x000fe4000ff3e0ff */
[----:B------:R-:W-:-:S02]  /*b870*/  SHF.R.S32.HI R50, RZ, 0x1f, R61 ;  /* 0x0000001fff327819 */ /* 0x000fc4000001143d */
[----:B------:R-:W-:Y:S01]  /*b880*/  SEL R45, R159, R86, P0 ;  /* 0x000000569f2d7207 */ /* 0x000fe20000000000 */
[----:B--2---:R-:W-:Y:S01]  /*b890*/  IMAD.U32 R52, RZ, RZ, UR5 ;  /* 0x00000005ff347e24 */ /* 0x004fe2000f8e00ff */
[----:B------:R-:W-:Y:S01]  /*b8a0*/  SEL R47, R86, R159, P0 ;  /* 0x0000009f562f7207 */ /* 0x000fe20000000000 */
[----:B------:R-:W-:Y:S01]  /*b8b0*/  ULDC UR5, c[0x0][0xa88] ;  /* 0x0002a20000057ab9 */ /* 0x000fe20000000800 */
[----:B------:R-:W-:Y:S01]  /*b8c0*/  SEL R54, R129, R114, P0 ;  /* 0x0000007281367207 */ /* 0x000fe20000000000 */
[----:B------:R-:W-:Y:S01]  /*b8d0*/  IMAD R96, R3, UR5, RZ ;  /* 0x0000000503607c24 */ /* 0x000fe2000f8e02ff */
[----:B------:R-:W-:Y:S01]  /*b8e0*/  IADD3.X R49, R49, UR7, R52, P1, !PT ;  /* 0x0000000731317c10 */ /* 0x000fe20008ffe434 */
[----:B------:R-:W-:Y:S01]  /*b8f0*/  ULDC.64 UR6, c[0x0][0xb88] ;  /* 0x0002e20000067ab9 */ /* 0x000fe20000000a00 */
[----:B------:R0:W-:Y:S01]  /*b900*/  STSM.16.M88.4 [R69], R44 ;  /* 0x0000002c45007844 */ /* 0x0001e20000000200 */
[----:B------:R-:W-:Y:S01]  /*b910*/  IMAD R50, R50, UR6, RZ ;  /* 0x0000000632327c24 */ /* 0x000fe2000f8e02ff */
[----:B------:R-:W-:Y:S01]  /*b920*/  SEL R52, R114, R129, P0 ;  /* 0x0000008172347207 */ /* 0x000fe20000000000 */
[----:B------:R-:W-:Y:S01]  /*b930*/  IMAD.WIDE.U32 R48, R61, UR6, R48 ;  /* 0x000000063d307c25 */ /* 0x000fe2000f8e0030 */
[----:B------:R-:W-:-:S02]  /*b940*/  SEL R53, R161, R104, P0 ;  /* 0x00000068a1357207 */ /* 0x000fc40000000000 */
[----:B------:R-:W-:Y:S01]  /*b950*/  SEL R55, R104, R161, P0 ;  /* 0x000000a168377207 */ /* 0x000fe20000000000 */
[----:B------:R-:W-:Y:S01]  /*b960*/  IMAD R61, R61, UR7, R50 ;  /* 0x000000073d3d7c24 */ /* 0x000fe2000f8e0232 */
[----:B------:R-:W-:Y:S01]  /*b970*/  ULDC.64 UR6, c[0x0][0xb50] ;  /* 0x0002d40000067ab9 */ /* 0x000fe20000000a00 */
[----:B------:R-:W-:Y:S02]  /*b980*/  LOP3.LUT P1, RZ, R218, 0x3, RZ, 0xc0, !PT ;  /* 0x00000003daff7812 */ /* 0x000fe4000782c0ff */
[----:B------:R1:W-:Y:S01]  /*b990*/  STSM.16.M88.4 [R67], R52 ;  /* 0x0000003443007844 */ /* 0x0003e20000000200 */
[----:B------:R-:W-:Y:S02]  /*b9a0*/  SEL R50, R74, R81, P0 ;  /* 0x000000514a327207 */ /* 0x000fe40000000000 */
[----:B------:R-:W-:Y:S01]  /*b9b0*/  ISETP.GE.OR P2, PT, R51, R96, P1 ;  /* 0x000000603300720c */ /* 0x000fe20000f46670 */
[----:B0-----:R-:W-:Y:S01]  /*b9c0*/  IMAD.IADD R47, R49, 0x1, R61 ;  /* 0x00000001312f7824 */ /* 0x001fe200078e023d */
[----:B------:R-:W-:Y:S01]  /*b9d0*/  LEA R44, P4, R48, UR6, 0x2 ;  /* 0x00000006302c7c11 */ /* 0x000fe2000f8810ff */
[----:B------:R-:W-:Y:S01]  /*b9e0*/  VIADD R45, R51, 0x8 ;  /* 0x00000008332d7836 */ /* 0x000fe20000000000 */
[----:B------:R-:W-:-:S02]  /*b9f0*/  SEL R49, R116, R79, P0 ;  /* 0x0000004f74317207 */ /* 0x000fc40000000000 */
[----:B------:R-:W-:Y:S01]  /*ba00*/  LEA.HI.X R46, R48, UR7, R47, 0x2, P4 ;  /* 0x00000007302e7c11 */ /* 0x000fe2000a0f142f */
[----:B------:R-:W-:Y:S01]  /*ba10*/  SHFL.IDX PT, R94, R44, 0x1, 0x1c1f ;  /* 0x003c1f002c5e7f89 */ /* 0x000fe200000e0000 */
[----:B------:R-:W-:Y:S02]  /*ba20*/  SEL R48, R81, R74, P0 ;  /* 0x0000004a51307207 */ /* 0x000fe40000000000 */
[----:B------:R-:W-:Y:S01]  /*ba30*/  SEL R51, R79, R116, P0 ;  /* 0x000000744f337207 */ /* 0x000fe20000000000 */
[----:B------:R-:W-:Y:S01]  /*ba40*/  SHFL.IDX PT, R89, R46, RZ, 0x1c1f ;  /* 0x001c1fff2e597589 */ /* 0x000fe200000e0000 */
[----:B------:R-:W-:Y:S02]  /*ba50*/  ISETP.GE.OR P1, PT, R45, R96, P1 ;  /* 0x000000602d00720c */ /* 0x000fe40000f26670 */
[----:B-1----:R-:W-:Y:S01]  /*ba60*/  SEL R52, R73, R90, P0 ;  /* 0x0000005a49347207 */ /* 0x002fe20000000000 */
[----:B------:R-:W-:Y:S01]  /*ba70*/  SHFL.IDX PT, R95, R46, 0x1, 0x1c1f ;  /* 0x003c1f002e5f7f89 */ /* 0x000fe200000e0000 */
[----:B------:R-:W-:-:S02]  /*ba80*/  SEL R54, R90, R73, P0 ;  /* 0x000000495a367207 */ /* 0x000fc40000000000 */
[----:B------:R-:W-:Y:S01]  /*ba90*/  SEL R53, R115, R124, P0 ;  /* 0x0000007c73357207 */ /* 0x000fe20000000000 */
[----:B------:R-:W-:Y:S01]  /*baa0*/  STSM.16.M88.4 [R65], R48 ;  /* 0x0000003041007844 */ /* 0x000fe20000000200 */
[----:B------:R-:W-:Y:S02]  /*bab0*/  SEL R55, R124, R115, P0 ;  /* 0x000000737c377207 */ /* 0x000fe40000000000 */
[----:B------:R-:W-:Y:S02]  /*bac0*/  SEL R45, R171, R88, P0 ;  /* 0x00000058ab2d7207 */ /* 0x000fe40000000000 */
[----:B------:R-:W-:Y:S01]  /*bad0*/  SEL R47, R88, R171, P0 ;  /* 0x000000ab582f7207 */ /* 0x000fe20000000000 */
[----:B------:R-:W-:Y:S01]  /*bae0*/  STSM.16.M88.4 [R64], R52 ;  /* 0x0000003440007844 */ /* 0x000fe20000000200 */
[----:B------:R-:W-:Y:S02]  /*baf0*/  SEL R56, R72, R91, P0 ;  /* 0x0000005b48387207 */ /* 0x000fe40000000000 */
[----:B------:R-:W-:Y:S01]  /*bb00*/  SEL R58, R91, R72, P0 ;  /* 0x000000485b3a7207 */ /* 0x000fe20000000000 */
[----:B------:R0:W1:Y:S01]  /*bb10*/  SHFL.IDX PT, R88, R44, RZ, 0x1c1f ;  /* 0x001c1fff2c587589 */ /* 0x00006200000e0000 */
[----:B------:R-:W-:-:S02]  /*bb20*/  SEL R57, R87, R126, P0 ;  /* 0x0000007e57397207 */ /* 0x000fc40000000000 */
[----:B------:R-:W-:Y:S02]  /*bb30*/  SEL R59, R126, R87, P0 ;  /* 0x000000577e3b7207 */ /* 0x000fe40000000000 */
[----:B------:R-:W-:Y:S02]  /*bb40*/  SEL R81, R83, R128, P0 ;  /* 0x0000008053517207 */ /* 0x000fe40000000000 */
[----:B------:R-:W-:Y:S01]  /*bb50*/  SEL R80, R43, R92, P0 ;  /* 0x0000005c2b507207 */ /* 0x000fe20000000000 */
[----:B------:R2:W-:Y:S01]  /*bb60*/  STSM.16.M88.4 [R66], R56 ;  /* 0x0000003842007844 */ /* 0x0005e20000000200 */
[----:B------:R-:W-:Y:S02]  /*bb70*/  SEL R82, R92, R43, P0 ;  /* 0x0000002b5c527207 */ /* 0x000fe40000000000 */
[----:B------:R-:W-:Y:S02]  /*bb80*/  SEL R83, R128, R83, P0 ;  /* 0x0000005380537207 */ /* 0x000fe40000000000 */
[----:B0-----:R-:W-:-:S02]  /*bb90*/  SEL R44, R42, R93, P0 ;  /* 0x0000005d2a2c7207 */ /* 0x001fc40000000000 */
[----:B------:R-:W-:Y:S01]  /*bba0*/  SEL R46, R93, R42, P0 ;  /* 0x0000002a5d2e7207 */ /* 0x000fe20000000000 */
[----:B------:R-:W-:Y:S04]  /*bbb0*/  STSM.16.M88.4 [R68], R80 ;  /* 0x0000005044007844 */ /* 0x000fe80000000200 */
[----:B------:R-:W-:Y:S01]  /*bbc0*/  STSM.16.M88.4 [R70], R44 ;  /* 0x0000002c46007844 */ /* 0x000fe20000000200 */
[----:B------:R-:W-:Y:S01]  /*bbd0*/  BAR.SYNC.DEFER_BLOCKING 0x1, 0x100 ;  /* 0x0044000000007b1d */ /* 0x000fe20000010000 */
[----:B------:R-:W-:-:S05]  /*bbe0*/  UIMAD UR5, UR10, UR8, URZ ;  /* 0x000000080a0572a4 */ /* 0x000fca000f8e023f */
[----:B-1----:R-:W-:Y:S01]  /*bbf0*/  @!P2 ST.E desc[UR50][R88.64], R2 ;  /* 0x000000025800a985 */ /* 0x002fe2000c101932 */
[----:B------:R-:W-:Y:S01]  /*bc00*/  UIMAD.WIDE.U32 UR6, UR39, UR8, URZ ;  /* 0x00000008270672a5 */ /* 0x000fe2000f8e003f */
[----:B------:R-:W-:Y:S02]  /*bc10*/  ULDC.64 UR10, c[0x0][0xaf0] ;  /* 0x0002bc00000a7ab9 */ /* 0x000fe40000000a00 */
[----:B------:R0:W-:Y:S04]  /*bc20*/  @!P1 ST.E desc[UR50][R94.64], R0 ;  /* 0x000000005e009985 */ /* 0x0001e8000c101932 */
[----:B------:R1:W5:Y:S04]  /*bc30*/  LD.E.128 R52, desc[UR50][R30.64] ;  /* 0x000000321e347980 */ /* 0x000368000c101d00 */
[----:B--2---:R2:W5:Y:S01]  /*bc40*/  LD.E.128 R56, desc[UR50][R28.64] ;  /* 0x000000321c387980 */ /* 0x004562000c101d00 */
[----:B0-----:R-:W-:-:S03]  /*bc50*/  IMAD R0, R216, 0x20, R217 ;  /* 0x00000020d8007824 */ /* 0x001fc600078e02d9 */
[----:B------:R0:W5:Y:S01]  /*bc60*/  LD.E.128 R88, desc[UR50][R6.64] ;  /* 0x0000003206587980 */ /* 0x000162000c101d00 */
[----:B-1----:R-:W1:Y:S01]  /*bc70*/  @P3 LDC R31, c[0x0][0xbec] ;  /* 0x0002fb00ff1f3b82 */ /* 0x002e620000000800 */
[----:B------:R-:W-:Y:S02]  /*bc80*/  UIMAD UR5, UR39, UR9, UR5 ;  /* 0x00000009270572a4 */ /* 0x000fe4000f8e0205 */
[----:B------:R-:W-:Y:S01]  /*bc90*/  UIMAD UR8, UR13, UR10, URZ ;  /* 0x0000000a0d0872a4 */ /* 0x000fe2000f8e023f */
[----:B------:R-:W5:Y:S04]  /*bca0*/  LD.E.128 R60, desc[UR50][R38.64] ;  /* 0x00000032263c7980 */ /* 0x000f68000c101d00 */
[----:B--2---:R-:W2:Y:S01]  /*bcb0*/  @P3 LDC R29, c[0x0][0xbf0] ;  /* 0x0002fc00ff1d3b82 */ /* 0x004ea20000000800 */
[----:B0-----:R-:W-:Y:S01]  /*bcc0*/  VIADD R6, R0, UR41 ;  /* 0x0000002900067c36 */ /* 0x001fe20008000000 */
[----:B------:R-:W-:Y:S01]  /*bcd0*/  UIADD3 UR7, UR7, UR5, URZ ;  /* 0x0000000507077290 */ /* 0x000fe2000fffe03f */
[----:B------:R-:W5:Y:S01]  /*bce0*/  LD.E.128 R72, desc[UR50][R36.64] ;  /* 0x0000003224487980 */ /* 0x000f62000c101d00 */
[----:B------:R-:W-:Y:S01]  /*bcf0*/  UIMAD UR5, UR38, UR11, UR8 ;  /* 0x0000000b260572a4 */ /* 0x000fe2000f8e0208 */
[----:B------:R-:W-:Y:S01]  /*bd00*/  IMAD.MOV.U32 R7, RZ, RZ, R6 ;  /* 0x000000ffff077224 */ /* 0x000fe200078e0006 */
[----:B------:R-:W-:Y:S01]  /*bd10*/  UIMAD.WIDE.U32 UR38, UR38, UR10, UR6 ;  /* 0x0000000a262672a5 */ /* 0x000fe2000f8e0006 */
[----:B------:R0:W5:Y:S02]  /*bd20*/  LD.E.128 R92, desc[UR50][R4.64] ;  /* 0x00000032045c7980 */ /* 0x000164000c101d00 */
[----:B------:R-:W-:-:S02]  /*bd30*/  ULDC.64 UR6, c[0x0][0xae0] ;  /* 0x0002b80000067ab9 */ /* 0x000fc40000000a00 */
[----:B------:R-:W5:Y:S04]  /*bd40*/  LD.E.128 R48, desc[UR50][R34.64] ;  /* 0x0000003222307980 */ /* 0x000f68000c101d00 */
[----:B------:R-:W5:Y:S01]  /*bd50*/  LD.E.128 R76, desc[UR50][R32.64] ;  /* 0x00000032204c7980 */ /* 0x000f62000c101d00 */
[----:B-1----:R-:W-:Y:S01]  /*bd60*/  @P3 IMAD.HI.U32 R0, R6, R31, RZ ;  /* 0x0000001f06003227 */ /* 0x002fe200078e00ff */
[----:B------:R-:W-:Y:S02]  /*bd70*/  UIADD3 UR5, UR39, UR5, URZ ;  /* 0x0000000527057290 */ /* 0x000fe4000fffe03f */
[----:B------:R1:W5:Y:S04]  /*bd80*/  LD.E.128 R36, desc[UR50][R8.64] ;  /* 0x0000003208247980 */ /* 0x000368000c101d00 */
[----:B------:R-:W5:Y:S01]  /*bd90*/  LD.E.128 R40, desc[UR50][R40.64] ;  /* 0x0000003228287980 */ /* 0x000f62000c101d00 */
[----:B--2---:R-:W-:Y:S01]  /*bda0*/  @P3 SHF.R.U32.HI R7, RZ, R29, R0 ;  /* 0x0000001dff073219 */ /* 0x004fe20000011600 */
[----:B0-----:R-:W-:-:S02]  /*bdb0*/  IMAD.U32 R5, RZ, RZ, UR39 ;  /* 0x00000027ff057e24 */ /* 0x001fc4000f8e00ff */
[----:B------:R-:W-:Y:S01]  /*bdc0*/  IMAD.U32 R4, RZ, RZ, UR38 ;  /* 0x00000026ff047e24 */ /* 0x000fe2000f8e00ff */
[--C-:B------:R-:W-:Y:S01]  /*bdd0*/  SHF.R.S32.HI R0, RZ, 0x1f, R7.reuse ;  /* 0x0000001fff007819 */ /* 0x100fe20000011407 */
[----:B------:R-:W-:Y:S01]  /*bde0*/  IMAD.MOV R2, RZ, RZ, -R7 ;  /* 0x000000ffff027224 */ /* 0x000fe200078e0a07 */
[----:B------:R-:W5:Y:S01]  /*bdf0*/  LD.E.128 R44, desc[UR50][R26.64] ;  /* 0x000000321a2c7980 */ /* 0x000f62000c101d00 */
[----:B------:R-:W-:Y:S02]  /*be00*/  IMAD.U32 R5, RZ, RZ, UR5 ;  /* 0x00000005ff057e24 */ /* 0x000fe4000f8e00ff */
[----:B------:R-:W-:Y:S01]  /*be10*/  IMAD R0, R0, UR6, RZ ;  /* 0x0000000600007c24 */ /* 0x000fe2000f8e02ff */
[----:B------:R-:W5:Y:S01]  /*be20*/  LD.E.128 R84, desc[UR50][R14.64] ;  /* 0x000000320e547980 */ /* 0x000f62000c101d00 */
[----:B-1----:R-:W-:-:S03]  /*be30*/  IMAD R9, R3, R2, R6 ;  /* 0x0000000203097224 */ /* 0x002fc600078e0206 */
[----:B------:R-:W5:Y:S01]  /*be40*/  LD.E.128 R80, desc[UR50][R20.64] ;  /* 0x0000003214507980 */ /* 0x000f62000c101d00 */
[----:B------:R-:W-:-:S03]  /*be50*/  IMAD.WIDE.U32 R2, R7, UR6, R4 ;  /* 0x0000000607027c25 */ /* 0x000fc6000f8e0004 */
[----:B------:R-:W5:Y:S04]  /*be60*/  LD.E.128 R64, desc[UR50][R24.64] ;  /* 0x0000003218407980 */ /* 0x000f68000c101d00 */
[----:B------:R-:W5:Y:S04]  /*be70*/  LD.E.128 R68, desc[UR50][R12.64] ;  /* 0x000000320c447980 */ /* 0x000f68000c101d00 */
[----:B------:R0:W5:Y:S01]  /*be80*/  LD.E.128 R32, desc[UR50][R10.64] ;  /* 0x000000320a207980 */ /* 0x000162000c101d00 */
[----:B------:R-:W-:Y:S01]  /*be90*/  @!PT LDS RZ, [RZ] ;  /* 0x00000000fffff984 */ /* 0x000fe20000000800 */
[----:B------:R-:W-:Y:S01]  /*bea0*/  @!PT LDS RZ, [RZ] ;  /* 0x00000000fffff984 */ /* 0x000fe20000000800 */
[----:B------:R-:W-:Y:S01]  /*beb0*/  @!PT LDS RZ, [RZ] ;  /* 0x00000000fffff984 */ /* 0x000fe20000000800 */
[----:B------:R-:W-:Y:S01]  /*bec0*/  @!PT LDS RZ, [RZ] ;  /* 0x00000000fffff984 */ /* 0x000fe20000000800 */
[----:B------:R1:W-:Y:S06]  /*bed0*/  MEMBAR.ALL.CTA ;  /* 0x0000000000007992 */ /* 0x0003ec0000008000 */
[----:B-1----:R-:W1:Y:S01]  /*bee0*/  FENCE.VIEW.ASYNC.S ;  /* 0x00000000000073c6 */ /* 0x002e620000000000 */
[----:B0-----:R-:W-:Y:S01]  /*bef0*/  IMAD R11, R7, UR7, R0 ;  /* 0x00000007070b7c24 */ /* 0x001fe2000f8e0200 */
[----:B------:R-:W-:Y:S01]  /*bf00*/  SHF.R.S32.HI R0, RZ, 0x1f, R9 ;  /* 0x0000001fff007819 */ /* 0x000fe20000011409 */
[----:B------:R-:W-:Y:S01]  /*bf10*/  ULDC.64 UR6, c[0x0][0xad8] ;  /* 0x0002b60000067ab9 */ /* 0x000fe20000000a00 */
        /* <DEDUP_REMOVED lines=8> */
[----:B------:R-:W-:Y:S01]  /*bfa0*/  UPRMT UR5, URZ, 0x654, UR5 ;  /* 0x000006543f057896 */ /* 0x000fe20008000005 */
[----:B------:R-:W-:Y:S01]  /*bfb0*/  LEA R0, P3, R2, UR6, 0x1 ;  /* 0x0000000602007c11 */ /* 0x000fe2000f8608ff */
[----:B------:R-:W-:Y:S02]  /*bfc0*/  IMAD.IADD R3, R3, 0x1, R7 ;  /* 0x0000000103037824 */ /* 0x000fe400078e0207 */
[----:B------:R-:W-:-:S03]  /*bfd0*/  VIADD R5, R13, 0x20 ;  /* 0x000000200d057836 */ /* 0x000fc60000000000 */
[----:B------:R-:W-:Y:S02]  /*bfe0*/  LEA.HI.X R10, R2, UR7, R3, 0x1, P3 ;  /* 0x00000007020a7c11 */ /* 0x000fe400098f0c03 */
[-C--:B------:R-:W-:Y:S01]  /*bff0*/  ISETP.GE.AND P1, PT, R5, R96.reuse, PT ;  /* 0x000000600500720c */ /* 0x080fe20003f26270 */
[----:B------:R-:W-:Y:S01]  /*c000*/  VIADD R5, R13, 0x40 ;  /* 0x000000400d057836 */ /* 0x000fe20000000000 */
[----:B-1----:R0:W1:Y:S01]  /*c010*/  SHFL.IDX PT, R8, R0, RZ, 0x181f ;  /* 0x00181fff00087589 */ /* 0x00206200000e0000 */
[----:B------:R-:W-:Y:S01]  /*c020*/  SYNCS.ARRIVE.TRANS64.RED.A1T0 RZ, [UR5], RZ ;  /* 0x000000ffffff79a7 */ /* 0x000fe20008100405 */
[----:B------:R-:W-:Y:S02]  /*c030*/  BSSY B1, `(.L_x_2436) ;  /* 0x0000015000017945 */ /* 0x000fe40003800000 */
        /* <DEDUP_REMOVED lines=20> */
.L_x_2437:
[----:B------:R-:W-:Y:S05]  /*c180*/  BSYNC B1 ;  /* 0x0000000000017941 */ /* 0x000fea0003800000 */
.L_x_2436:
        /* <DEDUP_REMOVED lines=10> */
[-C--:B------:R-:W-:Y:S02]  /*c230*/  @!P3 LEA R4, P5, R22, R8.reuse, 0x1 ;  /* 0x000000081604b211 */ /* 0x080fe400078a08ff */
[-C--:B---3--:R-:W-:Y:S02]  /*c240*/  @!P4 LEA.HI.X R3, R16, R9.reuse, R225, 0x1, P6 ;  /* 0x000000091003c211 */ /* 0x088fe400030f0ce1 */
[-C--:B------:R-:W-:Y:S02]  /*c250*/  @!P2 LEA R6, P6, R19, R8.reuse, 0x1 ;  /* 0x000000081306a211 */ /* 0x080fe400078c08ff */
        /* <DEDUP_REMOVED lines=8> */
.L_x_2439:
[----:B------:R-:W-:Y:S05]  /*c2e0*/  BSYNC B1 ;  /* 0x0000000000017941 */ /* 0x000fea0003800000 */
.L_x_2438:
        /* <DEDUP_REMOVED lines=11> */
[-C--:B------:R-:W-:Y:S02]  /*c3a0*/  @!P1 LEA R6, P4, R19, R8.reuse, 0x1 ;  /* 0x0000000813069211 */ /* 0x080fe400078808ff */
[-C--:B----4-:R-:W-:Y:S02]  /*c3b0*/  @!P3 LEA.HI.X R3, R16, R9.reuse, R225, 0x1, P6 ;  /* 0x000000091003b211 */ /* 0x090fe400030f0ce1 */
        /* <DEDUP_REMOVED lines=8> */
.L_x_2441:
[----:B------:R-:W-:Y:S05]  /*c440*/  BSYNC B1 ;  /* 0x0000000000017941 */ /* 0x000fea0003800000 */
.L_x_2440:
[----:B-1----:R-:W-:Y:S01]  /*c450*/  VIADD R3, R13, 0x60 ;  /* 0x000000600d037836 */ /* 0x002fe20000000000 */
[----:B0-23--:R-:W0:Y:S04]  /*c460*/  SHFL.IDX PT, R10, R10, 0x3, 0x181f ;  /* 0x00781f000a0a7f89 */ /* 0x00de2800000e0000 */
[----:B------:R-:W-:Y:S01]  /*c470*/  ISETP.GE.AND P0, PT, R3, R96, PT ;  /* 0x000000600300720c */ /* 0x000fe20003f06270 */
[----:B------:R-:W1:-:S12]  /*c480*/  SHFL.IDX PT, R0, R0, 0x3, 0x181f ;  /* 0x00781f0000007f89 */ /* 0x000e5800000e0000 */
[----:B------:R-:W-:Y:S05]  /*c490*/  @P0 BRA `(.L_x_2442) ;  /* 0x0000000c00200947 */ /* 0x000fea0003800000 */
[----:B------:R-:W-:Y:S02]  /*c4a0*/  ULDC UR5, c[0x0][0xac8] ;  /* 0x0002b20000057ab9 */ /* 0x000fe40000000800 */
[----:B------:R-:W-:Y:S02]  /*c4b0*/  ISETP.GE.AND P3, PT, R16, UR5, PT ;  /* 0x0000000510007c0c */ /* 0x000fe4000bf66270 */
[----:B------:R-:W-:Y:S02]  /*c4c0*/  ISETP.GE.AND P4, PT, R22, UR5, PT ;  /* 0x0000000516007c0c */ /* 0x000fe4000bf86270 */
[----:B------:R-:W-:-:S09]  /*c4d0*/  ISETP.GE.AND P5, PT, R19, UR5, PT ;  /* 0x0000000513007c0c */ /* 0x000fd2000bfa6270 */
[-C--:B-1----:R-:W-:Y:S02]  /*c4e0*/  @!P3 LEA R2, P0, R16, R0.reuse, 0x1 ;  /* 0x000000001002b211 */ /* 0x082fe400078008ff */
[-C--:B------:R-:W-:Y:S02]  /*c4f0*/  @!P4 LEA R4, P1, R22, R0.reuse, 0x1 ;  /* 0x000000001604c211 */ /* 0x080fe400078208ff */
[C---:B------:R-:W-:Y:S02]  /*c500*/  @!P5 LEA R6, P2, R19.reuse, R0, 0x1 ;  /* 0x000000001306d211 */ /* 0x040fe400078408ff */
[-C--:B0-----:R-:W-:Y:S02]  /*c510*/  @!P3 LEA.HI.X R3, R16, R10.reuse, R225, 0x1, P0 ;  /* 0x0000000a1003b211 */ /* 0x081fe400000f0ce1 */
        /* <DEDUP_REMOVED lines=11> */
.L_x_2435:
        /* <DEDUP_REMOVED lines=50> */
.L_x_2444:
[----:B------:R-:W-:Y:S05]  /*c8f0*/  BSYNC B1 ;  /* 0x0000000000017941 */ /* 0x000fea0003800000 */
.L_x_2443:
        /* <DEDUP_REMOVED lines=11> */
[----:B-1----:R-:W-:-:S03]  /*c9b0*/  @P1 SHF.R.U32.HI R5, RZ, R11, R0 ;  /* 0x0000000bff051219 */ /* 0x002fc60000011600 */
[----:B------:R-:W-:Y:S01]  /*c9c0*/  UIMAD UR5, UR38, UR11, UR5 ;  /* 0x0000000b260572a4 */ /* 0x000fe2000f8e0205 */
[--C-:B------:R-:W-:Y:S01]  /*c9d0*/  SHF.R.S32.HI R0, RZ, 0x1f, R5.reuse ;  /* 0x0000001fff007819 */ /* 0x100fe20000011405 */
[----:B------:R-:W-:Y:S01]  /*c9e0*/  UIMAD.WIDE.U32 UR38, UR38, UR10, UR6 ;  /* 0x0000000a262672a5 */ /* 0x000fe2000f8e0006 */
[----:B------:R-:W-:Y:S02]  /*c9f0*/  IMAD.MOV R7, RZ, RZ, -R5 ;  /* 0x000000ffff077224 */ /* 0x000fe400078e0a05 */
[----:B------:R-:W-:Y:S01]  /*ca00*/  ULDC.64 UR6, c[0x0][0xae0] ;  /* 0x0002b80000067ab9 */ /* 0x000fe20000000a00 */
[----:B------:R-:W-:Y:S01]  /*ca10*/  UIADD3 UR5, UR39, UR5, URZ ;  /* 0x0000000527057290 */ /* 0x000fe2000fffe03f */
[----:B------:R-:W-:Y:S02]  /*ca20*/  IMAD R0, R0, UR6, RZ ;  /* 0x0000000600007c24 */ /* 0x000fe4000f8e02ff */
[----:B------:R-:W-:Y:S02]  /*ca30*/  IMAD R7, R8, R7, R6 ;  /* 0x0000000708077224 */ /* 0x000fe400078e0206 */
[----:B------:R-:W-:-:S02]  /*ca40*/  IMAD.U32 R3, RZ, RZ, UR39 ;  /* 0x00000027ff037e24 */ /* 0x000fc4000f8e00ff */
[----:B------:R-:W-:Y:S02]  /*ca50*/  IMAD.U32 R2, RZ, RZ, UR38 ;  /* 0x00000026ff027e24 */ /* 0x000fe4000f8e00ff */
[----:B------:R-:W-:Y:S01]  /*ca60*/  IMAD.U32 R3, RZ, RZ, UR5 ;  /* 0x00000005ff037e24 */ /* 0x000fe2000f8e00ff */
[----:B------:R-:W-:Y:S01]  /*ca70*/  ULDC UR5, c[0x0][0xa88] ;  /* 0x0002a20000057ab9 */ /* 0x000fe20000000800 */
[C---:B------:R-:W-:Y:S01]  /*ca80*/  IMAD R9, R5.reuse, UR7, R0 ;  /* 0x0000000705097c24 */ /* 0x040fe2000f8e0200 */
[----:B------:R-:W-:Y:S01]  /*ca90*/  SHF.R.S32.HI R0, RZ, 0x1f, R7 ;  /* 0x0000001fff007819 */ /* 0x000fe20000011407 */
[----:B------:R-:W-:Y:S01]  /*caa0*/  IMAD.WIDE.U32 R2, R5, UR6, R2 ;  /* 0x0000000605027c25 */ /* 0x000fe2000f8e0002 */
[----:B------:R-:W-:-:S03]  /*cab0*/  ULDC.64 UR6, c[0x0][0xad8] ;  /* 0x0002b60000067ab9 */ /* 0x000fc60000000a00 */
        /* <DEDUP_REMOVED lines=8> */
[----:B------:R-:W-:Y:S01]  /*cb40*/  VIADD R0, R6, 0x20 ;  /* 0x0000002006007836 */ /* 0x000fe20000000000 */
[----:B------:R-:W-:Y:S01]  /*cb50*/  LEA R4, P3, R2, UR6, 0x1 ;  /* 0x0000000602047c11 */ /* 0x000fe2000f8608ff */
[----:B------:R-:W-:-:S03]  /*cb60*/  IMAD.IADD R3, R3, 0x1, R5 ;  /* 0x0000000103037824 */ /* 0x000fc600078e0205 */
[-C--:B------:R-:W-:Y:S01]  /*cb70*/  ISETP.GE.AND P1, PT, R0, R9.reuse, PT ;  /* 0x000000090000720c */ /* 0x080fe20003f26270 */
[----:B------:R-:W-:Y:S01]  /*cb80*/  VIADD R0, R6, 0x40 ;  /* 0x0000004006007836 */ /* 0x000fe20000000000 */
[----:B------:R-:W-:Y:S02]  /*cb90*/  LEA.HI.X R5, R2, UR7, R3, 0x1, P3 ;  /* 0x0000000702057c11 */ /* 0x000fe400098f0c03 */
[----:B------:R0:W1:Y:S02]  /*cba0*/  SHFL.IDX PT, R2, R4, RZ, 0x181f ;  /* 0x00181fff04027589 */ /* 0x00006400000e0000 */
[----:B------:R-:W-:Y:S02]  /*cbb0*/  ISETP.GE.AND P0, PT, R0, R9, PT ;  /* 0x000000090000720c */ /* 0x000fe40003f06270 */
        /* <DEDUP_REMOVED lines=19> */
.L_x_2446:
[----:B------:R-:W-:Y:S05]  /*ccf0*/  BSYNC B1 ;  /* 0x0000000000017941 */ /* 0x000fea0003800000 */
.L_x_2445:
        /* <DEDUP_REMOVED lines=21> */
.L_x_2448:
[----:B------:R-:W-:Y:S05]  /*ce50*/  BSYNC B1 ;  /* 0x0000000000017941 */ /* 0x000fea0003800000 */
.L_x_2447:
        /* <DEDUP_REMOVED lines=21> */
.L_x_2450:
[----:B------:R-:W-:Y:S05]  /*cfb0*/  BSYNC B1 ;  /* 0x0000000000017941 */ /* 0x000fea0003800000 */
.L_x_2449:
[----:B---3--:R-:W-:Y:S01]  /*cfc0*/  VIADD R3, R6, 0x60 ;  /* 0x0000006006037836 */ /* 0x008fe20000000000 */
[----:B0-----:R0:W3:Y:S04]  /*cfd0*/  SHFL.IDX PT, R0, R5, 0x3, 0x181f ;  /* 0x00781f0005007f89 */ /* 0x0010e800000e0000 */
[----:B------:R-:W-:Y:S01]  /*cfe0*/  ISETP.GE.AND P0, PT, R3, R9, PT ;  /* 0x000000090300720c */ /* 0x000fe20003f06270 */
[----:B-1----:R0:W1:-:S12]  /*cff0*/  SHFL.IDX PT, R2, R4, 0x3, 0x181f ;  /* 0x00781f0004027f89 */ /* 0x00205800000e0000 */
[----:B0-----:R-:W-:Y:S05]  /*d000*/  @P0 BRA `(.L_x_2442) ;  /* 0x0000000000440947 */ /* 0x001fea0003800000 */
[----:B------:R-:W-:Y:S02]  /*d010*/  ULDC UR5, c[0x0][0xac8] ;  /* 0x0002b20000057ab9 */ /* 0x000fe40000000800 */
[----:B------:R-:W-:Y:S02]  /*d020*/  ISETP.GE.AND P3, PT, R16, UR5, PT ;  /* 0x0000000510007c0c */ /* 0x000fe4000bf66270 */
[----:B------:R-:W-:Y:S02]  /*d030*/  ISETP.GE.AND P2, PT, R22, UR5, PT ;  /* 0x0000000516007c0c */ /* 0x000fe4000bf46270 */
[----:B------:R-:W-:Y:S02]  /*d040*/  ISETP.GE.AND P1, PT, R19, UR5, PT ;  /* 0x0000000513007c0c */ /* 0x000fe4000bf26270 */
[----:B------:R-:W-:-:S07]  /*d050*/  ISETP.GE.AND P0, PT, R23, UR5, PT ;  /* 0x0000000517007c0c */ /* 0x000fce000bf06270 */
[-C--:B-12-4-:R-:W-:Y:S02]  /*d060*/  @!P3 LEA R4, P6, R16, R2.reuse, 0x1 ;  /* 0x000000021004b211 */ /* 0x096fe400078c08ff */
[-C--:B------:R-:W-:Y:S02]  /*d070*/  @!P2 LEA R6, P5, R22, R2.reuse, 0x1 ;  /* 0x000000021606a211 */ /* 0x080fe400078a08ff */
[----:B------:R-:W-:Y:S02]  /*d080*/  @!P1 LEA R8, P4, R19, R2, 0x1 ;  /* 0x0000000213089211 */ /* 0x000fe400078808ff */
[----:B---3--:R-:W-:Y:S02]  /*d090*/  @!P3 LEA.HI.X R5, R16, R0, R225, 0x1, P6 ;  /* 0x000000001005b211 */ /* 0x008fe400030f0ce1 */
        /* <DEDUP_REMOVED lines=8> */
.L_x_2442:
[----:B------:R-:W-:Y:S05]  /*d120*/  BSYNC B0 ;  /* 0x0000000000007941 */ /* 0x000fea0003800000 */
.L_x_2434:
[----:B------:R-:W-:Y:S02]  /*d130*/  ULDC UR5, c[0x0][0xc38] ;  /* 0x00030e0000057ab9 */ /* 0x000fe40000000800 */
[----:B------:R-:W-:-:S06]  /*d140*/  UISETP.GE.AND UP0, UPT, UR4, UR5, UPT ;  /* 0x000000050400728c */ /* 0x000fcc000bf06270 */
[----:B------:R-:W-:-:S13]  /*d150*/  PLOP3.LUT P0, PT, PT, PT, UP0, 0x80, 0x0 ;  /* 0x000000000000781c */ /* 0x000fda0003f0f008 */
[----:B------:R-:W-:Y:S05]  /*d160*/  @!P0 BRA `(.L_x_2451) ;  /* 0xffffff3800f48947 */ /* 0x000fea000383ffff */
[----:B------:R-:W-:Y:S05]  /*d170*/  EXIT ;  /* 0x000000000000794d */ /* 0x000fea0003800000 */
.L_x_2393:
[----:B------:R-:W-:-:S08]  /*d180*/  NOP ;  /* 0x0000000000007918 */ /* 0x000fd00000000000 */
[----:B------:R-:W0:-:S00]  /*d190*/  USETMAXREG.DEALLOC.CTAPOOL 0x28 ;  /* 0x00000028000079c8 */ /* 0x000e0000080e0500 */
[----:B0-----:R-:W-:-:S06]  /*d1a0*/  LOP3.LUT R0, R0, 0x3, RZ, 0xc0, !PT ;  /* 0x0000000300007812 */ /* 0x001fcc00078ec0ff */
[----:B------:R-:W0:Y:S01]  /*d1b0*/  S2UR UR5, SR_CTAID.X ;  /* 0x00000000000579c3 */ /* 0x000e220000002500 */
[----:B------:R-:W-:Y:S01]  /*d1c0*/  LOP3.LUT R16, R16, 0xffffefff, RZ, 0xc0, !PT ;  /* 0xffffefff10107812 */ /* 0x000fe200078ec0ff */
[----:B------:R-:W-:Y:S01]  /*d1d0*/  STL [R1+0x14], RZ ;  /* 0x000014ff01007387 */ /* 0x000fe20000100800 */
[----:B------:R-:W-:Y:S02]  /*d1e0*/  IMAD.MOV.U32 R27, RZ, RZ, 0x1 ;  /* 0x00000001ff1b7424 */ /* 0x000fe400078e00ff */
[----:B------:R-:W-:Y:S01]  /*d1f0*/  IMAD.MOV.U32 R25, RZ, RZ, RZ ;  /* 0x000000ffff197224 */ /* 0x000fe200078e00ff */
        /* <DEDUP_REMOVED lines=10> */
[----:B------:R-:W-:Y:S01]  /*d2a0*/  UISETP.NE.U32.AND UP0, UPT, UR6, URZ, UPT ;  /* 0x0000003f0600728c */ /* 0x000fe2000bf05070 */
[----:B------:R-:W-:Y:S01]  /*d2b0*/  IMAD.MOV.U32 R36, RZ, RZ, 0x40 ;  /* 0x00000040ff247424 */ /* 0x000fe200078e00ff */
[----:B------:R-:W-:Y:S01]  /*d2c0*/  ULDC UR8, c[0x0][0x2b8] ;  /* 0x0000ae0000087ab9 */ /* 0x000fe20000000800 */
[----:B------:R-:W-:Y:S01]  /*d2d0*/  ULDC UR4, c[0x0][0x424] ;  /* 0x0001090000047ab9 */ /* 0x000fe20000000800 */
[----:B------:R-:W-:Y:S01]  /*d2e0*/  UISETP.NE.AND.EX UP0, UPT, UR7, URZ, UPT, UP0 ;  /* 0x0000003f0700728c */ /* 0x000fe2000bf05300 */
[----:B------:R-:W-:Y:S01]  /*d2f0*/  IMAD.MOV.U32 R31, RZ, RZ, 0x20 ;  /* 0x00000020ff1f7424 */ /* 0x000fe200078e00ff */
[----:B------:R-:W-:Y:S01]  /*d300*/  ULDC UR39, c[0x0][0x288] ;  /* 0x0000a20000277ab9 */ /* 0x000fe20000000800 */
[----:B------:R-:W-:Y:S01]  /*d310*/  ULDC.64 UR6, c[0x0][0x2f0] ;  /* 0x0000bc0000067ab9 */ /* 0x000fe20000000a00 */
[----:B------:R-:W-:Y:S01]  /*d320*/  USEL UR4, UR4, 0x1, UP0 ;  /* 0x0000000104047887 */ /* 0x000fe20008000000 */
[----:B------:R-:W-:Y:S01]  /*d330*/  IMAD.MOV.U32 R27, RZ, RZ, 0x1 ;  /* 0x00000001ff1b7424 */ /* 0x000fe200078e00ff */
[----:B------:R-:W-:Y:S01]  /*d340*/  ULDC UR38, c[0x0][0x448] ;  /* 0x0001120000267ab9 */ /* 0x000fe20000000800 */
[----:B------:R-:W-:Y:S01]  /*d350*/  IMAD.MOV.U32 R25, RZ, RZ, RZ ;  /* 0x000000ffff197224 */ /* 0x000fe200078e00ff */
[----:B------:R-:W-:-:S02]  /*d360*/  UIMAD UR36, UR4, UR6, URZ ;  /* 0x00000006042472a4 */ /* 0x000fc4000f8e023f */
[----:B------:R-:W-:Y:S02]  /*d370*/  UIMAD UR38, UR38, UR39, URZ ;  /* 0x00000027262672a4 */ /* 0x000fe4000f8e023f */
[----:B------:R-:W-:Y:S02]  /*d380*/  UIADD3 UR4, UR36, 0x7f, URZ ;  /* 0x0000007f24047890 */ /* 0x000fe4000fffe03f */
[----:B------:R-:W-:Y:S02]  /*d390*/  ULOP3.LUT UR45, UR37, 0x2, URZ, 0xfc, !UPT ;  /* 0x00000002252d7892 */ /* 0x000fe4000f8efc3f */
[----:B------:R-:W-:Y:S02]  /*d3a0*/  ULOP3.LUT UR46, UR37, 0x1, URZ, 0xfc, !UPT ;  /* 0x00000001252e7892 */ /* 0x000fe4000f8efc3f */
[----:B------:R-:W-:Y:S01]  /*d3b0*/  UIADD3 UR39, UR36, 0x80, -UR39 ;  /* 0x0000008024277890 */ /* 0x000fe2000fffe827 */
[----:B------:R-:W-:Y:S01]  /*d3c0*/  ULDC UR47, c[0x0][0xc] ;  /* 0x00000300002f7ab9 */ /* 0x000fe20000000800 */
[C---:B0-----:R-:W-:Y:S01]  /*d3d0*/  IMAD.SHL.U32 R5, R4.reuse, 0x10, RZ ;  /* 0x0000001004057824 */ /* 0x041fe200078e00ff */
[C---:B------:R-:W-:Y:S01]  /*d3e0*/  LOP3.LUT R10, R4.reuse, 0x7f, RZ, 0xc0, !PT ;  /* 0x0000007f040a7812 */ /* 0x040fe200078ec0ff */
[C---:B------:R-:W-:Y:S01]  /*d3f0*/  IMAD.SHL.U32 R2, R4.reuse, 0x80, RZ ;  /* 0x0000008004027824 */ /* 0x040fe200078e00ff */
[C---:B------:R-:W-:Y:S01]  /*d400*/  R2P PR, R4.reuse, 0x6 ;  /* 0x0000000604007804 */ /* 0x040fe20000000000 */
[----:B------:R-:W-:Y:S01]  /*d410*/  IMAD.SHL.U32 R9, R4, 0x2, RZ ;  /* 0x0000000204097824 */ /* 0x000fe200078e00ff */
[----:B------:R-:W-:-:S02]  /*d420*/  LOP3.LUT R28, R5, 0x70, RZ, 0xc0, !PT ;  /* 0x00000070051c7812 */ /* 0x000fc400078ec0ff */
[----:B------:R-:W-:Y:S02]  /*d430*/  SHF.R.U32.HI R0, RZ, 0x5, R10 ;  /* 0x00000005ff007819 */ /* 0x000fe4000001160a */
[----:B------:R-:W-:Y:S02]  /*d440*/  LOP3.LUT R7, R2, 0x400, RZ, 0xc0, !PT ;  /* 0x0000040002077812 */ /* 0x000fe400078ec0ff */
[----:B------:R-:W-:Y:S02]  /*d450*/  LOP3.LUT R8, R28, 0x80, RZ, 0xfc, !PT ;  /* 0x000000801c087812 */ /* 0x000fe400078efcff */
[----:B------:R-:W-:Y:S01]  /*d460*/  LOP3.LUT R3, R2, 0x380, RZ, 0xc0, !PT ;  /* 0x0000038002037812 */ /* 0x000fe200078ec0ff */
[----:B------:R-:W-:Y:S01]  /*d470*/  IMAD R7, R0, 0x800, R7 ;  /* 0x0000080000077824 */ /* 0x000fe200078e0207 */
[----:B------:R-:W-:Y:S02]  /*d480*/  ISETP.GE.AND P4, PT, R8, UR7, PT ;  /* 0x0000000708007c0c */ /* 0x000fe4000bf86270 */
[----:B------:R-:W-:Y:S01]  /*d490*/  LOP3.LUT R4, R3, 0x10, R4, 0xf8, !PT ;  /* 0x0000001003047812 */ /* 0x000fe200078ef804 */
[----:B------:R-:W-:Y:S01]  /*d4a0*/  IMAD R0, R0, 0x10, R3 ;  /* 0x0000001000007824 */ /* 0x000fe200078e0203 */
[----:B------:R-:W-:-:S02]  /*d4b0*/  ISETP.GE.AND P3, PT, R8, UR7, PT ;  /* 0x0000000708007c0c */ /* 0x000fc4000bf66270 */
[--C-:B------:R-:W-:Y:S02]  /*d4c0*/  LOP3.LUT R4, R4, 0x70, R5.reuse, 0x78, !PT ;  /* 0x0000007004047812 */ /* 0x100fe400078e7805 */
[----:B------:R-:W-:Y:S02]  /*d4d0*/  LOP3.LUT R3, R0, 0x70, R5, 0x78, !PT ;  /* 0x0000007000037812 */ /* 0x000fe400078e7805 */
[----:B------:R-:W-:Y:S02]  /*d4e0*/  ISETP.GE.AND P0, PT, R8, UR8, PT ;  /* 0x0000000808007c0c */ /* 0x000fe4000bf06270 */
[----:B------:R-:W-:Y:S01]  /*d4f0*/  LOP3.LUT R0, R3, 0xc00, R2, 0xf8, !PT ;  /* 0x00000c0003007812 */ /* 0x000fe200078ef802 */
[----:B------:R-:W-:Y:S01]  /*d500*/  IMAD.U32 R2, RZ, RZ, UR5 ;  /* 0x00000005ff027e24 */ /* 0x000fe2000f8e00ff */
[----:B------:R-:W-:Y:S01]  /*d510*/  @P4 LOP3.LUT R16, R16, 0x1, RZ, 0xfc, !PT ;  /* 0x0000000110104812 */ /* 0x000fe200078efcff */
[----:B------:R-:W-:Y:S01]  /*d520*/  USHF.R.S32.HI UR5, URZ, 0x1f, UR4 ;  /* 0x0000001f3f057899 */ /* 0x000fe20008011404 */
[----:B------:R-:W-:Y:S01]  /*d530*/  LOP3.LUT R6, R5, 0x3f0, RZ, 0xc0, !PT ;  /* 0x000003f005067812 */ /* 0x000fe200078ec0ff */
[----:B------:R0:W-:Y:S01]  /*d540*/  STL [R1+0x8], R0 ;  /* 0x0000080001007387 */ /* 0x0001e20000100800 */
[----:B------:R-:W-:Y:S01]  /*d550*/  LOP3.LUT R16, R16, 0xffffff7f, RZ, 0xc0, !PT ;  /* 0xffffff7f10107812 */ /* 0x000fe200078ec0ff */
[----:B------:R-:W-:Y:S01]  /*d560*/  ULEA.HI UR5, UR5, UR4, URZ, 0x7 ;  /* 0x0000000405057291 */ /* 0x000fe2000f8f383f */
[----:B------:R-:W-:-:S02]  /*d570*/  SEL R36, R36, 0xffffffc0, !P2 ;  /* 0xffffffc024247807 */ /* 0x000fc40005000000 */
[----:B------:R-:W-:Y:S01]  /*d580*/  @P3 LOP3.LUT R16, R16, 0x80, RZ, 0xfc, !PT ;  /* 0x0000008010103812 */ /* 0x000fe200078efcff */
[----:B------:R-:W-:Y:S01]  /*d590*/  USHF.R.S32.HI UR40, URZ, 0x7, UR5 ;  /* 0x000000073f287899 */ /* 0x000fe20008011405 */
[----:B------:R-:W-:Y:S02]  /*d5a0*/  LOP3.LUT R6, R6, 0x70, R9, 0x78, !PT ;  /* 0x0000007006067812 */ /* 0x000fe400078e7809 */
[----:B------:R-:W-:Y:S01]  /*d5b0*/  ISETP.GE.AND P2, PT, R28, UR7, PT ;  /* 0x000000071c007c0c */ /* 0x000fe2000bf46270 */
[----:B0-----:R-:W-:Y:S01]  /*d5c0*/  IMAD.IADD R0, R7, 0x1, R4 ;  /* 0x0000000107007824 */ /* 0x001fe200078e0204 */
[----:B------:R-:W-:Y:S02]  /*d5d0*/  LOP3.LUT R16, R16, 0xfffffbff, RZ, 0xc0, !PT ;  /* 0xfffffbff10107812 */ /* 0x000fe400078ec0ff */
[----:B------:R-:W-:Y:S02]  /*d5e0*/  SEL R31, R31, 0xffffffe0, !P1 ;  /* 0xffffffe01f1f7807 */ /* 0x000fe40004800000 */
[----:B------:R0:W-:Y:S01]  /*d5f0*/  STL [R1+0x4], R0 ;  /* 0x0000040001007387 */ /* 0x0001e20000100800 */
[----:B------:R-:W-:-:S02]  /*d600*/  @P0 LOP3.LUT R16, R16, 0x400, RZ, 0xfc, !PT ;  /* 0x0000040010100812 */ /* 0x000fc400078efcff */
[----:B------:R-:W-:Y:S01]  /*d610*/  ISETP.GE.AND P0, PT, R28, UR7, PT ;  /* 0x000000071c007c0c */ /* 0x000fe2000bf06270 */
[----:B------:R1:W-:Y:S01]  /*d620*/  STL [R1+0x10], R2 ;  /* 0x0000100201007387 */ /* 0x0003e20000100800 */
[----:B------:R-:W-:-:S04]  /*d630*/  LOP3.LUT R16, R16, 0xfffffffd, RZ, 0xc0, !PT ;  /* 0xfffffffd10107812 */ /* 0x000fc800078ec0ff */
[----:B------:R-:W-:Y:S02]  /*d640*/  @P2 LOP3.LUT R16, R16, 0x2, RZ, 0xfc, !PT ;  /* 0x0000000210102812 */ /* 0x000fe400078efcff */
[----:B0-----:R-:W-:Y:S02]  /*d650*/  MOV R0, 0x400 ;  /* 0x0000040000007802 */ /* 0x001fe40000000f00 */
[----:B------:R-:W-:Y:S02]  /*d660*/  LOP3.LUT R16, R16, 0xfffffdff, RZ, 0xc0, !PT ;  /* 0xfffffdff10107812 */ /* 0x000fe400078ec0ff */
[----:B------:R-:W-:Y:S02]  /*d670*/  LEA R17, R37, R0, 0x18 ;  /* 0x0000000025117211 */ /* 0x000fe400078ec0ff */
[----:B------:R-:W-:Y:S02]  /*d680*/  LOP3.LUT R0, R6, 0x400, R5, 0xf8, !PT ;  /* 0x0000040006007812 */ /* 0x000fe400078ef805 */
[----:B------:R-:W-:-:S02]  /*d690*/  @P0 LOP3.LUT R16, R16, 0x200, RZ, 0xfc, !PT ;  /* 0x0000020010100812 */ /* 0x000fc400078efcff */
[----:B------:R-:W-:Y:S01]  /*d6a0*/  ISETP.GE.AND P0, PT, R28, UR8, PT ;  /* 0x000000081c007c0c */ /* 0x000fe2000bf06270 */
[----:B------:R0:W-:Y:S01]  /*d6b0*/  STL [R1], R0 ;  /* 0x0000000001007387 */ /* 0x0001e20000100800 */
[----:B-1----:R-:W-:Y:S02]  /*d6c0*/  SHF.R.U32.HI R2, RZ, 0x3, R10 ;  /* 0x00000003ff027819 */ /* 0x002fe4000001160a */
[----:B------:R-:W-:Y:S01]  /*d6d0*/  LOP3.LUT R16, R16, 0xfffff7ff, RZ, 0xc0, !PT ;  /* 0xfffff7ff10107812 */ /* 0x000fe200078ec0ff */
[----:B------:R1:W-:Y:S01]  /*d6e0*/  STL [R1+0x14], RZ ;  /* 0x000014ff01007387 */ /* 0x0003e20000100800 */
[----:B------:R-:W-:Y:S01]  /*d6f0*/  LOP3.LUT R2, R2, 0x70, R5, 0xf8, !PT ;  /* 0x0000007002027812 */ /* 0x000fe200078ef805 */
[----:B0-----:R-:W-:-:S06]  /*d700*/  IMAD.IADD R0, R17, 0x1, R0 ;  /* 0x0000000111007824 */ /* 0x001fcc00078e0200 */
[----:B------:R-:W-:Y:S01]  /*d710*/  @P0 LOP3.LUT R16, R16, 0x800, RZ, 0xfc, !PT ;  /* 0x0000080010100812 */ /* 0x000fe200078efcff */
[----:B------:R1:W-:Y:S06]  /*d720*/  STL [R1+0xc], R0 ;  /* 0x00000c0001007387 */ /* 0x0003ec0000100800 */
.L_x_2517:
[----:B-1----:R-:W2:Y:S01]  /*d730*/  LDL R0, [R1+0x10] ;  /* 0x0000100001007983 */ /* 0x002ea20000100800 */
        /* <DEDUP_REMOVED lines=13> */
[----:B0-----:R-:W-:Y:S05]  /*d810*/  @P0 BRA `(.L_x_2453) ;  /* 0x0000000000200947 */ /* 0x001fea0003800000 */
        /* <DEDUP_REMOVED lines=8> */
.L_x_2453:
[----:B------:R-:W-:Y:S01]  /*d8a0*/  ULDC UR8, c[0x0][0xc54] ;  /* 0x0003150000087ab9 */ /* 0x000fe20000000800 */
[----:B------:R-:W-:Y:S01]  /*d8b0*/  UMOV UR6, UR7 ;  /* 0x0000000700067c82 */ /* 0x000fe20008000000 */
[----:B------:R-:W-:-:S11]  /*d8c0*/  UISETP.NE.AND UP0, UPT, UR8, 0x1, UPT ;  /* 0x000000010800788c */ /* 0x000fd6000bf05270 */
[----:B------:R-:W-:Y:S02]  /*d8d0*/  @UP0 ULDC.64 UR10, c[0x0][0xc58] ;  /* 0x00031600000a0ab9 */ /* 0x000fe40000000a00 */
[----:B------:R-:W-:-:S04]  /*d8e0*/  UIMAD.WIDE.U32 UR4, UR7, UR10, URZ ;  /* 0x0000000a070472a5 */ /* 0x000fc8000f8e003f */
[----:B------:R-:W-:-:S04]  /*d8f0*/  @UP0 USHF.R.U32.HI UR6, URZ, UR11, UR5 ;  /* 0x0000000b3f060299 */ /* 0x000fc80008011605 */
[----:B------:R-:W-:-:S12]  /*d900*/  UIMAD UR4, UR6, UR8, URZ ;  /* 0x00000008060472a4 */ /* 0x000fd8000f8e023f */
.L_x_2454:
        /* <DEDUP_REMOVED lines=25> */
[----:B------:R-:W-:Y:S01]  /*daa0*/  UP2UR UR48, UPR, URZ, 0x4 ;  /* 0x000000043f307883 */ /* 0x000fe20008000000 */
[----:B------:R-:W-:Y:S01]  /*dab0*/  BSSY B7, `(.L_x_2455) ;  /* 0x0000480000077945 */ /* 0x000fe20003800000 */
[----:B------:R-:W-:-:S04]  /*dac0*/  USHF.L.U32 UR6, UR43, 0x7, URZ ;  /* 0x000000072b067899 */ /* 0x000fc8000800063f */
[----:B------:R-:W-:Y:S01]  /*dad0*/  UIADD3 UR6, UR6, 0x7f, URZ ;  /* 0x0000007f06067890 */ /* 0x000fe2000fffe03f */
[----:B------:R-:W-:Y:S01]  /*dae0*/  @UP2 ULDC UR4, c[0x0][0x44c] ;  /* 0x0001130000042ab9 */ /* 0x000fe20000000800 */
[----:B------:R-:W-:Y:S02]  /*daf0*/  @UP2 ULDC UR7, c[0x0][0x450] ;  /* 0x0001140000072ab9 */ /* 0x000fe40000000800 */
[----:B------:R-:W-:-:S04]  /*db00*/  UIMAD.WIDE.U32 UR4, UR6, UR4, URZ ;  /* 0x00000004060472a5 */ /* 0x000fc8000f8e003f */
[----:B------:R-:W-:-:S04]  /*db10*/  @UP2 USHF.R.U32.HI UR6, URZ, UR7, UR5 ;  /* 0x000000073f062299 */ /* 0x000fc80008011605 */
[----:B------:R-:W-:-:S04]  /*db20*/  UIADD3 UR6, UR39, UR6, URZ ;  /* 0x0000000627067290 */ /* 0x000fc8000fffe03f */
[----:B------:R-:W-:-:S04]  /*db30*/  USHF.R.S32.HI UR4, URZ, 0x1f, UR6 ;  /* 0x0000001f3f047899 */ /* 0x000fc80008011406 */
[----:B------:R-:W-:-:S04]  /*db40*/  ULEA.HI UR4, UR4, UR6, URZ, 0x7 ;  /* 0x0000000604047291 */ /* 0x000fc8000f8f383f */
[----:B------:R-:W-:-:S04]  /*db50*/  USHF.R.S32.HI UR4, URZ, 0x7, UR4 ;  /* 0x000000073f047899 */ /* 0x000fc80008011404 */
[----:B------:R-:W-:-:S04]  /*db60*/  UISETP.LT.AND UP0, UPT, UR40, UR4, UPT ;  /* 0x000000042800728c */ /* 0x000fc8000bf01270 */
[----:B------:R-:W-:-:S06]  /*db70*/  USEL UR44, UR40, UR4, UP0 ;  /* 0x00000004282c7287 */ /* 0x000fcc0008000000 */
[----:B------:R-:W-:-:S13]  /*db80*/  ISETP.LT.AND P0, PT, RZ, UR44, PT ;  /* 0x0000002cff007c0c */ /* 0x000fda000bf01270 */
[----:B0-----:R-:W-:Y:S05]  /*db90*/  @P0 BRA `(.L_x_2456) ;  /* 0x0000000000480947 */ /* 0x001fea0003800000 */
        /* <DEDUP_REMOVED lines=18> */
.L_x_2456:
        /* <DEDUP_REMOVED lines=20> */
.L_x_2459:
[----:B------:R-:W-:Y:S05]  /*de00*/  BSYNC B6 ;  /* 0x0000000000067941 */ /* 0x000fea0003800000 */
.L_x_2458:
        /* <DEDUP_REMOVED lines=22> */
.L_x_2461:
[----:B------:R-:W-:Y:S05]  /*df70*/  BSYNC B6 ;  /* 0x0000000000067941 */ /* 0x000fea0003800000 */
.L_x_2460:
        /* <DEDUP_REMOVED lines=20> */
.L_x_2463:
[----:B------:R-:W-:Y:S05]  /*e0c0*/  BSYNC B6 ;  /* 0x0000000000067941 */ /* 0x000fea0003800000 */
.L_x_2462:
        /* <DEDUP_REMOVED lines=19> */
.L_x_2465:
[----:B------:R-:W-:Y:S05]  /*e200*/  BSYNC B6 ;  /* 0x0000000000067941 */ /* 0x000fea0003800000 */
.L_x_2464:
        /* <DEDUP_REMOVED lines=17> */
.L_x_2537:
[----:B-1----:R-:W1:Y:S01]  /*e320*/  S2R R2, SR_TID.X ;  /* 0x0000000000027919 */ /* 0x002e620000002100 */
[----:B0-----:R-:W-:Y:S02]  /*e330*/  ISETP.NE.AND P1, PT, R34, 0x1, PT ;  /* 0x000000012200780c */ /* 0x001fe40003f25270 */
[----:B-----5:R-:W-:Y:S02]  /*e340*/  SHF.R.S32.HI R32, RZ, 0x1f, R29 ;  /* 0x0000001fff207819 */ /* 0x020fe4000001141d */
[----:B------:R-:W-:-:S09]  /*e350*/  LOP3.LUT R16, R16, 0xfffffff7, RZ, 0xc0, !PT ;  /* 0xfffffff710107812 */ /* 0x000fd200078ec0ff */
[----:B------:R-:W-:Y:S02]  /*e360*/  @P1 LOP3.LUT R16, R16, 0x8, RZ, 0xfc, !PT ;  /* 0x0000000810101812 */ /* 0x000fe400078efcff */
[C---:B-1----:R-:W-:Y:S01]  /*e370*/  LOP3.LUT R3, R2.reuse, 0x7f, RZ, 0xc0, !PT ;  /* 0x0000007f02037812 */ /* 0x042fe200078ec0ff */
[----:B------:R-:W-:-:S03]  /*e380*/  IMAD.SHL.U32 R2, R2, 0x10, RZ ;  /* 0x0000001002027824 */ /* 0x000fc600078e00ff */
[----:B------:R-:W-:-:S04]  /*e390*/  SHF.R.U32.HI R3, RZ, 0x3, R3 ;  /* 0x00000003ff037819 */ /* 0x000fc80000011603 */
[----:B------:R-:W-:Y:S02]  /*e3a0*/  LOP3.LUT R2, R3, 0x70, R2, 0xf8, !PT ;  /* 0x0000007003027812 */ /* 0x000fe400078ef802 */
[----:B------:R-:W0:Y:S02]  /*e3b0*/  @P1 LDC R3, c[0x0][0x438] ;  /* 0x00010e00ff031b82 */ /* 0x000e240000000800 */
[----:B------:R-:W-:-:S04]  /*e3c0*/  LOP3.LUT R4, R2, R0, RZ, 0xfc, !PT ;  /* 0x0000000002047212 */ /* 0x000fc800078efcff */
[C---:B------:R-:W-:Y:S01]  /*e3d0*/  ISETP.GE.AND P0, PT, R4.reuse, UR36, PT ;  /* 0x0000002404007c0c */ /* 0x040fe2000bf06270 */
[----:B------:R-:W-:Y:S01]  /*e3e0*/  IMAD.IADD R9, R4, 0x1, R33 ;  /* 0x0000000104097824 */ /* 0x000fe200078e0221 */
[----:B------:R-:W1:Y:S03]  /*e3f0*/  @P1 LDC R2, c[0x0][0x434] ;  /* 0x00010d00ff021b82 */ /* 0x000e660000000800 */
[----:B------:R-:W-:-:S08]  /*e400*/  IMAD.MOV.U32 R11, RZ, RZ, R9 ;  /* 0x000000ffff0b7224 */ /* 0x000fd000078e0009 */
[----:B------:R-:W2:Y:S08]  /*e410*/  @!P0 LDC.64 R6, c[0x0][0x428] ;  /* 0x00010a00ff068b82 */ /* 0x000eb00000000a00 */
[----:B------:R-:W3:Y:S01]  /*e420*/  @!P0 LDC.64 R4, c[0x0][0x418] ;  /* 0x00010600ff048b82 */ /* 0x000ee20000000a00 */
[----:B-1----:R-:W-:-:S05]  /*e430*/  @P1 IMAD.HI.U32 R2, R9, R2, RZ ;  /* 0x0000000209021227 */ /* 0x002fca00078e00ff */
[----:B0-----:R-:W-:-:S04]  /*e440*/  @P1 SHF.R.U32.HI R11, RZ, R3, R2 ;  /* 0x00000003ff0b1219 */ /* 0x001fc80000011602 */
[----:B------:R-:W-:Y:S01]  /*e450*/  @!P0 SHF.R.S32.HI R3, RZ, 0x1f, R11 ;  /* 0x0000001fff038819 */ /* 0x000fe2000001140b */
[----:B--2---:R-:W-:-:S04]  /*e460*/  @!P0 IMAD R2, R32, R6, RZ ;  /* 0x0000000620028224 */ /* 0x004fc800078e02ff */
[----:B------:R-:W-:Y:S02]  /*e470*/  @!P0 IMAD R7, R29, R7, R2 ;  /* 0x000000071d078224 */ /* 0x000fe400078e0202 */
[----:B------:R-:W-:-:S04]  /*e480*/  @!P0 IMAD.MOV.U32 R2, RZ, RZ, R11 ;  /* 0x000000ffff028224 */ /* 0x000fc800078e000b */
[----:B------:R-:W-:-:S04]  /*e490*/  @!P0 IMAD.WIDE.U32 R2, R29, R6, R2 ;  /* 0x000000061d028225 */ /* 0x000fc800078e0002 */
[----:B------:R-:W-:Y:S01]  /*e4a0*/  @!P0 IMAD.IADD R3, R3, 0x1, R7 ;  /* 0x0000000103038824 */ /* 0x000fe200078e0207 */
[----:B---3--:R-:W-:Y:S01]  /*e4b0*/  @!P0 LEA R6, P1, R2, R4, 0x2 ;  /* 0x0000000402068211 */ /* 0x008fe200078210ff */
[----:B------:R-:W-:-:S03]  /*e4c0*/  IMAD.MOV.U32 R4, RZ, RZ, RZ ;  /* 0x000000ffff047224 */ /* 0x000fc600078e00ff */
[----:B------:R-:W-:-:S05]  /*e4d0*/  @!P0 LEA.HI.X R7, R2, R5, R3, 0x2, P1 ;  /* 0x0000000502078211 */ /* 0x000fca00008f1403 */
[----:B------:R0:W5:Y:S01]  /*e4e0*/  @!P0 LDG.E R4, desc[UR50][R6.64] ;  /* 0x0000003206048981 */ /* 0x000162000c1e1900 */
[----:B------:R-:W-:Y:S01]  /*e4f0*/  IMAD.U32 R8, RZ, RZ, UR45 ;  /* 0x0000002dff087e24 */ /* 0x000fe2000f8e00ff */
[----:B------:R-:W-:Y:S01]  /*e500*/  LOP3.LUT R16, R16, 0xfffffffb, RZ, 0xc0, !PT ;  /* 0xfffffffb10107812 */ /* 0x000fe200078ec0ff */
[----:B------:R-:W-:Y:S02]  /*e510*/  IMAD R3, RZ, RZ, -UR42 ;  /* 0x8000002aff037e24 */ /* 0x000fe4000f8e02ff */
[----:B------:R-:W-:Y:S01]  /*e520*/  IMAD.MOV R5, RZ, RZ, -R11 ;  /* 0x000000ffff057224 */ /* 0x000fe200078e0a0b */
[----:B------:R-:W-:Y:S01]  /*e530*/  ISETP.NE.AND P2, PT, R8, 0x3, PT ;  /* 0x000000030800780c */ /* 0x000fe20003f45270 */
[----:B------:R-:W-:Y:S02]  /*e540*/  IMAD R24, R24, R3, UR41 ;  /* 0x0000002918187e24 */ /* 0x000fe4000f8e0203 */
[----:B------:R-:W-:-:S03]  /*e550*/  IMAD R5, R34, R5, R9 ;  /* 0x0000000522057224 */ /* 0x000fc600078e0209 */
[----:B------:R-:W-:-:S07]  /*e560*/  SHF.R.S32.HI R30, RZ, 0x1f, R24 ;  /* 0x0000001fff1e7819 */ /* 0x000fce0000011418 */
[----:B------:R-:W-:Y:S01]  /*e570*/  @P2 LOP3.LUT R16, R16, 0x4, RZ, 0xfc, !PT ;  /* 0x0000000410102812 */ /* 0x000fe200078efcff */
[----:B0-----:R-:W-:Y:S06]  /*e580*/  @!P2 BRA `(.L_x_2467) ;  /* 0x000000000004a947 */ /* 0x001fec0003800000 */
[----:B------:R-:W-:Y:S01]  /*e590*/  BPT.TRAP 0x1 ;  /* 0x000000040000795c */ /* 0x000fe20000300000 */
.L_x_2467:
[----:B------:R-:W-:Y:S01]  /*e5a0*/  IMAD R6, R25, 0x8, R17 ;  /* 0x0000000819067824 */ /* 0x000fe200078e0211 */
[----:B------:R-:W-:Y:S01]  /*e5b0*/  SHF.L.U32 R20, R27, 0x1f, RZ ;  /* 0x0000001f1b147819 */ /* 0x000fe200000006ff */
[----:B------:R-:W-:Y:S01]  /*e5c0*/  BSSY B0, `(.L_x_2468) ;  /* 0x0000004000007945 */ /* 0x000fe20003800000 */
[----:B------:R-:W-:Y:S02]  /*e5d0*/  SHF.R.S32.HI R10, RZ, 0x1f, R5 ;  /* 0x0000001fff0a7819 */ /* 0x000fe40000011405 */
[----:B------:R-:W0:Y:S02]  /*e5e0*/  SYNCS.PHASECHK.TRANS64.TRYWAIT P0, [R6+URZ+0x38880], R20 ;  /* 0x03888014060075a7 */ /* 0x000e24000800017f */
[----:B0-----:R-:W-:Y:S05]  /*e5f0*/  @!P0 BRA `(.L_x_2469) ;  /* 0x0000004400748947 */ /* 0x001fea0003800000 */
.L_x_2538:
[----:B------:R-:W-:Y:S05]  /*e600*/  BSYNC B0 ;  /* 0x0000000000007941 */ /* 0x000fea0003800000 */
.L_x_2468:
[----:B------:R-:W2:Y:S01]  /*e610*/  LDL R11, [R1] ;  /* 0x00000000010b7983 */ /* 0x000ea20000100800 */
[----:B------:R-:W-:Y:S01]  /*e620*/  ULDC.64 UR4, c[0x0][0x328] ;  /* 0x0000ca0000047ab9 */ /* 0x000fe20000000a00 */
[----:B-----5:R-:W-:Y:S01]  /*e630*/  SHF.R.S32.HI R18, RZ, 0x1f, R4 ;  /* 0x0000001fff127819 */ /* 0x020fe20000011404 */
[----:B------:R-:W-:Y:S01]  /*e640*/  IMAD R2, R10, UR4, RZ ;  /* 0x000000040a027c24 */ /* 0x000fe2000f8e02ff */
[----:B------:R-:W1:Y:S01]  /*e650*/  S2R R8, SR_TID.X ;  /* 0x0000000000087919 */ /* 0x000e620000002100 */
        /* <DEDUP_REMOVED lines=15> */
[----:B-1----:R-:W-:-:S04]  /*e750*/  LOP3.LUT R8, R8, 0x7f, RZ, 0xc0, !PT ;  /* 0x0000007f08087812 */ /* 0x002fc800078ec0ff */
[----:B------:R-:W-:Y:S02]  /*e760*/  SHF.R.U32.HI R12, RZ, 0x3, R8 ;  /* 0x00000003ff0c7819 */ /* 0x000fe40000011608 */
[----:B------:R-:W-:-:S04]  /*e770*/  IADD3 R8, P0, R2, UR6, RZ ;  /* 0x0000000602087c10 */ /* 0x000fc8000ff1e0ff */
[----:B------:R-:W-:Y:S02]  /*e780*/  IADD3.X R9, R3, UR7, R7, P0, !PT ;  /* 0x0000000703097c10 */ /* 0x000fe400087fe407 */
[----:B------:R-:W-:-:S04]  /*e790*/  IADD3 R7, -R12, UR36, -R0 ;  /* 0x000000240c077c10 */ /* 0x000fc8000fffe900 */
[----:B------:R-:W-:-:S13]  /*e7a0*/  ISETP.GE.AND P0, PT, R7, 0x1, PT ;  /* 0x000000010700780c */ /* 0x000fda0003f06270 */
[----:B------:R-:W-:Y:S01]  /*e7b0*/  @P0 LOP3.LUT R16, R16, 0x40, RZ, 0xfc, !PT ;  /* 0x0000004010100812 */ /* 0x000fe200078efcff */
[----:B--2---:R-:W-:Y:S01]  /*e7c0*/  IMAD R19, R25, 0x8000, R11 ;  /* 0x0000800019137824 */ /* 0x004fe200078e020b */
[----:B------:R-:W-:Y:S06]  /*e7d0*/  BRA.DIV UR4, `(.L_x_2470) ;  /* 0x0000004604107947 */ /* 0x000fec000b800000 */
[----:B------:R-:W1:Y:S01]  /*e7e0*/  SHFL.IDX PT, R14, R8, RZ, 0x181f ;  /* 0x00181fff080e7589 */ /* 0x000e6200000e0000 */
[C---:B------:R-:W-:Y:S02]  /*e7f0*/  LOP3.LUT P6, RZ, R16.reuse, 0x200, RZ, 0xc0, !PT ;  /* 0x0000020010ff7812 */ /* 0x040fe400078cc0ff */
[C---:B------:R-:W-:Y:S01]  /*e800*/  LOP3.LUT P2, RZ, R16.reuse, 0x80, RZ, 0xc0, !PT ;  /* 0x0000008010ff7812 */ /* 0x040fe2000784c0ff */
[----:B------:R-:W2:Y:S01]  /*e810*/  SHFL.IDX PT, R0, R9, RZ, 0x181f ;  /* 0x00181fff09007589 */ /* 0x000ea200000e0000 */
[C---:B------:R-:W-:Y:S02]  /*e820*/  ISETP.GE.AND P1, PT, R7.reuse, 0x11, PT ;  /* 0x000000110700780c */ /* 0x040fe40003f26270 */
[----:B------:R-:W-:Y:S02]  /*e830*/  LOP3.LUT R16, R16, 0xffffffdf, RZ, 0xc0, !PT ;  /* 0xffffffdf10107812 */ /* 0x000fe400078ec0ff */
[C---:B------:R-:W-:Y:S02]  /*e840*/  ISETP.GE.AND P5, PT, R7.reuse, 0x31, PT ;  /* 0x000000310700780c */ /* 0x040fe40003fa6270 */
[----:B------:R-:W-:-:S02]  /*e850*/  ISETP.GE.AND P4, PT, R7, 0x41, PT ;  /* 0x000000410700780c */ /* 0x000fc40003f86270 */
[----:B------:R-:W-:-:S05]  /*e860*/  ISETP.GE.AND P3, PT, R7, 0x51, PT ;  /* 0x000000510700780c */ /* 0x000fca0003f66270 */
[----:B------:R-:W-:Y:S02]  /*e870*/  @P1 LOP3.LUT R16, R16, 0x20, RZ, 0xfc, !PT ;  /* 0x0000002010101812 */ /* 0x000fe400078efcff */
[C---:B------:R-:W-:Y:S02]  /*e880*/  ISETP.GE.AND P1, PT, R7.reuse, 0x61, PT ;  /* 0x000000610700780c */ /* 0x040fe40003f26270 */
[----:B------:R-:W-:Y:S02]  /*e890*/  LOP3.LUT R16, R16, 0xffffffef, RZ, 0xc0, !PT ;  /* 0xffffffef10107812 */ /* 0x000fe400078ec0ff */
[----:B-1----:R-:W-:Y:S02]  /*e8a0*/  IADD3 R2, P0, R28, R14, RZ ;  /* 0x0000000e1c027210 */ /* 0x002fe40007f1e0ff */
[----:B------:R-:W1:Y:S03]  /*e8b0*/  SHFL.IDX PT, R14, R8, 0x1, 0x181f ;  /* 0x00381f00080e7f89 */ /* 0x000e6600000e0000 */
[----:B--2---:R-:W-:Y:S01]  /*e8c0*/  IMAD.X R3, RZ, RZ, R0, P0 ;  /* 0x000000ffff037224 */ /* 0x004fe200000e0600 */
[----:B------:R-:W-:Y:S01]  /*e8d0*/  ISETP.LT.OR P0, PT, R7, 0x1, P6 ;  /* 0x000000010700780c */ /* 0x000fe20003701670 */
[----:B------:R-:W-:-:S12]  /*e8e0*/  IMAD.IADD R0, R17, 0x1, R19 ;  /* 0x0000000111007824 */ /* 0x000fd800078e0213 */
        /* <DEDUP_REMOVED lines=55> */
[----:B------:R-:W-:-:S11]  /*ec60*/  LOP3.LUT R16, R16, 0xfffffeff, RZ, 0xc0, !PT ;  /* 0xfffffeff10107812 */ /* 0x000fd600078ec0ff */
[----:B-1-34-:R-:W-:-:S07]  /*ec70*/  @P0 LOP3.LUT R16, R16, 0x100, RZ, 0xfc, !PT ;  /* 0x0000010010100812 */ /* 0x01afce00078efcff */
.L_x_2556:
[----:B------:R-:W-:Y:S02]  /*ec80*/  IADD3 R2, P0, R28, R14, RZ ;  /* 0x0000000e1c027210 */ /* 0x000fe40007f1e0ff */
[C---:B------:R-:W-:Y:S02]  /*ec90*/  LOP3.LUT P6, RZ, R16.reuse, 0x200, RZ, 0xc0, !PT ;  /* 0x0000020010ff7812 */ /* 0x040fe400078cc0ff */
[----:B------:R-:W-:Y:S01]  /*eca0*/  LOP3.LUT P2, RZ, R16, 0x80, RZ, 0xc0, !PT ;  /* 0x0000008010ff7812 */ /* 0x000fe2000784c0ff */
        /* <DEDUP_REMOVED lines=10> */
.L_x_2471:
        /* <DEDUP_REMOVED lines=11> */
.L_x_2472:
[----:B------:R1:W-:Y:S01]  /*ee00*/  SYNCS.ARRIVE.TRANS64.A1T0 RZ, [R6+URZ+0x38870], RZ ;  /* 0x038870ff06ff79a7 */ /* 0x0003e2000810003f */
[----:B------:R-:W-:Y:S05]  /*ee10*/  @!P6 BRA `(.L_x_2473) ;  /* 0x000000000004e947 */ /* 0x000fea0003800000 */
[----:B------:R-:W-:Y:S01]  /*ee20*/  BPT.TRAP 0x1 ;  /* 0x000000040000795c */ /* 0x000fe20000300000 */
.L_x_2473:
[----:B------:R-:W2:Y:S01]  /*ee30*/  SYNCS.PHASECHK.TRANS64.TRYWAIT P0, [R6+URZ+0x38840], R20 ;  /* 0x03884014060075a7 */ /* 0x000ea2000800017f */
[----:B------:R-:W-:Y:S04]  /*ee40*/  BSSY B0, `(.L_x_2474) ;  /* 0x0000002000007945 */ /* 0x000fe80003800000 */
[----:B--2---:R-:W-:Y:S05]  /*ee50*/  @!P0 BRA `(.L_x_2475) ;  /* 0x0000004800188947 */ /* 0x004fea0003800000 */
.L_x_2557:
[----:B------:R-:W-:Y:S05]  /*ee60*/  BSYNC B0 ;  /* 0x0000000000007941 */ /* 0x000fea0003800000 */
.L_x_2474:
[----:B------:R-:W-:Y:S01]  /*ee70*/  ULDC.64 UR4, c[0x0][0x300] ;  /* 0x0000c00000047ab9 */ /* 0x000fe20000000a00 */
[----:B------:R-:W-:Y:S01]  /*ee80*/  ULDC.64 UR6, c[0x0][0x2e8] ;  /* 0x0000ba0000067ab9 */ /* 0x000fe20000000a00 */
[----:B------:R-:W-:Y:S01]  /*ee90*/  IMAD R10, R10, UR4, RZ ;  /* 0x000000040a0a7c24 */ /* 0x000fe2000f8e02ff */
[----:B------:R-:W-:Y:S01]  /*eea0*/  LOP3.LUT P2, RZ, R16, 0x1, RZ, 0xc0, !PT ;  /* 0x0000000110ff7812 */ /* 0x000fe2000784c0ff */
[----:B------:R-:W-:-:S04]  /*eeb0*/  IMAD.WIDE.U32 R2, R5, UR4, RZ ;  /* 0x0000000405027c25 */ /* 0x000fc8000f8e00ff */
        /* <DEDUP_REMOVED lines=19> */
[C---:B------:R-:W-:Y:S02]  /*eff0*/  LOP3.LUT P6, RZ, R16.reuse, 0x2, RZ, 0xc0, !PT ;  /* 0x0000000210ff7812 */ /* 0x040fe400078cc0ff */
[----:B------:R-:W-:Y:S02]  /*f000*/  P2R R9, PR, RZ, 0x8 ;  /* 0x00000008ff097803 */ /* 0x000fe40000000000 */
[----:B------:R-:W-:Y:S02]  /*f010*/  LOP3.LUT P3, RZ, R16, 0x20, RZ, 0xc0, !PT ;  /* 0x0000002010ff7812 */ /* 0x000fe4000786c0ff */
[----:B------:R-:W-:-:S02]  /*f020*/  P2R R7, PR, RZ, 0x2 ;  /* 0x00000002ff077803 */ /* 0x000fc40000000000 */
[----:B------:R-:W-:-:S03]  /*f030*/  LOP3.LUT P1, RZ, R16, 0x10, RZ, 0xc0, !PT ;  /* 0x0000001010ff7812 */ /* 0x000fc6000782c0ff */
[----:B---3--:R-:W-:-:S05]  /*f040*/  @P4 IADD3 R14, P0, R28, R14, RZ ;  /* 0x0000000e1c0e4210 */ /* 0x008fca0007f1e0ff */
[----:B----4-:R-:W-:Y:S02]  /*f050*/  @P4 IMAD.X R3, RZ, RZ, R2, P0 ;  /* 0x000000ffff034224 */ /* 0x010fe400000e0602 */
[----:B------:R-:W-:Y:S02]  /*f060*/  @P4 IMAD.MOV.U32 R2, RZ, RZ, R14 ;  /* 0x000000ffff024224 */ /* 0x000fe400078e000e */
[----:B------:R-:W3:Y:S04]  /*f070*/  SHFL.IDX PT, R14, R4, 0x1, 0x181f ;  /* 0x00381f00040e7f89 */ /* 0x000ee800000e0000 */
[----:B------:R-:W-:Y:S04]  /*f080*/  @P4 LDGSTS.E.BYPASS.LTC128B.128 [R0+0x28400], desc[UR50][R2.64], !P6 ;  /* 0x2840000002004fae */ /* 0x000fe8000f101d72 */
[----:B------:R4:W-:Y:S01]  /*f090*/  @P4 LDGSTS.E.BYPASS.LTC128B.128 [R0+0x2c400], desc[UR50][R2.64+0x80], !P2 ;  /* 0x2c40008002004fae */ /* 0x0009e2000d101d72 */
[----:B------:R-:W-:-:S03]  /*f0a0*/  ISETP.NE.AND P4, PT, R8, RZ, PT ;  /* 0x000000ff0800720c */ /* 0x000fc60003f85270 */
[----:B------:R-:W5:Y:S01]  /*f0b0*/  SHFL.IDX PT, R8, R5, 0x1, 0x181f ;  /* 0x00381f0005087f89 */ /* 0x000f6200000e0000 */
[----:B---3--:R-:W-:-:S05]  /*f0c0*/  @P3 IADD3 R14, P0, R28, R14, RZ ;  /* 0x0000000e1c0e3210 */ /* 0x008fca0007f1e0ff */
[----:B----4-:R-:W-:Y:S02]  /*f0d0*/  @P3 IMAD.MOV.U32 R2, RZ, RZ, R14 ;  /* 0x000000ffff023224 */ /* 0x010fe400078e000e */
[----:B------:R-:W3:Y:S01]  /*f0e0*/  SHFL.IDX PT, R14, R4, 0x2, 0x181f ;  /* 0x00581f00040e7f89 */ /* 0x000ee200000e0000 */
[----:B-----5:R-:W-:-:S03]  /*f0f0*/  @P3 IMAD.X R19, RZ, RZ, R8, P0 ;  /* 0x000000ffff133224 */ /* 0x020fc600000e0608 */
[----:B------:R-:W4:Y:S01]  /*f100*/  SHFL.IDX PT, R8, R5, 0x2, 0x181f ;  /* 0x00581f0005087f89 */ /* 0x000f2200000e0000 */
[----:B------:R-:W-:-:S05]  /*f110*/  @P3 IMAD.MOV.U32 R3, RZ, RZ, R19 ;  /* 0x000000ffff033224 */ /* 0x000fca00078e0013 */
[----:B------:R-:W-:Y:S04]  /*f120*/  @P3 LDGSTS.E.BYPASS.LTC128B.128 [R0+0x28c00], desc[UR50][R2.64], !P6 ;  /* 0x28c0000002003fae */ /* 0x000fe8000f101d72 */
[----:B------:R5:W-:Y:S01]  /*f130*/  @P3 LDGSTS.E.BYPASS.LTC128B.128 [R0+0x2cc00], desc[UR50][R2.64+0x80], !P2 ;  /* 0x2cc0008002003fae */ /* 0x000be2000d101d72 */
[----:B------:R-:W-:Y:S02]  /*f140*/  ISETP.NE.AND P3, PT, R9, RZ, PT ;  /* 0x000000ff0900720c */ /* 0x000fe40003f65270 */
[----:B---3--:R-:W-:-:S05]  /*f150*/  @P1 IADD3 R14, P0, R28, R14, RZ ;  /* 0x0000000e1c0e1210 */ /* 0x008fca0007f1e0ff */
[----:B-----5:R-:W-:Y:S02]  /*f160*/  @P1 IMAD.MOV.U32 R2, RZ, RZ, R14 ;  /* 0x000000ffff021224 */ /* 0x020fe400078e000e */
[----:B------:R-:W3:Y:S01]  /*f170*/  SHFL.IDX PT, R14, R4, 0x3, 0x181f ;  /* 0x00781f00040e7f89 */ /* 0x000ee200000e0000 */
[----:B----4-:R-:W-:-:S03]  /*f180*/  @P1 IMAD.X R9, RZ, RZ, R8, P0 ;  /* 0x000000ffff091224 */ /* 0x010fc600000e0608 */
[----:B------:R-:W4:Y:S01]  /*f190*/  SHFL.IDX PT, R8, R5, 0x3, 0x181f ;  /* 0x00781f0005087f89 */ /* 0x000f2200000e0000 */
[----:B------:R-:W-:-:S05]  /*f1a0*/  @P1 IMAD.MOV.U32 R3, RZ, RZ, R9 ;  /* 0x000000ffff031224 */ /* 0x000fca00078e0009 */
[----:B------:R-:W-:Y:S04]  /*f1b0*/  @P1 LDGSTS.E.BYPASS.LTC128B.128 [R0+0x29400], desc[UR50][R2.64], !P6 ;  /* 0x2940000002001fae */ /* 0x000fe8000f101d72 */
[----:B------:R5:W-:Y:S01]  /*f1c0*/  @P1 LDGSTS.E.BYPASS.LTC128B.128 [R0+0x2d400], desc[UR50][R2.64+0x80], !P2 ;  /* 0x2d40008002001fae */ /* 0x000be2000d101d72 */
[----:B------:R-:W-:-:S03]  /*f1d0*/  ISETP.NE.AND P1, PT, R7, RZ, PT ;  /* 0x000000ff0700720c */ /* 0x000fc60003f25270 */
[----:B------:R-:W-:Y:S01]  /*f1e0*/  SHFL.IDX PT, R7, R5, 0x4, 0x181f ;  /* 0x00981f0005077f89 */ /* 0x000fe200000e0000 */
[----:B---3--:R-:W-:-:S05]  /*f1f0*/  @P5 IADD3 R14, P0, R28, R14, RZ ;  /* 0x0000000e1c0e5210 */ /* 0x008fca0007f1e0ff */
[----:B-----5:R-:W-:Y:S02]  /*f200*/  @P5 IMAD.MOV.U32 R2, RZ, RZ, R14 ;  /* 0x000000ffff025224 */ /* 0x020fe400078e000e */
[----:B------:R-:W3:Y:S01]  /*f210*/  SHFL.IDX PT, R14, R4, 0x4, 0x181f ;  /* 0x00981f00040e7f89 */ /* 0x000ee200000e0000 */
[----:B----4-:R-:W-:-:S04]  /*f220*/  @P5 IMAD.X R9, RZ, RZ, R8, P0 ;  /* 0x000000ffff095224 */ /* 0x010fc800000e0608 */
[----:B------:R-:W-:-:S05]  /*f230*/  @P5 IMAD.MOV.U32 R3, RZ, RZ, R9 ;  /* 0x000000ffff035224 */ /* 0x000fca00078e0009 */
[----:B------:R-:W-:Y:S04]  /*f240*/  @P5 LDGSTS.E.BYPASS.LTC128B.128 [R0+0x29c00], desc[UR50][R2.64], !P6 ;  /* 0x29c0000002005fae */ /* 0x000fe8000f101d72 */
[----:B------:R4:W-:Y:S01]  /*f250*/  @P5 LDGSTS.E.BYPASS.LTC128B.128 [R0+0x2dc00], desc[UR50][R2.64+0x80], !P2 ;  /* 0x2dc0008002005fae */ /* 0x0009e2000d101d72 */
[----:B---3--:R-:W-:-:S05]  /*f260*/  @P4 IADD3 R14, P0, R28, R14, RZ ;  /* 0x0000000e1c0e4210 */ /* 0x008fca0007f1e0ff */
[----:B------:R-:W-:Y:S02]  /*f270*/  @P4 IMAD.X R7, RZ, RZ, R7, P0 ;  /* 0x000000ffff074224 */ /* 0x000fe400000e0607 */
[----:B----4-:R-:W-:Y:S02]  /*f280*/  @P4 IMAD.MOV.U32 R2, RZ, RZ, R14 ;  /* 0x000000ffff024224 */ /* 0x010fe400078e000e */
[----:B------:R-:W3:Y:S01]  /*f290*/  SHFL.IDX PT, R14, R4, 0x5, 0x181f ;  /* 0x00b81f00040e7f89 */ /* 0x000ee200000e0000 */
[----:B------:R-:W-:-:S03]  /*f2a0*/  @P4 IMAD.MOV.U32 R3, RZ, RZ, R7 ;  /* 0x000000ffff034224 */ /* 0x000fc600078e0007 */
[----:B------:R-:W4:Y:S04]  /*f2b0*/  SHFL.IDX PT, R7, R5, 0x5, 0x181f ;  /* 0x00b81f0005077f89 */ /* 0x000f2800000e0000 */
[----:B------:R-:W-:Y:S04]  /*f2c0*/  @P4 LDGSTS.E.BYPASS.LTC128B.128 [R0+0x2a400], desc[UR50][R2.64], !P6 ;  /* 0x2a40000002004fae */ /* 0x000fe8000f101d72 */
[----:B------:R5:W-:Y:S01]  /*f2d0*/  @P4 LDGSTS.E.BYPASS.LTC128B.128 [R0+0x2e400], desc[UR50][R2.64+0x80], !P2 ;  /* 0x2e40008002004fae */ /* 0x000be2000d101d72 */
[----:B---3--:R-:W-:-:S05]  /*f2e0*/  @P3 IADD3 R14, P0, R28, R14, RZ ;  /* 0x0000000e1c0e3210 */ /* 0x008fca0007f1e0ff */
[----:B----4-:R-:W-:Y:S02]  /*f2f0*/  @P3 IMAD.X R7, RZ, RZ, R7, P0 ;  /* 0x000000ffff073224 */ /* 0x010fe400000e0607 */
[----:B-----5:R-:W-:Y:S02]  /*f300*/  @P3 IMAD.MOV.U32 R2, RZ, RZ, R14 ;  /* 0x000000ffff023224 */ /* 0x020fe400078e000e */
        /* <DEDUP_REMOVED lines=8> */
[----:B------:R-:W-:Y:S01]  /*f390*/  @P1 IMAD.MOV.U32 R3, RZ, RZ, R7 ;  /* 0x000000ffff031224 */ /* 0x000fe200078e0007 */
[----:B------:R3:W4:Y:S04]  /*f3a0*/  SHFL.IDX PT, R14, R4, 0x7, 0x181f ;  /* 0x00f81f00040e7f89 */ /* 0x00072800000e0000 */
[----:B------:R3:W-:Y:S04]  /*f3b0*/  @P1 LDGSTS.E.BYPASS.LTC128B.128 [R0+0x2b400], desc[UR50][R2.64], !P6 ;  /* 0x2b40000002001fae */ /* 0x0007e8000f101d72 */
[----:B------:R3:W-:Y:S04]  /*f3c0*/  @P1 LDGSTS.E.BYPASS.LTC128B.128 [R0+0x2f400], desc[UR50][R2.64+0x80], !P2 ;  /* 0x2f40008002001fae */ /* 0x0007e8000d101d72 */
[----:B------:R3:W0:Y:S02]  /*f3d0*/  SHFL.IDX PT, R7, R5, 0x7, 0x181f ;  /* 0x00f81f0005077f89 */ /* 0x00062400000e0000 */
.L_x_2575:
[C---:B------:R-:W-:Y:S02]  /*f3e0*/  LOP3.LUT P1, RZ, R16.reuse, 0x100, RZ, 0xc0, !PT ;  /* 0x0000010010ff7812 */ /* 0x040fe4000782c0ff */
[----:B------:R-:W-:-:S11]  /*f3f0*/  LOP3.LUT P3, RZ, R16, 0x2, RZ, 0xc0, !PT ;  /* 0x0000000210ff7812 */ /* 0x000fd6000786c0ff */
[----:B---34-:R-:W-:-:S05]  /*f400*/  @P1 IADD3 R2, P0, R28, R14, RZ ;  /* 0x0000000e1c021210 */ /* 0x018fca0007f1e0ff */
[----:B0-----:R-:W-:Y:S01]  /*f410*/  @P1 IMAD.X R3, RZ, RZ, R7, P0 ;  /* 0x000000ffff031224 */ /* 0x001fe200000e0607 */
[----:B------:R-:W-:-:S04]  /*f420*/  PLOP3.LUT P0, PT, PT, PT, PT, 0x80, 0x0 ;  /* 0x000000000000781c */ /* 0x000fc80003f0f070 */
[----:B------:R-:W-:Y:S01]  /*f430*/  @!PT LDS RZ, [RZ] ;  /* 0x00000000fffff984 */ /* 0x000fe20000000800 */
[----:B------:R-:W-:Y:S01]  /*f440*/  @!PT LDS RZ, [RZ] ;  /* 0x00000000fffff984 */ /* 0x000fe20000000800 */
[----:B------:R-:W-:Y:S01]  /*f450*/  @!PT LDS RZ, [RZ] ;  /* 0x00000000fffff984 */ /* 0x000fe20000000800 */
[----:B------:R0:W-:Y:S04]  /*f460*/  @P1 LDGSTS.E.BYPASS.LTC128B.128 [R0+0x2bc00], desc[UR50][R2.64], !P3 ;  /* 0x2bc0000002001fae */ /* 0x0001e8000d901d72 */
[----:B------:R0:W-:Y:S01]  /*f470*/  @P1 LDGSTS.E.BYPASS.LTC128B.128 [R0+0x2fc00], desc[UR50][R2.64+0x80], !P2 ;  /* 0x2fc0008002001fae */ /* 0x0001e2000d101d72 */
[----:B------:R-:W-:-:S04]  /*f480*/  NOP ;  /* 0x0000000000007918 */ /* 0x000fc80000000000 */
.L_x_2477:
        /* <DEDUP_REMOVED lines=11> */
.L_x_2478:
[----:B------:R-:W-:Y:S01]  /*f540*/  VIADD R0, R17, 0x20400 ;  /* 0x0002040011007836 */ /* 0x000fe20000000000 */
[----:B------:R0:W-:Y:S06]  /*f550*/  SYNCS.ARRIVE.TRANS64.A1T0 RZ, [R6+URZ+0x38830], RZ ;  /* 0x038830ff06ff79a7 */ /* 0x0001ec000810003f */
[----:B------:R-:W-:Y:S05]  /*f560*/  WARPSYNC.ALL ;  /* 0x0000000000007948 */ /* 0x000fea0003800000 */
[----:B------:R-:W-:Y:S01]  /*f570*/  BAR.SYNC.DEFER_BLOCKING 0x8, 0x180 ;  /* 0x0206000000007b1d */ /* 0x000fe20000010000 */
[----:B------:R-:W-:-:S05]  /*f580*/  LOP3.LUT P0, RZ, R0, 0x3ff, RZ, 0xc0, !PT ;  /* 0x000003ff00ff7812 */ /* 0x000fca000780c0ff */
[----:B------:R-:W-:Y:S08]  /*f590*/  BSSY B6, `(.L_x_2479) ;  /* 0x0000012000067945 */ /* 0x000ff00003800000 */
        /* <DEDUP_REMOVED lines=17> */
.L_x_2480:
[----:B------:R-:W-:Y:S05]  /*f6b0*/  BSYNC B6 ;  /* 0x0000000000067941 */ /* 0x000fea0003800000 */
.L_x_2479:
[----:B------:R3:W5:Y:S01]  /*f6c0*/  LDL R8, [R1+0xc] ;  /* 0x00000c0001087983 */ /* 0x0007620000100800 */
[----:B------:R-:W-:Y:S01]  /*f6d0*/  UISETP.NE.AND UP0, UPT, UR48, URZ, UPT ;  /* 0x0000003f3000728c */ /* 0x000fe2000bf05270 */
[----:B------:R-:W-:Y:S01]  /*f6e0*/  IMAD.U32 R4, RZ, RZ, UR43 ;  /* 0x0000002bff047e24 */ /* 0x000fe2000f8e00ff */
[----:B------:R-:W4:Y:S01]  /*f6f0*/  S2R R2, SR_TID.X ;  /* 0x0000000000027919 */ /* 0x000f220000002100 */
[----:B------:R-:W-:Y:S01]  /*f700*/  R2UR UR6, R30 ;  /* 0x000000001e0672ca */ /* 0x000fe200000e0000 */
[----:B------:R-:W-:Y:S02]  /*f710*/  ULDC.64 UR8, c[0x0][0x2d8] ;  /* 0x0000b60000087ab9 */ /* 0x000fe40000000a00 */
[----:B------:R-:W-:Y:S02]  /*f720*/  PLOP3.LUT P0, PT, PT, PT, UP0, 0x80, 0x0 ;  /* 0x000000000000781c */ /* 0x000fe40003f0f008 */
[C---:B------:R-:W-:Y:S02]  /*f730*/  LOP3.LUT P4, RZ, R16.reuse, 0x800, RZ, 0xc0, !PT ;  /* 0x0000080010ff7812 */ /* 0x040fe4000788c0ff */
[----:B------:R-:W-:Y:S01]  /*f740*/  LOP3.LUT P5, RZ, R16, 0x400, RZ, 0xc0, !PT ;  /* 0x0000040010ff7812 */ /* 0x000fe200078ac0ff */
[----:B------:R-:W-:Y:S01]  /*f750*/  @UP0 ULDC UR4, c[0x0][0x44c] ;  /* 0x0001130000040ab9 */ /* 0x000fe20000000800 */
[C---:B----4-:R-:W-:Y:S01]  /*f760*/  LOP3.LUT R18, R2.reuse, 0x7f, RZ, 0xc0, !PT ;  /* 0x0000007f02127812 */ /* 0x050fe200078ec0ff */
[----:B------:R-:W-:-:S03]  /*f770*/  IMAD.SHL.U32 R2, R2, 0x10, RZ ;  /* 0x0000001002027824 */ /* 0x000fc600078e00ff */
[----:B------:R-:W-:-:S04]  /*f780*/  SHF.R.U32.HI R18, RZ, 0x3, R18 ;  /* 0x00000003ff127819 */ /* 0x000fc80000011612 */
[----:B------:R-:W-:-:S05]  /*f790*/  LOP3.LUT R2, R18, 0x70, R2, 0xf8, !PT ;  /* 0x0000007012027812 */ /* 0x000fca00078ef802 */
[----:B------:R-:W-:-:S04]  /*f7a0*/  IMAD R4, R4, 0x80, R2 ;  /* 0x0000008004047824 */ /* 0x000fc800078e0202 */
        /* <DEDUP_REMOVED lines=15> */
[----:B------:R-:W4:Y:S01]  /*f8a0*/  S2R R18, SR_TID.X ;  /* 0x0000000000127919 */ /* 0x000f220000002100 */
        /* <DEDUP_REMOVED lines=20> */
[----:B----4-:R-:W-:Y:S02]  /*f9f0*/  LOP3.LUT R18, R18, 0x7f, RZ, 0xc0, !PT ;  /* 0x0000007f12127812 */ /* 0x010fe400078ec0ff */
[----:B------:R-:W-:Y:S02]  /*fa00*/  IADD3.X R5, R3, UR5, R5, P0, !PT ;  /* 0x0000000503057c10 */ /* 0x000fe400087fe405 */
[----:B------:R-:W-:Y:S01]  /*fa10*/  SHF.R.U32.HI R10, RZ, 0x3, R18 ;  /* 0x00000003ff0a7819 */ /* 0x000fe20000011612 */
[----:B---3--:R-:W-:Y:S06]  /*fa20*/  BRA.DIV UR4, `(.L_x_2481) ;  /* 0x0000004604ac7947 */ /* 0x008fec000b800000 */
[----:B------:R-:W3:Y:S01]  /*fa30*/  SHFL.IDX PT, R14, R0, RZ, 0x181f ;  /* 0x00181fff000e7589 */ /* 0x000ee200000e0000 */
[----:B------:R-:W-:-:S03]  /*fa40*/  IMAD.U32 R4, RZ, RZ, UR43 ;  /* 0x0000002bff047e24 */ /* 0x000fc6000f8e00ff */
[----:B------:R-:W4:Y:S01]  /*fa50*/  SHFL.IDX PT, R2, R5, RZ, 0x181f ;  /* 0x00181fff05027589 */ /* 0x000f2200000e0000 */
[----:B------:R-:W-:-:S03]  /*fa60*/  IMAD R4, R4, 0x80, R10 ;  /* 0x0000008004047824 */ /* 0x000fc600078e020a */
[----:B012---:R-:W-:Y:S01]  /*fa70*/  SHFL.IDX PT, R6, R5, 0x1, 0x181f ;  /* 0x00381f0005067f89 */ /* 0x007fe200000e0000 */
[C---:B------:R-:W-:Y:S01]  /*fa80*/  VIADD R7, R4.reuse, 0x10 ;  /* 0x0000001004077836 */ /* 0x040fe20000000000 */
[----:B------:R-:W-:-:S13]  /*fa90*/  ISETP.GE.AND P1, PT, R4, UR38, PT ;  /* 0x0000002604007c0c */ /* 0x000fda000bf26270 */
[----:B---3--:R-:W-:-:S05]  /*faa0*/  @!P1 IADD3 R14, P0, R28, R14, RZ ;  /* 0x0000000e1c0e9210 */ /* 0x008fca0007f1e0ff */
[----:B----4-:R-:W-:Y:S02]  /*fab0*/  @!P1 IMAD.X R3, RZ, RZ, R2, P0 ;  /* 0x000000ffff039224 */ /* 0x010fe400000e0602 */
        /* <DEDUP_REMOVED lines=63> */
.L_x_2592:
        /* <DEDUP_REMOVED lines=11> */
.L_x_2482:
        /* <DEDUP_REMOVED lines=18> */
.L_x_2593:
[----:B------:R-:W-:Y:S05]  /*10080*/  BSYNC B0 ;  /* 0x0000000000007941 */ /* 0x000fea0003800000 */
.L_x_2483:
[----:B------:R-:W-:-:S06]  /*10090*/  UISETP.GE.AND UP0, UPT, UR44, 0x2, UPT ;  /* 0x000000022c00788c */ /* 0x000fcc000bf06270 */
[----:B------:R-:W-:-:S13]  /*100a0*/  PLOP3.LUT P0, PT, PT, PT, UP0, 0x40, 0x0 ;  /* 0x000000000000781c */ /* 0x000fda0003f0e808 */
[----:B------:R-:W-:Y:S05]  /*100b0*/  @P0 BRA `(.L_x_2485) ;  /* 0x0000001400e40947 */ /* 0x000fea0003800000 */
[----:B------:R-:W-:Y:S01]  /*100c0*/  UIADD3 UR4, UR44, -0x2, URZ ;  /* 0xfffffffe2c047890 */ /* 0x000fe2000fffe03f */
[----:B------:R-:W-:Y:S02]  /*100d0*/  IMAD.MOV.U32 R10, RZ, RZ, R27 ;  /* 0x000000ffff0a7224 */ /* 0x000fe400078e001b */
[----:B------:R-:W-:-:S03]  /*100e0*/  IMAD.MOV.U32 R9, RZ, RZ, R25 ;  /* 0x000000ffff097224 */ /* 0x000fc600078e0019 */
[----:B------:R-:W-:-:S07]  /*100f0*/  IMAD.U32 R26, RZ, RZ, UR4 ;  /* 0x00000004ff1a7e24 */ /* 0x000fce000f8e00ff */
.L_x_2505:
[----:B0-----:R-:W0:Y:S01]  /*10100*/  S2R R0, SR_TID.X ;  /* 0x0000000000007919 */ /* 0x001e220000002100 */
[----:B------:R-:W-:Y:S01]  /*10110*/  ISETP.NE.AND P0, PT, R34, 0x1, PT ;  /* 0x000000012200780c */ /* 0x000fe20003f05270 */
[----:B------:R-:W-:Y:S05]  /*10120*/  YIELD ;  /* 0x0000000000007946 */ /* 0x000fea0003800000 */
[----:B------:R-:W-:Y:S01]  /*10130*/  ULDC.64 UR4, c[0x0][0x428] ;  /* 0x00010a0000047ab9 */ /* 0x000fe20000000a00 */
[----:B------:R-:W-:-:S06]  /*10140*/  VIADD R25, R9, 0x1 ;  /* 0x0000000109197836 */ /* 0x000fcc0000000000 */
[----:B-1----:R-:W1:Y:S08]  /*10150*/  @P0 LDC R3, c[0x0][0x434] ;  /* 0x00010d00ff030b82 */ /* 0x002e700000000800 */
[----:B------:R-:W2:Y:S01]  /*10160*/  @P0 LDC R5, c[0x0][0x438] ;  /* 0x00010e00ff050b82 */ /* 0x000ea20000000800 */
[----:B0-----:R-:W-:-:S04]  /*10170*/  LOP3.LUT R0, R0, 0x7f, RZ, 0xc0, !PT ;  /* 0x0000007f00007812 */ /* 0x001fc800078ec0ff */
[----:B------:R-:W-:-:S05]  /*10180*/  SHF.R.U32.HI R0, RZ, 0x3, R0 ;  /* 0x00000003ff007819 */ /* 0x000fca0000011600 */
[----:B------:R-:W-:-:S05]  /*10190*/  IMAD R6, R26, 0x80, R0 ;  /* 0x000000801a067824 */ /* 0x000fca00078e0200 */
[----:B------:R-:W-:-:S05]  /*101a0*/  IADD3 R6, R28, R6, R33 ;  /* 0x000000061c067210 */ /* 0x000fca0007ffe021 */
[----:B-1----:R-:W-:-:S04]  /*101b0*/  @P0 IMAD.HI.U32 R0, R6, R3, RZ ;  /* 0x0000000306000227 */ /* 0x002fc800078e00ff */
[----:B------:R-:W-:Y:S01]  /*101c0*/  IMAD.MOV.U32 R7, RZ, RZ, R6 ;  /* 0x000000ffff077224 */ /* 0x000fe200078e0006 */
        /* <DEDUP_REMOVED lines=11> */
[----:B------:R-:W-:Y:S02]  /*10280*/  LEA.HI.X R5, R2, UR5, R3, 0x2, P0 ;  /* 0x0000000502057c11 */ /* 0x000fe400080f1403 */
[----:B------:R-:W-:Y:S01]  /*10290*/  ISETP.NE.AND P2, PT, R8, 0x3, PT ;  /* 0x000000030800780c */ /* 0x000fe20003f45270 */
[----:B------:R-:W-:Y:S01]  /*102a0*/  IMAD.MOV R3, RZ, RZ, -R7 ;  /* 0x000000ffff037224 */ /* 0x000fe200078e0a07 */
[----:B------:R-:W-:Y:S02]  /*102b0*/  ISETP.NE.AND P0, PT, R25, 0x2, PT ;  /* 0x000000021900780c */ /* 0x000fe40003f05270 */
[----:B------:R-:W2:Y:S01]  /*102c0*/  LDG.E R5, desc[UR50][R4.64] ;  /* 0x0000003204057981 */ /* 0x000ea2000c1e1900 */
[----:B------:R-:W-:Y:S01]  /*102d0*/  IMAD.MOV.U32 R0, RZ, RZ, R26 ;  /* 0x000000ffff007224 */ /* 0x000fe200078e001a */
[----:B------:R-:W-:Y:S01]  /*102e0*/  SEL R27, RZ, 0x1, P0 ;  /* 0x00000001ff1b7807 */ /* 0x000fe20000000000 */
[----:B------:R-:W-:Y:S01]  /*102f0*/  IMAD R6, R3, UR4, R6 ;  /* 0x0000000403067c24 */ /* 0x000fe2000f8e0206 */
[----:B------:R-:W-:Y:S01]  /*10300*/  SEL R25, R25, RZ, P0 ;  /* 0x000000ff19197207 */ /* 0x000fe20000000000 */
[----:B------:R-:W-:Y:S01]  /*10310*/  VIADD R26, R26, 0xffffffff ;  /* 0xffffffff1a1a7836 */ /* 0x000fe20000000000 */
[----:B------:R-:W-:-:S02]  /*10320*/  LOP3.LUT R27, R10, R27, RZ, 0x3c, !PT ;  /* 0x0000001b0a1b7212 */ /* 0x000fc400078e3cff */
[----:B------:R-:W-:Y:S02]  /*10330*/  ISETP.GT.AND P1, PT, R0, RZ, PT ;  /* 0x000000ff0000720c */ /* 0x000fe40003f24270 */
[----:B--2---:R-:W-:Y:S01]  /*10340*/  SHF.R.S32.HI R19, RZ, 0x1f, R5 ;  /* 0x0000001fff137819 */ /* 0x004fe20000011405 */
[----:B------:R-:W-:Y:S10]  /*10350*/  @!P2 BRA `(.L_x_2486) ;  /* 0x000000000004a947 */ /* 0x000ff40003800000 */
[----:B------:R-:W-:Y:S01]  /*10360*/  BPT.TRAP 0x1 ;  /* 0x000000040000795c */ /* 0x000fe20000300000 */
.L_x_2486:
[----:B------:R-:W-:Y:S01]  /*10370*/  IMAD R0, R25, 0x8, R17 ;  /* 0x0000000819007824 */ /* 0x000fe200078e0211 */
[----:B------:R-:W-:Y:S01]  /*10380*/  SHF.L.U32 R20, R27, 0x1f, RZ ;  /* 0x0000001f1b147819 */ /* 0x000fe200000006ff */
[----:B------:R-:W-:Y:S01]  /*10390*/  BSSY B0, `(.L_x_2487) ;  /* 0x0000004000007945 */ /* 0x000fe20003800000 */
[----:B------:R-:W-:Y:S02]  /*103a0*/  SHF.R.S32.HI R18, RZ, 0x1f, R6 ;  /* 0x0000001fff127819 */ /* 0x000fe40000011406 */
[----:B------:R-:W0:Y:S02]  /*103b0*/  SYNCS.PHASECHK.TRANS64.TRYWAIT P0, [R0+URZ+0x38880], R20 ;  /* 0x03888014000075a7 */ /* 0x000e24000800017f */
[----:B0-----:R-:W-:Y:S05]  /*103c0*/  @!P0 BRA `(.L_x_2488) ;  /* 0x0000004400d88947 */ /* 0x001fea0003800000 */
.L_x_2594:
[----:B------:R-:W-:Y:S05]  /*103d0*/  BSYNC B0 ;  /* 0x0000000000007941 */ /* 0x000fea0003800000 */
.L_x_2487:
[----:B------:R-:W2:Y:S01]  /*103e0*/  LDL R11, [R1] ;  /* 0x00000000010b7983 */ /* 0x000ea20000100800 */
        /* <DEDUP_REMOVED lines=68> */
.L_x_2612:
        /* <DEDUP_REMOVED lines=9> */
.L_x_2490:
        /* <DEDUP_REMOVED lines=11> */
.L_x_2491:
[----:B------:R2:W-:Y:S01]  /*10970*/  SYNCS.ARRIVE.TRANS64.A1T0 RZ, [R0+URZ+0x38870], RZ ;  /* 0x038870ff00ff79a7 */ /* 0x0005e2000810003f */
[----:B------:R-:W-:Y:S05]  /*10980*/  @!P3 BRA `(.L_x_2492) ;  /* 0x000000000004b947 */ /* 0x000fea0003800000 */
[----:B------:R-:W-:Y:S01]  /*10990*/  BPT.TRAP 0x1 ;  /* 0x000000040000795c */ /* 0x000fe20000300000 */
.L_x_2492:
[----:B------:R-:W3:Y:S01]  /*109a0*/  SYNCS.PHASECHK.TRANS64.TRYWAIT P0, [R0+URZ+0x38840], R20 ;  /* 0x03884014000075a7 */ /* 0x000ee2000800017f */
[----:B------:R-:W-:Y:S04]  /*109b0*/  BSSY B0, `(.L_x_2493) ;  /* 0x0000002000007945 */ /* 0x000fe80003800000 */
[----:B---3--:R-:W-:Y:S05]  /*109c0*/  @!P0 BRA `(.L_x_2494) ;  /* 0x0000004800b48947 */ /* 0x008fea0003800000 */
.L_x_2613:
[----:B------:R-:W-:Y:S05]  /*109d0*/  BSYNC B0 ;  /* 0x0000000000007941 */ /* 0x000fea0003800000 */
.L_x_2493:
        /* <DEDUP_REMOVED lines=18> */
[----:B-1----:R-:W-:-:S04]  /*10b00*/  IADD3 R8, P0, R2, UR6, RZ ;  /* 0x0000000602087c10 */ /* 0x002fc8000ff1e0ff */
[----:B------:R-:W-:Y:S01]  /*10b10*/  IADD3.X R5, R5, UR7, R3, P0, !PT ;  /* 0x0000000705057c10 */ /* 0x000fe200087fe403 */
[----:B------:R-:W-:Y:S08]  /*10b20*/  BRA.DIV UR4, `(.L_x_2495) ;  /* 0x0000004a04707947 */ /* 0x000ff0000b800000 */
[----:B------:R-:W1:Y:S04]  /*10b30*/  SHFL.IDX PT, R14, R8, RZ, 0x181f ;  /* 0x00181fff080e7589 */ /* 0x000e6800000e0000 */
[----:B------:R-:W4:Y:S04]  /*10b40*/  SHFL.IDX PT, R3, R5, RZ, 0x181f ;  /* 0x00181fff05037589 */ /* 0x000f2800000e0000 */
[----:B------:R-:W-:Y:S01]  /*10b50*/  SHFL.IDX PT, R7, R5, 0x1, 0x181f ;  /* 0x00381f0005077f89 */ /* 0x000fe200000e0000 */
[----:B-1----:R-:W-:-:S03]  /*10b60*/  IADD3 R2, P0, R28, R14, RZ ;  /* 0x0000000e1c027210 */ /* 0x002fc60007f1e0ff */
[----:B------:R-:W1:Y:S02]  /*10b70*/  SHFL.IDX PT, R14, R8, 0x1, 0x181f ;  /* 0x00381f00080e7f89 */ /* 0x000e6400000e0000 */
[----:B----4-:R-:W-:-:S05]  /*10b80*/  IMAD.X R3, RZ, RZ, R3, P0 ;  /* 0x000000ffff037224 */ /* 0x010fca00000e0603 */
[----:B------:R-:W-:Y:S04]  /*10b90*/  LDGSTS.E.BYPASS.LTC128B.128 [R4+0x28400], desc[UR50][R2.64], !P3 ;  /* 0x2840000002047fae */ /* 0x000fe8000d901d72 */
[----:B------:R4:W-:Y:S01]  /*10ba0*/  LDGSTS.E.BYPASS.LTC128B.128 [R4+0x2c400], desc[UR50][R2.64+0x80], !P2 ;  /* 0x2c40008002047fae */ /* 0x0009e2000d101d72 */
[----:B-1----:R-:W-:-:S03]  /*10bb0*/  IADD3 R6, P0, R28, R14, RZ ;  /* 0x0000000e1c067210 */ /* 0x002fc60007f1e0ff */
[----:B----4-:R-:W-:Y:S04]  /*10bc0*/  SHFL.IDX PT, R3, R5, 0x2, 0x181f ;  /* 0x00581f0005037f89 */ /* 0x010fe800000e0000 */
[----:B------:R-:W1:Y:S01]  /*10bd0*/  SHFL.IDX PT, R14, R8, 0x2, 0x181f ;  /* 0x00581f00080e7f89 */ /* 0x000e6200000e0000 */
[----:B------:R-:W-:-:S05]  /*10be0*/  IMAD.X R7, RZ, RZ, R7, P0 ;  /* 0x000000ffff077224 */ /* 0x000fca00000e0607 */
[----:B------:R-:W-:Y:S04]  /*10bf0*/  LDGSTS.E.BYPASS.LTC128B.128 [R4+0x28c00], desc[UR50][R6.64], !P3 ;  /* 0x28c0000006047fae */ /* 0x000fe8000d901d72 */
[----:B------:R4:W-:Y:S04]  /*10c00*/  LDGSTS.E.BYPASS.LTC128B.128 [R4+0x2cc00], desc[UR50][R6.64+0x80], !P2 ;  /* 0x2cc0008006047fae */ /* 0x0009e8000d101d72 */
[----:B----4-:R-:W-:Y:S01]  /*10c10*/  SHFL.IDX PT, R7, R5, 0x3, 0x181f ;  /* 0x00781f0005077f89 */ /* 0x010fe200000e0000 */
[----:B-1----:R-:W-:-:S03]  /*10c20*/  IADD3 R2, P0, R28, R14, RZ ;  /* 0x0000000e1c027210 */ /* 0x002fc60007f1e0ff */
[----:B------:R-:W1:Y:S02]  /*10c30*/  SHFL.IDX PT, R14, R8, 0x3, 0x181f ;  /* 0x00781f00080e7f89 */ /* 0x000e6400000e0000 */
[----:B------:R-:W-:-:S05]  /*10c40*/  IMAD.X R3, RZ, RZ, R3, P0 ;  /* 0x000000ffff037224 */ /* 0x000fca00000e0603 */
        /* <DEDUP_REMOVED lines=17> */
[----:B------:R-:W-:-:S03]  /*10d60*/  IMAD.X R7, RZ, RZ, R7, P0 ;  /* 0x000000ffff077224 */ /* 0x000fc600000e0607 */
[----:B------:R-:W4:Y:S04]  /*10d70*/  SHFL.IDX PT, R5, R5, 0x7, 0x181f ;  /* 0x00f81f0005057f89 */ /* 0x000f2800000e0000 */
[----:B------:R0:W-:Y:S04]  /*10d80*/  LDGSTS.E.BYPASS.LTC128B.128 [R4+0x2ac00], desc[UR50][R6.64], !P3 ;  /* 0x2ac0000006047fae */ /* 0x0001e8000d901d72 */
[----:B------:R0:W-:Y:S01]  /*10d90*/  LDGSTS.E.BYPASS.LTC128B.128 [R4+0x2ec00], desc[UR50][R6.64+0x80], !P2 ;  /* 0x2ec0008006047fae */ /* 0x0001e2000d101d72 */
[----:B-1----:R-:W-:-:S03]  /*10da0*/  IADD3 R2, P0, R28, R14, RZ ;  /* 0x0000000e1c027210 */ /* 0x002fc60007f1e0ff */
[----:B------:R0:W1:Y:S02]  /*10db0*/  SHFL.IDX PT, R14, R8, 0x7, 0x181f ;  /* 0x00f81f00080e7f89 */ /* 0x00006400000e0000 */
[----:B------:R-:W-:-:S05]  /*10dc0*/  IMAD.X R3, RZ, RZ, R3, P0 ;  /* 0x000000ffff037224 */ /* 0x000fca00000e0603 */
[----:B------:R0:W-:Y:S04]  /*10dd0*/  LDGSTS.E.BYPASS.LTC128B.128 [R4+0x2b400], desc[UR50][R2.64], !P3 ;  /* 0x2b40000002047fae */ /* 0x0001e8000d901d72 */
[----:B----4-:R0:W-:Y:S02]  /*10de0*/  LDGSTS.E.BYPASS.LTC128B.128 [R4+0x2f400], desc[UR50][R2.64+0x80], !P2 ;  /* 0x2f40008002047fae */ /* 0x0101e4000d101d72 */
.L_x_2631:
[----:B01----:R-:W-:-:S05]  /*10df0*/  IADD3 R2, P0, R28, R14, RZ ;  /* 0x0000000e1c027210 */ /* 0x003fca0007f1e0ff */
        /* <DEDUP_REMOVED lines=8> */
.L_x_2496:
        /* <DEDUP_REMOVED lines=11> */
.L_x_2497:
[----:B------:R2:W-:Y:S02]  /*10f30*/  SYNCS.ARRIVE.TRANS64.A1T0 RZ, [R0+URZ+0x38830], RZ ;  /* 0x038830ff00ff79a7 */ /* 0x0005e4000810003f */
[----:B--23--:R-:W-:-:S05]  /*10f40*/  IMAD.U32 R0, RZ, RZ, UR46 ;  /* 0x0000002eff007e24 */ /* 0x00cfca000f8e00ff */
[----:B------:R-:W-:-:S13]  /*10f50*/  ISETP.NE.AND P0, PT, R0, 0x3, PT ;  /* 0x000000030000780c */ /* 0x000fda0003f05270 */
[----:B------:R-:W-:Y:S05]  /*10f60*/  @!P0 BRA `(.L_x_2498) ;  /* 0x0000000000048947 */ /* 0x000fea0003800000 */
[----:B------:R-:W-:Y:S01]  /*10f70*/  BPT.TRAP 0x1 ;  /* 0x000000040000795c */ /* 0x000fe20000300000 */
.L_x_2498:
[----:B------:R-:W-:Y:S01]  /*10f80*/  LOP3.LUT R3, R10, 0x1, RZ, 0x3c, !PT ;  /* 0x000000010a037812 */ /* 0x000fe200078e3cff */
[----:B------:R-:W-:Y:S01]  /*10f90*/  IMAD R18, R9, 0x8, R17 ;  /* 0x0000000809127824 */ /* 0x000fe200078e0211 */
[----:B------:R-:W-:Y:S02]  /*10fa0*/  BSSY B0, `(.L_x_2499) ;  /* 0x0000004000007945 */ /* 0x000fe40003800000 */
[----:B------:R-:W-:-:S04]  /*10fb0*/  SHF.L.U32 R3, R3, 0x1f, RZ ;  /* 0x0000001f03037819 */ /* 0x000fc800000006ff */
[----:B------:R-:W0:Y:S02]  /*10fc0*/  SYNCS.PHASECHK.TRANS64.TRYWAIT P2, [R18+URZ+0x38870], R3 ;  /* 0x03887003120075a7 */ /* 0x000e24000804017f */
[----:B0-----:R-:W-:Y:S05]  /*10fd0*/  @!P2 BRA `(.L_x_2500) ;  /* 0x0000004c0068a947 */ /* 0x001fea0003800000 */
.L_x_2632:
[----:B------:R-:W-:Y:S05]  /*10fe0*/  BSYNC B0 ;  /* 0x0000000000007941 */ /* 0x000fea0003800000 */
.L_x_2499:
[----:B------:R-:W-:-:S05]  /*10ff0*/  IMAD.U32 R0, RZ, RZ, UR45 ;  /* 0x0000002dff007e24 */ /* 0x000fca000f8e00ff */
[----:B------:R-:W-:-:S13]  /*11000*/  ISETP.NE.AND P2, PT, R0, 0x3, PT ;  /* 0x000000030000780c */ /* 0x000fda0003f45270 */
[----:B------:R-:W-:Y:S05]  /*11010*/  @!P2 BRA `(.L_x_2501) ;  /* 0x000000000004a947 */ /* 0x000fea0003800000 */
[----:B------:R-:W-:Y:S01]  /*11020*/  BPT.TRAP 0x1 ;  /* 0x000000040000795c */ /* 0x000fe20000300000 */
.L_x_2501:
[----:B------:R-:W-:Y:S01]  /*11030*/  SHF.L.U32 R5, R10, 0x1f, RZ ;  /* 0x0000001f0a057819 */ /* 0x000fe200000006ff */
[----:B0-----:R-:W-:-:S03]  /*11040*/  IMAD.SHL.U32 R3, R9, 0x8000, RZ ;  /* 0x0000800009037824 */ /* 0x001fc600078e00ff */
[----:B------:R-:W0:Y:S02]  /*11050*/  SYNCS.PHASECHK.TRANS64.TRYWAIT P2, [R18+URZ+0x38860], R5 ;  /* 0x03886005120075a7 */ /* 0x000e24000804017f */
[----:B0-----:R-:W-:Y:S05]  /*11060*/  @!P2 BRA `(.L_x_2502) ;  /* 0x0000004c0058a947 */ /* 0x001fea0003800000 */
.L_x_2633:
[----:B------:R-:W2:Y:S04]  /*11070*/  LDL R0, [R1+0x8] ;  /* 0x0000080001007983 */ /* 0x000ea80000100800 */
[----:B------:R-:W3:Y:S01]  /*11080*/  LDL R12, [R1+0x4] ;  /* 0x00000400010c7983 */ /* 0x000ee20000100800 */
[----:B------:R-:W-:Y:S05]  /*11090*/  WARPSYNC.ALL ;  /* 0x0000000000007948 */ /* 0x000fea0003800000 */
[----:B------:R-:W-:-:S05]  /*110a0*/  IMAD.U32 R35, RZ, RZ, UR45 ;  /* 0x0000002dff237e24 */ /* 0x000fca000f8e00ff */
[----:B------:R-:W-:Y:S02]  /*110b0*/  ISETP.NE.AND P2, PT, R35, 0x3, PT ;  /* 0x000000032300780c */ /* 0x000fe40003f45270 */
[----:B--2---:R-:W-:Y:S02]  /*110c0*/  LOP3.LUT R2, R3, R0, RZ, 0xfc, !PT ;  /* 0x0000000003027212 */ /* 0x004fe400078efcff */
[----:B---3--:R-:W-:-:S03]  /*110d0*/  IADD3 R3, R17, R3, R12 ;  /* 0x0000000311037210 */ /* 0x008fc60007ffe00c */
[----:B------:R-:W-:Y:S01]  /*110e0*/  IMAD.IADD R2, R17, 0x1, R2 ;  /* 0x0000000111027824 */ /* 0x000fe200078e0202 */
[----:B------:R-:W-:-:S03]  /*110f0*/  IADD3 R19, R31, 0x400, R3 ;  /* 0x000004001f137810 */ /* 0x000fc60007ffe003 */
[----:B------:R-:W-:Y:S01]  /*11100*/  IMAD.IADD R0, R36, 0x1, R2 ;  /* 0x0000000124007824 */ /* 0x000fe200078e0202 */
[----:B0-----:R-:W0:Y:S02]  /*11110*/  LDSM.16.MT88.4 R4, [R2+0x10400] ;  /* 0x010400000204783b */ /* 0x001e240000004200 */
        /* <DEDUP_REMOVED lines=105> */
.L_x_2503:
[----:B-1----:R1:W-:Y:S01]  /*117b0*/  SYNCS.ARRIVE.TRANS64.A1T0 RZ, [R18+URZ+0x38850], RZ ;  /* 0x038850ff12ff79a7 */ /* 0x0023e2000810003f */
[----:B------:R-:W-:Y:S06]  /*117c0*/  BAR.SYNC.DEFER_BLOCKING 0x2, 0x80 ;  /* 0x0082000000007b1d */ /* 0x000fec0000010000 */
[----:B------:R-:W-:Y:S05]  /*117d0*/  @!P0 BRA `(.L_x_2504) ;  /* 0x0000000000048947 */ /* 0x000fea0003800000 */
[----:B------:R-:W-:Y:S01]  /*117e0*/  BPT.TRAP 0x1 ;  /* 0x000000040000795c */ /* 0x000fe20000300000 */
.L_x_2504:
[----:B-1----:R-:W-:Y:S02]  /*117f0*/  VIADD R18, R18, 0x38880 ;  /* 0x0003888012127836 */ /* 0x002fe40000000000 */
[----:B0-----:R-:W-:Y:S02]  /*11800*/  IMAD.MOV.U32 R10, RZ, RZ, R27 ;  /* 0x000000ffff0a7224 */ /* 0x001fe400078e001b */
[----:B------:R-:W-:Y:S01]  /*11810*/  IMAD.MOV.U32 R9, RZ, RZ, R25 ;  /* 0x000000ffff097224 */ /* 0x000fe200078e0019 */
[----:B------:R-:W-:-:S04]  /*11820*/  PRMT R18, R37, 0x654, R18 ;  /* 0x0000065425127816 */ /* 0x000fc80000000012 */
[----:B------:R1:W-:Y:S01]  /*11830*/  SYNCS.ARRIVE.TRANS64.RED.A1T0 RZ, [R18+URZ], RZ ;  /* 0x000000ff12ff79a7 */ /* 0x0003e2000810043f */
[----:B------:R-:W-:Y:S05]  /*11840*/  @P1 BRA `(.L_x_2505) ;  /* 0xffffffe8002c1947 */ /* 0x000fea000383ffff */
.L_x_2485:
[----:B0-----:R-:W0:Y:S01]  /*11850*/  S2R R0, SR_TID.X ;  /* 0x0000000000007919 */ /* 0x001e220000002100 */
[----:B------:R-:W-:Y:S01]  /*11860*/  BSSY B0, `(.L_x_2506) ;  /* 0x0000012000007945 */ /* 0x000fe20003800000 */
[----:B------:R-:W-:Y:S01]  /*11870*/  IMAD.U32 R6, RZ, RZ, UR46 ;  /* 0x0000002eff067e24 */ /* 0x000fe2000f8e00ff */
[----:B0-----:R-:W-:-:S04]  /*11880*/  LOP3.LUT R0, R0, 0x7f, RZ, 0xc0, !PT ;  /* 0x0000007f00007812 */ /* 0x001fc800078ec0ff */
[----:B------:R-:W-:-:S13]  /*11890*/  ISETP.NE.AND P0, PT, R0, RZ, PT ;  /* 0x000000ff0000720c */ /* 0x000fda0003f05270 */
[----:B------:R-:W-:Y:S05]  /*118a0*/  @P0 BRA `(.L_x_2507) ;  /* 0x0000000000340947 */ /* 0x000fea0003800000 */
[----:B------:R-:W0:Y:S01]  /*118b0*/  S2R R7, SR_LANEID ;  /* 0x0000000000077919 */ /* 0x000e220000000000 */
[----:B------:R-:W-:Y:S01]  /*118c0*/  VOTEU.ANY UR4, UPT, PT ;  /* 0x0000000000047886 */ /* 0x000fe200038e0100 */
[----:B------:R-:W2:Y:S01]  /*118d0*/  LDC.64 R2, c[0x0][0xc80] ;  /* 0x00032000ff027b82 */ /* 0x000ea20000000a00 */
[----:B------:R-:W0:Y:S08]  /*118e0*/  FLO.U32 R0, UR4 ;  /* 0x0000000400007d00 */ /* 0x000e3000080e0000 */
[----:B------:R-:W2:Y:S01]  /*118f0*/  POPC R5, UR4 ;  /* 0x0000000400057d09 */ /* 0x000ea20008000000 */
[----:B0-----:R-:W-:-:S13]  /*11900*/  ISETP.EQ.U32.AND P1, PT, R0, R7, PT ;  /* 0x000000070000720c */ /* 0x001fda0003f22070 */
[----:B--2---:R-:W2:Y:S01]  /*11910*/  @P1 ATOMG.E.ADD.STRONG.GPU PT, R3, desc[UR50][R2.64], R5 ;  /* 0x00000005020319a8 */ /* 0x004ea200081ee1f2 */
[----:B------:R-:W0:Y:S02]  /*11920*/  S2R R4, SR_LTMASK ;  /* 0x0000000000047919 */ /* 0x000e240000003900 */
[----:B0-----:R-:W-:-:S04]  /*11930*/  LOP3.LUT R4, R4, UR4, RZ, 0xc0, !PT ;  /* 0x0000000404047c12 */ /* 0x001fc8000f8ec0ff */
[----:B------:R-:W0:Y:S01]  /*11940*/  POPC R7, R4 ;  /* 0x0000000400077309 */ /* 0x000e220000000000 */
[----:B--2---:R-:W0:Y:S02]  /*11950*/  SHFL.IDX PT, R0, R3, R0, 0x1f ;  /* 0x00001f0003007589 */ /* 0x004e2400000e0000 */
[----:B0-----:R-:W-:-:S05]  /*11960*/  IADD3 R0, R0, UR47, R7 ;  /* 0x0000002f00007c10 */ /* 0x001fca000fffe007 */
[----:B------:R0:W-:Y:S02]  /*11970*/  STL [R1+0x10], R0 ;  /* 0x0000100001007387 */ /* 0x0001e40000100800 */
.L_x_2507:
[----:B------:R-:W-:Y:S05]  /*11980*/  BSYNC B0 ;  /* 0x0000000000007941 */ /* 0x000fea0003800000 */
.L_x_2506:
[----:B------:R-:W-:-:S13]  /*11990*/  ISETP.NE.AND P1, PT, R6, 0x3, PT ;  /* 0x000000030600780c */ /* 0x000fda0003f25270 */
[----:B------:R-:W-:Y:S05]  /*119a0*/  @!P1 BRA `(.L_x_2508) ;  /* 0x0000000000049947 */ /* 0x000fea0003800000 */
[----:B------:R-:W-:Y:S01]  /*119b0*/  BPT.TRAP 0x1 ;  /* 0x000000040000795c */ /* 0x000fe20000300000 */
.L_x_2508:
[----:B0-----:R-:W-:Y:S01]  /*119c0*/  LOP3.LUT R0, R27, 0x1, RZ, 0x3c, !PT ;  /* 0x000000011b007812 */ /* 0x001fe200078e3cff */
[----:B------:R-:W-:Y:S01]  /*119d0*/  IMAD R19, R25, 0x8, R17 ;  /* 0x0000000819137824 */ /* 0x000fe200078e0211 */
[----:B------:R-:W-:Y:S02]  /*119e0*/  BSSY B0, `(.L_x_2509) ;  /* 0x0000004000007945 */ /* 0x000fe40003800000 */
[----:B------:R-:W-:-:S04]  /*119f0*/  SHF.L.U32 R0, R0, 0x1f, RZ ;  /* 0x0000001f00007819 */ /* 0x000fc800000006ff */
[----:B------:R-:W0:Y:S02]  /*11a00*/  SYNCS.PHASECHK.TRANS64.TRYWAIT P2, [R19+URZ+0x38870], R0 ;  /* 0x03887000130075a7 */ /* 0x000e24000804017f */
[----:B0-----:R-:W-:Y:S05]  /*11a10*/  @!P2 BRA `(.L_x_2510) ;  /* 0x000000440000a947 */ /* 0x001fea0003800000 */
.L_x_2634:
[----:B------:R-:W-:Y:S05]  /*11a20*/  BSYNC B0 ;  /* 0x0000000000007941 */ /* 0x000fea0003800000 */
.L_x_2509:
[----:B------:R-:W-:-:S05]  /*11a30*/  IMAD.U32 R2, RZ, RZ, UR45 ;  /* 0x0000002dff027e24 */ /* 0x000fca000f8e00ff */
[----:B------:R-:W-:-:S13]  /*11a40*/  ISETP.NE.AND P2, PT, R2, 0x3, PT ;  /* 0x000000030200780c */ /* 0x000fda0003f45270 */
[----:B------:R-:W-:Y:S05]  /*11a50*/  @!P2 BRA `(.L_x_2511) ;  /* 0x000000000004a947 */ /* 0x000fea0003800000 */
[----:B------:R-:W-:Y:S01]  /*11a60*/  BPT.TRAP 0x1 ;  /* 0x000000040000795c */ /* 0x000fe20000300000 */
.L_x_2511:
[----:B0-----:R-:W-:Y:S01]  /*11a70*/  SHF.L.U32 R0, R27, 0x1f, RZ ;  /* 0x0000001f1b007819 */ /* 0x001fe200000006ff */
[----:B-1----:R-:W-:-:S03]  /*11a80*/  IMAD.SHL.U32 R18, R25, 0x8000, RZ ;  /* 0x0000800019127824 */ /* 0x002fc600078e00ff */
[----:B------:R-:W0:Y:S02]  /*11a90*/  SYNCS.PHASECHK.TRANS64.TRYWAIT P2, [R19+URZ+0x38860], R0 ;  /* 0x03886000130075a7 */ /* 0x000e24000804017f */
[----:B0-----:R-:W-:Y:S05]  /*11aa0*/  @!P2 BRA `(.L_x_2512) ;  /* 0x0000004000f0a947 */ /* 0x001fea0003800000 */
.L_x_2635:
[----:B------:R-:W0:Y:S04]  /*11ab0*/  LDL R2, [R1+0x8] ;  /* 0x0000080001027983 */ /* 0x000e280000100800 */
[----:B------:R-:W2:Y:S01]  /*11ac0*/  LDL R3, [R1+0x4] ;  /* 0x0000040001037983 */ /* 0x000ea20000100800 */
[----:B------:R-:W-:Y:S05]  /*11ad0*/  WARPSYNC.ALL ;  /* 0x0000000000007948 */ /* 0x000fea0003800000 */
[----:B------:R-:W-:-:S05]  /*11ae0*/  IMAD.U32 R24, RZ, RZ, UR45 ;  /* 0x0000002dff187e24 */ /* 0x000fca000f8e00ff */
[----:B------:R-:W-:Y:S02]  /*11af0*/  ISETP.NE.AND P2, PT, R24, 0x3, PT ;  /* 0x000000031800780c */ /* 0x000fe40003f45270 */
[----:B0-----:R-:W-:Y:S02]  /*11b00*/  LOP3.LUT R0, R18, R2, RZ, 0xfc, !PT ;  /* 0x0000000212007212 */ /* 0x001fe400078efcff */
[----:B--2---:R-:W-:-:S03]  /*11b10*/  IADD3 R3, R17, R18, R3 ;  /* 0x0000001211037210 */ /* 0x004fc60007ffe003 */
[----:B------:R-:W-:Y:S01]  /*11b20*/  IMAD.IADD R0, R17, 0x1, R0 ;  /* 0x0000000111007824 */ /* 0x000fe200078e0200 */
[----:B------:R-:W-:-:S03]  /*11b30*/  IADD3 R18, R31, 0x400, R3 ;  /* 0x000004001f127810 */ /* 0x000fc60007ffe003 */
[----:B------:R-:W-:Y:S01]  /*11b40*/  IMAD.IADD R2, R36, 0x1, R0 ;  /* 0x0000000124027824 */ /* 0x000fe200078e0200 */
[----:B------:R-:W0:Y:S04]  /*11b50*/  LDSM.16.MT88.4 R8, [R0+0x10400] ;  /* 0x010400000008783b */ /* 0x000e280000004200 */
[----:B------:R-:W1:Y:S01]  /*11b60*/  LDSM.16.MT88.4 R4, [R2+0x10400] ;  /* 0x010400000204783b */ /* 0x000e620000004200 */
[C-C-:B0-----:R-:W-:Y:S02]  /*11b70*/  PRMT R12, R8.reuse, 0x6420, R9.reuse ;  /* 0x00006420080c7816 */ /* 0x141fe40000000009 */
[----:B------:R-:W-:Y:S02]  /*11b80*/  PRMT R13, R8, 0x7531, R9 ;  /* 0x00007531080d7816 */ /* 0x000fe40000000009 */
[----:B------:R-:W-:-:S02]  /*11b90*/  PRMT R14, R10, 0x6420, R11 ;  /* 0x000064200a0e7816 */ /* 0x000fc4000000000b */
        /* <DEDUP_REMOVED lines=101> */
.L_x_2513:
[----:B-1----:R1:W-:Y:S01]  /*121f0*/  SYNCS.ARRIVE.TRANS64.A1T0 RZ, [R19+URZ+0x38850], RZ ;  /* 0x038850ff13ff79a7 */ /* 0x0023e2000810003f */
[----:B------:R-:W-:Y:S06]  /*12200*/  BAR.SYNC.DEFER_BLOCKING 0x2, 0x80 ;  /* 0x0082000000007b1d */ /* 0x000fec0000010000 */
[----:B------:R-:W-:Y:S05]  /*12210*/  @!P1 BRA `(.L_x_2514) ;  /* 0x0000000000049947 */ /* 0x000fea0003800000 */
[----:B------:R-:W-:Y:S01]  /*12220*/  BPT.TRAP 0x1 ;  /* 0x000000040000795c */ /* 0x000fe20000300000 */
.L_x_2514:
[----:B------:R-:W-:Y:S02]  /*12230*/  VIADD R0, R19, 0x38880 ;  /* 0x0003888013007836 */ /* 0x000fe40000000000 */
[----:B------:R-:W-:-:S03]  /*12240*/  VIADD R25, R25, 0x1 ;  /* 0x0000000119197836 */ /* 0x000fc60000000000 */
[----:B------:R-:W-:Y:S02]  /*12250*/  PRMT R0, R37, 0x654, R0 ;  /* 0x0000065425007816 */ /* 0x000fe40000000000 */
[C---:B------:R-:W-:Y:S02]  /*12260*/  ISETP.NE.AND P1, PT, R25.reuse, 0x2, PT ;  /* 0x000000021900780c */ /* 0x040fe40003f25270 */
[----:B------:R2:W-:Y:S02]  /*12270*/  SYNCS.ARRIVE.TRANS64.RED.A1T0 RZ, [R0+URZ], RZ ;  /* 0x000000ff00ff79a7 */ /* 0x0005e4000810043f */
[----:B------:R-:W-:Y:S02]  /*12280*/  SEL R2, RZ, 0x1, P1 ;  /* 0x00000001ff027807 */ /* 0x000fe40000800000 */
[----:B------:R-:W-:Y:S02]  /*12290*/  SEL R25, R25, RZ, P1 ;  /* 0x000000ff19197207 */ /* 0x000fe40000800000 */
[----:B------:R-:W-:-:S07]  /*122a0*/  LOP3.LUT R27, R27, R2, RZ, 0x3c, !PT ;  /* 0x000000021b1b7212 */ /* 0x000fce00078e3cff */
.L_x_2457:
[----:B------:R-:W-:Y:S05]  /*122b0*/  BSYNC B7 ;  /* 0x0000000000077941 */ /* 0x000fea0003800000 */
.L_x_2455:
[----:B------:R3:W5:Y:S01]  /*122c0*/  LDL R2, [R1+0x10] ;  /* 0x0000100001027983 */ /* 0x0007620000100800 */
[----:B------:R-:W-:-:S13]  /*122d0*/  LOP3.LUT P1, RZ, R16, 0x1000, RZ, 0xc0, !PT ;  /* 0x0000100010ff7812 */ /* 0x000fda000782c0ff */
[----:B---3--:R-:W-:Y:S05]  /*122e0*/  @!P1 BRA `(.L_x_2515) ;  /* 0x0000000000249947 */ /* 0x008fea0003800000 */
[----:B------:R-:W3:Y:S08]  /*122f0*/  S2UR UR4, SR_CgaCtaId ;  /* 0x00000000000479c3 */ /* 0x000ef00000008800 */
[----:B------:R-:W-:Y:S01]  /*12300*/  BAR.SYNC.DEFER_BLOCKING 0x5, 0x180 ;  /* 0x0146000000007b1d */ /* 0x000fe20000010000 */
[----:B0-2---:R-:W-:Y:S01]  /*12310*/  MOV R0, 0x400 ;  /* 0x0000040000007802 */ /* 0x005fe20000000f00 */
[----:B---3--:R-:W-:-:S05]  /*12320*/  IMAD.U32 R37, RZ, RZ, UR4 ;  /* 0x00000004ff257e24 */ /* 0x008fca000f8e00ff */
[----:B------:R-:W-:-:S05]  /*12330*/  LEA R17, R37, R0, 0x18 ;  /* 0x0000000025117211 */ /* 0x000fca00078ec0ff */
[----:B-----5:R-:W0:Y:S04]  /*12340*/  LDS R2, [R17+0x388d0] ;  /* 0x0388d00011027984 */ /* 0x020e280000000800 */
[----:B0-----:R0:W-:Y:S01]  /*12350*/  STL [R1+0x10], R2 ;  /* 0x0000100201007387 */ /* 0x0011e20000100800 */
[----:B------:R-:W-:Y:S06]  /*12360*/  BAR.ARV 0x4, 0x180 ;  /* 0x0106000000007b1d */ /* 0x000fec0000002000 */
[----:B------:R-:W-:Y:S05]  /*12370*/  BRA `(.L_x_2516) ;  /* 0x0000000000207947 */ /* 0x000fea0003800000 */
.L_x_2515:
[----:B------:R-:W3:Y:S01]  /*12380*/  @!P0 S2R R37, SR_CgaCtaId ;  /* 0x0000000000258919 */ /* 0x000ee20000008800 */
[----:B0-2---:R-:W-:Y:S01]  /*12390*/  @!P0 MOV R0, 0x400 ;  /* 0x0000040000008802 */ /* 0x005fe20000000f00 */
[----:B------:R-:W-:Y:S03]  /*123a0*/  BAR.SYNC.DEFER_BLOCKING 0x4, 0x180 ;  /* 0x0106000000007b1d */ /* 0x000fe60000010000 */
[----:B---3--:R-:W-:-:S03]  /*123b0*/  @!P0 LEA R17, R37, R0, 0x18 ;  /* 0x0000000025118211 */ /* 0x008fc600078ec0ff */
[----:B-----5:R-:W0:Y:S04]  /*123c0*/  SHFL.IDX PT, R0, R2, RZ, 0x1f ;  /* 0x00001fff02007589 */ /* 0x020e2800000e0000 */
[----:B------:R2:W-:Y:S04]  /*123d0*/  @!P0 STS [R17+0x388d0], R2 ;  /* 0x0388d00211008388 */ /* 0x0005e80000000800 */
[----:B0-----:R2:W-:Y:S01]  /*123e0*/  STL [R1+0x10], R0 ;  /* 0x0000100001007387 */ /* 0x0015e20000100800 */
[----:B------:R-:W-:Y:S06]  /*123f0*/  BAR.ARV 0x5, 0x180 ;  /* 0x0146000000007b1d */ /* 0x000fec0000002000 */
.L_x_2516:
[----:B--2---:R-:W2:Y:S01]  /*12400*/  LDL R0, [R1+0x10] ;  /* 0x0000100001007983 */ /* 0x004ea20000100800 */
[----:B------:R-:W-:Y:S02]  /*12410*/  ULDC UR4, c[0x0][0xc38] ;  /* 0x00030e0000047ab9 */ /* 0x000fe40000000800 */
[----:B--2---:R-:W-:-:S13]  /*12420*/  ISETP.GE.AND P0, PT, R0, UR4, PT ;  /* 0x0000000400007c0c */ /* 0x004fda000bf06270 */
[----:B------:R-:W-:Y:S05]  /*12430*/  @!P0 BRA `(.L_x_2517) ;  /* 0xffffffb000bc8947 */ /* 0x000fea000383ffff */
.L_x_2452:
[----:B------:R-:W2:Y:S01]  /*12440*/  LDL.LU R0, [R1+0x14] ;  /* 0x0000140001007983 */ /* 0x000ea20000300800 */
[----:B------:R-:W-:Y:S01]  /*12450*/  BSSY B0, `(.L_x_2518) ;  /* 0x000000b000007945 */ /* 0x000fe20003800000 */
[----:B------:R-:W3:Y:S01]  /*12460*/  S2R R5, SR_CgaCtaId ;  /* 0x0000000000057919 */ /* 0x000ee20000008800 */
[----:B--2---:R-:W-:-:S05]  /*12470*/  VIADD R0, R0, 0x1 ;  /* 0x0000000100007836 */ /* 0x004fca0000000000 */
        /* <DEDUP_REMOVED lines=8> */
.L_x_2636:
[----:B------:R-:W-:Y:S05]  /*12500*/  BSYNC B0 ;  /* 0x0000000000007941 */ /* 0x000fea0003800000 */
.L_x_2518:
[----:B------:R-:W-:-:S03]  /*12510*/  UMOV UR4, 0xffffffff ;  /* 0xffffffff00047882 */ /* 0x000fc60000000000 */
[----:B------:R-:W-:Y:S05]  /*12520*/  BRA.DIV UR4, `(.L_x_2520) ;  /* 0x0000003a04787947 */ /* 0x000fea000b800000 */
[----:B0-----:R-:W0:Y:S02]  /*12530*/  S2R R0, SR_TID.X ;  /* 0x0000000000007919 */ /* 0x001e240000002100 */
[----:B0-----:R-:W-:-:S04]  /*12540*/  SHF.R.U32.HI R0, RZ, 0x5, R0 ;  /* 0x00000005ff007819 */ /* 0x001fc80000011600 */
[----:B------:R-:W-:-:S05]  /*12550*/  LOP3.LUT R0, R0, 0x3, RZ, 0xc0, !PT ;  /* 0x0000000300007812 */ /* 0x000fca00078ec0ff */
[----:B------:R0:W2:Y:S02]  /*12560*/  SHFL.IDX PT, R14, R0, RZ, 0x1f ;  /* 0x00001fff000e7589 */ /* 0x0000a400000e0000 */
.L_x_2639:
[----:B--2---:R-:W-:Y:S01]  /*12570*/  ISETP.NE.AND P0, PT, R14, RZ, PT ;  /* 0x000000ff0e00720c */ /* 0x004fe20003f05270 */
[----:B------:R-:W-:-:S12]  /*12580*/  BSSY B0, `(.L_x_2521) ;  /* 0x000002c000007945 */ /* 0x000fd80003800000 */
[----:B------:R-:W-:Y:S05]  /*12590*/  @P0 BRA `(.L_x_2522) ;  /* 0x0000000000a80947 */ /* 0x000fea0003800000 */
[----:B------:R-:W-:-:S03]  /*125a0*/  UMOV UR4, 0xffffffff ;  /* 0xffffffff00047882 */ /* 0x000fc60000000000 */
[----:B------:R-:W-:Y:S05]  /*125b0*/  BRA.DIV UR4, `(.L_x_2523) ;  /* 0x0000003a04887947 */ /* 0x000fea000b800000 */
[----:B------:R-:W-:-:S13]  /*125c0*/  ELECT P6, URZ, PT ;  /* 0x00000000003f782f */ /* 0x000fda00038c0000 */
.L_x_2642:
[----:B------:R-:W-:Y:S05]  /*125d0*/  @!P6 BRA `(.L_x_2522) ;  /* 0x000000000098e947 */ /* 0x000fea0003800000 */
[----:B------:R-:W-:-:S06]  /*125e0*/  ULOP3.LUT UR4, UR37, 0x2, URZ, 0xfc, !UPT ;  /* 0x0000000225047892 */ /* 0x000fcc000f8efc3f */
[----:B0-----:R-:W-:-:S05]  /*125f0*/  IMAD.U32 R0, RZ, RZ, UR4 ;  /* 0x00000004ff007e24 */ /* 0x001fca000f8e00ff */
[----:B------:R-:W-:-:S13]  /*12600*/  ISETP.NE.AND P0, PT, R0, 0x3, PT ;  /* 0x000000030000780c */ /* 0x000fda0003f05270 */
[----:B------:R-:W-:Y:S05]  /*12610*/  @!P0 BRA `(.L_x_2524) ;  /* 0x0000000000048947 */ /* 0x000fea0003800000 */
[----:B------:R-:W-:Y:S01]  /*12620*/  BPT.TRAP 0x1 ;  /* 0x000000040000795c */ /* 0x000fe20000300000 */
.L_x_2524:
[----:B------:R-:W-:Y:S01]  /*12630*/  IMAD R3, R25, 0x8, R5 ;  /* 0x0000000819037824 */ /* 0x000fe200078e0205 */
[----:B------:R-:W-:Y:S01]  /*12640*/  SHF.L.U32 R2, R27, 0x1f, RZ ;  /* 0x0000001f1b027819 */ /* 0x000fe200000006ff */
[----:B------:R-:W-:-:S03]  /*12650*/  VIADD R25, R25, 0x1 ;  /* 0x0000000119197836 */ /* 0x000fc60000000000 */
[----:B------:R-:W0:Y:S02]  /*12660*/  SYNCS.PHASECHK.TRANS64.TRYWAIT P1, [R3+URZ+0x38840], R2 ;  /* 0x03884002030075a7 */ /* 0x000e24000802017f */
[----:B------:R-:W-:-:S04]  /*12670*/  ISETP.NE.AND P2, PT, R25, 0x2, PT ;  /* 0x000000021900780c */ /* 0x000fc80003f45270 */
[----:B------:R-:W-:Y:S01]  /*12680*/  SEL R0, RZ, 0x1, P2 ;  /* 0x00000001ff007807 */ /* 0x000fe20001000000 */
[----:B0-----:R-:W-:Y:S08]  /*12690*/  @!P1 BRA `(.L_x_2525) ;  /* 0x0000003800709947 */ /* 0x001ff00003800000 */
.L_x_2643:
[----:B------:R-:W-:Y:S02]  /*126a0*/  SEL R25, R25, RZ, P2 ;  /* 0x000000ff19197207 */ /* 0x000fe40001000000 */
[----:B------:R-:W-:Y:S01]  /*126b0*/  LOP3.LUT R0, R27, R0, RZ, 0x3c, !PT ;  /* 0x000000001b007212 */ /* 0x000fe200078e3cff */
[----:B------:R-:W-:Y:S06]  /*126c0*/  @!P0 BRA `(.L_x_2526) ;  /* 0x0000000000048947 */ /* 0x000fec0003800000 */
[----:B------:R-:W-:Y:S01]  /*126d0*/  BPT.TRAP 0x1 ;  /* 0x000000040000795c */ /* 0x000fe20000300000 */
.L_x_2526:
[----:B------:R-:W-:Y:S01]  /*126e0*/  IMAD R25, R25, 0x8, R5 ;  /* 0x0000000819197824 */ /* 0x000fe200078e0205 */
[----:B------:R-:W-:-:S04]  /*126f0*/  SHF.L.U32 R0, R0, 0x1f, RZ ;  /* 0x0000001f00007819 */ /* 0x000fc800000006ff */
[----:B------:R-:W2:Y:S02]  /*12700*/  SYNCS.PHASECHK.TRANS64.TRYWAIT P1, [R25+URZ+0x38840], R0 ;  /* 0x03884000190075a7 */ /* 0x000ea4000802017f */
[----:B--2---:R-:W-:Y:S05]  /*12710*/  @!P1 BRA `(.L_x_2527) ;  /* 0x0000003800649947 */ /* 0x004fea0003800000 */
.L_x_2644:
[----:B------:R-:W-:Y:S05]  /*12720*/  @!P0 BRA `(.L_x_2528) ;  /* 0x0000000000048947 */ /* 0x000fea0003800000 */
[----:B------:R-:W-:Y:S01]  /*12730*/  BPT.TRAP 0x1 ;  /* 0x000000040000795c */ /* 0x000fe20000300000 */
.L_x_2528:
[----:B------:R-:W3:Y:S02]  /*12740*/  SYNCS.PHASECHK.TRANS64.TRYWAIT P1, [R3+URZ+0x38860], R2 ;  /* 0x03886002030075a7 */ /* 0x000ee4000802017f */
[----:B---3--:R-:W-:Y:S05]  /*12750*/  @!P1 BRA `(.L_x_2529) ;  /* 0x0000003800689947 */ /* 0x008fea0003800000 */
.L_x_2645:
[----:B------:R-:W-:Y:S05]  /*12760*/  @!P0 BRA `(.L_x_2530) ;  /* 0x0000000000048947 */ /* 0x000fea0003800000 */
[----:B------:R-:W-:Y:S01]  /*12770*/  BPT.TRAP 0x1 ;  /* 0x000000040000795c */ /* 0x000fe20000300000 */
.L_x_2530:
[----:B------:R-:W4:Y:S02]  /*12780*/  SYNCS.PHASECHK.TRANS64.TRYWAIT P1, [R25+URZ+0x38860], R0 ;  /* 0x03886000190075a7 */ /* 0x000f24000802017f */
[----:B----4-:R-:W-:Y:S05]  /*12790*/  @!P1 BRA `(.L_x_2531) ;  /* 0x00000038006c9947 */ /* 0x010fea0003800000 */
.L_x_2646:
[----:B------:R-:W-:Y:S05]  /*127a0*/  @!P0 BRA `(.L_x_2532) ;  /* 0x0000000000048947 */ /* 0x000fea0003800000 */
[----:B------:R-:W-:Y:S01]  /*127b0*/  BPT.TRAP 0x1 ;  /* 0x000000040000795c */ /* 0x000fe20000300000 */
.L_x_2532:
[----:B------:R-:W5:Y:S02]  /*127c0*/  SYNCS.PHASECHK.TRANS64.TRYWAIT P1, [R3+URZ+0x38880], R2 ;  /* 0x03888002030075a7 */ /* 0x000f64000802017f */
[----:B-----5:R-:W-:Y:S05]  /*127d0*/  @!P1 BRA `(.L_x_2533) ;  /* 0x0000003800709947 */ /* 0x020fea0003800000 */
.L_x_2647:
[----:B------:R-:W-:Y:S05]  /*127e0*/  @!P0 BRA `(.L_x_2534) ;  /* 0x0000000000048947 */ /* 0x000fea0003800000 */
[----:B------:R-:W-:Y:S01]  /*127f0*/  BPT.TRAP 0x1 ;  /* 0x000000040000795c */ /* 0x000fe20000300000 */
.L_x_2534:
[----:B------:R0:W0:Y:S02]  /*12800*/  SYNCS.PHASECHK.TRANS64.TRYWAIT P0, [R25+URZ+0x38880], R0 ;  /* 0x03888000190075a7 */ /* 0x000024000800017f */
[----:B0-----:R-:W-:Y:S05]  /*12810*/  @!P0 NANOSLEEP.SYNCS 0x989680 ;  /* 0x009896800000895d */ /* 0x001fea0003900000 */
[----:B------:R-:W0:Y:S02]  /*12820*/  @!P0 SYNCS.PHASECHK.TRANS64 P0, [R25+URZ+0x38880], R0 ;  /* 0x03888000190085a7 */ /* 0x000e24000800007f */
[----:B0-----:R-:W-:Y:S05]  /*12830*/  @!P0 BRA `(.L_x_2534) ;  /* 0xfffffffc00f08947 */ /* 0x001fea000383ffff */
.L_x_2522:
[----:B------:R-:W-:Y:S05]  /*12840*/  BSYNC B0 ;  /* 0x0000000000007941 */ /* 0x000fea0003800000 */
.L_x_2521:
[----:B------:R-:W-:Y:S05]  /*12850*/  EXIT ;  /* 0x000000000000794d */ /* 0x000fea0003800000 */
.L_x_2399:
[----:B0-----:R-:W-:-:S04]  /*12860*/  IMAD.U32 R3, RZ, RZ, UR48 ;  /* 0x00000030ff037e24 */ /* 0x001fc8000f8e00ff */
[----:B------:R0:W1:Y:S03]  /*12870*/  SYNCS.PHASECHK.TRANS64.TRYWAIT P0, [R3+URZ+0x38800], R0 ;  /* 0x03880000030075a7 */ /* 0x000066000800017f */
[----:B-1----:R-:W-:Y:S05]  /*12880*/  @!P0 NANOSLEEP.SYNCS 0x989680 ;  /* 0x009896800000895d */ /* 0x002fea0003900000 */
[----:B------:R-:W1:Y:S02]  /*12890*/  @!P0 SYNCS.PHASECHK.TRANS64 P0, [R3+URZ+0x38800], R0 ;  /* 0x03880000030085a7 */ /* 0x000e64000800007f */
[----:B-1----:R-:W-:Y:S05]  /*128a0*/  @!P0 BRA `(.L_x_2399) ;  /* 0xfffffffc00ec8947 */ /* 0x002fea000383ffff */
[----:B------:R-:W-:Y:S05]  /*128b0*/  BRA `(.L_x_2535) ;  /* 0xfffffef000bc7947 */ /* 0x000fea000383ffff */
.L_x_2403:
[----:B-1----:R-:W-:-:S04]  /*128c0*/  IMAD.U32 R0, RZ, RZ, UR53 ;  /* 0x00000035ff007e24 */ /* 0x002fc8000f8e00ff */
[----:B------:R1:W2:Y:S03]  /*128d0*/  SYNCS.PHASECHK.TRANS64.TRYWAIT P1, [R0+URZ+0x38830], R7 ;  /* 0x03883007000075a7 */ /* 0x0002a6000802017f */
[----:B--2---:R-:W-:Y:S05]  /*128e0*/  @!P1 NANOSLEEP.SYNCS 0x989680 ;  /* 0x009896800000995d */ /* 0x004fea0003900000 */
[----:B------:R-:W2:Y:S02]  /*128f0*/  @!P1 SYNCS.PHASECHK.TRANS64 P1, [R0+URZ+0x38830], R7 ;  /* 0x03883007000095a7 */ /* 0x000ea4000802007f */
[----:B--2---:R-:W-:Y:S05]  /*12900*/  @!P1 BRA `(.L_x_2403) ;  /* 0xfffffffc00ec9947 */ /* 0x004fea000383ffff */
[----:B------:R-:W-:Y:S05]  /*12910*/  BRA `(.L_x_2402) ;  /* 0xfffffef000e07947 */ /* 0x000fea000383ffff */
.L_x_2408:
[----:B-1----:R-:W-:-:S04]  /*12920*/  IMAD.U32 R8, RZ, RZ, UR53 ;  /* 0x00000035ff087e24 */ /* 0x002fc8000f8e00ff */
[----:B------:R1:W2:Y:S03]  /*12930*/  SYNCS.PHASECHK.TRANS64.TRYWAIT P1, [R8+URZ+0x38850], R7 ;  /* 0x03885007080075a7 */ /* 0x0002a6000802017f */
[----:B--2---:R-:W-:Y:S05]  /*12940*/  @!P1 NANOSLEEP.SYNCS 0x989680 ;  /* 0x009896800000995d */ /* 0x004fea0003900000 */
[----:B------:R-:W2:Y:S02]  /*12950*/  @!P1 SYNCS.PHASECHK.TRANS64 P1, [R8+URZ+0x38850], R7 ;  /* 0x03885007080095a7 */ /* 0x000ea4000802007f */
[----:B--2---:R-:W-:Y:S05]  /*12960*/  @!P1 BRA `(.L_x_2408) ;  /* 0xfffffffc00ec9947 */ /* 0x004fea000383ffff */
[----:B------:R-:W-:Y:S05]  /*12970*/  BRA `(.L_x_2407) ;  /* 0xffffff1400107947 */ /* 0x000fea000383ffff */
.L_x_2414:
[----:B0-----:R-:W-:Y:S02]  /*12980*/  IMAD.U32 R3, RZ, RZ, UR52 ;  /* 0x00000034ff037e24 */ /* 0x001fe4000f8e00ff */
[----:B------:R-:W-:-:S04]  /*12990*/  IMAD.U32 R4, RZ, RZ, UR56 ;  /* 0x00000038ff047e24 */ /* 0x000fc8000f8e00ff */
[----:B------:R0:W1:Y:S03]  /*129a0*/  SYNCS.PHASECHK.TRANS64.TRYWAIT P1, [R3+URZ+0x38830], R4 ;  /* 0x03883004030075a7 */ /* 0x000066000802017f */
[----:B-1----:R-:W-:Y:S05]  /*129b0*/  @!P1 NANOSLEEP.SYNCS 0x989680 ;  /* 0x009896800000995d */ /* 0x002fea0003900000 */
[----:B------:R-:W1:Y:S02]  /*129c0*/  @!P1 SYNCS.PHASECHK.TRANS64 P1, [R3+URZ+0x38830], R4 ;  /* 0x03883004030095a7 */ /* 0x000e64000802007f */
[----:B-1----:R-:W-:Y:S05]  /*129d0*/  @!P1 BRA `(.L_x_2414) ;  /* 0xfffffffc00e89947 */ /* 0x002fea000383ffff */
[----:B------:R-:W-:Y:S05]  /*129e0*/  BRA `(.L_x_2413) ;  /* 0xffffff1800247947 */ /* 0x000fea000383ffff */
.L_x_2419:
[----:B-1----:R-:W-:Y:S02]  /*129f0*/  IMAD.U32 R7, RZ, RZ, UR52 ;  /* 0x00000034ff077e24 */ /* 0x002fe4000f8e00ff */
[----:B------:R-:W-:-:S04]  /*12a00*/  IMAD.U32 R8, RZ, RZ, UR56 ;  /* 0x00000038ff087e24 */ /* 0x000fc8000f8e00ff */
[----:B------:R1:W2:Y:S03]  /*12a10*/  SYNCS.PHASECHK.TRANS64.TRYWAIT P1, [R7+URZ+0x38850], R8 ;  /* 0x03885008070075a7 */ /* 0x0002a6000802017f */
[----:B--2---:R-:W-:Y:S05]  /*12a20*/  @!P1 NANOSLEEP.SYNCS 0x989680 ;  /* 0x009896800000995d */ /* 0x004fea0003900000 */
[----:B------:R-:W2:Y:S02]  /*12a30*/  @!P1 SYNCS.PHASECHK.TRANS64 P1, [R7+URZ+0x38850], R8 ;  /* 0x03885008070095a7 */ /* 0x000ea4000802007f */
[----:B--2---:R-:W-:Y:S05]  /*12a40*/  @!P1 BRA `(.L_x_2419) ;  /* 0xfffffffc00e89947 */ /* 0x004fea000383ffff */
[----:B------:R-:W-:Y:S05]  /*12a50*/  BRA `(.L_x_2418) ;  /* 0xffffff4000207947 */ /* 0x000fea000383ffff */
.L_x_2426:
[----:B-1----:R-:W-:-:S04]  /*12a60*/  IMAD.U32 R3, RZ, RZ, UR46 ;  /* 0x0000002eff037e24 */ /* 0x002fc8000f8e00ff */
[----:B------:R1:W2:Y:S03]  /*12a70*/  SYNCS.PHASECHK.TRANS64.TRYWAIT P1, [R3+URZ+0x38830], R6 ;  /* 0x03883006030075a7 */ /* 0x0002a6000802017f */
[----:B--2---:R-:W-:Y:S05]  /*12a80*/  @!P1 NANOSLEEP.SYNCS 0x989680 ;  /* 0x009896800000995d */ /* 0x004fea0003900000 */
[----:B------:R-:W2:Y:S02]  /*12a90*/  @!P1 SYNCS.PHASECHK.TRANS64 P1, [R3+URZ+0x38830], R6 ;  /* 0x03883006030095a7 */ /* 0x000ea4000802007f */
[----:B--2---:R-:W-:Y:S05]  /*12aa0*/  @!P1 BRA `(.L_x_2426) ;  /* 0xfffffffc00ec9947 */ /* 0x004fea000383ffff */
[----:B------:R-:W-:Y:S05]  /*12ab0*/  BRA `(.L_x_2425) ;  /* 0xffffff4000f47947 */ /* 0x000fea000383ffff */
.L_x_2431:
[----:B--2---:R-:W-:-:S04]  /*12ac0*/  IMAD.U32 R9, RZ, RZ, UR46 ;  /* 0x0000002eff097e24 */ /* 0x004fc8000f8e00ff */
[----:B------:R2:W3:Y:S03]  /*12ad0*/  SYNCS.PHASECHK.TRANS64.TRYWAIT P1, [R9+URZ+0x38850], R6 ;  /* 0x03885006090075a7 */ /* 0x0004e6000802017f */
[----:B---3--:R-:W-:Y:S05]  /*12ae0*/  @!P1 NANOSLEEP.SYNCS 0x989680 ;  /* 0x009896800000995d */ /* 0x008fea0003900000 */
[----:B------:R-:W3:Y:S02]  /*12af0*/  @!P1 SYNCS.PHASECHK.TRANS64 P1, [R9+URZ+0x38850], R6 ;  /* 0x03885006090095a7 */ /* 0x000ee4000802007f */
[----:B---3--:R-:W-:Y:S05]  /*12b00*/  @!P1 BRA `(.L_x_2431) ;  /* 0xfffffffc00ec9947 */ /* 0x008fea000383ffff */
[----:B------:R-:W-:Y:S05]  /*12b10*/  BRA `(.L_x_2430) ;  /* 0xffffff60008c7947 */ /* 0x000fea000383ffff */
.L_x_2466:
        /* <DEDUP_REMOVED lines=10> */
.L_x_2536:
[----:B------:R-:W-:Y:S05]  /*12bc0*/  BRA `(.L_x_2537) ;  /* 0xffffffb400d47947 */ /* 0x000fea000383ffff */
.L_x_2469:
[----:B0-----:R0:W1:Y:S02]  /*12bd0*/  SYNCS.PHASECHK.TRANS64.TRYWAIT P0, [R6+URZ+0x38880], R20 ;  /* 0x03888014060075a7 */ /* 0x001064000800017f */
[----:B-1----:R-:W-:Y:S05]  /*12be0*/  @!P0 NANOSLEEP.SYNCS 0x989680 ;  /* 0x009896800000895d */ /* 0x002fea0003900000 */
[----:B------:R-:W1:Y:S02]  /*12bf0*/  @!P0 SYNCS.PHASECHK.TRANS64 P0, [R6+URZ+0x38880], R20 ;  /* 0x03888014060085a7 */ /* 0x000e64000800007f */
[----:B-1----:R-:W-:Y:S05]  /*12c00*/  @!P0 BRA `(.L_x_2469) ;  /* 0xfffffffc00f08947 */ /* 0x002fea000383ffff */
[----:B------:R-:W-:Y:S05]  /*12c10*/  BRA `(.L_x_2538) ;  /* 0xffffffb800787947 */ /* 0x000fea000383ffff */
.L_x_2470:
        /* <DEDUP_REMOVED lines=8> */
.L_x_2540:
[----:B------:R-:W-:Y:S05]  /*12ca0*/  BSYNC B0 ;  /* 0x0000000000007941 */ /* 0x000fea0003800000 */
.L_x_2539:
[----:B------:R-:W-:Y:S01]  /*12cb0*/  IMAD.MOV.U32 R13, RZ, RZ, R8 ;  /* 0x000000ffff0d7224 */ /* 0x000fe200078e0008 */
[C---:B------:R-:W-:Y:S01]  /*12cc0*/  LOP3.LUT P2, RZ, R16.reuse, 0x200, RZ, 0xc0, !PT ;  /* 0x0000020010ff7812 */ /* 0x040fe2000784c0ff */
[----:B------:R-:W-:Y:S01]  /*12cd0*/  IMAD.MOV.U32 R12, RZ, RZ, RZ ;  /* 0x000000ffff0c7224 */ /* 0x000fe200078e00ff */
[C---:B------:R-:W-:Y:S01]  /*12ce0*/  LOP3.LUT P1, RZ, R16.reuse, 0x80, RZ, 0xc0, !PT ;  /* 0x0000008010ff7812 */ /* 0x040fe2000782c0ff */
[----:B------:R-:W-:Y:S01]  /*12cf0*/  IMAD.MOV.U32 R11, RZ, RZ, 0x181f ;  /* 0x0000181fff0b7424 */ /* 0x000fe200078e00ff */
[----:B------:R-:W-:Y:S01]  /*12d00*/  LOP3.LUT R16, R16, 0xffffffdf, RZ, 0xc0, !PT ;  /* 0xffffffdf10107812 */ /* 0x000fe200078ec0ff */
[----:B------:R-:W-:Y:S01]  /*12d10*/  IMAD.MOV.U32 R15, RZ, RZ, -0x1 ;  /* 0xffffffffff0f7424 */ /* 0x000fe200078e00ff */
[C---:B------:R-:W-:Y:S01]  /*12d20*/  ISETP.GE.AND P5, PT, R7.reuse, 0x31, PT ;  /* 0x000000310700780c */ /* 0x040fe20003fa6270 */
[----:B------:R-:W-:Y:S01]  /*12d30*/  IMAD.MOV.U32 R0, RZ, RZ, R14 ;  /* 0x000000ffff007224 */ /* 0x000fe200078e000e */
[----:B------:R-:W-:-:S13]  /*12d40*/  ISETP.GE.AND P4, PT, R7, 0x41, PT ;  /* 0x000000410700780c */ /* 0x000fda0003f86270 */
[----:B------:R-:W-:Y:S05]  /*12d50*/  WARPSYNC.COLLECTIVE R15, `(.L_x_2541) ;  /* 0x000000000f087348 */ /* 0x000fea0003c00000 */
[----:B------:R0:W1:Y:S02]  /*12d60*/  SHFL.IDX P6, R14, R13, R12, R11 ;  /* 0x0000000c0d0e7389 */ /* 0x00006400000c000b */
[----:B01----:R-:W-:Y:S01]  /*12d70*/  ENDCOLLECTIVE ;  /* 0x000000000000791b */ /* 0x003fe20003800000 */
.L_x_2541:
[----:B------:R-:W-:Y:S01]  /*12d80*/  ISETP.GE.AND P3, PT, R7, 0x51, PT ;  /* 0x000000510700780c */ /* 0x000fe20003f66270 */
[----:B------:R-:W-:Y:S02]  /*12d90*/  IMAD.MOV.U32 R13, RZ, RZ, R9 ;  /* 0x000000ffff0d7224 */ /* 0x000fe400078e0009 */
[----:B------:R-:W-:Y:S01]  /*12da0*/  IMAD.MOV.U32 R12, RZ, RZ, 0x1 ;  /* 0x00000001ff0c7424 */ /* 0x000fe200078e00ff */
[----:B------:R-:W-:-:S13]  /*12db0*/  IADD3 R2, P0, R28, R14, RZ ;  /* 0x0000000e1c027210 */ /* 0x000fda0007f1e0ff */
[----:B------:R-:W-:Y:S05]  /*12dc0*/  WARPSYNC.COLLECTIVE R15, `(.L_x_2542) ;  /* 0x000000000f087348 */ /* 0x000fea0003c00000 */
[----:B------:R0:W1:Y:S02]  /*12dd0*/  SHFL.IDX P6, R14, R13, R12, R11 ;  /* 0x0000000c0d0e7389 */ /* 0x00006400000c000b */
[----:B01----:R-:W-:Y:S01]  /*12de0*/  ENDCOLLECTIVE ;  /* 0x000000000000791b */ /* 0x003fe20003800000 */
.L_x_2542:
[----:B------:R-:W-:Y:S01]  /*12df0*/  IMAD.X R3, RZ, RZ, R0, P0 ;  /* 0x000000ffff037224 */ /* 0x000fe200000e0600 */
[----:B------:R-:W-:Y:S01]  /*12e00*/  ISETP.LT.OR P0, PT, R7, 0x1, P2 ;  /* 0x000000010700780c */ /* 0x000fe20001701670 */
[----:B------:R-:W-:Y:S02]  /*12e10*/  IMAD.IADD R0, R17, 0x1, R19 ;  /* 0x0000000111007824 */ /* 0x000fe400078e0213 */
[----:B------:R-:W-:-:S10]  /*12e20*/  IMAD.MOV.U32 R13, RZ, RZ, R8 ;  /* 0x000000ffff0d7224 */ /* 0x000fd400078e0008 */
        /* <DEDUP_REMOVED lines=10> */
.L_x_2543:
[----:B------:R-:W-:Y:S02]  /*12ed0*/  IMAD.MOV.U32 R13, RZ, RZ, R9 ;  /* 0x000000ffff0d7224 */ /* 0x000fe400078e0009 */
[----:B------:R-:W-:Y:S01]  /*12ee0*/  IMAD.MOV.U32 R12, RZ, RZ, 0x2 ;  /* 0x00000002ff0c7424 */ /* 0x000fe200078e00ff */
[----:B------:R-:W-:-:S13]  /*12ef0*/  IADD3 R2, P0, R28, R14, RZ ;  /* 0x0000000e1c027210 */ /* 0x000fda0007f1e0ff */
[----:B------:R-:W-:Y:S05]  /*12f00*/  WARPSYNC.COLLECTIVE R15, `(.L_x_2544) ;  /* 0x000000000f087348 */ /* 0x000fea0003c00000 */
[----:B------:R0:W1:Y:S02]  /*12f10*/  SHFL.IDX P6, R14, R13, R12, R11 ;  /* 0x0000000c0d0e7389 */ /* 0x00006400000c000b */
[----:B01----:R-:W-:Y:S01]  /*12f20*/  ENDCOLLECTIVE ;  /* 0x000000000000791b */ /* 0x003fe20003800000 */
.L_x_2544:
        /* <DEDUP_REMOVED lines=13> */
.L_x_2545:
[----:B------:R-:W-:Y:S02]  /*13000*/  IMAD.MOV.U32 R13, RZ, RZ, R9 ;  /* 0x000000ffff0d7224 */ /* 0x000fe400078e0009 */
[----:B------:R-:W-:Y:S01]  /*13010*/  IMAD.MOV.U32 R12, RZ, RZ, 0x3 ;  /* 0x00000003ff0c7424 */ /* 0x000fe200078e00ff */
[----:B------:R-:W-:-:S13]  /*13020*/  IADD3 R2, P0, R28, R14, RZ ;  /* 0x0000000e1c027210 */ /* 0x000fda0007f1e0ff */
[----:B------:R-:W-:Y:S05]  /*13030*/  WARPSYNC.COLLECTIVE R15, `(.L_x_2546) ;  /* 0x000000000f087348 */ /* 0x000fea0003c00000 */
[----:B------:R0:W1:Y:S02]  /*13040*/  SHFL.IDX P6, R14, R13, R12, R11 ;  /* 0x0000000c0d0e7389 */ /* 0x00006400000c000b */
[----:B01----:R-:W-:Y:S01]  /*13050*/  ENDCOLLECTIVE ;  /* 0x000000000000791b */ /* 0x003fe20003800000 */
.L_x_2546:
        /* <DEDUP_REMOVED lines=13> */
.L_x_2547:
[----:B------:R-:W-:Y:S02]  /*13130*/  IMAD.MOV.U32 R13, RZ, RZ, R9 ;  /* 0x000000ffff0d7224 */ /* 0x000fe400078e0009 */
[----:B------:R-:W-:Y:S01]  /*13140*/  IMAD.MOV.U32 R12, RZ, RZ, 0x4 ;  /* 0x00000004ff0c7424 */ /* 0x000fe200078e00ff */
[----:B------:R-:W-:-:S13]  /*13150*/  IADD3 R2, P0, R28, R14, RZ ;  /* 0x0000000e1c027210 */ /* 0x000fda0007f1e0ff */
[----:B------:R-:W-:Y:S05]  /*13160*/  WARPSYNC.COLLECTIVE R15, `(.L_x_2548) ;  /* 0x000000000f087348 */ /* 0x000fea0003c00000 */
[----:B------:R0:W1:Y:S02]  /*13170*/  SHFL.IDX P6, R14, R13, R12, R11 ;  /* 0x0000000c0d0e7389 */ /* 0x00006400000c000b */
[----:B01----:R-:W-:Y:S01]  /*13180*/  ENDCOLLECTIVE ;  /* 0x000000000000791b */ /* 0x003fe20003800000 */
.L_x_2548:
        /* <DEDUP_REMOVED lines=13> */
.L_x_2549:
[----:B------:R-:W-:Y:S02]  /*13260*/  IMAD.MOV.U32 R13, RZ, RZ, R9 ;  /* 0x000000ffff0d7224 */ /* 0x000fe400078e0009 */
[----:B------:R-:W-:Y:S01]  /*13270*/  IMAD.MOV.U32 R12, RZ, RZ, 0x5 ;  /* 0x00000005ff0c7424 */ /* 0x000fe200078e00ff */
[----:B------:R-:W-:-:S13]  /*13280*/  IADD3 R2, P0, R28, R14, RZ ;  /* 0x0000000e1c027210 */ /* 0x000fda0007f1e0ff */
[----:B------:R-:W-:Y:S05]  /*13290*/  WARPSYNC.COLLECTIVE R15, `(.L_x_2550) ;  /* 0x000000000f087348 */ /* 0x000fea0003c00000 */
[----:B------:R0:W1:Y:S02]  /*132a0*/  SHFL.IDX P6, R14, R13, R12, R11 ;  /* 0x0000000c0d0e7389 */ /* 0x00006400000c000b */
[----:B01----:R-:W-:Y:S01]  /*132b0*/  ENDCOLLECTIVE ;  /* 0x000000000000791b */ /* 0x003fe20003800000 */
.L_x_2550:
        /* <DEDUP_REMOVED lines=13> */
.L_x_2551:
[----:B------:R-:W-:Y:S02]  /*13390*/  IMAD.MOV.U32 R13, RZ, RZ, R9 ;  /* 0x000000ffff0d7224 */ /* 0x000fe400078e0009 */
[----:B------:R-:W-:Y:S01]  /*133a0*/  IMAD.MOV.U32 R12, RZ, RZ, 0x6 ;  /* 0x00000006ff0c7424 */ /* 0x000fe200078e00ff */
[----:B------:R-:W-:-:S13]  /*133b0*/  IADD3 R2, P0, R28, R14, RZ ;  /* 0x0000000e1c027210 */ /* 0x000fda0007f1e0ff */
[----:B------:R-:W-:Y:S05]  /*133c0*/  WARPSYNC.COLLECTIVE R15, `(.L_x_2552) ;  /* 0x000000000f087348 */ /* 0x000fea0003c00000 */
[----:B------:R0:W1:Y:S02]  /*133d0*/  SHFL.IDX P6, R14, R13, R12, R11 ;  /* 0x0000000c0d0e7389 */ /* 0x00006400000c000b */
[----:B01----:R-:W-:Y:S01]  /*133e0*/  ENDCOLLECTIVE ;  /* 0x000000000000791b */ /* 0x003fe20003800000 */
.L_x_2552:
        /* <DEDUP_REMOVED lines=13> */
.L_x_2553:
[----:B------:R-:W-:Y:S02]  /*134c0*/  IMAD.MOV.U32 R13, RZ, RZ, R9 ;  /* 0x000000ffff0d7224 */ /* 0x000fe400078e0009 */
[----:B------:R-:W-:Y:S01]  /*134d0*/  IMAD.MOV.U32 R12, RZ, RZ, 0x7 ;  /* 0x00000007ff0c7424 */ /* 0x000fe200078e00ff */
[----:B------:R-:W-:-:S13]  /*134e0*/  IADD3 R2, P0, R28, R14, RZ ;  /* 0x0000000e1c027210 */ /* 0x000fda0007f1e0ff */
[----:B------:R-:W-:Y:S05]  /*134f0*/  WARPSYNC.COLLECTIVE R15, `(.L_x_2554) ;  /* 0x000000000f087348 */ /* 0x000fea0003c00000 */
[----:B------:R0:W1:Y:S02]  /*13500*/  SHFL.IDX P6, R14, R13, R12, R11 ;  /* 0x0000000c0d0e7389 */ /* 0x00006400000c000b */
[----:B01----:R-:W-:Y:S01]  /*13510*/  ENDCOLLECTIVE ;  /* 0x000000000000791b */ /* 0x003fe20003800000 */
.L_x_2554:
[----:B------:R-:W-:Y:S01]  /*13520*/  IMAD.X R3, RZ, RZ, R3, P0 ;  /* 0x000000ffff037224 */ /* 0x000fe200000e0603 */
[----:B------:R-:W-:Y:S01]  /*13530*/  ISETP.LT.OR P0, PT, R7, 0x61, P2 ;  /* 0x000000610700780c */ /* 0x000fe20001701670 */
[----:B------:R-:W-:-:S12]  /*13540*/  IMAD.MOV.U32 R13, RZ, RZ, R8 ;  /* 0x000000ffff0d7224 */ /* 0x000fd800078e0008 */
[----:B------:R-:W-:Y:S01]  /*13550*/  @!PT LDS RZ, [RZ] ;  /* 0x00000000fffff984 */ /* 0x000fe20000000800 */
[----:B------:R-:W-:Y:S01]  /*13560*/  @!PT LDS RZ, [RZ] ;  /* 0x00000000fffff984 */ /* 0x000fe20000000800 */
[----:B------:R-:W-:Y:S01]  /*13570*/  @!PT LDS RZ, [RZ] ;  /* 0x00000000fffff984 */ /* 0x000fe20000000800 */
[----:B------:R0:W-:Y:S01]  /*13580*/  LDGSTS.E.BYPASS.LTC128B.128 [R0+0x13400], desc[UR50][R2.64], !P0 ;  /* 0x1340000002007fae */ /* 0x0001e2000c101d72 */
[C---:B------:R-:W-:Y:S02]  /*13590*/  ISETP.LT.OR P0, PT, R7.reuse, 0x61, P1 ;  /* 0x000000610700780c */ /* 0x040fe40000f01670 */
[----:B------:R-:W-:Y:S01]  /*135a0*/  ISETP.GE.AND P1, PT, R7, 0x11, PT ;  /* 0x000000110700780c */ /* 0x000fe20003f26270 */
[----:B------:R-:W-:-:S12]  /*135b0*/  IMAD.MOV.U32 R9, RZ, RZ, R14 ;  /* 0x000000ffff097224 */ /* 0x000fd800078e000e */
[----:B0-----:R-:W-:Y:S05]  /*135c0*/  WARPSYNC.COLLECTIVE R15, `(.L_x_2555) ;  /* 0x000000000f087348 */ /* 0x001fea0003c00000 */
[----:B------:R1:W2:Y:S02]  /*135d0*/  SHFL.IDX P6, R14, R13, R12, R11 ;  /* 0x0000000c0d0e7389 */ /* 0x0002a400000c000b */
[----:B012---:R-:W-:Y:S01]  /*135e0*/  ENDCOLLECTIVE ;  /* 0x000000000000791b */ /* 0x007fe20003800000 */
.L_x_2555:
[----:B------:R-:W-:Y:S01]  /*135f0*/  @!PT LDS RZ, [RZ] ;  /* 0x00000000fffff984 */ /* 0x000fe20000000800 */
[----:B------:R-:W-:Y:S01]  /*13600*/  @!PT LDS RZ, [RZ] ;  /* 0x00000000fffff984 */ /* 0x000fe20000000800 */
[----:B------:R-:W-:Y:S01]  /*13610*/  @!PT LDS RZ, [RZ] ;  /* 0x00000000fffff984 */ /* 0x000fe20000000800 */
[----:B------:R0:W-:Y:S01]  /*13620*/  LDGSTS.E.BYPASS.LTC128B.128 [R0+0x17400], desc[UR50][R2.64+0x80], !P0 ;  /* 0x1740008002007fae */ /* 0x0001e2000c101d72 */
[C---:B------:R-:W-:Y:S02]  /*13630*/  ISETP.GE.AND P0, PT, R7.reuse, 0x21, PT ;  /* 0x000000210700780c */ /* 0x040fe40003f06270 */
[----:B------:R-:W-:Y:S02]  /*13640*/  @P1 LOP3.LUT R16, R16, 0x20, RZ, 0xfc, !PT ;  /* 0x0000002010101812 */ /* 0x000fe400078efcff */
[----:B------:R-:W-:Y:S02]  /*13650*/  ISETP.GE.AND P1, PT, R7, 0x61, PT ;  /* 0x000000610700780c */ /* 0x000fe40003f26270 */
[----:B------:R-:W-:-:S07]  /*13660*/  LOP3.LUT R16, R16, 0xffffffef, RZ, 0xc0, !PT ;  /* 0xffffffef10107812 */ /* 0x000fce00078ec0ff */
[----:B------:R-:W-:Y:S02]  /*13670*/  @P0 LOP3.LUT R16, R16, 0x10, RZ, 0xfc, !PT ;  /* 0x0000001010100812 */ /* 0x000fe400078efcff */
[----:B------:R-:W-:Y:S02]  /*13680*/  ISETP.GE.AND P0, PT, R7, 0x71, PT ;  /* 0x000000710700780c */ /* 0x000fe40003f06270 */
[----:B------:R-:W-:-:S11]  /*13690*/  LOP3.LUT R16, R16, 0xfffffeff, RZ, 0xc0, !PT ;  /* 0xfffffeff10107812 */ /* 0x000fd600078ec0ff */
[----:B------:R-:W-:Y:S01]  /*136a0*/  @P0 LOP3.LUT R16, R16, 0x100, RZ, 0xfc, !PT ;  /* 0x0000010010100812 */ /* 0x000fe200078efcff */
[----:B0-----:R-:W-:Y:S06]  /*136b0*/  BRA `(.L_x_2556) ;  /* 0xffffffb400707947 */ /* 0x001fec000383ffff */
.L_x_2475:
[----:B--2---:R2:W3:Y:S02]  /*136c0*/  SYNCS.PHASECHK.TRANS64.TRYWAIT P0, [R6+URZ+0x38840], R20 ;  /* 0x03884014060075a7 */ /* 0x0044e4000800017f */
[----:B---3--:R-:W-:Y:S05]  /*136d0*/  @!P0 NANOSLEEP.SYNCS 0x989680 ;  /* 0x009896800000895d */ /* 0x008fea0003900000 */
[----:B------:R-:W3:Y:S02]  /*136e0*/  @!P0 SYNCS.PHASECHK.TRANS64 P0, [R6+URZ+0x38840], R20 ;  /* 0x03884014060085a7 */ /* 0x000ee4000800007f */
[----:B---3--:R-:W-:Y:S05]  /*136f0*/  @!P0 BRA `(.L_x_2475) ;  /* 0xfffffffc00f08947 */ /* 0x008fea000383ffff */
[----:B------:R-:W-:Y:S05]  /*13700*/  BRA `(.L_x_2557) ;  /* 0xffffffb400d47947 */ /* 0x000fea000383ffff */
.L_x_2476:
        /* <DEDUP_REMOVED lines=8> */
.L_x_2559:
[----:B------:R-:W-:Y:S05]  /*13790*/  BSYNC B0 ;  /* 0x0000000000007941 */ /* 0x000fea0003800000 */
.L_x_2558:
[----:B------:R-:W-:Y:S01]  /*137a0*/  IMAD.MOV.U32 R13, RZ, RZ, R4 ;  /* 0x000000ffff0d7224 */ /* 0x000fe200078e0004 */
[----:B------:R-:W-:Y:S01]  /*137b0*/  P2R R7, PR, RZ, 0x2 ;  /* 0x00000002ff077803 */ /* 0x000fe20000000000 */
[----:B------:R-:W-:Y:S01]  /*137c0*/  IMAD.MOV.U32 R12, RZ, RZ, RZ ;  /* 0x000000ffff0c7224 */ /* 0x000fe200078e00ff */
[----:B------:R-:W-:Y:S01]  /*137d0*/  LOP3.LUT P1, RZ, R16, 0x2, RZ, 0xc0, !PT ;  /* 0x0000000210ff7812 */ /* 0x000fe2000782c0ff */
[----:B------:R-:W-:Y:S02]  /*137e0*/  IMAD.MOV.U32 R11, RZ, RZ, 0x181f ;  /* 0x0000181fff0b7424 */ /* 0x000fe400078e00ff */
[----:B------:R-:W-:Y:S02]  /*137f0*/  IMAD.MOV.U32 R15, RZ, RZ, -0x1 ;  /* 0xffffffffff0f7424 */ /* 0x000fe400078e00ff */
[----:B------:R-:W-:-:S08]  /*13800*/  IMAD.MOV.U32 R2, RZ, RZ, R14 ;  /* 0x000000ffff027224 */ /* 0x000fd000078e000e */
[----:B------:R-:W-:Y:S05]  /*13810*/  WARPSYNC.COLLECTIVE R15, `(.L_x_2560) ;  /* 0x000000000f087348 */ /* 0x000fea0003c00000 */
[----:B------:R0:W1:Y:S02]  /*13820*/  SHFL.IDX P6, R14, R13, R12, R11 ;  /* 0x0000000c0d0e7389 */ /* 0x00006400000c000b */
[----:B01----:R-:W-:Y:S01]  /*13830*/  ENDCOLLECTIVE ;  /* 0x000000000000791b */ /* 0x003fe20003800000 */
.L_x_2560:
[----:B------:R-:W-:Y:S02]  /*13840*/  IMAD.MOV.U32 R13, RZ, RZ, R5 ;  /* 0x000000ffff0d7224 */ /* 0x000fe400078e0005 */
[----:B------:R-:W-:Y:S01]  /*13850*/  IMAD.MOV.U32 R12, RZ, RZ, 0x1 ;  /* 0x00000001ff0c7424 */ /* 0x000fe200078e00ff */
[----:B------:R-:W-:-:S13]  /*13860*/  LOP3.LUT P6, RZ, R16, 0x40, RZ, 0xc0, !PT ;  /* 0x0000004010ff7812 */ /* 0x000fda00078cc0ff */
[----:B------:R-:W-:-:S05]  /*13870*/  @P6 IADD3 R14, P0, R28, R14, RZ ;  /* 0x0000000e1c0e6210 */ /* 0x000fca0007f1e0ff */
[----:B------:R-:W-:Y:S02]  /*13880*/  @P6 IMAD.X R3, RZ, RZ, R2, P0 ;  /* 0x000000ffff036224 */ /* 0x000fe400000e0602 */
[----:B------:R-:W-:-:S05]  /*13890*/  @P6 IMAD.MOV.U32 R2, RZ, RZ, R14 ;  /* 0x000000ffff026224 */ /* 0x000fca00078e000e */
        /* <DEDUP_REMOVED lines=8> */
.L_x_2561:
[----:B------:R-:W-:Y:S02]  /*13920*/  IMAD.MOV.U32 R13, RZ, RZ, R4 ;  /* 0x000000ffff0d7224 */ /* 0x000fe400078e0004 */
[----:B------:R-:W-:-:S07]  /*13930*/  IMAD.MOV.U32 R8, RZ, RZ, R14 ;  /* 0x000000ffff087224 */ /* 0x000fce00078e000e */
[----:B------:R-:W-:Y:S05]  /*13940*/  WARPSYNC.COLLECTIVE R15, `(.L_x_2562) ;  /* 0x000000000f087348 */ /* 0x000fea0003c00000 */
[----:B------:R0:W1:Y:S02]  /*13950*/  SHFL.IDX P6, R14, R13, R12, R11 ;  /* 0x0000000c0d0e7389 */ /* 0x00006400000c000b */
[----:B01----:R-:W-:Y:S01]  /*13960*/  ENDCOLLECTIVE ;  /* 0x000000000000791b */ /* 0x003fe20003800000 */
.L_x_2562:
[----:B------:R-:W-:Y:S02]  /*13970*/  IMAD.MOV.U32 R13, RZ, RZ, R5 ;  /* 0x000000ffff0d7224 */ /* 0x000fe400078e0005 */
[----:B------:R-:W-:Y:S01]  /*13980*/  IMAD.MOV.U32 R12, RZ, RZ, 0x2 ;  /* 0x00000002ff0c7424 */ /* 0x000fe200078e00ff */
[----:B------:R-:W-:-:S13]  /*13990*/  LOP3.LUT P6, RZ, R16, 0x20, RZ, 0xc0, !PT ;  /* 0x0000002010ff7812 */ /* 0x000fda00078cc0ff */
[----:B------:R-:W-:-:S05]  /*139a0*/  @P6 IADD3 R14, P0, R28, R14, RZ ;  /* 0x0000000e1c0e6210 */ /* 0x000fca0007f1e0ff */
[----:B------:R-:W-:Y:S02]  /*139b0*/  @P6 IMAD.X R19, RZ, RZ, R8, P0 ;  /* 0x000000ffff136224 */ /* 0x000fe400000e0608 */
[----:B------:R-:W-:Y:S02]  /*139c0*/  @P6 IMAD.MOV.U32 R2, RZ, RZ, R14 ;  /* 0x000000ffff026224 */ /* 0x000fe400078e000e */
        /* <DEDUP_REMOVED lines=9> */
.L_x_2563:
[----:B------:R-:W-:Y:S02]  /*13a60*/  IMAD.MOV.U32 R13, RZ, RZ, R4 ;  /* 0x000000ffff0d7224 */ /* 0x000fe400078e0004 */
[----:B------:R-:W-:-:S07]  /*13a70*/  IMAD.MOV.U32 R8, RZ, RZ, R14 ;  /* 0x000000ffff087224 */ /* 0x000fce00078e000e */
[----:B------:R-:W-:Y:S05]  /*13a80*/  WARPSYNC.COLLECTIVE R15, `(.L_x_2564) ;  /* 0x000000000f087348 */ /* 0x000fea0003c00000 */
[----:B------:R0:W1:Y:S02]  /*13a90*/  SHFL.IDX P6, R14, R13, R12, R11 ;  /* 0x0000000c0d0e7389 */ /* 0x00006400000c000b */
[----:B01----:R-:W-:Y:S01]  /*13aa0*/  ENDCOLLECTIVE ;  /* 0x000000000000791b */ /* 0x003fe20003800000 */
.L_x_2564:
        /* <DEDUP_REMOVED lines=15> */
.L_x_2565:
[----:B------:R-:W-:Y:S02]  /*13ba0*/  IMAD.MOV.U32 R13, RZ, RZ, R4 ;  /* 0x000000ffff0d7224 */ /* 0x000fe400078e0004 */
[----:B------:R-:W-:-:S07]  /*13bb0*/  IMAD.MOV.U32 R8, RZ, RZ, R14 ;  /* 0x000000ffff087224 */ /* 0x000fce00078e000e */
[----:B------:R-:W-:Y:S05]  /*13bc0*/  WARPSYNC.COLLECTIVE R15, `(.L_x_2566) ;  /* 0x000000000f087348 */ /* 0x000fea0003c00000 */
[----:B------:R0:W1:Y:S02]  /*13bd0*/  SHFL.IDX P6, R14, R13, R12, R11 ;  /* 0x0000000c0d0e7389 */ /* 0x00006400000c000b */
[----:B01----:R-:W-:Y:S01]  /*13be0*/  ENDCOLLECTIVE ;  /* 0x000000000000791b */ /* 0x003fe20003800000 */
.L_x_2566:
[----:B------:R-:W-:Y:S02]  /*13bf0*/  IMAD.MOV.U32 R13, RZ, RZ, R5 ;  /* 0x000000ffff0d7224 */ /* 0x000fe400078e0005 */
[----:B------:R-:W-:Y:S01]  /*13c00*/  IMAD.MOV.U32 R12, RZ, RZ, 0x4 ;  /* 0x00000004ff0c7424 */ /* 0x000fe200078e00ff */
[----:B------:R-:W-:-:S05]  /*13c10*/  @P5 IADD3 R14, P0, R28, R14, RZ ;  /* 0x0000000e1c0e5210 */ /* 0x000fca0007f1e0ff */
[----:B------:R-:W-:-:S08]  /*13c20*/  @P5 IMAD.MOV.U32 R2, RZ, RZ, R14 ;  /* 0x000000ffff025224 */ /* 0x000fd000078e000e */
[----:B------:R-:W-:Y:S05]  /*13c30*/  WARPSYNC.COLLECTIVE R15, `(.L_x_2567) ;  /* 0x000000000f087348 */ /* 0x000fea0003c00000 */
[----:B------:R0:W1:Y:S02]  /*13c40*/  SHFL.IDX P6, R14, R13, R12, R11 ;  /* 0x0000000c0d0e7389 */ /* 0x00006400000c000b */
[----:B01----:R-:W-:Y:S01]  /*13c50*/  ENDCOLLECTIVE ;  /* 0x000000000000791b */ /* 0x003fe20003800000 */
.L_x_2567:
[----:B------:R-:W-:-:S04]  /*13c60*/  @P5 IMAD.X R9, RZ, RZ, R8, P0 ;  /* 0x000000ffff095224 */ /* 0x000fc800000e0608 */
[----:B------:R-:W-:-:S05]  /*13c70*/  @P5 IMAD.MOV.U32 R3, RZ, RZ, R9 ;  /* 0x000000ffff035224 */ /* 0x000fca00078e0009 */
[----:B------:R-:W-:Y:S01]  /*13c80*/  @!PT LDS RZ, [RZ] ;  /* 0x00000000fffff984 */ /* 0x000fe20000000800 */
[----:B------:R-:W-:Y:S01]  /*13c90*/  @!PT LDS RZ, [RZ] ;  /* 0x00000000fffff984 */ /* 0x000fe20000000800 */
[----:B------:R-:W-:Y:S01]  /*13ca0*/  @!PT LDS RZ, [RZ] ;  /* 0x00000000fffff984 */ /* 0x000fe20000000800 */
[----:B------:R0:W-:Y:S01]  /*13cb0*/  @P5 LDGSTS.E.BYPASS.LTC128B.128 [R0+0x29c00], desc[UR50][R2.64], !P1 ;  /* 0x29c0000002005fae */ /* 0x0001e2000c901d72 */
[----:B------:R-:W-:Y:S01]  /*13cc0*/  ISETP.NE.AND P1, PT, R7, RZ, PT ;  /* 0x000000ff0700720c */ /* 0x000fe20003f25270 */
[----:B------:R-:W-:Y:S02]  /*13cd0*/  IMAD.MOV.U32 R13, RZ, RZ, R4 ;  /* 0x000000ffff0d7224 */ /* 0x000fe400078e0004 */
[----:B------:R0:W-:Y:S01]  /*13ce0*/  @P5 LDGSTS.E.BYPASS.LTC128B.128 [R0+0x2dc00], desc[UR50][R2.64+0x80], !P2 ;  /* 0x2dc0008002005fae */ /* 0x0001e2000d101d72 */
[----:B------:R-:W-:Y:S01]  /*13cf0*/  LOP3.LUT P5, RZ, R16, 0x2, RZ, 0xc0, !PT ;  /* 0x0000000210ff7812 */ /* 0x000fe200078ac0ff */
[----:B------:R-:W-:-:S12]  /*13d00*/  IMAD.MOV.U32 R7, RZ, RZ, R14 ;  /* 0x000000ffff077224 */ /* 0x000fd800078e000e */
[----:B0-----:R-:W-:Y:S05]  /*13d10*/  WARPSYNC.COLLECTIVE R15, `(.L_x_2568) ;  /* 0x000000000f087348 */ /* 0x001fea0003c00000 */
[----:B------:R1:W2:Y:S02]  /*13d20*/  SHFL.IDX P6, R14, R13, R12, R11 ;  /* 0x0000000c0d0e7389 */ /* 0x0002a400000c000b */
[----:B012---:R-:W-:Y:S01]  /*13d30*/  ENDCOLLECTIVE ;  /* 0x000000000000791b */ /* 0x007fe20003800000 */
.L_x_2568:
[----:B------:R-:W-:Y:S02]  /*13d40*/  IMAD.MOV.U32 R13, RZ, RZ, R5 ;  /* 0x000000ffff0d7224 */ /* 0x000fe400078e0005 */
[----:B------:R-:W-:Y:S01]  /*13d50*/  IMAD.MOV.U32 R12, RZ, RZ, 0x5 ;  /* 0x00000005ff0c7424 */ /* 0x000fe200078e00ff */
[----:B------:R-:W-:-:S05]  /*13d60*/  @P4 IADD3 R14, P0, R28, R14, RZ ;  /* 0x0000000e1c0e4210 */ /* 0x000fca0007f1e0ff */
[----:B------:R-:W-:-:S08]  /*13d70*/  @P4 IMAD.MOV.U32 R2, RZ, RZ, R14 ;  /* 0x000000ffff024224 */ /* 0x000fd000078e000e */
[----:B------:R-:W-:Y:S05]  /*13d80*/  WARPSYNC.COLLECTIVE R15, `(.L_x_2569) ;  /* 0x000000000f087348 */ /* 0x000fea0003c00000 */
[----:B------:R0:W1:Y:S02]  /*13d90*/  SHFL.IDX P6, R14, R13, R12, R11 ;  /* 0x0000000c0d0e7389 */ /* 0x00006400000c000b */
[----:B01----:R-:W-:Y:S01]  /*13da0*/  ENDCOLLECTIVE ;  /* 0x000000000000791b */ /* 0x003fe20003800000 */
.L_x_2569:
        /* <DEDUP_REMOVED lines=12> */
.L_x_2570:
[----:B------:R-:W-:Y:S02]  /*13e70*/  IMAD.MOV.U32 R13, RZ, RZ, R5 ;  /* 0x000000ffff0d7224 */ /* 0x000fe400078e0005 */
[----:B------:R-:W-:Y:S01]  /*13e80*/  IMAD.MOV.U32 R12, RZ, RZ, 0x6 ;  /* 0x00000006ff0c7424 */ /* 0x000fe200078e00ff */
[----:B------:R-:W-:-:S05]  /*13e90*/  @P3 IADD3 R14, P0, R28, R14, RZ ;  /* 0x0000000e1c0e3210 */ /* 0x000fca0007f1e0ff */
[----:B------:R-:W-:-:S08]  /*13ea0*/  @P3 IMAD.MOV.U32 R2, RZ, RZ, R14 ;  /* 0x000000ffff023224 */ /* 0x000fd000078e000e */
[----:B------:R-:W-:Y:S05]  /*13eb0*/  WARPSYNC.COLLECTIVE R15, `(.L_x_2571) ;  /* 0x000000000f087348 */ /* 0x000fea0003c00000 */
[----:B------:R0:W1:Y:S02]  /*13ec0*/  SHFL.IDX P6, R14, R13, R12, R11 ;  /* 0x0000000c0d0e7389 */ /* 0x00006400000c000b */
[----:B01----:R-:W-:Y:S01]  /*13ed0*/  ENDCOLLECTIVE ;  /* 0x000000000000791b */ /* 0x003fe20003800000 */
.L_x_2571:
        /* <DEDUP_REMOVED lines=12> */
.L_x_2572:
[----:B------:R-:W-:Y:S02]  /*13fa0*/  IMAD.MOV.U32 R13, RZ, RZ, R5 ;  /* 0x000000ffff0d7224 */ /* 0x000fe400078e0005 */
[----:B------:R-:W-:Y:S01]  /*13fb0*/  IMAD.MOV.U32 R12, RZ, RZ, 0x7 ;  /* 0x00000007ff0c7424 */ /* 0x000fe200078e00ff */
[----:B------:R-:W-:-:S05]  /*13fc0*/  @P1 IADD3 R14, P0, R28, R14, RZ ;  /* 0x0000000e1c0e1210 */ /* 0x000fca0007f1e0ff */
[----:B------:R-:W-:-:S08]  /*13fd0*/  @P1 IMAD.MOV.U32 R2, RZ, RZ, R14 ;  /* 0x000000ffff021224 */ /* 0x000fd000078e000e */
[----:B------:R-:W-:Y:S05]  /*13fe0*/  WARPSYNC.COLLECTIVE R15, `(.L_x_2573) ;  /* 0x000000000f087348 */ /* 0x000fea0003c00000 */
[----:B------:R0:W1:Y:S02]  /*13ff0*/  SHFL.IDX P6, R14, R13, R12, R11 ;  /* 0x0000000c0d0e7389 */ /* 0x00006400000c000b */
[----:B01----:R-:W-:Y:S01]  /*14000*/  ENDCOLLECTIVE ;  /* 0x000000000000791b */ /* 0x003fe20003800000 */
.L_x_2573:
        /* <DEDUP_REMOVED lines=12> */
.L_x_2574:
[----:B------:R-:W-:Y:S05]  /*140d0*/  BRA `(.L_x_2575) ;  /* 0xffffffb000c07947 */ /* 0x000fea000383ffff */
.L_x_2481:
[----:B------:R-:W-:Y:S02]  /*140e0*/  IMAD.MOV.U32 R13, RZ, RZ, R5 ;  /* 0x000000ffff0d7224 */ /* 0x000fe400078e0005 */
[----:B------:R-:W-:Y:S02]  /*140f0*/  IMAD.MOV.U32 R12, RZ, RZ, RZ ;  /* 0x000000ffff0c7224 */ /* 0x000fe400078e00ff */
[----:B------:R-:W-:Y:S02]  /*14100*/  IMAD.MOV.U32 R11, RZ, RZ, 0x181f ;  /* 0x0000181fff0b7424 */ /* 0x000fe400078e00ff */
[----:B------:R-:W-:Y:S02]  /*14110*/  IMAD.MOV.U32 R15, RZ, RZ, -0x1 ;  /* 0xffffffffff0f7424 */ /* 0x000fe400078e00ff */
[----:B------:R-:W-:-:S07]  /*14120*/  IMAD.U32 R4, RZ, RZ, UR43 ;  /* 0x0000002bff047e24 */ /* 0x000fce000f8e00ff */
[----:B012--5:R-:W-:Y:S05]  /*14130*/  WARPSYNC.COLLECTIVE R15, `(.L_x_2576) ;  /* 0x000000000f087348 */ /* 0x027fea0003c00000 */
[----:B------:R3:W4:Y:S02]  /*14140*/  SHFL.IDX P6, R14, R13, R12, R11 ;  /* 0x0000000c0d0e7389 */ /* 0x00072400000c000b */
[----:B012345:R-:W-:Y:S01]  /*14150*/  ENDCOLLECTIVE ;  /* 0x000000000000791b */ /* 0x03ffe20003800000 */
.L_x_2576:
[----:B------:R-:W-:-:S04]  /*14160*/  IMAD R4, R4, 0x80, R10 ;  /* 0x0000008004047824 */ /* 0x000fc800078e020a */
[C---:B------:R-:W-:Y:S01]  /*14170*/  VIADD R6, R4.reuse, 0x10 ;  /* 0x0000001004067836 */ /* 0x040fe20000000000 */
[----:B------:R-:W-:Y:S01]  /*14180*/  ISETP.GE.AND P1, PT, R4, UR38, PT ;  /* 0x0000002604007c0c */ /* 0x000fe2000bf26270 */
[----:B------:R-:W-:Y:S02]  /*14190*/  IMAD.MOV.U32 R13, RZ, RZ, R0 ;  /* 0x000000ffff0d7224 */ /* 0x000fe400078e0000 */
[----:B------:R-:W-:-:S10]  /*141a0*/  IMAD.MOV.U32 R2, RZ, RZ, R14 ;  /* 0x000000ffff027224 */ /* 0x000fd400078e000e */
[----:B------:R-:W-:Y:S05]  /*141b0*/  WARPSYNC.COLLECTIVE R15, `(.L_x_2577) ;  /* 0x000000000f087348 */ /* 0x000fea0003c00000 */
[----:B------:R0:W1:Y:S02]  /*141c0*/  SHFL.IDX P6, R14, R13, R12, R11 ;  /* 0x0000000c0d0e7389 */ /* 0x00006400000c000b */
[----:B01----:R-:W-:Y:S01]  /*141d0*/  ENDCOLLECTIVE ;  /* 0x000000000000791b */ /* 0x003fe20003800000 */
.L_x_2577:
        /* <DEDUP_REMOVED lines=8> */
.L_x_2578:
        /* <DEDUP_REMOVED lines=11> */
.L_x_2579:
[----:B------:R-:W-:Y:S02]  /*14310*/  IMAD.MOV.U32 R13, RZ, RZ, R5 ;  /* 0x000000ffff0d7224 */ /* 0x000fe400078e0005 */
[----:B------:R-:W-:Y:S01]  /*14320*/  IMAD.MOV.U32 R12, RZ, RZ, 0x2 ;  /* 0x00000002ff0c7424 */ /* 0x000fe200078e00ff */
[----:B------:R-:W-:-:S05]  /*14330*/  @!P1 IADD3 R14, P0, R28, R14, RZ ;  /* 0x0000000e1c0e9210 */ /* 0x000fca0007f1e0ff */
[----:B------:R-:W-:-:S08]  /*14340*/  @!P1 IMAD.MOV.U32 R2, RZ, RZ, R14 ;  /* 0x000000ffff029224 */ /* 0x000fd000078e000e */
[----:B------:R-:W-:Y:S05]  /*14350*/  WARPSYNC.COLLECTIVE R15, `(.L_x_2580) ;  /* 0x000000000f087348 */ /* 0x000fea0003c00000 */
[----:B------:R0:W1:Y:S02]  /*14360*/  SHFL.IDX P6, R14, R13, R12, R11 ;  /* 0x0000000c0d0e7389 */ /* 0x00006400000c000b */
[----:B01----:R-:W-:Y:S01]  /*14370*/  ENDCOLLECTIVE ;  /* 0x000000000000791b */ /* 0x003fe20003800000 */
.L_x_2580:
        /* <DEDUP_REMOVED lines=14> */
.L_x_2581:
[----:B------:R-:W-:Y:S02]  /*14460*/  IMAD.MOV.U32 R13, RZ, RZ, R5 ;  /* 0x000000ffff0d7224 */ /* 0x000fe400078e0005 */
[----:B------:R-:W-:Y:S01]  /*14470*/  IMAD.MOV.U32 R12, RZ, RZ, 0x3 ;  /* 0x00000003ff0c7424 */ /* 0x000fe200078e00ff */
[----:B------:R-:W-:-:S05]  /*14480*/  @!P1 IADD3 R14, P0, R28, R14, RZ ;  /* 0x0000000e1c0e9210 */ /* 0x000fca0007f1e0ff */
[----:B------:R-:W-:-:S08]  /*14490*/  @!P1 IMAD.MOV.U32 R2, RZ, RZ, R14 ;  /* 0x000000ffff029224 */ /* 0x000fd000078e000e */
[----:B------:R-:W-:Y:S05]  /*144a0*/  WARPSYNC.COLLECTIVE R15, `(.L_x_2582) ;  /* 0x000000000f087348 */ /* 0x000fea0003c00000 */
[----:B------:R0:W1:Y:S02]  /*144b0*/  SHFL.IDX P6, R14, R13, R12, R11 ;  /* 0x0000000c0d0e7389 */ /* 0x00006400000c000b */
[----:B01----:R-:W-:Y:S01]  /*144c0*/  ENDCOLLECTIVE ;  /* 0x000000000000791b */ /* 0x003fe20003800000 */
.L_x_2582:
        /* <DEDUP_REMOVED lines=14> */
.L_x_2583:
[----:B------:R-:W-:Y:S02]  /*145b0*/  IMAD.MOV.U32 R13, RZ, RZ, R5 ;  /* 0x000000ffff0d7224 */ /* 0x000fe400078e0005 */
[----:B------:R-:W-:Y:S01]  /*145c0*/  IMAD.MOV.U32 R12, RZ, RZ, 0x4 ;  /* 0x00000004ff0c7424 */ /* 0x000fe200078e00ff */
[----:B------:R-:W-:-:S05]  /*145d0*/  @!P1 IADD3 R14, P0, R28, R14, RZ ;  /* 0x0000000e1c0e9210 */ /* 0x000fca0007f1e0ff */
[----:B------:R-:W-:-:S08]  /*145e0*/  @!P1 IMAD.MOV.U32 R2, RZ, RZ, R14 ;  /* 0x000000ffff029224 */ /* 0x000fd000078e000e */
[----:B------:R-:W-:Y:S05]  /*145f0*/  WARPSYNC.COLLECTIVE R15, `(.L_x_2584) ;  /* 0x000000000f087348 */ /* 0x000fea0003c00000 */
[----:B------:R0:W1:Y:S02]  /*14600*/  SHFL.IDX P6, R14, R13, R12, R11 ;  /* 0x0000000c0d0e7389 */ /* 0x00006400000c000b */
[----:B01----:R-:W-:Y:S01]  /*14610*/  ENDCOLLECTIVE ;  /* 0x000000000000791b */ /* 0x003fe20003800000 */
.L_x_2584:
        /* <DEDUP_REMOVED lines=14> */
.L_x_2585:
[----:B------:R-:W-:Y:S02]  /*14700*/  IMAD.MOV.U32 R13, RZ, RZ, R5 ;  /* 0x000000ffff0d7224 */ /* 0x000fe400078e0005 */
[----:B------:R-:W-:Y:S01]  /*14710*/  IMAD.MOV.U32 R12, RZ, RZ, 0x5 ;  /* 0x00000005ff0c7424 */ /* 0x000fe200078e00ff */
[----:B------:R-:W-:-:S05]  /*14720*/  @!P1 IADD3 R14, P0, R28, R14, RZ ;  /* 0x0000000e1c0e9210 */ /* 0x000fca0007f1e0ff */
[----:B------:R-:W-:-:S08]  /*14730*/  @!P1 IMAD.MOV.U32 R2, RZ, RZ, R14 ;  /* 0x000000ffff029224 */ /* 0x000fd000078e000e */
[----:B------:R-:W-:Y:S05]  /*14740*/  WARPSYNC.COLLECTIVE R15, `(.L_x_2586) ;  /* 0x000000000f087348 */ /* 0x000fea0003c00000 */
[----:B------:R0:W1:Y:S02]  /*14750*/  SHFL.IDX P6, R14, R13, R12, R11 ;  /* 0x0000000c0d0e7389 */ /* 0x00006400000c000b */
[----:B01----:R-:W-:Y:S01]  /*14760*/  ENDCOLLECTIVE ;  /* 0x000000000000791b */ /* 0x003fe20003800000 */
.L_x_2586:
        /* <DEDUP_REMOVED lines=14> */
.L_x_2587:
[----:B------:R-:W-:Y:S02]  /*14850*/  IMAD.MOV.U32 R13, RZ, RZ, R5 ;  /* 0x000000ffff0d7224 */ /* 0x000fe400078e0005 */
[----:B------:R-:W-:Y:S01]  /*14860*/  IMAD.MOV.U32 R12, RZ, RZ, 0x6 ;  /* 0x00000006ff0c7424 */ /* 0x000fe200078e00ff */
[----:B------:R-:W-:-:S05]  /*14870*/  @!P1 IADD3 R14, P0, R28, R14, RZ ;  /* 0x0000000e1c0e9210 */ /* 0x000fca0007f1e0ff */
[----:B------:R-:W-:-:S08]  /*14880*/  @!P1 IMAD.MOV.U32 R2, RZ, RZ, R14 ;  /* 0x000000ffff029224 */ /* 0x000fd000078e000e */
[----:B------:R-:W-:Y:S05]  /*14890*/  WARPSYNC.COLLECTIVE R15, `(.L_x_2588) ;  /* 0x000000000f087348 */ /* 0x000fea0003c00000 */
[----:B------:R0:W1:Y:S02]  /*148a0*/  SHFL.IDX P6, R14, R13, R12, R11 ;  /* 0x0000000c0d0e7389 */ /* 0x00006400000c000b */
[----:B01----:R-:W-:Y:S01]  /*148b0*/  ENDCOLLECTIVE ;  /* 0x000000000000791b */ /* 0x003fe20003800000 */
.L_x_2588:
        /* <DEDUP_REMOVED lines=14> */
.L_x_2589:
[----:B------:R-:W-:Y:S02]  /*149a0*/  IMAD.MOV.U32 R13, RZ, RZ, R5 ;  /* 0x000000ffff0d7224 */ /* 0x000fe400078e0005 */
[----:B------:R-:W-:Y:S01]  /*149b0*/  IMAD.MOV.U32 R12, RZ, RZ, 0x7 ;  /* 0x00000007ff0c7424 */ /* 0x000fe200078e00ff */
[----:B------:R-:W-:-:S05]  /*149c0*/  @!P1 IADD3 R14, P0, R28, R14, RZ ;  /* 0x0000000e1c0e9210 */ /* 0x000fca0007f1e0ff */
[----:B------:R-:W-:-:S08]  /*149d0*/  @!P1 IMAD.MOV.U32 R2, RZ, RZ, R14 ;  /* 0x000000ffff029224 */ /* 0x000fd000078e000e */
[----:B------:R-:W-:Y:S05]  /*149e0*/  WARPSYNC.COLLECTIVE R15, `(.L_x_2590) ;  /* 0x000000000f087348 */ /* 0x000fea0003c00000 */
[----:B------:R0:W1:Y:S02]  /*149f0*/  SHFL.IDX P6, R14, R13, R12, R11 ;  /* 0x0000000c0d0e7389 */ /* 0x00006400000c000b */
[----:B01----:R-:W-:Y:S01]  /*14a00*/  ENDCOLLECTIVE ;  /* 0x000000000000791b */ /* 0x003fe20003800000 */
.L_x_2590:
        /* <DEDUP_REMOVED lines=12> */
.L_x_2591:
[----:B------:R-:W-:Y:S05]  /*14ad0*/  BRA `(.L_x_2592) ;  /* 0xffffffb000f47947 */ /* 0x000fea000383ffff */
.L_x_2484:
[----:B0-----:R0:W1:Y:S02]  /*14ae0*/  SYNCS.PHASECHK.TRANS64.TRYWAIT P0, [R17+URZ+0x38820], R0 ;  /* 0x03882000110075a7 */ /* 0x001064000800017f */
[----:B-1----:R-:W-:Y:S05]  /*14af0*/  @!P0 NANOSLEEP.SYNCS 0x989680 ;  /* 0x009896800000895d */ /* 0x002fea0003900000 */
[----:B------:R-:W1:Y:S02]  /*14b00*/  @!P0 SYNCS.PHASECHK.TRANS64 P0, [R17+URZ+0x38820], R0 ;  /* 0x03882000110085a7 */ /* 0x000e64000800007f */
[----:B-1----:R-:W-:Y:S05]  /*14b10*/  @!P0 BRA `(.L_x_2484) ;  /* 0xfffffffc00f08947 */ /* 0x002fea000383ffff */
[----:B------:R-:W-:Y:S05]  /*14b20*/  BRA `(.L_x_2593) ;  /* 0xffffffb400547947 */ /* 0x000fea000383ffff */
.L_x_2488:
[----:B0-----:R0:W1:Y:S02]  /*14b30*/  SYNCS.PHASECHK.TRANS64.TRYWAIT P0, [R0+URZ+0x38880], R20 ;  /* 0x03888014000075a7 */ /* 0x001064000800017f */
[----:B-1----:R-:W-:Y:S05]  /*14b40*/  @!P0 NANOSLEEP.SYNCS 0x989680 ;  /* 0x009896800000895d */ /* 0x002fea0003900000 */
[----:B------:R-:W1:Y:S02]  /*14b50*/  @!P0 SYNCS.PHASECHK.TRANS64 P0, [R0+URZ+0x38880], R20 ;  /* 0x03888014000085a7 */ /* 0x000e64000800007f */
[----:B-1----:R-:W-:Y:S05]  /*14b60*/  @!P0 BRA `(.L_x_2488) ;  /* 0xfffffffc00f08947 */ /* 0x002fea000383ffff */
[----:B------:R-:W-:Y:S05]  /*14b70*/  BRA `(.L_x_2594) ;  /* 0xffffffb800147947 */ /* 0x000fea000383ffff */
.L_x_2489:
        /* <DEDUP_REMOVED lines=8> */
.L_x_2596:
[----:B------:R-:W-:Y:S05]  /*14c00*/  BSYNC B0 ;  /* 0x0000000000007941 */ /* 0x000fea0003800000 */
.L_x_2595:
        /* <DEDUP_REMOVED lines=9> */
.L_x_2597:
[----:B------:R-:W-:Y:S02]  /*14ca0*/  IMAD.MOV.U32 R13, RZ, RZ, R7 ;  /* 0x000000ffff0d7224 */ /* 0x000fe400078e0007 */
[----:B------:R-:W-:Y:S02]  /*14cb0*/  IMAD.MOV.U32 R12, RZ, RZ, 0x1 ;  /* 0x00000001ff0c7424 */ /* 0x000fe400078e00ff */
[----:B------:R-:W-:-:S07]  /*14cc0*/  IMAD.MOV.U32 R2, RZ, RZ, R14 ;  /* 0x000000ffff027224 */ /* 0x000fce00078e000e */
[----:B------:R-:W-:Y:S05]  /*14cd0*/  WARPSYNC.COLLECTIVE R15, `(.L_x_2598) ;  /* 0x000000000f087348 */ /* 0x000fea0003c00000 */
[----:B------:R0:W1:Y:S02]  /*14ce0*/  SHFL.IDX P6, R14, R13, R12, R11 ;  /* 0x0000000c0d0e7389 */ /* 0x00006400000c000b */
[----:B01----:R-:W-:Y:S01]  /*14cf0*/  ENDCOLLECTIVE ;  /* 0x000000000000791b */ /* 0x003fe20003800000 */
.L_x_2598:
        /* <DEDUP_REMOVED lines=12> */
.L_x_2599:
[----:B------:R-:W-:Y:S02]  /*14dc0*/  IMAD.MOV.U32 R13, RZ, RZ, R7 ;  /* 0x000000ffff0d7224 */ /* 0x000fe400078e0007 */
[----:B------:R-:W-:Y:S02]  /*14dd0*/  IMAD.MOV.U32 R12, RZ, RZ, 0x2 ;  /* 0x00000002ff0c7424 */ /* 0x000fe400078e00ff */
[----:B------:R-:W-:-:S07]  /*14de0*/  IMAD.MOV.U32 R2, RZ, RZ, R14 ;  /* 0x000000ffff027224 */ /* 0x000fce00078e000e */
[----:B------:R-:W-:Y:S05]  /*14df0*/  WARPSYNC.COLLECTIVE R15, `(.L_x_2600) ;  /* 0x000000000f087348 */ /* 0x000fea0003c00000 */
[----:B------:R0:W1:Y:S02]  /*14e00*/  SHFL.IDX P6, R14, R13, R12, R11 ;  /* 0x0000000c0d0e7389 */ /* 0x00006400000c000b */
[----:B01----:R-:W-:Y:S01]  /*14e10*/  ENDCOLLECTIVE ;  /* 0x000000000000791b */ /* 0x003fe20003800000 */
.L_x_2600:
        /* <DEDUP_REMOVED lines=12> */
.L_x_2601:
[----:B------:R-:W-:Y:S02]  /*14ee0*/  IMAD.MOV.U32 R13, RZ, RZ, R7 ;  /* 0x000000ffff0d7224 */ /* 0x000fe400078e0007 */
[----:B------:R-:W-:Y:S02]  /*14ef0*/  IMAD.MOV.U32 R12, RZ, RZ, 0x3 ;  /* 0x00000003ff0c7424 */ /* 0x000fe400078e00ff */
[----:B------:R-:W-:-:S07]  /*14f00*/  IMAD.MOV.U32 R2, RZ, RZ, R14 ;  /* 0x000000ffff027224 */ /* 0x000fce00078e000e */
[----:B------:R-:W-:Y:S05]  /*14f10*/  WARPSYNC.COLLECTIVE R15, `(.L_x_2602) ;  /* 0x000000000f087348 */ /* 0x000fea0003c00000 */
[----:B------:R0:W1:Y:S02]  /*14f20*/  SHFL.IDX P6, R14, R13, R12, R11 ;  /* 0x0000000c0d0e7389 */ /* 0x00006400000c000b */
[----:B01----:R-:W-:Y:S01]  /*14f30*/  ENDCOLLECTIVE ;  /* 0x000000000000791b */ /* 0x003fe20003800000 */
.L_x_2602:
        /* <DEDUP_REMOVED lines=12> */
.L_x_2603:
[----:B------:R-:W-:Y:S02]  /*15000*/  IMAD.MOV.U32 R13, RZ, RZ, R7 ;  /* 0x000000ffff0d7224 */ /* 0x000fe400078e0007 */
[----:B------:R-:W-:Y:S02]  /*15010*/  IMAD.MOV.U32 R12, RZ, RZ, 0x4 ;  /* 0x00000004ff0c7424 */ /* 0x000fe400078e00ff */
[----:B------:R-:W-:-:S07]  /*15020*/  IMAD.MOV.U32 R2, RZ, RZ, R14 ;  /* 0x000000ffff027224 */ /* 0x000fce00078e000e */
[----:B------:R-:W-:Y:S05]  /*15030*/  WARPSYNC.COLLECTIVE R15, `(.L_x_2604) ;  /* 0x000000000f087348 */ /* 0x000fea0003c00000 */
[----:B------:R0:W1:Y:S02]  /*15040*/  SHFL.IDX P6, R14, R13, R12, R11 ;  /* 0x0000000c0d0e7389 */ /* 0x00006400000c000b */
[----:B01----:R-:W-:Y:S01]  /*15050*/  ENDCOLLECTIVE ;  /* 0x000000000000791b */ /* 0x003fe20003800000 */
.L_x_2604:
        /* <DEDUP_REMOVED lines=12> */
.L_x_2605:
[----:B------:R-:W-:Y:S02]  /*15120*/  IMAD.MOV.U32 R13, RZ, RZ, R7 ;  /* 0x000000ffff0d7224 */ /* 0x000fe400078e0007 */
[----:B------:R-:W-:Y:S02]  /*15130*/  IMAD.MOV.U32 R12, RZ, RZ, 0x5 ;  /* 0x00000005ff0c7424 */ /* 0x000fe400078e00ff */
[----:B------:R-:W-:-:S07]  /*15140*/  IMAD.MOV.U32 R2, RZ, RZ, R14 ;  /* 0x000000ffff027224 */ /* 0x000fce00078e000e */
[----:B------:R-:W-:Y:S05]  /*15150*/  WARPSYNC.COLLECTIVE R15, `(.L_x_2606) ;  /* 0x000000000f087348 */ /* 0x000fea0003c00000 */
[----:B------:R0:W1:Y:S02]  /*15160*/  SHFL.IDX P6, R14, R13, R12, R11 ;  /* 0x0000000c0d0e7389 */ /* 0x00006400000c000b */
[----:B01----:R-:W-:Y:S01]  /*15170*/  ENDCOLLECTIVE ;  /* 0x000000000000791b */ /* 0x003fe20003800000 */
.L_x_2606:
        /* <DEDUP_REMOVED lines=12> */
.L_x_2607:
[----:B------:R-:W-:Y:S02]  /*15240*/  IMAD.MOV.U32 R13, RZ, RZ, R7 ;  /* 0x000000ffff0d7224 */ /* 0x000fe400078e0007 */
[----:B------:R-:W-:Y:S02]  /*15250*/  IMAD.MOV.U32 R12, RZ, RZ, 0x6 ;  /* 0x00000006ff0c7424 */ /* 0x000fe400078e00ff */
[----:B------:R-:W-:-:S07]  /*15260*/  IMAD.MOV.U32 R2, RZ, RZ, R14 ;  /* 0x000000ffff027224 */ /* 0x000fce00078e000e */
[----:B------:R-:W-:Y:S05]  /*15270*/  WARPSYNC.COLLECTIVE R15, `(.L_x_2608) ;  /* 0x000000000f087348 */ /* 0x000fea0003c00000 */
[----:B------:R0:W1:Y:S02]  /*15280*/  SHFL.IDX P6, R14, R13, R12, R11 ;  /* 0x0000000c0d0e7389 */ /* 0x00006400000c000b */
[----:B01----:R-:W-:Y:S01]  /*15290*/  ENDCOLLECTIVE ;  /* 0x000000000000791b */ /* 0x003fe20003800000 */
.L_x_2608:
        /* <DEDUP_REMOVED lines=12> */
.L_x_2609:
[----:B------:R-:W-:Y:S02]  /*15360*/  IMAD.MOV.U32 R13, RZ, RZ, R7 ;  /* 0x000000ffff0d7224 */ /* 0x000fe400078e0007 */
[----:B------:R-:W-:Y:S02]  /*15370*/  IMAD.MOV.U32 R12, RZ, RZ, 0x7 ;  /* 0x00000007ff0c7424 */ /* 0x000fe400078e00ff */
[----:B------:R-:W-:-:S07]  /*15380*/  IMAD.MOV.U32 R2, RZ, RZ, R14 ;  /* 0x000000ffff027224 */ /* 0x000fce00078e000e */
[----:B------:R-:W-:Y:S05]  /*15390*/  WARPSYNC.COLLECTIVE R15, `(.L_x_2610) ;  /* 0x000000000f087348 */ /* 0x000fea0003c00000 */
[----:B------:R0:W1:Y:S02]  /*153a0*/  SHFL.IDX P6, R14, R13, R12, R11 ;  /* 0x0000000c0d0e7389 */ /* 0x00006400000c000b */
[----:B01----:R-:W-:Y:S01]  /*153b0*/  ENDCOLLECTIVE ;  /* 0x000000000000791b */ /* 0x003fe20003800000 */
.L_x_2610:
        /* <DEDUP_REMOVED lines=12> */
.L_x_2611:
[----:B------:R-:W-:Y:S01]  /*15480*/  IMAD.MOV.U32 R2, RZ, RZ, R14 ;  /* 0x000000ffff027224 */ /* 0x000fe200078e000e */
[----:B------:R-:W-:Y:S06]  /*15490*/  BRA `(.L_x_2612) ;  /* 0xffffffb000e47947 */ /* 0x000fec000383ffff */
.L_x_2494:
[----:B---3--:R3:W4:Y:S02]  /*154a0*/  SYNCS.PHASECHK.TRANS64.TRYWAIT P0, [R0+URZ+0x38840], R20 ;  /* 0x03884014000075a7 */ /* 0x008724000800017f */
[----:B----4-:R-:W-:Y:S05]  /*154b0*/  @!P0 NANOSLEEP.SYNCS 0x989680 ;  /* 0x009896800000895d */ /* 0x010fea0003900000 */
[----:B------:R-:W4:Y:S02]  /*154c0*/  @!P0 SYNCS.PHASECHK.TRANS64 P0, [R0+URZ+0x38840], R20 ;  /* 0x03884014000085a7 */ /* 0x000f24000800007f */
[----:B----4-:R-:W-:Y:S05]  /*154d0*/  @!P0 BRA `(.L_x_2494) ;  /* 0xfffffffc00f08947 */ /* 0x010fea000383ffff */
[----:B------:R-:W-:Y:S05]  /*154e0*/  BRA `(.L_x_2613) ;  /* 0xffffffb400387947 */ /* 0x000fea000383ffff */
.L_x_2495:
        /* <DEDUP_REMOVED lines=8> */
.L_x_2615:
[----:B------:R-:W-:Y:S05]  /*15570*/  BSYNC B0 ;  /* 0x0000000000007941 */ /* 0x000fea0003800000 */
.L_x_2614:
        /* <DEDUP_REMOVED lines=8> */
.L_x_2616:
[----:B------:R-:W-:Y:S02]  /*15600*/  IMAD.MOV.U32 R13, RZ, RZ, R5 ;  /* 0x000000ffff0d7224 */ /* 0x000fe400078e0005 */
[----:B------:R-:W-:Y:S01]  /*15610*/  IMAD.MOV.U32 R12, RZ, RZ, 0x1 ;  /* 0x00000001ff0c7424 */ /* 0x000fe200078e00ff */
[----:B------:R-:W-:-:S13]  /*15620*/  IADD3 R2, P0, R28, R14, RZ ;  /* 0x0000000e1c027210 */ /* 0x000fda0007f1e0ff */
[----:B------:R-:W-:Y:S05]  /*15630*/  WARPSYNC.COLLECTIVE R15, `(.L_x_2617) ;  /* 0x000000000f087348 */ /* 0x000fea0003c00000 */
[----:B------:R0:W1:Y:S02]  /*15640*/  SHFL.IDX P6, R14, R13, R12, R11 ;  /* 0x0000000c0d0e7389 */ /* 0x00006400000c000b */
[----:B01----:R-:W-:Y:S01]  /*15650*/  ENDCOLLECTIVE ;  /* 0x000000000000791b */ /* 0x003fe20003800000 */
.L_x_2617:
        /* <DEDUP_REMOVED lines=11> */
.L_x_2618:
[----:B------:R-:W-:Y:S02]  /*15710*/  IMAD.MOV.U32 R13, RZ, RZ, R5 ;  /* 0x000000ffff0d7224 */ /* 0x000fe400078e0005 */
[----:B------:R-:W-:Y:S01]  /*15720*/  IMAD.MOV.U32 R12, RZ, RZ, 0x2 ;  /* 0x00000002ff0c7424 */ /* 0x000fe200078e00ff */
[----:B------:R-:W-:-:S13]  /*15730*/  IADD3 R2, P0, R28, R14, RZ ;  /* 0x0000000e1c027210 */ /* 0x000fda0007f1e0ff */
[----:B------:R-:W-:Y:S05]  /*15740*/  WARPSYNC.COLLECTIVE R15, `(.L_x_2619) ;  /* 0x000000000f087348 */ /* 0x000fea0003c00000 */
[----:B------:R0:W1:Y:S02]  /*15750*/  SHFL.IDX P6, R14, R13, R12, R11 ;  /* 0x0000000c0d0e7389 */ /* 0x00006400000c000b */
[----:B01----:R-:W-:Y:S01]  /*15760*/  ENDCOLLECTIVE ;  /* 0x000000000000791b */ /* 0x003fe20003800000 */
.L_x_2619:
        /* <DEDUP_REMOVED lines=11> */
.L_x_2620:
[----:B------:R-:W-:Y:S02]  /*15820*/  IMAD.MOV.U32 R13, RZ, RZ, R5 ;  /* 0x000000ffff0d7224 */ /* 0x000fe400078e0005 */
[----:B------:R-:W-:Y:S01]  /*15830*/  IMAD.MOV.U32 R12, RZ, RZ, 0x3 ;  /* 0x00000003ff0c7424 */ /* 0x000fe200078e00ff */
[----:B------:R-:W-:-:S13]  /*15840*/  IADD3 R2, P0, R28, R14, RZ ;  /* 0x0000000e1c027210 */ /* 0x000fda0007f1e0ff */
[----:B------:R-:W-:Y:S05]  /*15850*/  WARPSYNC.COLLECTIVE R15, `(.L_x_2621) ;  /* 0x000000000f087348 */ /* 0x000fea0003c00000 */
[----:B------:R0:W1:Y:S02]  /*15860*/  SHFL.IDX P6, R14, R13, R12, R11 ;  /* 0x0000000c0d0e7389 */ /* 0x00006400000c000b */
[----:B01----:R-:W-:Y:S01]  /*15870*/  ENDCOLLECTIVE ;  /* 0x000000000000791b */ /* 0x003fe20003800000 */
.L_x_2621:
        /* <DEDUP_REMOVED lines=11> */
.L_x_2622:
[----:B------:R-:W-:Y:S02]  /*15930*/  IMAD.MOV.U32 R13, RZ, RZ, R5 ;  /* 0x000000ffff0d7224 */ /* 0x000fe400078e0005 */
[----:B------:R-:W-:Y:S01]  /*15940*/  IMAD.MOV.U32 R12, RZ, RZ, 0x4 ;  /* 0x00000004ff0c7424 */ /* 0x000fe200078e00ff */
[----:B------:R-:W-:-:S13]  /*15950*/  IADD3 R2, P0, R28, R14, RZ ;  /* 0x0000000e1c027210 */ /* 0x000fda0007f1e0ff */
[----:B------:R-:W-:Y:S05]  /*15960*/  WARPSYNC.COLLECTIVE R15, `(.L_x_2623) ;  /* 0x000000000f087348 */ /* 0x000fea0003c00000 */
[----:B------:R0:W1:Y:S02]  /*15970*/  SHFL.IDX P6, R14, R13, R12, R11 ;  /* 0x0000000c0d0e7389 */ /* 0x00006400000c000b */
[----:B01----:R-:W-:Y:S01]  /*15980*/  ENDCOLLECTIVE ;  /* 0x000000000000791b */ /* 0x003fe20003800000 */
.L_x_2623:
        /* <DEDUP_REMOVED lines=11> */
.L_x_2624:
[----:B------:R-:W-:Y:S02]  /*15a40*/  IMAD.MOV.U32 R13, RZ, RZ, R5 ;  /* 0x000000ffff0d7224 */ /* 0x000fe400078e0005 */
[----:B------:R-:W-:Y:S01]  /*15a50*/  IMAD.MOV.U32 R12, RZ, RZ, 0x5 ;  /* 0x00000005ff0c7424 */ /* 0x000fe200078e00ff */
[----:B------:R-:W-:-:S13]  /*15a60*/  IADD3 R2, P0, R28, R14, RZ ;  /* 0x0000000e1c027210 */ /* 0x000fda0007f1e0ff */
[----:B------:R-:W-:Y:S05]  /*15a70*/  WARPSYNC.COLLECTIVE R15, `(.L_x_2625) ;  /* 0x000000000f087348 */ /* 0x000fea0003c00000 */
[----:B------:R0:W1:Y:S02]  /*15a80*/  SHFL.IDX P6, R14, R13, R12, R11 ;  /* 0x0000000c0d0e7389 */ /* 0x00006400000c000b */
[----:B01----:R-:W-:Y:S01]  /*15a90*/  ENDCOLLECTIVE ;  /* 0x000000000000791b */ /* 0x003fe20003800000 */
.L_x_2625:
        /* <DEDUP_REMOVED lines=11> */
.L_x_2626:
[----:B------:R-:W-:Y:S02]  /*15b50*/  IMAD.MOV.U32 R13, RZ, RZ, R5 ;  /* 0x000000ffff0d7224 */ /* 0x000fe400078e0005 */
[----:B------:R-:W-:Y:S01]  /*15b60*/  IMAD.MOV.U32 R12, RZ, RZ, 0x6 ;  /* 0x00000006ff0c7424 */ /* 0x000fe200078e00ff */
[----:B------:R-:W-:-:S13]  /*15b70*/  IADD3 R2, P0, R28, R14, RZ ;  /* 0x0000000e1c027210 */ /* 0x000fda0007f1e0ff */
[----:B------:R-:W-:Y:S05]  /*15b80*/  WARPSYNC.COLLECTIVE R15, `(.L_x_2627) ;  /* 0x000000000f087348 */ /* 0x000fea0003c00000 */
[----:B------:R0:W1:Y:S02]  /*15b90*/  SHFL.IDX P6, R14, R13, R12, R11 ;  /* 0x0000000c0d0e7389 */ /* 0x00006400000c000b */
[----:B01----:R-:W-:Y:S01]  /*15ba0*/  ENDCOLLECTIVE ;  /* 0x000000000000791b */ /* 0x003fe20003800000 */
.L_x_2627:
        /* <DEDUP_REMOVED lines=11> */
.L_x_2628:
[----:B------:R-:W-:Y:S02]  /*15c60*/  IMAD.MOV.U32 R13, RZ, RZ, R5 ;  /* 0x000000ffff0d7224 */ /* 0x000fe400078e0005 */
[----:B------:R-:W-:Y:S01]  /*15c70*/  IMAD.MOV.U32 R12, RZ, RZ, 0x7 ;  /* 0x00000007ff0c7424 */ /* 0x000fe200078e00ff */
[----:B------:R-:W-:-:S13]  /*15c80*/  IADD3 R2, P0, R28, R14, RZ ;  /* 0x0000000e1c027210 */ /* 0x000fda0007f1e0ff */
[----:B------:R-:W-:Y:S05]  /*15c90*/  WARPSYNC.COLLECTIVE R15, `(.L_x_2629) ;  /* 0x000000000f087348 */ /* 0x000fea0003c00000 */
[----:B------:R0:W1:Y:S02]  /*15ca0*/  SHFL.IDX P6, R14, R13, R12, R11 ;  /* 0x0000000c0d0e7389 */ /* 0x00006400000c000b */
[----:B01----:R-:W-:Y:S01]  /*15cb0*/  ENDCOLLECTIVE ;  /* 0x000000000000791b */ /* 0x003fe20003800000 */
.L_x_2629:
        /* <DEDUP_REMOVED lines=11> */
.L_x_2630:
[----:B------:R-:W-:Y:S05]  /*15d70*/  BRA `(.L_x_2631) ;  /* 0xffffffb0001c7947 */ /* 0x000fea000383ffff */
.L_x_2500:
[----:B0-----:R0:W1:Y:S02]  /*15d80*/  SYNCS.PHASECHK.TRANS64.TRYWAIT P2, [R18+URZ+0x38870], R3 ;  /* 0x03887003120075a7 */ /* 0x001064000804017f */
[----:B-1----:R-:W-:Y:S05]  /*15d90*/  @!P2 NANOSLEEP.SYNCS 0x989680 ;  /* 0x009896800000a95d */ /* 0x002fea0003900000 */
[----:B------:R-:W1:Y:S02]  /*15da0*/  @!P2 SYNCS.PHASECHK.TRANS64 P2, [R18+URZ+0x38870], R3 ;  /* 0x038870031200a5a7 */ /* 0x000e64000804007f */
[----:B-1----:R-:W-:Y:S05]  /*15db0*/  @!P2 BRA `(.L_x_2500) ;  /* 0xfffffffc00f0a947 */ /* 0x002fea000383ffff */
[----:B------:R-:W-:Y:S05]  /*15dc0*/  BRA `(.L_x_2632) ;  /* 0xffffffb000847947 */ /* 0x000fea000383ffff */
.L_x_2502:
[----:B0-----:R0:W1:Y:S02]  /*15dd0*/  SYNCS.PHASECHK.TRANS64.TRYWAIT P2, [R18+URZ+0x38860], R5 ;  /* 0x03886005120075a7 */ /* 0x001064000804017f */
[----:B-1----:R-:W-:Y:S05]  /*15de0*/  @!P2 NANOSLEEP.SYNCS 0x989680 ;  /* 0x009896800000a95d */ /* 0x002fea0003900000 */
[----:B------:R-:W1:Y:S02]  /*15df0*/  @!P2 SYNCS.PHASECHK.TRANS64 P2, [R18+URZ+0x38860], R5 ;  /* 0x038860051200a5a7 */ /* 0x000e64000804007f */
[----:B-1----:R-:W-:Y:S05]  /*15e00*/  @!P2 BRA `(.L_x_2502) ;  /* 0xfffffffc00f0a947 */ /* 0x002fea000383ffff */
[----:B------:R-:W-:Y:S05]  /*15e10*/  BRA `(.L_x_2633) ;  /* 0xffffffb000947947 */ /* 0x000fea000383ffff */
.L_x_2510:
[----:B0-----:R0:W2:Y:S02]  /*15e20*/  SYNCS.PHASECHK.TRANS64.TRYWAIT P2, [R19+URZ+0x38870], R0 ;  /* 0x03887000130075a7 */ /* 0x0010a4000804017f */
[----:B--2---:R-:W-:Y:S05]  /*15e30*/  @!P2 NANOSLEEP.SYNCS 0x989680 ;  /* 0x009896800000a95d */ /* 0x004fea0003900000 */
[----:B------:R-:W2:Y:S02]  /*15e40*/  @!P2 SYNCS.PHASECHK.TRANS64 P2, [R19+URZ+0x38870], R0 ;  /* 0x038870001300a5a7 */ /* 0x000ea4000804007f */
[----:B--2---:R-:W-:Y:S05]  /*15e50*/  @!P2 BRA `(.L_x_2510) ;  /* 0xfffffffc00f0a947 */ /* 0x004fea000383ffff */
[----:B------:R-:W-:Y:S05]  /*15e60*/  BRA `(.L_x_2634) ;  /* 0xffffffb800ec7947 */ /* 0x000fea000383ffff */
.L_x_2512:
[----:B0-----:R0:W1:Y:S02]  /*15e70*/  SYNCS.PHASECHK.TRANS64.TRYWAIT P2, [R19+URZ+0x38860], R0 ;  /* 0x03886000130075a7 */ /* 0x001064000804017f */
[----:B-1----:R-:W-:Y:S05]  /*15e80*/  @!P2 NANOSLEEP.SYNCS 0x989680 ;  /* 0x009896800000a95d */ /* 0x002fea0003900000 */
[----:B------:R-:W1:Y:S02]  /*15e90*/  @!P2 SYNCS.PHASECHK.TRANS64 P2, [R19+URZ+0x38860], R0 ;  /* 0x038860001300a5a7 */ /* 0x000e64000804007f */
[----:B-1----:R-:W-:Y:S05]  /*15ea0*/  @!P2 BRA `(.L_x_2512) ;  /* 0xfffffffc00f0a947 */ /* 0x002fea000383ffff */
[----:B------:R-:W-:Y:S05]  /*15eb0*/  BRA `(.L_x_2635) ;  /* 0xffffffb800fc7947 */ /* 0x000fea000383ffff */
.L_x_2519:
[----:B0-----:R0:W2:Y:S02]  /*15ec0*/  SYNCS.PHASECHK.TRANS64.TRYWAIT P0, [R5+URZ+0x38820], R0 ;  /* 0x03882000050075a7 */ /* 0x0010a4000800017f */
[----:B--2---:R-:W-:Y:S05]  /*15ed0*/  @!P0 NANOSLEEP.SYNCS 0x989680 ;  /* 0x009896800000895d */ /* 0x004fea0003900000 */
[----:B------:R-:W2:Y:S02]  /*15ee0*/  @!P0 SYNCS.PHASECHK.TRANS64 P0, [R5+URZ+0x38820], R0 ;  /* 0x03882000050085a7 */ /* 0x000ea4000800007f */
[----:B--2---:R-:W-:Y:S05]  /*15ef0*/  @!P0 BRA `(.L_x_2519) ;  /* 0xfffffffc00f08947 */ /* 0x004fea000383ffff */
[----:B------:R-:W-:Y:S05]  /*15f00*/  BRA `(.L_x_2636) ;  /* 0xffffffc4007c7947 */ /* 0x000fea000383ffff */
.L_x_2520:
        /* <DEDUP_REMOVED lines=11> */
.L_x_2638:
[----:B------:R-:W-:Y:S05]  /*15fc0*/  BSYNC B0 ;  /* 0x0000000000007941 */ /* 0x000fea0003800000 */
.L_x_2637:
[----:B------:R-:W-:Y:S05]  /*15fd0*/  BRA `(.L_x_2639) ;  /* 0xffffffc400647947 */ /* 0x000fea000383ffff */
.L_x_2523:
[----:B------:R-:W-:Y:S01]  /*15fe0*/  BSSY B1, `(.L_x_2640) ;  /* 0x0000006000017945 */ /* 0x000fe20003800000 */
[----:B------:R-:W-:-:S07]  /*15ff0*/  IMAD.MOV.U32 R15, RZ, RZ, -0x1 ;  /* 0xffffffffff0f7424 */ /* 0x000fce00078e00ff */
[----:B01----:R-:W-:Y:S05]  /*16000*/  WARPSYNC.COLLECTIVE R15, `(.L_x_2641) ;  /* 0x000000000f0c7348 */ /* 0x003fea0003c00000 */
[----:B------:R-:W-:Y:S02]  /*16010*/  ELECT P6, UR62, PT ;  /* 0x00000000003e782f */ /* 0x000fe400038c0000 */
[----:B------:R-:W-:Y:S01]  /*16020*/  MOV R14, UR62 ;  /* 0x0000003e000e7c02 */ /* 0x000fe20008000f00 */
[----:B01----:R-:W-:Y:S10]  /*16030*/  ENDCOLLECTIVE ;  /* 0x000000000000791b */ /* 0x003ff40003800000 */
.L_x_2641:
[----:B------:R-:W-:Y:S05]  /*16040*/  BSYNC B1 ;  /* 0x0000000000017941 */ /* 0x000fea0003800000 */
.L_x_2640:
[----:B------:R-:W-:Y:S05]  /*16050*/  BRA `(.L_x_2642) ;  /* 0xffffffc4005c7947 */ /* 0x000fea000383ffff */
.L_x_2525:
[----:B0-----:R0:W2:Y:S02]  /*16060*/  SYNCS.PHASECHK.TRANS64.TRYWAIT P1, [R3+URZ+0x38840], R2 ;  /* 0x03884002030075a7 */ /* 0x0010a4000802017f */
[----:B--2---:R-:W-:Y:S05]  /*16070*/  @!P1 NANOSLEEP.SYNCS 0x989680 ;  /* 0x009896800000995d */ /* 0x004fea0003900000 */
[----:B------:R-:W2:Y:S02]  /*16080*/  @!P1 SYNCS.PHASECHK.TRANS64 P1, [R3+URZ+0x38840], R2 ;  /* 0x03884002030095a7 */ /* 0x000ea4000802007f */
[----:B--2---:R-:W-:Y:S05]  /*16090*/  @!P1 BRA `(.L_x_2525) ;  /* 0xfffffffc00f09947 */ /* 0x004fea000383ffff */
[----:B------:R-:W-:Y:S05]  /*160a0*/  BRA `(.L_x_2643) ;  /* 0xffffffc4007c7947 */ /* 0x000fea000383ffff */
.L_x_2527:
[----:B--2---:R2:W3:Y:S02]  /*160b0*/  SYNCS.PHASECHK.TRANS64.TRYWAIT P1, [R25+URZ+0x38840], R0 ;  /* 0x03884000190075a7 */ /* 0x0044e4000802017f */
[----:B---3--:R-:W-:Y:S05]  /*160c0*/  @!P1 NANOSLEEP.SYNCS 0x989680 ;  /* 0x009896800000995d */ /* 0x008fea0003900000 */
[----:B------:R-:W3:Y:S02]  /*160d0*/  @!P1 SYNCS.PHASECHK.TRANS64 P1, [R25+URZ+0x38840], R0 ;  /* 0x03884000190095a7 */ /* 0x000ee4000802007f */
[----:B---3--:R-:W-:Y:S05]  /*160e0*/  @!P1 BRA `(.L_x_2527) ;  /* 0xfffffffc00f09947 */ /* 0x008fea000383ffff */
[----:B------:R-:W-:Y:S05]  /*160f0*/  BRA `(.L_x_2644) ;  /* 0xffffffc400887947 */ /* 0x000fea000383ffff */
.L_x_2529:
[----:B---3--:R3:W4:Y:S02]  /*16100*/  SYNCS.PHASECHK.TRANS64.TRYWAIT P1, [R3+URZ+0x38860], R2 ;  /* 0x03886002030075a7 */ /* 0x008724000802017f */
[----:B----4-:R-:W-:Y:S05]  /*16110*/  @!P1 NANOSLEEP.SYNCS 0x989680 ;  /* 0x009896800000995d */ /* 0x010fea0003900000 */
[----:B------:R-:W4:Y:S02]  /*16120*/  @!P1 SYNCS.PHASECHK.TRANS64 P1, [R3+URZ+0x38860], R2 ;  /* 0x03886002030095a7 */ /* 0x000f24000802007f */
[----:B----4-:R-:W-:Y:S05]  /*16130*/  @!P1 BRA `(.L_x_2529) ;  /* 0xfffffffc00f09947 */ /* 0x010fea000383ffff */
[----:B------:R-:W-:Y:S05]  /*16140*/  BRA `(.L_x_2645) ;  /* 0xffffffc400847947 */ /* 0x000fea000383ffff */
.L_x_2531:
[----:B----4-:R4:W0:Y:S02]  /*16150*/  SYNCS.PHASECHK.TRANS64.TRYWAIT P1, [R25+URZ+0x38860], R0 ;  /* 0x03886000190075a7 */ /* 0x010824000802017f */
[----:B0-----:R-:W-:Y:S05]  /*16160*/  @!P1 NANOSLEEP.SYNCS 0x989680 ;  /* 0x009896800000995d */ /* 0x001fea0003900000 */
[----:B------:R-:W0:Y:S02]  /*16170*/  @!P1 SYNCS.PHASECHK.TRANS64 P1, [R25+URZ+0x38860], R0 ;  /* 0x03886000190095a7 */ /* 0x000e24000802007f */
[----:B0-----:R-:W-:Y:S05]  /*16180*/  @!P1 BRA `(.L_x_2531) ;  /* 0xfffffffc00f09947 */ /* 0x001fea000383ffff */
[----:B------:R-:W-:Y:S05]  /*16190*/  BRA `(.L_x_2646) ;  /* 0xffffffc400807947 */ /* 0x000fea000383ffff */
.L_x_2533:
[----:B------:R0:W0:Y:S02]  /*161a0*/  SYNCS.PHASECHK.TRANS64.TRYWAIT P1, [R3+URZ+0x38880], R2 ;  /* 0x03888002030075a7 */ /* 0x000024000802017f */
[----:B0-----:R-:W-:Y:S05]  /*161b0*/  @!P1 NANOSLEEP.SYNCS 0x989680 ;  /* 0x009896800000995d */ /* 0x001fea0003900000 */
[----:B------:R-:W0:Y:S02]  /*161c0*/  @!P1 SYNCS.PHASECHK.TRANS64 P1, [R3+URZ+0x38880], R2 ;  /* 0x03888002030095a7 */ /* 0x000e24000802007f */
[----:B0-----:R-:W-:Y:S05]  /*161d0*/  @!P1 BRA `(.L_x_2533) ;  /* 0xfffffffc00f09947 */ /* 0x001fea000383ffff */
[----:B------:R-:W-:Y:S05]  /*161e0*/  BRA `(.L_x_2647) ;  /* 0xffffffc4007c7947 */ /* 0x000fea000383ffff */
.L_x_2648:
        /* <DEDUP_REMOVED lines=9> */
.L_x_3636:


//--------------------- .text._ZN7cutlass13device_kernelIN5flash11enable_sm90INS1_16FlashAttnFwdSm90INS1_25CollectiveMainloopFwdSm90ILi2EN4cute5tupleIJNS5_1CILi1EEES8_S8_EEENS6_IJNS7_ILi128EEESA_NS7_ILi256EEEEEELi256ENS_12float_e4m3_tEfNS_4arch4Sm90ELb1ELb0ELb0ELb1ELb1ELb0ELb0ELb1ELb0ELb1ELb0ELb0EEENS1_21CollectiveEpilogueFwdINS6_IJSA_SB_SA_EEES9_NS_10bfloat16_tESF_Li256ELb1ELb1ELb0ELb1EEENS1_36VarlenDynamicPersistentTileSchedulerILi128ELi128ELi256ELi128ELb0ELb1ELb1ELb1ELb1ELb1EEEEEEEEEvNT_6ParamsE --------------------------
	.section	.text._ZN7cutlass13device_kernelIN5flash11enable_sm90INS1_16FlashAttnFwdSm90INS1_25CollectiveMainloopFwdSm90ILi2EN4cute5tupleIJNS5_1CILi1EEES8_S8_EEENS6_IJNS7_ILi128EEESA_NS7_ILi256EEEEEELi256ENS_12float_e4m3_tEfNS_4arch4Sm90ELb1ELb0ELb0ELb1ELb1ELb0ELb0ELb1ELb0ELb1ELb0ELb0EEENS1_21CollectiveEpilogueFwdINS6_IJSA_SB_SA_EEES9_NS_10bfloat16_tESF_Li256ELb1ELb1ELb0ELb1EEENS1_36VarlenDynamicPersistentTileSchedulerILi128ELi128ELi256ELi128ELb0ELb1ELb1ELb1ELb1ELb1EEEEEEEEEvNT_6ParamsE,"ax",@progbits
	.align	128
.text._ZN7cutlass13device_kernelIN5flash11enable_sm90INS1_16FlashAttnFwdSm90INS1_25CollectiveMainloopFwdSm90ILi2EN4cute5tupleIJNS5_1CILi1EEES8_S8_EEENS6_IJNS7_ILi128EEESA_NS7_ILi256EEEEEELi256ENS_12float_e4m3_tEfNS_4arch4Sm90ELb1ELb0ELb0ELb1ELb1ELb0ELb0ELb1ELb0ELb1ELb0ELb0EEENS1_21CollectiveEpilogueFwdINS6_IJSA_SB_SA_EEES9_NS_10bfloat16_tESF_Li256ELb1ELb1ELb0ELb1EEENS1_36VarlenDynamicPersistentTileSchedulerILi128ELi128ELi256ELi128ELb0ELb1ELb1ELb1ELb1ELb1EEEEEEEEEvNT_6ParamsE:
        .type           _ZN7cutlass13device_kernelIN5flash11enable_sm90INS1_16FlashAttnFwdSm90INS1_25CollectiveMainloopFwdSm90ILi2EN4cute5tupleIJNS5_1CILi1EEES8_S8_EEENS6_IJNS7_ILi128EEESA_NS7_ILi256EEEEEELi256ENS_12float_e4m3_tEfNS_4arch4Sm90ELb1ELb0ELb0ELb1ELb1ELb0ELb0ELb1ELb0ELb1ELb0ELb0EEENS1_21CollectiveEpilogueFwdINS6_IJSA_SB_SA_EEES9_NS_10bfloat16_tESF_Li256ELb1ELb1ELb0ELb1EEENS1_36VarlenDynamicPersistentTileSchedulerILi128ELi128ELi256ELi128ELb0ELb1ELb1ELb1ELb1ELb1EEEEEEEEEvNT_6ParamsE,@function
        .size           _ZN7cutlass13device_kernelIN5flash11enable_sm90INS1_16FlashAttnFwdSm90INS1_25CollectiveMainloopFwdSm90ILi2EN4cute5tupleIJNS5_1CILi1EEES8_S8_EEENS6_IJNS7_ILi128EEESA_NS7_ILi256EEEEEELi256ENS_12float_e4m3_tEfNS_4arch4Sm90ELb1ELb0ELb0ELb1ELb1ELb0ELb0ELb1ELb0ELb1ELb0ELb0EEENS1_21CollectiveEpilogueFwdINS6_IJSA_SB_SA_EEES9_NS_10bfloat16_tESF_Li256ELb1ELb1ELb0ELb1EEENS1_36VarlenDynamicPersistentTileSchedulerILi128ELi128ELi256ELi128ELb0ELb1ELb1ELb1ELb1ELb1EEEEEEEEEvNT_6ParamsE,(.L_x_3637 - _ZN7cutlass13device_kernelIN5flash11enable_sm90INS1_16FlashAttnFwdSm90INS1_25CollectiveMainloopFwdSm90ILi2EN4cute5tupleIJNS5_1CILi1EEES8_S8_EEENS6_IJNS7_ILi128EEESA_NS7_ILi256EEEEEELi256ENS_12float_e4m3_tEfNS_4arch4Sm90ELb1ELb0ELb0ELb1ELb1ELb0ELb0ELb1ELb0ELb1ELb0ELb0EEENS1_21CollectiveEpilogueFwdINS6_IJSA_SB_SA_EEES9_NS_10bfloat16_tESF_Li256ELb1ELb1ELb0ELb1EEENS1_36VarlenDynamicPersistentTileSchedulerILi128ELi128ELi256ELi128ELb0ELb1ELb1ELb1ELb1ELb1EEEEEEEEEvNT_6ParamsE)
        .other          _ZN7cutlass13device_kernelIN5flash11enable_sm90INS1_16FlashAttnFwdSm90INS1_25CollectiveMainloopFwdSm90ILi2EN4cute5tupleIJNS5_1CILi1EEES8_S8_EEENS6_IJNS7_ILi128EEESA_NS7_ILi256EEEEEELi256ENS_12float_e4m3_tEfNS_4arch4Sm90ELb1ELb0ELb0ELb1ELb1ELb0ELb0ELb1ELb0ELb1ELb0ELb0EEENS1_21CollectiveEpilogueFwdINS6_IJSA_SB_SA_EEES9_NS_10bfloat16_tESF_Li256ELb1ELb1ELb0ELb1EEENS1_36VarlenDynamicPersistentTileSchedulerILi128ELi128ELi256ELi128ELb0ELb1ELb1ELb1ELb1ELb1EEEEEEEEEvNT_6ParamsE,@"STO_CUDA_ENTRY STV_DEFAULT"
_ZN7cutlass13device_kernelIN5flash11enable_sm90INS1_16FlashAttnFwdSm90INS1_25CollectiveMainloopFwdSm90ILi2EN4cute5tupleIJNS5_1CILi1EEES8_S8_EEENS6_IJNS7_ILi128EEESA_NS7_ILi256EEEEEELi256ENS_12float_e4m3_tEfNS_4arch4Sm90ELb1ELb0ELb0ELb1ELb1ELb0ELb0ELb1ELb0ELb1ELb0ELb0EEENS1_21CollectiveEpilogueFwdINS6_IJSA_SB_SA_EEES9_NS_10bfloat16_tESF_Li256ELb1ELb1ELb0ELb1EEENS1_36VarlenDynamicPersistentTileSchedulerILi128ELi128ELi256ELi128ELb0ELb1ELb1ELb1ELb1ELb1EEEEEEEEEvNT_6ParamsE:
        /* <DEDUP_REMOVED lines=45> */
.L_x_2649:
        /* <DEDUP_REMOVED lines=22> */
.L_x_2650:
        /* <DEDUP_REMOVED lines=18> */
.L_x_2651:
        /* <DEDUP_REMOVED lines=22> */
.L_x_2652:
        /* <DEDUP_REMOVED lines=24> */
.L_x_2653:
        /* <DEDUP_REMOVED lines=8> */
.L_x_2655:
        /* <DEDUP_REMOVED lines=66> */
[----:B------:R-:W-:Y:S01]  /*0cd0*/  SHF.R.S32.HI R217, RZ, 0x3, R3 ;  /* 0x00000003ffd97819 */ /* 0x000fe20000011403 */
[----:B------:R-:W-:Y:S01]  /*0ce0*/  IMAD.IADD R0, R219, 0x1, -R0 ;  /* 0x00000001db007824 */ /* 0x000fe200078e0a00 */
[----:B------:R-:W-:Y:S01]  /*0cf0*/  LOP3.LUT R3, R6, 0x7ffffffc, RZ, 0xc0, !PT ;  /* 0x7ffffffc06037812 */ /* 0x000fe200078ec0ff */
        /* <DEDUP_REMOVED lines=10> */
.L_x_2715:
[----:B------:R-:W-:Y:S01]  /*0da0*/  ULDC.64 UR8, c[0x0][0xc88] ;  /* 0x0003220000087ab9 */ /* 0x000fe20000000a00 */
[----:B------:R-:W-:Y:S01]  /*0db0*/  ULDC UR4, c[0x0][0x424] ;  /* 0x0001090000047ab9 */ /* 0x000fe20000000800 */
[----:B------:R-:W-:-:S03]  /*0dc0*/  UIMAD.WIDE UR6, UR6, 0x4, UR8 ;  /* 0x00000004060678a5 */ /* 0x000fc6000f8e0208 */
[----:B------:R-:W-:-:S03]  /*0dd0*/  ULDC.64 UR8, c[0x0][0xa18] ;  /* 0x0002860000087ab9 */ /* 0x000fc60000000a00 */
[----:B012---:R-:W-:Y:S02]  /*0de0*/  IMAD.U32 R2, RZ, RZ, UR6 ;  /* 0x00000006ff027e24 */ /* 0x007fe4000f8e00ff */
[----:B------:R-:W-:Y:S01]  /*0df0*/  IMAD.U32 R3, RZ, RZ, UR7 ;  /* 0x00000007ff037e24 */ /* 0x000fe2000f8e00ff */
[----:B------:R-:W-:-:S04]  /*0e00*/  ULDC.64 UR6, c[0x0][0xa28] ;  /* 0x00028a0000067ab9 */ /* 0x000fc80000000a00 */
[----:B------:R-:W2:Y:S01]  /*0e10*/  LDG.E R2, desc[UR52][R2.64] ;  /* 0x0000003402027981 */ /* 0x000ea2000c1e1900 */
[----:B------:R-:W-:Y:S02]  /*0e20*/  UISETP.NE.U32.AND UP0, UPT, UR6, URZ, UPT ;  /* 0x0000003f0600728c */ /* 0x000fe4000bf05070 */
[----:B------:R-:W-:Y:S02]  /*0e30*/  UISETP.NE.U32.AND UP1, UPT, UR8, URZ, UPT ;  /* 0x0000003f0800728c */ /* 0x000fe4000bf25070 */
[----:B------:R-:W-:Y:S02]  /*0e40*/  UISETP.NE.AND.EX UP0, UPT, UR7, URZ, UPT, UP0 ;  /* 0x0000003f0700728c */ /* 0x000fe4000bf05300 */
[----:B------:R-:W-:-:S04]  /*0e50*/  UISETP.NE.AND.EX UP1, UPT, UR9, URZ, UPT, UP1 ;  /* 0x0000003f0900728c */ /* 0x000fc8000bf25310 */
[----:B------:R-:W-:Y:S02]  /*0e60*/  PLOP3.LUT P0, PT, PT, PT, UP0, 0x80, 0x0 ;  /* 0x000000000000781c */ /* 0x000fe40003f0f008 */
[----:B------:R-:W-:Y:S02]  /*0e70*/  PLOP3.LUT P2, PT, PT, PT, UP1, 0x80, 0x0 ;  /* 0x000000000000781c */ /* 0x000fe40003f4f018 */
[----:B--2---:R-:W-:-:S13]  /*0e80*/  R2UR UR37, R2 ;  /* 0x00000000022572ca */ /* 0x004fda00000e0000 */
[----:B------:R-:W-:Y:S02]  /*0e90*/  USHF.R.S32.HI UR38, URZ, 0x1f, UR37 ;  /* 0x0000001f3f267899 */ /* 0x000fe40008011425 */
[----:B------:R-:W-:-:S04]  /*0ea0*/  @UP0 ULEA UR6, UP2, UR37, UR6, 0x2 ;  /* 0x0000000625060291 */ /* 0x000fc8000f84103f */
[----:B------:R-:W-:Y:S02]  /*0eb0*/  @UP0 ULEA.HI.X UR7, UR37, UR7, UR38, 0x2, UP2 ;  /* 0x0000000725070291 */ /* 0x000fe400090f1426 */
[----:B------:R-:W-:Y:S01]  /*0ec0*/  @UP1 ULEA UR8, UP0, UR37, UR8, 0x2 ;  /* 0x0000000825081291 */ /* 0x000fe2000f80103f */
[----:B------:R-:W-:-:S03]  /*0ed0*/  IMAD.U32 R2, RZ, RZ, UR6 ;  /* 0x00000006ff027e24 */ /* 0x000fc6000f8e00ff */
[----:B------:R-:W-:Y:S01]  /*0ee0*/  @UP1 ULEA.HI.X UR9, UR37, UR9, UR38, 0x2, UP0 ;  /* 0x0000000925091291 */ /* 0x000fe200080f1426 */
[----:B------:R-:W-:Y:S01]  /*0ef0*/  IMAD.U32 R3, RZ, RZ, UR7 ;  /* 0x00000007ff037e24 */ /* 0x000fe2000f8e00ff */
[----:B------:R-:W-:Y:S01]  /*0f00*/  ULDC.64 UR6, c[0x0][0x418] ;  /* 0x0001060000067ab9 */ /* 0x000fe20000000a00 */
[----:B------:R-:W-:-:S03]  /*0f10*/  IMAD.U32 R4, RZ, RZ, UR8 ;  /* 0x00000008ff047e24 */ /* 0x000fc6000f8e00ff */
[----:B------:R-:W-:Y:S01]  /*0f20*/  IMAD.U32 R5, RZ, RZ, UR9 ;  /* 0x00000009ff057e24 */ /* 0x000fe2000f8e00ff */
[----:B------:R-:W2:Y:S01]  /*0f30*/  @P0 LDG.E R2, desc[UR52][R2.64] ;  /* 0x0000003402020981 */ /* 0x000ea2000c1e1900 */
[----:B------:R-:W-:Y:S01]  /*0f40*/  UISETP.NE.U32.AND UP0, UPT, UR6, URZ, UPT ;  /* 0x0000003f0600728c */ /* 0x000fe2000bf05070 */
[----:B------:R-:W-:Y:S02]  /*0f50*/  ULDC.64 UR8, c[0x0][0xa20] ;  /* 0x0002880000087ab9 */ /* 0x000fe40000000a00 */
[----:B---3--:R-:W3:Y:S01]  /*0f60*/  @P2 LDG.E R4, desc[UR52][R4.64] ;  /* 0x0000003404042981 */ /* 0x008ee2000c1e1900 */
[----:B------:R-:W-:Y:S01]  /*0f70*/  UISETP.NE.AND.EX UP0, UPT, UR7, URZ, UPT, UP0 ;  /* 0x0000003f0700728c */ /* 0x000fe2000bf05300 */
[----:B------:R-:W-:Y:S01]  /*0f80*/  ISETP.NE.U32.AND P1, PT, RZ, UR8, PT ;  /* 0x00000008ff007c0c */ /* 0x000fe2000bf25070 */
[----:B------:R-:W-:Y:S01]  /*0f90*/  ULDC UR6, c[0x0][0x2f0] ;  /* 0x0000bc0000067ab9 */ /* 0x000fe20000000800 */
[----:B------:R-:W-:Y:S01]  /*0fa0*/  UMOV UR47, URZ ;  /* 0x0000003f002f7c82 */ /* 0x000fe20008000000 */
[----:B------:R-:W-:Y:S01]  /*0fb0*/  USEL UR4, UR4, 0x1, UP0 ;  /* 0x0000000104047887 */ /* 0x000fe20008000000 */
[----:B------:R-:W-:-:S03]  /*0fc0*/  ISETP.NE.AND.EX P1, PT, RZ, UR9, PT, P1 ;  /* 0x00000009ff007c0c */ /* 0x000fc6000bf25310 */
[----:B------:R-:W-:Y:S01]  /*0fd0*/  UIMAD UR4, UR4, UR6, URZ ;  /* 0x00000006040472a4 */ /* 0x000fe2000f8e023f */
[----:B--2---:R-:W-:Y:S02]  /*0fe0*/  @P0 R2UR UR47, R2 ;  /* 0x00000000022f02ca */ /* 0x004fe400000e0000 */
[----:B---3--:R-:W-:Y:S01]  /*0ff0*/  @P2 R2UR UR49, R4 ;  /* 0x00000000043122ca */ /* 0x008fe200000e0000 */
[----:B----4-:R-:W-:-:S14]  /*1000*/  @P2 BRA `(.L_x_2656) ;  /* 0x0000000000382947 */ /* 0x010fdc0003800000 */
        /* <DEDUP_REMOVED lines=14> */
.L_x_2656:
[----:B------:R-:W-:Y:S01]  /*10f0*/  UMOV UR39, UR46 ;  /* 0x0000002e00277c82 */ /* 0x000fe20008000000 */
[----:B------:R-:W-:Y:S05]  /*1100*/  @!P1 BRA `(.L_x_2657) ;  /* 0x00000000001c9947 */ /* 0x000fea0003800000 */
[----:B------:R-:W-:-:S04]  /*1110*/  ULEA UR4, UP0, UR37, UR8, 0x2 ;  /* 0x0000000825047291 */ /* 0x000fc8000f80103f */
[----:B------:R-:W-:Y:S02]  /*1120*/  ULEA.HI.X UR6, UR37, UR9, UR38, 0x2, UP0 ;  /* 0x0000000925067291 */ /* 0x000fe400080f1426 */
[----:B------:R-:W-:-:S04]  /*1130*/  IMAD.U32 R2, RZ, RZ, UR4 ;  /* 0x00000004ff027e24 */ /* 0x000fc8000f8e00ff */
[----:B------:R-:W-:-:S05]  /*1140*/  IMAD.U32 R3, RZ, RZ, UR6 ;  /* 0x00000006ff037e24 */ /* 0x000fca000f8e00ff */
[----:B------:R-:W2:Y:S02]  /*1150*/  LDG.E R2, desc[UR52][R2.64] ;  /* 0x0000003402027981 */ /* 0x000ea4000c1e1900 */
[----:B--2---:R-:W-:Y:S01]  /*1160*/  R2UR UR4, R2 ;  /* 0x00000000020472ca */ /* 0x004fe200000e0000 */
[----:B------:R-:W-:-:S14]  /*1170*/  BRA `(.L_x_2658) ;  /* 0x0000000000347947 */ /* 0x000fdc0003800000 */
.L_x_2657:
        /* <DEDUP_REMOVED lines=13> */
.L_x_2658:
        /* <DEDUP_REMOVED lines=13> */
[----:B------:R-:W-:Y:S02]  /*1320*/  @UP0 UIMAD UR10, UR38, UR16, URZ ;  /* 0x00000010260a02a4 */ /* 0x000fe4000f8e023f */
[----:B------:R-:W-:Y:S02]  /*1330*/  @UP1 UIMAD UR12, UR38, UR18, URZ ;  /* 0x00000012260c12a4 */ /* 0x000fe4000f8e023f */
[----:B------:R-:W-:Y:S02]  /*1340*/  @UP0 UIMAD UR17, UR37, UR17, UR10 ;  /* 0x00000011251102a4 */ /* 0x000fe4000f8e020a */
[----:B------:R-:W-:Y:S02]  /*1350*/  @UP1 UIMAD.WIDE.U32 UR10, UR37, UR18, URZ ;  /* 0x00000012250a12a5 */ /* 0x000fe4000f8e003f */
[----:B------:R-:W-:-:S02]  /*1360*/  @UP0 UIMAD.WIDE.U32 UR14, UR37, UR16, URZ ;  /* 0x00000010250e02a5 */ /* 0x000fc4000f8e003f */
[----:B------:R-:W-:Y:S02]  /*1370*/  @UP1 UIMAD UR18, UR37, UR19, UR12 ;  /* 0x00000013251212a4 */ /* 0x000fe4000f8e020c */
[----:B------:R-:W-:Y:S02]  /*1380*/  @UP1 USHF.R.S32.HI UR19, URZ, 0x1f, UR46 ;  /* 0x0000001f3f131899 */ /* 0x000fe4000801142e */
[----:B------:R-:W-:Y:S01]  /*1390*/  @UP0 USHF.R.S32.HI UR16, URZ, 0x1f, UR46 ;  /* 0x0000001f3f100899 */ /* 0x000fe2000801142e */
[----:B------:R-:W-:Y:S01]  /*13a0*/  @UP1 ULDC.64 UR12, c[0x0][0x9c0] ;  /* 0x00027000000c1ab9 */ /* 0x000fe20000000a00 */
[----:B------:R-:W-:Y:S02]  /*13b0*/  @UP0 UIADD3 UR15, UR15, UR17, URZ ;  /* 0x000000110f0f0290 */ /* 0x000fe4000fffe03f */
[----:B------:R-:W-:Y:S02]  /*13c0*/  @UP1 UIMAD UR17, UR19, UR12, URZ ;  /* 0x0000000c131112a4 */ /* 0x000fe4000f8e023f */
[----:B------:R-:W-:-:S02]  /*13d0*/  @UP0 UIMAD UR16, UR16, UR20, URZ ;  /* 0x00000014101002a4 */ /* 0x000fc4000f8e023f */
[----:B------:R-:W-:Y:S02]  /*13e0*/  @UP1 UIADD3 UR11, UR11, UR18, URZ ;  /* 0x000000120b0b1290 */ /* 0x000fe4000fffe03f */
[----:B------:R-:W-:Y:S02]  /*13f0*/  @UP1 UIMAD UR17, UR46, UR13, UR17 ;  /* 0x0000000d2e1112a4 */ /* 0x000fe4000f8e0211 */
[----:B------:R-:W-:Y:S02]  /*1400*/  @UP0 UIMAD UR16, UR46, UR21, UR16 ;  /* 0x000000152e1002a4 */ /* 0x000fe4000f8e0210 */
[----:B------:R-:W-:Y:S02]  /*1410*/  @UP0 UIMAD.WIDE.U32 UR14, UR46, UR20, UR14 ;  /* 0x000000142e0e02a5 */ /* 0x000fe4000f8e000e */
[----:B------:R-:W-:Y:S02]  /*1420*/  @UP1 UIMAD.WIDE.U32 UR12, UR46, UR12, UR10 ;  /* 0x0000000c2e0c12a5 */ /* 0x000fe4000f8e000a */
[----:B------:R-:W-:-:S02]  /*1430*/  @UP0 UIADD3 UR11, UR15, UR16, URZ ;  /* 0x000000100f0b0290 */ /* 0x000fc4000fffe03f */
[----:B------:R-:W-:Y:S02]  /*1440*/  @UP0 ULEA UR8, UP2, UR14, UR8, 0x2 ;  /* 0x000000080e080291 */ /* 0x000fe4000f84103f */
[----:B------:R-:W-:Y:S02]  /*1450*/  @UP1 UIADD3 UR10, UR13, UR17, URZ ;  /* 0x000000110d0a1290 */ /* 0x000fe4000fffe03f */
[----:B------:R-:W-:Y:S02]  /*1460*/  @UP1 ULEA UR6, UP3, UR12, UR6, 0x2 ;  /* 0x000000060c061291 */ /* 0x000fe4000f86103f */
[----:B------:R-:W-:Y:S01]  /*1470*/  @UP0 ULEA.HI.X UR9, UR14, UR9, UR11, 0x2, UP2 ;  /* 0x000000090e090291 */ /* 0x000fe200090f140b */
[----:B------:R-:W-:Y:S01]  /*1480*/  IMAD.U32 R2, RZ, RZ, UR8 ;  /* 0x00000008ff027e24 */ /* 0x000fe2000f8e00ff */
[----:B------:R-:W-:Y:S02]  /*1490*/  @UP1 ULEA.HI.X UR7, UR12, UR7, UR10, 0x2, UP3 ;  /* 0x000000070c071291 */ /* 0x000fe400098f140a */
[----:B------:R-:W-:Y:S01]  /*14a0*/  IMAD.U32 R4, RZ, RZ, UR6 ;  /* 0x00000006ff047e24 */ /* 0x000fe2000f8e00ff */
[----:B------:R-:W-:Y:S01]  /*14b0*/  USHF.L.U32 UR40, UR5, 0x7, URZ ;  /* 0x0000000705287899 */ /* 0x000fe2000800063f */
[----:B------:R-:W-:Y:S01]  /*14c0*/  IMAD.U32 R3, RZ, RZ, UR9 ;  /* 0x00000009ff037e24 */ /* 0x000fe2000f8e00ff */
[----:B------:R-:W-:Y:S01]  /*14d0*/  ULDC UR6, c[0x0][0x988] ;  /* 0x0002620000067ab9 */ /* 0x000fe20000000800 */
[----:B------:R-:W-:Y:S01]  /*14e0*/  IMAD.U32 R5, RZ, RZ, UR7 ;  /* 0x00000007ff057e24 */ /* 0x000fe2000f8e00ff */
[----:B------:R-:W-:-:S02]  /*14f0*/  ULDC UR5, c[0x0][0x448] ;  /* 0x0001120000057ab9 */ /* 0x000fc40000000800 */
[----:B------:R0:W2:Y:S04]  /*1500*/  @P0 LDG.E R7, desc[UR52][R2.64] ;  /* 0x0000003402070981 */ /* 0x0000a8000c1e1900 */
[----:B------:R1:W2:Y:S01]  /*1510*/  @P1 LDG.E R0, desc[UR52][R4.64] ;  /* 0x0000003404001981 */ /* 0x0002a2000c1e1900 */
[----:B------:R-:W-:Y:S01]  /*1520*/  UISETP.NE.AND UP4, UPT, UR5, 0x1, UPT ;  /* 0x000000010500788c */ /* 0x000fe2000bf85270 */
[----:B------:R-:W-:Y:S01]  /*1530*/  PLOP3.LUT P0, PT, PT, PT, PT, 0x80, 0x0 ;  /* 0x000000000000781c */ /* 0x000fe20003f0f070 */
[----:B------:R-:W-:Y:S01]  /*1540*/  UIADD3 UR47, -UR47, UR4, URZ ;  /* 0x000000042f2f7290 */ /* 0x000fe2000fffe13f */
[----:B------:R-:W-:Y:S01]  /*1550*/  CS2R R8, SRZ ;  /* 0x0000000000087805 */ /* 0x000fe2000001ff00 */
[----:B------:R-:W-:Y:S01]  /*1560*/  UP2UR UR50, UPR, URZ, 0x10 ;  /* 0x000000103f327883 */ /* 0x000fe20008000000 */
[----:B0-----:R-:W-:Y:S01]  /*1570*/  CS2R R2, SRZ ;  /* 0x0000000000027805 */ /* 0x001fe2000001ff00 */
[----:B------:R-:W-:Y:S01]  /*1580*/  UIADD3 UR7, UR47, 0x80, -UR49 ;  /* 0x000000802f077890 */ /* 0x000fe2000fffe831 */
[----:B------:R-:W-:-:S02]  /*1590*/  CS2R R26, SRZ ;  /* 0x00000000001a7805 */ /* 0x000fc4000001ff00 */
[----:B------:R-:W-:Y:S02]  /*15a0*/  CS2R R108, SRZ ;  /* 0x00000000006c7805 */ /* 0x000fe4000001ff00 */
[----:B------:R-:W-:Y:S01]  /*15b0*/  CS2R R144, SRZ ;  /* 0x0000000000907805 */ /* 0x000fe2000001ff00 */
[----:B------:R-:W-:Y:S01]  /*15c0*/  IMAD.MOV.U32 R150, RZ, RZ, RZ ;  /* 0x000000ffff967224 */ /* 0x000fe200078e00ff */
[----:B------:R-:W-:Y:S01]  /*15d0*/  @UP4 ULDC UR4, c[0x0][0x44c] ;  /* 0x0001130000044ab9 */ /* 0x000fe20000000800 */
[----:B------:R-:W-:Y:S01]  /*15e0*/  @UP4 ULDC UR8, c[0x0][0x450] ;  /* 0x0001140000084ab9 */ /* 0x000fe20000000800 */
        /* <DEDUP_REMOVED lines=54> */
[----:B-1----:R-:W-:Y:S02]  /*1950*/  CS2R R4, SRZ ;  /* 0x0000000000047805 */ /* 0x002fe4000001ff00 */
[----:B------:R-:W-:Y:S02]  /*1960*/  CS2R R160, SRZ ;  /* 0x0000000000a07805 */ /* 0x000fe4000001ff00 */
[----:B------:R-:W-:-:S02]  /*1970*/  CS2R R24, SRZ ;  /* 0x0000000000187805 */ /* 0x000fc4000001ff00 */
[----:B------:R-:W-:Y:S01]  /*1980*/  CS2R R162, SRZ ;  /* 0x0000000000a27805 */ /* 0x000fe2000001ff00 */
[----:B--2---:R-:W-:Y:S01]  /*1990*/  FMUL.FTZ R0, R7, R0 ;  /* 0x0000000007007220 */ /* 0x004fe20000410000 */
[----:B------:R-:W-:-:S03]  /*19a0*/  CS2R R6, SRZ ;  /* 0x0000000000067805 */ /* 0x000fc6000001ff00 */
[----:B------:R-:W-:Y:S01]  /*19b0*/  FMUL.FTZ R0, R0, UR6 ;  /* 0x0000000600007c20 */ /* 0x000fe20008410000 */
[----:B------:R-:W-:-:S04]  /*19c0*/  UIADD3 UR6, UR40, 0x7f, URZ ;  /* 0x0000007f28067890 */ /* 0x000fc8000fffe03f */
[----:B------:R-:W-:Y:S01]  /*19d0*/  UIMAD.WIDE.U32 UR4, UR6, UR4, URZ ;  /* 0x00000004060472a5 */ /* 0x000fe2000f8e003f */
[----:B------:R-:W-:Y:S01]  /*19e0*/  R2UR UR41, R0 ;  /* 0x00000000002972ca */ /* 0x000fe200000e0000 */
[----:B------:R-:W-:Y:S01]  /*19f0*/  UIADD3 UR4, UR47, 0x7f, URZ ;  /* 0x0000007f2f047890 */ /* 0x000fe2000fffe03f */
[----:B------:R-:W-:Y:S01]  /*1a00*/  IMAD.MOV.U32 R0, RZ, RZ, RZ ;  /* 0x000000ffff007224 */ /* 0x000fe200078e00ff */
        /* <DEDUP_REMOVED lines=44> */
.L_x_2660:
        /* <DEDUP_REMOVED lines=10> */
.L_x_2817:
[----:B0-----:R-:W-:Y:S01]  /*1d70*/  IMAD.U32 R0, RZ, RZ, UR45 ;  /* 0x0000002dff007e24 */ /* 0x001fe2000f8e00ff */
[----:B------:R-:W-:Y:S05]  /*1d80*/  WARPSYNC.ALL ;  /* 0x0000000000007948 */ /* 0x000fea0003800000 */
[----:B------:R0:W-:Y:S01]  /*1d90*/  BAR.SYNC.DEFER_BLOCKING R6, 0x100 ;  /* 0x000400060000751d */ /* 0x0001e20000010000 */
[----:B------:R-:W-:-:S13]  /*1da0*/  ISETP.NE.AND P0, PT, R0, 0x3, PT ;  /* 0x000000030000780c */ /* 0x000fda0003f05270 */
[----:B0-----:R-:W-:Y:S05]  /*1db0*/  @!P0 BRA `(.L_x_2662) ;  /* 0x0000000000048947 */ /* 0x001fea0003800000 */
[----:B------:R-:W-:Y:S01]  /*1dc0*/  BPT.TRAP 0x1 ;  /* 0x000000040000795c */ /* 0x000fe20000300000 */
.L_x_2662:
[----:B------:R-:W-:Y:S01]  /*1dd0*/  ULEA UR56, UR42, UR51, 0x3 ;  /* 0x000000332a387291 */ /* 0x000fe2000f8e183f */
[----:B------:R-:W-:-:S05]  /*1de0*/  IMAD.U32 R7, RZ, RZ, UR43 ;  /* 0x0000002bff077e24 */ /* 0x000fca000f8e00ff */
[----:B------:R-:W-:-:S04]  /*1df0*/  SHF.L.U32 R7, R7, 0x1f, RZ ;  /* 0x0000001f07077819 */ /* 0x000fc800000006ff */
[----:B------:R0:W1:Y:S01]  /*1e00*/  SYNCS.PHASECHK.TRANS64.TRYWAIT P1, [UR56+0x38830], R7 ;  /* 0x03883007ff0075a7 */ /* 0x0000620008020178 */
[----:B------:R-:W-:Y:S05]  /*1e10*/  @!P0 BRA `(.L_x_2663) ;  /* 0x0000000000048947 */ /* 0x000fea0003800000 */
[----:B------:R-:W-:Y:S01]  /*1e20*/  BPT.TRAP 0x1 ;  /* 0x000000040000795c */ /* 0x000fe20000300000 */
.L_x_2663:
[----:B-1----:R-:W-:Y:S05]  /*1e30*/  @P1 BRA `(.L_x_2664) ;  /* 0x0000000000081947 */ /* 0x002fea0003800000 */
[----:B------:R-:W1:Y:S02]  /*1e40*/  SYNCS.PHASECHK.TRANS64.TRYWAIT P1, [UR56+0x38830], R7 ;  /* 0x03883007ff0075a7 */ /* 0x000e640008020178 */
[----:B-1----:R-:W-:Y:S05]  /*1e50*/  @!P1 BRA `(.L_x_2665) ;  /* 0x0000012400a89947 */ /* 0x002fea0003800000 */
.L_x_2664:
        /* <DEDUP_REMOVED lines=66> */
.L_x_2666:
[----:B------:R-:W-:Y:S01]  /*2280*/  UISETP.NE.AND UP0, UPT, UR50, URZ, UPT ;  /* 0x0000003f3200728c */ /* 0x000fe2000bf05270 */
[----:B------:R-:W-:Y:S02]  /*2290*/  VIADD R0, R17, UR40 ;  /* 0x0000002811007c36 */ /* 0x000fe40008000000 */
[----:B------:R-:W-:-:S03]  /*22a0*/  IMAD.U32 R21, RZ, RZ, UR41 ;  /* 0x00000029ff157e24 */ /* 0x000fc6000f8e00ff */
        /* <DEDUP_REMOVED lines=8> */
[----:B------:R-:W2:Y:S02]  /*2330*/  SHFL.IDX PT, R4, R0, 0x1, 0x1c1f ;  /* 0x003c1f0000047f89 */ /* 0x000ea400000e0000 */
[----:B------:R-:W-:Y:S02]  /*2340*/  UIADD3 UR6, UR47, UR6, URZ ;  /* 0x000000062f067290 */ /* 0x000fe4000fffe03f */
[----:B------:R-:W3:Y:S04]  /*2350*/  SHFL.IDX PT, R0, R0, RZ, 0x1c1f ;  /* 0x001c1fff00007589 */ /* 0x000ee800000e0000 */
[----:B------:R-:W-:Y:S01]  /*2360*/  IMAD.U32 R5, RZ, RZ, UR6 ;  /* 0x00000006ff057e24 */ /* 0x000fe2000f8e00ff */
[----:B------:R-:W-:-:S03]  /*2370*/  UIADD3 UR6, UR56, 0x38840, URZ ;  /* 0x0003884038067890 */ /* 0x000fc6000fffe03f */
[----:B------:R-:W-:Y:S01]  /*2380*/  IMAD R2, R18, -0x2, R5 ;  /* 0xfffffffe12027824 */ /* 0x000fe200078e0205 */
[----:B------:R-:W-:Y:S01]  /*2390*/  UPRMT UR6, UR54, 0x654, UR6 ;  /* 0x0000065436067896 */ /* 0x000fe20008000006 */
[----:B------:R-:W-:-:S05]  /*23a0*/  IMAD.U32 R5, RZ, RZ, UR49 ;  /* 0x00000031ff057e24 */ /* 0x000fca000f8e00ff */
[----:B------:R-:W-:-:S03]  /*23b0*/  IADD3 R5, -R5, 0x1, R2 ;  /* 0x0000000105057810 */ /* 0x000fc60007ffe102 */
[----:B------:R-:W-:Y:S01]  /*23c0*/  SYNCS.ARRIVE.TRANS64.RED.A1T0 RZ, [UR6], RZ ;  /* 0x000000ffffff79a7 */ /* 0x000fe20008100406 */
[----:B--2---:R-:W-:-:S04]  /*23d0*/  VIADDMNMX R4, R4, R5, R2, PT ;  /* 0x0000000504047246 */ /* 0x004fc80003800102 */
        /* <DEDUP_REMOVED lines=93> */
[----:B------:R-:W-:Y:S02]  /*29b0*/  FMNMX.FTZ R4, R86, R15, !PT ;  /* 0x0000000f56047209 */ /* 0x000fe40007810000 */
[----:B---3--:R-:W-:Y:S02]  /*29c0*/  VIADDMNMX R5, R0, R5, R2, PT ;  /* 0x0000000500057246 */ /* 0x008fe40003800102 */
[----:B------:R-:W-:-:S02]  /*29d0*/  FMNMX.FTZ R8, R87, R4, !PT ;  /* 0x0000000457087209 */ /* 0x000fc40007810000 */
[C---:B------:R-:W-:Y:S02]  /*29e0*/  ISETP.GT.AND P2, PT, R5.reuse, 0x1, PT ;  /* 0x000000010500780c */ /* 0x040fe40003f44270 */
[----:B------:R-:W-:Y:S01]  /*29f0*/  ISETP.GT.AND P3, PT, R5, 0x8, PT ;  /* 0x000000080500780c */ /* 0x000fe20003f64270 */
[----:B------:R-:W2:Y:S01]  /*2a00*/  SHFL.BFLY PT, R15, R8, 0x2, 0x1f ;  /* 0x0c401f00080f7f89 */ /* 0x000ea200000e0000 */
[----:B------:R-:W-:Y:S02]  /*2a10*/  FSEL R42, R25, -INF , P2 ;  /* 0xff800000192a7808 */ /* 0x000fe40001000000 */
        /* <DEDUP_REMOVED lines=38> */
[----:B------:R-:W-:Y:S01]  /*2c80*/  IMAD.U32 R50, RZ, RZ, UR41 ;  /* 0x00000029ff327e24 */ /* 0x000fe2000f8e00ff */
[----:B------:R-:W-:Y:S01]  /*2c90*/  ISETP.GT.AND P1, PT, R5, 0x11, PT ;  /* 0x000000110500780c */ /* 0x000fe20003f24270 */
[----:B------:R-:W-:-:S01]  /*2ca0*/  FFMA.FTZ R153, R26, UR41, -R89 ;  /* 0x000000291a997c23 */ /* 0x000fc20008010859 */
[----:B------:R-:W-:Y:S01]  /*2cb0*/  FMNMX.FTZ R2, R39, R2, !PT ;  /* 0x0000000227027209 */ /* 0x000fe20007810000 */
[----:B------:R-:W-:-:S01]  /*2cc0*/  FFMA.FTZ R8, R27, UR41, -R89 ;  /* 0x000000291b087c23 */ /* 0x000fc20008010859 */
[----:B------:R-:W-:Y:S01]  /*2cd0*/  FSEL R33, R33, -INF , P1 ;  /* 0xff80000021217808 */ /* 0x000fe20000800000 */
[----:B------:R-:W-:-:S01]  /*2ce0*/  FFMA.FTZ R54, R54, UR41, -R89 ;  /* 0x0000002936367c23 */ /* 0x000fc20008010859 */
[----:B------:R-:W-:Y:S01]  /*2cf0*/  FMNMX.FTZ R2, R43, R2, !PT ;  /* 0x000000022b027209 */ /* 0x000fe20007810000 */
[----:B------:R-:W-:Y:S01]  /*2d00*/  MUFU.EX2 R153, R153 ;  /* 0x0000009900997308 */ /* 0x000fe20000000800 */
[----:B------:R-:W-:Y:S01]  /*2d10*/  ISETP.GT.AND P1, PT, R5, 0x19, PT ;  /* 0x000000190500780c */ /* 0x000fe20003f24270 */
[--C-:B------:R-:W-:Y:S01]  /*2d20*/  FFMA.FTZ R9, R9, UR41, -R89.reuse ;  /* 0x0000002909097c23 */ /* 0x100fe20008010859 */
[----:B------:R-:W-:Y:S01]  /*2d30*/  FMNMX.FTZ R15, R33, R2, !PT ;  /* 0x00000002210f7209 */ /* 0x000fe20007810000 */
[--C-:B------:R-:W-:Y:S01]  /*2d40*/  FFMA.FTZ R10, R10, UR41, -R89.reuse ;  /* 0x000000290a0a7c23 */ /* 0x100fe20008010859 */
[----:B------:R-:W-:Y:S01]  /*2d50*/  FSEL R37, R37, -INF , P1 ;  /* 0xff80000025257808 */ /* 0x000fe20000800000 */
[--C-:B------:R-:W-:Y:S01]  /*2d60*/  FFMA.FTZ R11, R11, UR41, -R89.reuse ;  /* 0x000000290b0b7c23 */ /* 0x100fe20008010859 */
        /* <DEDUP_REMOVED lines=17> */
[----:B------:R-:W2:Y:S01]  /*2e80*/  MUFU.EX2 R9, R9 ;  /* 0x0000000900097308 */ /* 0x000ea20000000800 */
        /* <DEDUP_REMOVED lines=17> */
[----:B------:R-:W-:Y:S01]  /*2fa0*/  FFMA.FTZ R87, R87, UR41, -R89 ;  /* 0x0000002957577c23 */ /* 0x000fe20008010859 */
[----:B------:R-:W-:-:S02]  /*2fb0*/  FMNMX.FTZ R13, R53, R20, !PT ;  /* 0x00000014350d7209 */ /* 0x000fc40007810000 */
[----:B------:R-:W-:Y:S02]  /*2fc0*/  FSEL R57, R57, -INF , P1 ;  /* 0xff80000039397808 */ /* 0x000fe40000800000 */
[----:B------:R-:W-:Y:S01]  /*2fd0*/  FMNMX.FTZ R14, R56, R13, !PT ;  /* 0x0000000d380e7209 */ /* 0x000fe20007810000 */
[----:B------:R-:W-:Y:S01]  /*2fe0*/  MUFU.EX2 R2, R2 ;  /* 0x0000000200027308 */ /* 0x000fe20000000800 */
[----:B------:R-:W-:Y:S02]  /*2ff0*/  ISETP.GT.AND P1, PT, R5, 0x49, PT ;  /* 0x000000490500780c */ /* 0x000fe40003f24270 */
[----:B------:R-:W-:Y:S01]  /*3000*/  FMNMX.FTZ R15, R57, R14, !PT ;  /* 0x0000000e390f7209 */ /* 0x000fe20007810000 */
[----:B------:R-:W-:-:S01]  /*3010*/  FFMA.FTZ R14, R47, UR41, -R89 ;  /* 0x000000292f0e7c23 */ /* 0x000fc20008010859 */
[----:B------:R-:W-:Y:S02]  /*3020*/  FSEL R61, R61, -INF , P1 ;  /* 0xff8000003d3d7808 */ /* 0x000fe40000800000 */
[----:B------:R-:W-:Y:S01]  /*3030*/  FMNMX.FTZ R20, R60, R15, !PT ;  /* 0x0000000f3c147209 */ /* 0x000fe20007810000 */
[----:B------:R3:W-:Y:S01]  /*3040*/  MUFU.EX2 R13, R21 ;  /* 0x00000015000d7308 */ /* 0x0007e20000000800 */
[----:B------:R-:W-:-:S02]  /*3050*/  ISETP.GT.AND P1, PT, R5, 0x51, PT ;  /* 0x000000510500780c */ /* 0x000fc40003f24270 */
[----:B------:R-:W-:Y:S02]  /*3060*/  FMNMX.FTZ R15, R61, R20, !PT ;  /* 0x000000143d0f7209 */ /* 0x000fe40007810000 */
[----:B------:R-:W-:Y:S02]  /*3070*/  FSEL R65, R65, -INF , P1 ;  /* 0xff80000041417808 */ /* 0x000fe40000800000 */
[----:B------:R-:W-:Y:S01]  /*3080*/  FMNMX.FTZ R20, R64, R15, !PT ;  /* 0x0000000f40147209 */ /* 0x000fe20007810000 */
[----:B------:R-:W-:Y:S01]  /*3090*/  MUFU.EX2 R11, R11 ;  /* 0x0000000b000b7308 */ /* 0x000fe20000000800 */
[----:B------:R-:W-:Y:S02]  /*30a0*/  ISETP.GT.AND P1, PT, R5, 0x59, PT ;  /* 0x000000590500780c */ /* 0x000fe40003f24270 */
[----:B------:R-:W-:Y:S01]  /*30b0*/  FMNMX.FTZ R15, R65, R20, !PT ;  /* 0x00000014410f7209 */ /* 0x000fe20007810000 */
[----:B------:R-:W-:-:S01]  /*30c0*/  FFMA.FTZ R20, R51, UR41, -R89 ;  /* 0x0000002933147c23 */ /* 0x000fc20008010859 */
[----:B------:R-:W-:-:S02]  /*30d0*/  ISETP.GT.AND P2, PT, R5, 0x60, PT ;  /* 0x000000600500780c */ /* 0x000fc40003f44270 */
[----:B------:R-:W-:Y:S01]  /*30e0*/  FSEL R69, R69, -INF , P1 ;  /* 0xff80000045457808 */ /* 0x000fe20000800000 */
[----:B------:R-:W-:Y:S01]  /*30f0*/  MUFU.EX2 R157, R157 ;  /* 0x0000009d009d7308 */ /* 0x000fe20000000800 */
[----:B------:R-:W-:Y:S02]  /*3100*/  FMNMX.FTZ R24, R68, R15, !PT ;  /* 0x0000000f44187209 */ /* 0x000fe40007810000 */
[----:B------:R-:W-:Y:S02]  /*3110*/  ISETP.GT.AND P1, PT, R5, 0x61, PT ;  /* 0x000000610500780c */ /* 0x000fe40003f24270 */
[----:B------:R-:W-:Y:S02]  /*3120*/  FSEL R72, R72, -INF , P2 ;  /* 0xff80000048487808 */ /* 0x000fe40001000000 */
[----:B------:R-:W-:Y:S01]  /*3130*/  FMNMX.FTZ R15, R69, R24, !PT ;  /* 0x00000018450f7209 */ /* 0x000fe20007810000 */
[----:B------:R-:W-:Y:S01]  /*3140*/  MUFU.EX2 R12, R12 ;  /* 0x0000000c000c7308 */ /* 0x000fe20000000800 */
[----:B------:R-:W-:-:S02]  /*3150*/  ISETP.GT.AND P2, PT, R5, 0x68, PT ;  /* 0x000000680500780c */ /* 0x000fc40003f44270 */
[----:B------:R-:W-:Y:S02]  /*3160*/  FSEL R73, R73, -INF , P1 ;  /* 0xff80000049497808 */ /* 0x000fe40000800000 */
[----:B------:R-:W-:Y:S02]  /*3170*/  FMNMX.FTZ R24, R72, R15, !PT ;  /* 0x0000000f48187209 */ /* 0x000fe40007810000 */
[----:B------:R-:W-:Y:S01]  /*3180*/  ISETP.GT.AND P1, PT, R5, 0x69, PT ;  /* 0x000000690500780c */ /* 0x000fe20003f24270 */
[----:B------:R-:W-:Y:S01]  /*3190*/  MUFU.EX2 R15, R54 ;  /* 0x00000036000f7308 */ /* 0x000fe20000000800 */
[----:B------:R-:W-:Y:S02]  /*31a0*/  FSEL R76, R76, -INF , P2 ;  /* 0xff8000004c4c7808 */ /* 0x000fe40001000000 */
[----:B---3--:R-:W-:Y:S02]  /*31b0*/  FMNMX.FTZ R21, R73, R24, !PT ;  /* 0x0000001849157209 */ /* 0x008fe40007810000 */
        /* <DEDUP_REMOVED lines=10> */
[----:B------:R-:W-:Y:S01]  /*3260*/  FMNMX.FTZ R24, R80, R21, !PT ;  /* 0x0000001550187209 */ /* 0x000fe20007810000 */
[--C-:B------:R-:W-:Y:S01]  /*3270*/  FFMA.FTZ R21, R62, UR41, -R89.reuse ;  /* 0x000000293e157c23 */ /* 0x100fe20008010859 */
[----:B------:R-:W-:Y:S01]  /*3280*/  ISETP.GT.AND P1, PT, R5, 0x79, PT ;  /* 0x000000790500780c */ /* 0x000fe20003f24270 */
[----:B------:R-:W-:Y:S01]  /*3290*/  MUFU.EX2 R20, R20 ;  /* 0x0000001400147308 */ /* 0x000fe20000000800 */
[----:B------:R-:W-:Y:S02]  /*32a0*/  FSEL R84, R84, -INF , P2 ;  /* 0xff80000054547808 */ /* 0x000fe40001000000 */
[----:B------:R-:W-:Y:S01]  /*32b0*/  FMNMX.FTZ R5, R81, R24, !PT ;  /* 0x0000001851057209 */ /* 0x000fe20007810000 */
[----:B------:R-:W-:-:S01]  /*32c0*/  FFMA.FTZ R24, R59, UR41, -R89 ;  /* 0x000000293b187c23 */ /* 0x000fc20008010859 */
[----:B------:R-:W-:-:S02]  /*32d0*/  FSEL R85, R85, -INF , P1 ;  /* 0xff80000055557808 */ /* 0x000fc40000800000 */
[----:B------:R-:W-:Y:S01]  /*32e0*/  FMNMX.FTZ R28, R84, R5, !PT ;  /* 0x00000005541c7209 */ /* 0x000fe20007810000 */
[----:B------:R-:W-:Y:S03]  /*32f0*/  MUFU.EX2 R26, R26 ;  /* 0x0000001a001a7308 */ /* 0x000fe60000000800 */
[----:B------:R-:W-:Y:S01]  /*3300*/  FMNMX.FTZ R5, R85, R28, !PT ;  /* 0x0000001c55057209 */ /* 0x000fe20007810000 */
[----:B------:R-:W-:-:S04]  /*3310*/  FFMA.FTZ R28, R67, UR41, -R89 ;  /* 0x00000029431c7c23 */ /* 0x000fc80008010859 */
[----:B------:R-:W3:Y:S01]  /*3320*/  SHFL.BFLY PT, R30, R5, 0x2, 0x1f ;  /* 0x0c401f00051e7f89 */ /* 0x000ee200000e0000 */
[----:B------:R-:W-:Y:S08]  /*3330*/  MUFU.EX2 R161, R161 ;  /* 0x000000a100a17308 */ /* 0x000ff00000000800 */
[----:B------:R-:W-:Y:S08]  /*3340*/  MUFU.EX2 R24, R24 ;  /* 0x0000001800187308 */ /* 0x000ff00000000800 */
[----:B------:R-:W-:Y:S01]  /*3350*/  MUFU.EX2 R21, R21 ;  /* 0x0000001500157308 */ /* 0x000fe20000000800 */
[----:B---3--:R-:W-:-:S07]  /*3360*/  FMNMX.FTZ R29, R5, R30, !PT ;  /* 0x0000001e051d7209 */ /* 0x008fce0007810000 */
[----:B------:R-:W-:Y:S01]  /*3370*/  MUFU.EX2 R32, R32 ;  /* 0x0000002000207308 */ /* 0x000fe20000000800 */
[----:B------:R-:W-:-:S01]  /*3380*/  FFMA.FTZ R30, R75, UR41, -R89 ;  /* 0x000000294b1e7c23 */ /* 0x000fc20008010859 */
[----:B------:R-:W3:Y:S06]  /*3390*/  SHFL.BFLY PT, R34, R29, 0x1, 0x1f ;  /* 0x0c201f001d227f89 */ /* 0x000eec00000e0000 */
[----:B------:R-:W-:Y:S08]  /*33a0*/  MUFU.EX2 R163, R163 ;  /* 0x000000a300a37308 */ /* 0x000ff00000000800 */
[----:B------:R-:W-:Y:S08]  /*33b0*/  MUFU.EX2 R28, R28 ;  /* 0x0000001c001c7308 */ /* 0x000ff00000000800 */
[----:B------:R-:W-:Y:S01]  /*33c0*/  MUFU.EX2 R25, R25 ;  /* 0x0000001900197308 */ /* 0x000fe20000000800 */
[----:B---3--:R-:W-:Y:S01]  /*33d0*/  FMNMX.FTZ R5, R29, R34, !PT ;  /* 0x000000221d057209 */ /* 0x008fe20007810000 */
[--C-:B------:R-:W-:Y:S01]  /*33e0*/  FFMA.FTZ R34, R83, UR41, -R89.reuse ;  /* 0x0000002953227c23 */ /* 0x100fe20008010859 */
[----:B------:R-:W-:-:S02]  /*33f0*/  FFMA.FTZ R29, R86, UR41, -R89 ;  /* 0x00000029561d7c23 */ /* 0x000fc40008010859 */
[C---:B------:R-:W-:Y:S01]  /*3400*/  FSETP.NEU.FTZ.AND P1, PT, R5.reuse, -INF , PT ;  /* 0xff8000000500780b */ /* 0x040fe20003f3d000 */
[----:B------:R-:W-:-:S02]  /*3410*/  FFMA.FTZ R47, R5, R50, -8 ;  /* 0xc1000000052f7423 */ /* 0x000fc40000010032 */
[----:B------:R-:W-:Y:S03]  /*3420*/  MUFU.EX2 R36, R36 ;  /* 0x0000002400247308 */ /* 0x000fe60000000800 */
[----:B------:R-:W-:Y:S02]  /*3430*/  FSEL R50, R47, RZ, P1 ;  /* 0x000000ff2f327208 */ /* 0x000fe40000800000 */
[----:B--2---:R-:W-:-:S03]  /*3440*/  F2FP.SATFINITE.E4M3.F32.PACK_AB_MERGE_C R47, R9, R0, RZ ;  /* 0x00000000092f723e */ /* 0x004fc600048070ff */
        /* <DEDUP_REMOVED lines=167> */
.L_x_2667:
[----:B------:R0:W1:Y:S01]  /*3ec0*/  SYNCS.PHASECHK.TRANS64.TRYWAIT P1, [UR56+0x38850], R7 ;  /* 0x03885007ff0075a7 */ /* 0x0000620008020178 */
[----:B------:R-:W-:Y:S05]  /*3ed0*/  @!P0 BRA `(.L_x_2668) ;  /* 0x0000000000048947 */ /* 0x000fea0003800000 */
[----:B------:R-:W-:Y:S01]  /*3ee0*/  BPT.TRAP 0x1 ;  /* 0x000000040000795c */ /* 0x000fe20000300000 */
.L_x_2668:
[----:B-1----:R-:W-:Y:S05]  /*3ef0*/  @P1 BRA `(.L_x_2669) ;  /* 0x0000000000081947 */ /* 0x002fea0003800000 */
[----:B------:R-:W1:Y:S02]  /*3f00*/  SYNCS.PHASECHK.TRANS64.TRYWAIT P1, [UR56+0x38850], R7 ;  /* 0x03885007ff0075a7 */ /* 0x000e640008020178 */
[----:B-1----:R-:W-:Y:S05]  /*3f10*/  @!P1 BRA `(.L_x_2670) ;  /* 0x0000010400909947 */ /* 0x002fea0003800000 */
.L_x_2669:
        /* <DEDUP_REMOVED lines=31> */
.L_x_2671:
[----:B------:R-:W-:Y:S01]  /*4110*/  UISETP.NE.AND UP0, UPT, UR50, URZ, UPT ;  /* 0x0000003f3200728c */ /* 0x000fe2000bf05270 */
[----:B------:R-:W-:Y:S01]  /*4120*/  UMOV UR10, UR40 ;  /* 0x00000028000a7c82 */ /* 0x000fe20008000000 */
[----:B------:R-:W-:Y:S02]  /*4130*/  UIADD3 UR56, UR56, 0x38860, URZ ;  /* 0x0003886038387890 */ /* 0x000fe4000fffe03f */
[----:B------:R-:W-:Y:S02]  /*4140*/  UIADD3 UR57, UR55, -0x2, URZ ;  /* 0xfffffffe37397890 */ /* 0x000fe4000fffe03f */
[----:B------:R-:W-:-:S05]  /*4150*/  UPRMT UR56, UR54, 0x654, UR56 ;  /* 0x0000065436387896 */ /* 0x000fca0008000038 */
[----:B------:R-:W-:Y:S01]  /*4160*/  @UP0 ULDC UR6, c[0x0][0x44c] ;  /* 0x0001130000060ab9 */ /* 0x000fe20000000800 */
[----:B------:R-:W-:Y:S01]  /*4170*/  @UP0 ULDC UR11, c[0x0][0x450] ;  /* 0x00011400000b0ab9 */ /* 0x000fe20000000800 */
[----:B------:R-:W-:Y:S02]  /*4180*/  UIMAD.WIDE.U32 UR6, UR40, UR6, URZ ;  /* 0x00000006280672a5 */ /* 0x000fe4000f8e003f */
[----:B------:R-:W-:Y:S02]  /*4190*/  SYNCS.ARRIVE.TRANS64.RED.A1T0 RZ, [UR56], RZ ;  /* 0x000000ffffff79a7 */ /* 0x000fe40008100438 */
[----:B------:R-:W-:-:S04]  /*41a0*/  @UP0 USHF.R.U32.HI UR10, URZ, UR11, UR7 ;  /* 0x0000000b3f0a0299 */ /* 0x000fc80008011607 */
[----:B------:R-:W-:-:S04]  /*41b0*/  UIADD3 UR6, UR10, UR47, -UR49 ;  /* 0x0000002f0a067290 */ /* 0x000fc8000fffe831 */
        /* <DEDUP_REMOVED lines=8> */
[----:B------:R-:W-:Y:S02]  /*4240*/  IMAD.MOV.U32 R6, RZ, RZ, R4 ;  /* 0x000000ffff067224 */ /* 0x000fe400078e0004 */
[----:B01----:R-:W-:-:S07]  /*4250*/  IMAD.MOV.U32 R7, RZ, RZ, R5 ;  /* 0x000000ffff077224 */ /* 0x003fce00078e0005 */
.L_x_2683:
[----:B------:R-:W-:-:S04]  /*4260*/  UIADD3 UR42, UR42, 0x1, URZ ;  /* 0x000000012a2a7890 */ /* 0x000fc8000fffe03f */
[----:B------:R-:W-:-:S04]  /*4270*/  UISETP.NE.AND UP0, UPT, UR42, 0x2, UPT ;  /* 0x000000022a00788c */ /* 0x000fc8000bf05270 */
[----:B------:R-:W-:Y:S02]  /*4280*/  USEL UR6, URZ, 0x1, UP0 ;  /* 0x000000013f067887 */ /* 0x000fe40008000000 */
[----:B------:R-:W-:Y:S02]  /*4290*/  USEL UR42, UR42, URZ, UP0 ;  /* 0x0000003f2a2a7287 */ /* 0x000fe40008000000 */
[----:B------:R-:W-:Y:S01]  /*42a0*/  ULOP3.LUT UR43, UR43, UR6, URZ, 0x3c, !UPT ;  /* 0x000000062b2b7292 */ /* 0x000fe2000f8e3c3f */
[----:B0-----:R-:W-:Y:S11]  /*42b0*/  @!P0 BRA `(.L_x_2673) ;  /* 0x0000000000048947 */ /* 0x001ff60003800000 */
[----:B------:R-:W-:Y:S01]  /*42c0*/  BPT.TRAP 0x1 ;  /* 0x000000040000795c */ /* 0x000fe20000300000 */
.L_x_2673:
        /* <DEDUP_REMOVED lines=11> */
.L_x_2674:
[----:B-1----:R-:W-:Y:S05]  /*4380*/  @P1 BRA `(.L_x_2675) ;  /* 0x00000000000c1947 */ /* 0x002fea0003800000 */
[----:B0-----:R-:W-:-:S04]  /*4390*/  IMAD.U32 R3, RZ, RZ, UR58 ;  /* 0x0000003aff037e24 */ /* 0x001fc8000f8e00ff */
[----:B------:R-:W0:Y:S02]  /*43a0*/  SYNCS.PHASECHK.TRANS64.TRYWAIT P1, [UR54+0x38830], R3 ;  /* 0x03883003ff0075a7 */ /* 0x000e240008020176 */
[----:B0-----:R-:W-:Y:S05]  /*43b0*/  @!P1 BRA `(.L_x_2676) ;  /* 0x0000010000809947 */ /* 0x001fea0003800000 */
.L_x_2675:
        /* <DEDUP_REMOVED lines=46> */
.L_x_2677:
[----:B------:R-:W-:Y:S01]  /*46a0*/  UISETP.NE.AND UP0, UPT, UR50, URZ, UPT ;  /* 0x0000003f3200728c */ /* 0x000fe2000bf05270 */
[----:B------:R-:W-:Y:S02]  /*46b0*/  VIADD R8, R17, UR40 ;  /* 0x0000002811087c36 */ /* 0x000fe40008000000 */
[----:B------:R-:W-:-:S03]  /*46c0*/  IMAD.MOV.U32 R9, RZ, RZ, -0x2 ;  /* 0xfffffffeff097424 */ /* 0x000fc600078e00ff */
        /* <DEDUP_REMOVED lines=8> */
[----:B------:R-:W1:Y:S04]  /*4750*/  SHFL.IDX PT, R5, R8, 0x1, 0x1c1f ;  /* 0x003c1f0008057f89 */ /* 0x000e6800000e0000 */
[----:B------:R-:W-:Y:S01]  /*4760*/  IMAD R4, R18, R9, UR6 ;  /* 0x0000000612047e24 */ /* 0x000fe2000f8e0209 */
[----:B------:R-:W-:Y:S01]  /*4770*/  UIADD3 UR6, UR54, 0x38840, URZ ;  /* 0x0003884036067890 */ /* 0x000fe2000fffe03f */
[----:B------:R-:W-:-:S03]  /*4780*/  IMAD.U32 R9, RZ, RZ, UR49 ;  /* 0x00000031ff097e24 */ /* 0x000fc6000f8e00ff */
[----:B------:R-:W-:Y:S02]  /*4790*/  UPRMT UR6, UR55, 0x654, UR6 ;  /* 0x0000065437067896 */ /* 0x000fe40008000006 */
[----:B------:R-:W-:-:S07]  /*47a0*/  IADD3 R4, -R9, UR47, R4 ;  /* 0x0000002f09047c10 */ /* 0x000fce000fffe104 */
[----:B------:R-:W-:Y:S01]  /*47b0*/  SYNCS.ARRIVE.TRANS64.RED.A1T0 RZ, [UR6], RZ ;  /* 0x000000ffffff79a7 */ /* 0x000fe20008100406 */
[----:B-1----:R-:W-:-:S05]  /*47c0*/  IMAD.IADD R5, R4, 0x1, R5 ;  /* 0x0000000104057824 */ /* 0x002fca00078e0205 */
        /* <DEDUP_REMOVED lines=100> */
[----:B-1----:R-:W-:Y:S01]  /*4e10*/  IMAD.IADD R5, R4, 0x1, R5 ;  /* 0x0000000104057824 */ /* 0x002fe200078e0205 */
[----:B--2---:R-:W-:Y:S01]  /*4e20*/  FMNMX.FTZ R4, R11, R12, !PT ;  /* 0x0000000c0b047209 */ /* 0x004fe20007810000 */
[----:B------:R-:W-:-:S03]  /*4e30*/  IMAD.U32 R11, RZ, RZ, UR41 ;  /* 0x00000029ff0b7e24 */ /* 0x000fc6000f8e00ff */
[C---:B------:R-:W-:Y:S02]  /*4e40*/  ISETP.GT.AND P6, PT, R5.reuse, RZ, PT ;  /* 0x000000ff0500720c */ /* 0x040fe40003fc4270 */
[----:B------:R-:W-:Y:S01]  /*4e50*/  ISETP.GT.AND P2, PT, R5, 0x8, PT ;  /* 0x000000080500780c */ /* 0x000fe20003f44270 */
[----:B------:R-:W-:-:S01]  /*4e60*/  FFMA.FTZ R8, R4, R11, -8 ;  /* 0xc100000004087423 */ /* 0x000fc2000001000b */
        /* <DEDUP_REMOVED lines=44> */
[----:B------:R-:W-:Y:S02]  /*5130*/  FMNMX.FTZ R12, R152, R7, !PT ;  /* 0x00000007980c7209 */ /* 0x000fe40007810000 */
[----:B------:R-:W-:-:S02]  /*5140*/  FSEL R165, R165, -INF , P1 ;  /* 0xff800000a5a57808 */ /* 0x000fc40000800000 */
[----:B------:R-:W-:Y:S02]  /*5150*/  FSEL R196, R196, -INF , P5 ;  /* 0xff800000c4c47808 */ /* 0x000fe40002800000 */
[----:B------:R-:W-:Y:S02]  /*5160*/  FSEL R197, R197, -INF , P6 ;  /* 0xff800000c5c57808 */ /* 0x000fe40003000000 */
[----:B------:R-:W-:Y:S02]  /*5170*/  FSEL R200, R200, -INF , P2 ;  /* 0xff800000c8c87808 */ /* 0x000fe40001000000 */
[----:B------:R-:W-:Y:S02]  /*5180*/  FSEL R201, R201, -INF , P3 ;  /* 0xff800000c9c97808 */ /* 0x000fe40001800000 */
[----:B------:R-:W-:Y:S02]  /*5190*/  FSEL R204, R204, -INF , P4 ;  /* 0xff800000cccc7808 */ /* 0x000fe40002000000 */
[----:B------:R-:W-:-:S02]  /*51a0*/  ISETP.GT.AND P1, PT, R5, 0x31, PT ;  /* 0x000000310500780c */ /* 0x000fc40003f24270 */
[C---:B------:R-:W-:Y:S02]  /*51b0*/  ISETP.GT.AND P5, PT, R5.reuse, 0x69, PT ;  /* 0x000000690500780c */ /* 0x040fe40003fa4270 */
[C---:B------:R-:W-:Y:S02]  /*51c0*/  ISETP.GT.AND P6, PT, R5.reuse, 0x70, PT ;  /* 0x000000700500780c */ /* 0x040fe40003fc4270 */
[C---:B------:R-:W-:Y:S02]  /*51d0*/  ISETP.GT.AND P2, PT, R5.reuse, 0x71, PT ;  /* 0x000000710500780c */ /* 0x040fe40003f44270 */
[C---:B------:R-:W-:Y:S02]  /*51e0*/  ISETP.GT.AND P3, PT, R5.reuse, 0x78, PT ;  /* 0x000000780500780c */ /* 0x040fe40003f64270 */
[----:B------:R-:W-:Y:S02]  /*51f0*/  ISETP.GT.AND P4, PT, R5, 0x79, PT ;  /* 0x000000790500780c */ /* 0x000fe40003f84270 */
[----:B------:R-:W-:-:S02]  /*5200*/  FMNMX.FTZ R5, R153, R12, !PT ;  /* 0x0000000c99057209 */ /* 0x000fc40007810000 */
[----:B------:R-:W-:Y:S02]  /*5210*/  FSEL R177, R177, -INF , P1 ;  /* 0xff800000b1b17808 */ /* 0x000fe40000800000 */
[----:B------:R-:W-:Y:S02]  /*5220*/  FMNMX.FTZ R12, R156, R5, !PT ;  /* 0x000000059c0c7209 */ /* 0x000fe40007810000 */
[----:B------:R-:W-:Y:S02]  /*5230*/  FSETP.NEU.FTZ.AND P1, PT, R4, -INF , PT ;  /* 0xff8000000400780b */ /* 0x000fe40003f3d000 */
[----:B------:R-:W-:Y:S02]  /*5240*/  FMNMX.FTZ R5, R157, R12, !PT ;  /* 0x0000000c9d057209 */ /* 0x000fe40007810000 */
[----:B------:R-:W-:Y:S02]  /*5250*/  FSEL R8, R8, RZ, P1 ;  /* 0x000000ff08087208 */ /* 0x000fe40000800000 */
[----:B------:R-:W-:-:S02]  /*5260*/  FMNMX.FTZ R20, R160, R5, !PT ;  /* 0x00000005a0147209 */ /* 0x000fc40007810000 */
        /* <DEDUP_REMOVED lines=402> */
.L_x_2678:
[----:B------:R-:W-:-:S04]  /*6b90*/  IMAD.U32 R6, RZ, RZ, UR58 ;  /* 0x0000003aff067e24 */ /* 0x000fc8000f8e00ff */
[----:B------:R1:W2:Y:S01]  /*6ba0*/  SYNCS.PHASECHK.TRANS64.TRYWAIT P1, [UR54+0x38850], R6 ;  /* 0x03885006ff0075a7 */ /* 0x0002a20008020176 */
[----:B------:R-:W-:Y:S05]  /*6bb0*/  @!P0 BRA `(.L_x_2679) ;  /* 0x0000000000048947 */ /* 0x000fea0003800000 */
[----:B------:R-:W-:Y:S01]  /*6bc0*/  BPT.TRAP 0x1 ;  /* 0x000000040000795c */ /* 0x000fe20000300000 */
.L_x_2679:
[----:B-1----:R-:W-:Y:S01]  /*6bd0*/  VIADD R6, R227, 0x8 ;  /* 0x00000008e3067836 */ /* 0x002fe20000000000 */
[----:B--2---:R-:W-:Y:S06]  /*6be0*/  @P1 BRA `(.L_x_2680) ;  /* 0x00000000000c1947 */ /* 0x004fec0003800000 */
[----:B------:R-:W-:-:S04]  /*6bf0*/  IMAD.U32 R7, RZ, RZ, UR58 ;  /* 0x0000003aff077e24 */ /* 0x000fc8000f8e00ff */
[----:B------:R-:W1:Y:S02]  /*6c00*/  SYNCS.PHASECHK.TRANS64.TRYWAIT P1, [UR54+0x38850], R7 ;  /* 0x03885007ff0075a7 */ /* 0x000e640008020176 */
[----:B-1----:R-:W-:Y:S05]  /*6c10*/  @!P1 BRA `(.L_x_2681) ;  /* 0x000000d800849947 */ /* 0x002fea0003800000 */
.L_x_2680:
        /* <DEDUP_REMOVED lines=27> */
.L_x_2682:
        /* <DEDUP_REMOVED lines=9> */
.L_x_2672:
[----:B------:R-:W-:-:S13]  /*6e60*/  ISETP.LE.AND P1, PT, RZ, UR57, PT ;  /* 0x00000039ff007c0c */ /* 0x000fda000bf23270 */
[----:B------:R-:W-:Y:S05]  /*6e70*/  @!P1 BRA `(.L_x_2684) ;  /* 0x0000002000909947 */ /* 0x000fea0003800000 */
[----:B------:R-:W-:Y:S02]  /*6e80*/  IMAD.MOV.U32 R11, RZ, RZ, R4 ;  /* 0x000000ffff0b7224 */ /* 0x000fe400078e0004 */
[----:B01----:R-:W-:-:S07]  /*6e90*/  IMAD.MOV.U32 R7, RZ, RZ, R5 ;  /* 0x000000ffff077224 */ /* 0x003fce00078e0005 */
.L_x_2695:
[----:B------:R-:W-:-:S04]  /*6ea0*/  UIADD3 UR42, UR42, 0x1, URZ ;  /* 0x000000012a2a7890 */ /* 0x000fc8000fffe03f */
[----:B------:R-:W-:-:S04]  /*6eb0*/  UISETP.NE.AND UP0, UPT, UR42, 0x2, UPT ;  /* 0x000000022a00788c */ /* 0x000fc8000bf05270 */
[----:B------:R-:W-:Y:S02]  /*6ec0*/  USEL UR6, URZ, 0x1, UP0 ;  /* 0x000000013f067887 */ /* 0x000fe40008000000 */
[----:B------:R-:W-:Y:S02]  /*6ed0*/  USEL UR42, UR42, URZ, UP0 ;  /* 0x0000003f2a2a7287 */ /* 0x000fe40008000000 */
[----:B------:R-:W-:Y:S01]  /*6ee0*/  ULOP3.LUT UR43, UR43, UR6, URZ, 0x3c, !UPT ;  /* 0x000000062b2b7292 */ /* 0x000fe2000f8e3c3f */
[----:B012---:R-:W-:Y:S11]  /*6ef0*/  @!P0 BRA `(.L_x_2685) ;  /* 0x0000000000048947 */ /* 0x007ff60003800000 */
[----:B------:R-:W-:Y:S01]  /*6f00*/  BPT.TRAP 0x1 ;  /* 0x000000040000795c */ /* 0x000fe20000300000 */
.L_x_2685:
        /* <DEDUP_REMOVED lines=9> */
.L_x_2686:
[----:B-1----:R-:W-:Y:S05]  /*6fa0*/  @P1 BRA `(.L_x_2687) ;  /* 0x0000000000081947 */ /* 0x002fea0003800000 */
[----:B------:R-:W1:Y:S02]  /*6fb0*/  SYNCS.PHASECHK.TRANS64.TRYWAIT P1, [UR47+0x38830], R6 ;  /* 0x03883006ff0075a7 */ /* 0x000e64000802016f */
[----:B-1----:R-:W-:Y:S05]  /*6fc0*/  @!P1 BRA `(.L_x_2688) ;  /* 0x000000d400b49947 */ /* 0x002fea0003800000 */
.L_x_2687:
        /* <DEDUP_REMOVED lines=46> */
.L_x_2689:
        /* <DEDUP_REMOVED lines=439> */
.L_x_2690:
[----:B------:R0:W2:Y:S01]  /*8e20*/  SYNCS.PHASECHK.TRANS64.TRYWAIT P1, [UR47+0x38850], R6 ;  /* 0x03885006ff0075a7 */ /* 0x0000a2000802016f */
[----:B------:R-:W-:Y:S05]  /*8e30*/  @!P0 BRA `(.L_x_2691) ;  /* 0x0000000000048947 */ /* 0x000fea0003800000 */
[----:B------:R-:W-:Y:S01]  /*8e40*/  BPT.TRAP 0x1 ;  /* 0x000000040000795c */ /* 0x000fe20000300000 */
.L_x_2691:
[----:B------:R-:W-:Y:S01]  /*8e50*/  VIADD R7, R227, 0x8 ;  /* 0x00000008e3077836 */ /* 0x000fe20000000000 */
[----:B--2---:R-:W-:Y:S06]  /*8e60*/  @P1 BRA `(.L_x_2692) ;  /* 0x0000000000081947 */ /* 0x004fec0003800000 */
[----:B------:R-:W2:Y:S02]  /*8e70*/  SYNCS.PHASECHK.TRANS64.TRYWAIT P1, [UR47+0x38850], R6 ;  /* 0x03885006ff0075a7 */ /* 0x000ea4000802016f */
[----:B--2---:R-:W-:Y:S05]  /*8e80*/  @!P1 BRA `(.L_x_2693) ;  /* 0x000000b8001c9947 */ /* 0x004fea0003800000 */
.L_x_2692:
        /* <DEDUP_REMOVED lines=27> */
.L_x_2694:
        /* <DEDUP_REMOVED lines=8> */
.L_x_2684:
[----:B------:R-:W-:Y:S01]  /*90c0*/  ULDC.64 UR8, c[0x0][0x9a0] ;  /* 0x0002680000087ab9 */ /* 0x000fe20000000a00 */
[----:B--2---:R-:W-:Y:S01]  /*90d0*/  IMAD.MOV.U32 R9, RZ, RZ, 0x3f800000 ;  /* 0x3f800000ff097424 */ /* 0x004fe200078e00ff */
[----:B------:R-:W-:-:S04]  /*90e0*/  UISETP.NE.U32.AND UP0, UPT, UR8, URZ, UPT ;  /* 0x0000003f0800728c */ /* 0x000fc8000bf05070 */
[----:B------:R-:W-:-:S06]  /*90f0*/  UISETP.NE.AND.EX UP0, UPT, UR9, URZ, UPT, UP0 ;  /* 0x0000003f0900728c */ /* 0x000fcc000bf05300 */
        /* <DEDUP_REMOVED lines=14> */
[----:B0-----:R-:W-:-:S04]  /*91e0*/  IMAD.U32 R6, RZ, RZ, UR6 ;  /* 0x00000006ff067e24 */ /* 0x001fc8000f8e00ff */
[----:B-1----:R-:W-:Y:S01]  /*91f0*/  IMAD.U32 R7, RZ, RZ, UR7 ;  /* 0x00000007ff077e24 */ /* 0x002fe2000f8e00ff */
[----:B------:R0:W-:Y:S08]  /*9200*/  BAR.ARV R3, 0x100 ;  /* 0x000400030000751d */ /* 0x0001f00000002000 */
[----:B------:R-:W-:Y:S06]  /*9210*/  BAR.ARV 0x8, 0x180 ;  /* 0x0206000000007b1d */ /* 0x000fec0000002000 */
[----:B------:R1:W2:Y:S01]  /*9220*/  @P0 LDG.E R9, desc[UR52][R6.64] ;  /* 0x0000003406090981 */ /* 0x0002a2000c1e1900 */
[----:B------:R-:W-:Y:S01]  /*9230*/  IMAD.U32 R20, RZ, RZ, UR41 ;  /* 0x00000029ff147e24 */ /* 0x000fe2000f8e00ff */
[----:B------:R-:W-:-:S02]  /*9240*/  UIADD3 UR42, UR42, 0x1, URZ ;  /* 0x000000012a2a7890 */ /* 0x000fc4000fffe03f */
[----:B------:R-:W3:Y:S01]  /*9250*/  SHFL.BFLY PT, R11, R2, 0x2, 0x1f ;  /* 0x0c401f00020b7f89 */ /* 0x000ee200000e0000 */
[----:B------:R-:W-:Y:S02]  /*9260*/  UIADD3 UR44, UR44, 0x1, URZ ;  /* 0x000000012c2c7890 */ /* 0x000fe4000fffe03f */
[----:B------:R-:W-:Y:S01]  /*9270*/  UISETP.NE.AND UP0, UPT, UR42, 0x2, UPT ;  /* 0x000000022a00788c */ /* 0x000fe2000bf05270 */
[----:B------:R-:W4:Y:S01]  /*9280*/  SHFL.BFLY PT, R13, R0, 0x2, 0x1f ;  /* 0x0c401f00000d7f89 */ /* 0x000f2200000e0000 */
[----:B-1----:R-:W-:Y:S02]  /*9290*/  IMAD.MOV.U32 R6, RZ, RZ, RZ ;  /* 0x000000ffff067224 */ /* 0x002fe400078e00ff */
[----:B------:R-:W-:Y:S02]  /*92a0*/  USEL UR4, URZ, 0x1, UP0 ;  /* 0x000000013f047887 */ /* 0x000fe40008000000 */
[----:B------:R-:W-:Y:S02]  /*92b0*/  USEL UR42, UR42, URZ, UP0 ;  /* 0x0000003f2a2a7287 */ /* 0x000fe40008000000 */
[----:B------:R-:W-:Y:S01]  /*92c0*/  ULOP3.LUT UR43, UR43, UR4, URZ, 0x3c, !UPT ;  /* 0x000000042b2b7292 */ /* 0x000fe2000f8e3c3f */
[----:B---3--:R-:W-:Y:S01]  /*92d0*/  FADD.FTZ R11, R11, R2 ;  /* 0x000000020b0b7221 */ /* 0x008fe20000010000 */
[----:B------:R-:W-:-:S02]  /*92e0*/  IMAD.MOV.U32 R2, RZ, RZ, -0x800000 ;  /* 0xff800000ff027424 */ /* 0x000fc400078e00ff */
[----:B----4-:R-:W-:Y:S02]  /*92f0*/  FADD.FTZ R13, R13, R0 ;  /* 0x000000000d0d7221 */ /* 0x010fe40000010000 */
[----:B------:R-:W1:Y:S01]  /*9300*/  SHFL.BFLY PT, R8, R11, 0x1, 0x1f ;  /* 0x0c201f000b087f89 */ /* 0x000e6200000e0000 */
[----:B------:R-:W-:-:S03]  /*9310*/  IMAD.MOV.U32 R0, RZ, RZ, -0x800000 ;  /* 0xff800000ff007424 */ /* 0x000fc600078e00ff */
[----:B------:R-:W3:Y:S01]  /*9320*/  SHFL.BFLY PT, R10, R13, 0x1, 0x1f ;  /* 0x0c201f000d0a7f89 */ /* 0x000ee200000e0000 */
[----:B-1----:R-:W-:Y:S01]  /*9330*/  FADD.FTZ R8, R11, R8 ;  /* 0x000000080b087221 */ /* 0x002fe20000010000 */
[----:B------:R-:W-:Y:S02]  /*9340*/  IMAD.U32 R11, RZ, RZ, UR41 ;  /* 0x00000029ff0b7e24 */ /* 0x000fe4000f8e00ff */
[----:B---3--:R-:W-:Y:S02]  /*9350*/  FADD.FTZ R12, R13, R10 ;  /* 0x0000000a0d0c7221 */ /* 0x008fe40000010000 */
[C---:B------:R-:W-:Y:S01]  /*9360*/  FSETP.NE.FTZ.AND P0, PT, R8.reuse, RZ, PT ;  /* 0x000000ff0800720b */ /* 0x040fe20003f15000 */
[----:B0-----:R-:W-:Y:S01]  /*9370*/  FMUL.FTZ R3, R8, 0.00390625 ;  /* 0x3b80000008037820 */ /* 0x001fe20000410000 */
[----:B------:R-:W-:Y:S02]  /*9380*/  IMAD.MOV.U32 R10, RZ, RZ, RZ ;  /* 0x000000ffff0a7224 */ /* 0x000fe400078e00ff */
[----:B------:R-:W-:-:S02]  /*9390*/  FMUL.FTZ R14, R12, 0.00390625 ;  /* 0x3b8000000c0e7820 */ /* 0x000fc40000410000 */
[----:B------:R-:W-:-:S03]  /*93a0*/  FSETP.NE.FTZ.AND P1, PT, R3, RZ, PT ;  /* 0x000000ff0300720b */ /* 0x000fc60003f35000 */
[----:B------:R-:W-:-:S04]  /*93b0*/  FSETP.NE.FTZ.AND P2, PT, R14, RZ, PT ;  /* 0x000000ff0e00720b */ /* 0x000fc80003f55000 */
[----:B------:R0:W-:Y:S01]  /*93c0*/  @P0 MUFU.RCP R6, R8 ;  /* 0x0000000800060308 */ /* 0x0001e20000001000 */
[----:B------:R-:W-:-:S08]  /*93d0*/  FSETP.NE.FTZ.AND P0, PT, R12, RZ, PT ;  /* 0x000000ff0c00720b */ /* 0x000fd00003f15000 */
[----:B------:R-:W1:Y:S01]  /*93e0*/  @P2 MUFU.LG2 R7, R14 ;  /* 0x0000000e00072308 */ /* 0x000e620000000c00 */
[----:B------:R-:W-:Y:S01]  /*93f0*/  @P2 FMUL.FTZ R20, R20, 0.69314718246459960938 ;  /* 0x3f31721814142820 */ /* 0x000fe20000410000 */
[----:B0-----:R-:W-:-:S06]  /*9400*/  @P1 FMUL.FTZ R8, R11, 0.69314718246459960938 ;  /* 0x3f3172180b081820 */ /* 0x001fcc0000410000 */
[----:B------:R-:W0:Y:S08]  /*9410*/  @P1 MUFU.LG2 R3, R3 ;  /* 0x0000000300031308 */ /* 0x000e300000000c00 */
        /* <DEDUP_REMOVED lines=135> */
[----:B------:R-:W-:-:S07]  /*9c90*/  FMUL.FTZ R9, R151, R9 ;  /* 0x0000000997097220 */ /* 0x000fce0000410000 */
.L_x_2659:
        /* <DEDUP_REMOVED lines=24> */
[----:B------:R-:W-:Y:S01]  /*9e20*/  F2FP.BF16.F32.PACK_AB R45, R87, R62 ;  /* 0x0000003e572d723e */ /* 0x000fe200000010ff */
[----:B------:R-:W-:Y:S01]  /*9e30*/  UISETP.NE.U32.AND UP0, UPT, UR10, URZ, UPT ;  /* 0x0000003f0a00728c */ /* 0x000fe2000bf05070 */
[----:B------:R-:W-:Y:S02]  /*9e40*/  F2FP.BF16.F32.PACK_AB R32, R5, R32 ;  /* 0x000000200520723e */ /* 0x000fe400000010ff */
[----:B------:R-:W-:Y:S01]  /*9e50*/  F2FP.BF16.F32.PACK_AB R33, R6, R33 ;  /* 0x000000210621723e */ /* 0x000fe200000010ff */
[----:B------:R-:W-:Y:S01]  /*9e60*/  UISETP.NE.AND.EX UP0, UPT, UR11, URZ, UPT, UP0 ;  /* 0x0000003f0b00728c */ /* 0x000fe2000bf05300 */
[----:B------:R-:W-:-:S02]  /*9e70*/  F2FP.BF16.F32.PACK_AB R112, R77, R112 ;  /* 0x000000704d70723e */ /* 0x000fc400000010ff */
[----:B0-----:R-:W-:Y:S01]  /*9e80*/  LOP3.LUT P0, R21, R74, 0x3, RZ, 0xc0, !PT ;  /* 0x000000034a157812 */ /* 0x001fe2000780c0ff */
[----:B------:R-:W-:Y:S01]  /*9e90*/  ULDC.64 UR10, c[0x0][0xc00] ;  /* 0x00030000000a7ab9 */ /* 0x000fe20000000a00 */
[----:B------:R-:W-:Y:S01]  /*9ea0*/  F2FP.BF16.F32.PACK_AB R113, R76, R113 ;  /* 0x000000714c71723e */ /* 0x000fe200000010ff */
[----:B------:R-:W-:Y:S01]  /*9eb0*/  UIMAD.WIDE UR10, UR37, 0x4, UR10 ;  /* 0x00000004250a78a5 */ /* 0x000fe2000f8e020a */
[----:B------:R-:W-:Y:S02]  /*9ec0*/  ISETP.EQ.OR P0, PT, R21, 0x3, !P0 ;  /* 0x000000031500780c */ /* 0x000fe40004702670 */
[----:B------:R-:W-:Y:S02]  /*9ed0*/  F2FP.BF16.F32.PACK_AB R5, R158, R159 ;  /* 0x0000009f9e05723e */ /* 0x000fe400000010ff */
[----:B------:R-:W-:Y:S02]  /*9ee0*/  SEL R123, R55, R54, P0 ;  /* 0x00000036377b7207 */ /* 0x000fe40000000000 */
[----:B------:R-:W-:Y:S01]  /*9ef0*/  SEL R62, R54, R55, P0 ;  /* 0x00000037363e7207 */ /* 0x000fe20000000000 */
[----:B------:R-:W-:Y:S01]  /*9f00*/  IMAD.MOV.U32 R54, RZ, RZ, 0x2 ;  /* 0x00000002ff367424 */ /* 0x000fe200078e00ff */
[----:B------:R-:W-:-:S02]  /*9f10*/  F2FP.BF16.F32.PACK_AB R6, R156, R157 ;  /* 0x0000009d9c06723e */ /* 0x000fc400000010ff */
[----:B------:R-:W-:Y:S01]  /*9f20*/  F2FP.BF16.F32.PACK_AB R136, R101, R136 ;  /* 0x000000886588723e */ /* 0x000fe200000010ff */
[----:B------:R-:W-:Y:S01]  /*9f30*/  IMAD.WIDE R54, R221, R54, UR8 ;  /* 0x00000008dd367e25 */ /* 0x000fe2000f8e0236 */
[----:B------:R-:W-:Y:S02]  /*9f40*/  F2FP.BF16.F32.PACK_AB R137, R100, R137 ;  /* 0x000000896489723e */ /* 0x000fe400000010ff */
[----:B------:R-:W-:Y:S02]  /*9f50*/  F2FP.BF16.F32.PACK_AB R60, R60, R97 ;  /* 0x000000613c3c723e */ /* 0x000fe400000010ff */
[----:B------:R-:W-:Y:S02]  /*9f60*/  F2FP.BF16.F32.PACK_AB R142, R142, R31 ;  /* 0x0000001f8e8e723e */ /* 0x000fe400000010ff */
[----:B------:R-:W-:Y:S02]  /*9f70*/  F2FP.BF16.F32.PACK_AB R135, R135, R34 ;  /* 0x000000228787723e */ /* 0x000fe400000010ff */
[----:B------:R-:W-:-:S02]  /*9f80*/  SEL R97, R112, R113, P0 ;  /* 0x0000007170617207 */ /* 0x000fc40000000000 */
[----:B------:R-:W-:Y:S02]  /*9f90*/  SEL R31, R113, R112, P0 ;  /* 0x00000070711f7207 */ /* 0x000fe40000000000 */
[----:B------:R-:W-:Y:S02]  /*9fa0*/  F2FP.BF16.F32.PACK_AB R24, R3, R24 ;  /* 0x000000180318723e */ /* 0x000fe400000010ff */
[----:B------:R-:W-:Y:S02]  /*9fb0*/  F2FP.BF16.F32.PACK_AB R25, R4, R25 ;  /* 0x000000190419723e */ /* 0x000fe400000010ff */
[----:B------:R-:W-:Y:S02]  /*9fc0*/  F2FP.BF16.F32.PACK_AB R29, R29, R72 ;  /* 0x000000481d1d723e */ /* 0x000fe400000010ff */
[----:B------:R-:W-:Y:S02]  /*9fd0*/  F2FP.BF16.F32.PACK_AB R28, R28, R73 ;  /* 0x000000491c1c723e */ /* 0x000fe400000010ff */
        /* <DEDUP_REMOVED lines=13> */
[C---:B------:R-:W-:Y:S02]  /*a0b0*/  IADD3 R6, P2, R54.reuse, 0x20, RZ ;  /* 0x0000002036067810 */ /* 0x040fe40007f5e0ff */
[C---:B------:R-:W-:Y:S02]  /*a0c0*/  IADD3 R137, P3, R54.reuse, 0x40, RZ ;  /* 0x0000004036897810 */ /* 0x040fe40007f7e0ff */
[----:B------:R-:W-:Y:S02]  /*a0d0*/  IADD3 R139, P4, R54, 0x60, RZ ;  /* 0x00000060368b7810 */ /* 0x000fe40007f9e0ff */
[----:B------:R-:W-:Y:S02]  /*a0e0*/  F2FP.BF16.F32.PACK_AB R148, R148, R149 ;  /* 0x000000959494723e */ /* 0x000fe400000010ff */
[----:B------:R-:W-:Y:S02]  /*a0f0*/  F2FP.BF16.F32.PACK_AB R141, R140, R141 ;  /* 0x0000008d8c8d723e */ /* 0x000fe400000010ff */
[----:B------:R-:W-:-:S02]  /*a100*/  F2FP.BF16.F32.PACK_AB R13, R13, R56 ;  /* 0x000000380d0d723e */ /* 0x000fc400000010ff */
[----:B------:R-:W-:Y:S01]  /*a110*/  F2FP.BF16.F32.PACK_AB R12, R12, R57 ;  /* 0x000000390c0c723e */ /* 0x000fe200000010ff */
[----:B------:R-:W-:Y:S01]  /*a120*/  IMAD.X R57, RZ, RZ, R55, P3 ;  /* 0x000000ffff397224 */ /* 0x000fe200018e0637 */
        /* <DEDUP_REMOVED lines=42> */
[----:B------:R-:W-:-:S02]  /*a3d0*/  LOP3.LUT R3, R54, 0x380, RZ, 0xc0, !PT ;  /* 0x0000038036037812 */ /* 0x000fc400078ec0ff */
[----:B------:R-:W-:Y:S02]  /*a3e0*/  F2FP.BF16.F32.PACK_AB R37, R37, R80 ;  /* 0x000000502525723e */ /* 0x000fe400000010ff */
[----:B------:R-:W-:Y:S02]  /*a3f0*/  F2FP.BF16.F32.PACK_AB R86, R86, R63 ;  /* 0x0000003f5656723e */ /* 0x000fe400000010ff */
[----:B------:R-:W-:Y:S02]  /*a400*/  F2FP.BF16.F32.PACK_AB R110, R110, R51 ;  /* 0x000000336e6e723e */ /* 0x000fe400000010ff */
[----:B------:R-:W-:Y:S02]  /*a410*/  F2FP.BF16.F32.PACK_AB R43, R118, R43 ;  /* 0x0000002b762b723e */ /* 0x000fe400000010ff */
[----:B------:R-:W-:Y:S02]  /*a420*/  F2FP.BF16.F32.PACK_AB R42, R119, R42 ;  /* 0x0000002a772a723e */ /* 0x000fe400000010ff */
[----:B------:R-:W-:-:S02]  /*a430*/  F2FP.BF16.F32.PACK_AB R39, R126, R39 ;  /* 0x000000277e27723e */ /* 0x000fc400000010ff */
[----:B------:R-:W-:Y:S02]  /*a440*/  F2FP.BF16.F32.PACK_AB R38, R127, R38 ;  /* 0x000000267f26723e */ /* 0x000fe400000010ff */
[C---:B------:R-:W-:Y:S02]  /*a450*/  IADD3 R12, P5, R54.reuse, 0x4000, RZ ;  /* 0x00004000360c7810 */ /* 0x040fe40007fbe0ff */
[C---:B------:R-:W-:Y:S02]  /*a460*/  IADD3 R141, P6, R54.reuse, 0x4020, RZ ;  /* 0x00004020368d7810 */ /* 0x040fe40007fde0ff */
[C---:B------:R-:W-:Y:S02]  /*a470*/  IADD3 R143, P1, R54.reuse, 0x4040, RZ ;  /* 0x00004040368f7810 */ /* 0x040fe40007f3e0ff */
[C---:B------:R-:W-:Y:S02]  /*a480*/  IADD3 R145, P2, R54.reuse, 0x4060, RZ ;  /* 0x0000406036917810 */ /* 0x040fe40007f5e0ff */
[----:B------:R-:W-:-:S02]  /*a490*/  IADD3 R14, P3, R54, 0x8000, RZ ;  /* 0x00008000360e7810 */ /* 0x000fc40007f7e0ff */
[----:B------:R-:W-:Y:S02]  /*a4a0*/  IADD3 R147, P4, R54, 0x8020, RZ ;  /* 0x0000802036937810 */ /* 0x000fe40007f9e0ff */
[----:B------:R-:W-:Y:S02]  /*a4b0*/  F2FP.BF16.F32.PACK_AB R40, R7, R40 ;  /* 0x000000280728723e */ /* 0x000fe400000010ff */
[----:B------:R-:W-:Y:S01]  /*a4c0*/  F2FP.BF16.F32.PACK_AB R134, R134, R35 ;  /* 0x000000238686723e */ /* 0x000fe200000010ff */
[----:B------:R-:W-:Y:S01]  /*a4d0*/  IMAD.X R13, RZ, RZ, R55, P4 ;  /* 0x000000ffff0d7224 */ /* 0x000fe200020e0637 */
[----:B------:R-:W-:Y:S02]  /*a4e0*/  SEL R75, R32, R33, P0 ;  /* 0x00000021204b7207 */ /* 0x000fe40000000000 */
[----:B------:R-:W-:Y:S02]  /*a4f0*/  SEL R66, R33, R32, P0 ;  /* 0x0000002021427207 */ /* 0x000fe40000000000 */
[----:B------:R-:W-:-:S02]  /*a500*/  SEL R91, R109, R108, P0 ;  /* 0x0000006c6d5b7207 */ /* 0x000fc40000000000 */
[----:B------:R-:W-:Y:S02]  /*a510*/  SEL R35, R108, R109, P0 ;  /* 0x0000006d6c237207 */ /* 0x000fe40000000000 */
[----:B------:R-:W-:Y:S02]  /*a520*/  F2FP.BF16.F32.PACK_AB R150, R150, R27 ;  /* 0x0000001b9696723e */ /* 0x000fe400000010ff */
[----:B------:R-:W-:Y:S02]  /*a530*/  SEL R103, R128, R129, P0 ;  /* 0x0000008180677207 */ /* 0x000fe40000000000 */
[----:B------:R-:W-:Y:S02]  /*a540*/  SEL R33, R129, R128, P0 ;  /* 0x0000008081217207 */ /* 0x000fe40000000000 */
[----:B------:R-:W-:Y:S02]  /*a550*/  SEL R109, R132, R125, P0 ;  /* 0x0000007d846d7207 */ /* 0x000fe40000000000 */
[----:B------:R-:W-:-:S02]  /*a560*/  SEL R47, R125, R132, P0 ;  /* 0x000000847d2f7207 */ /* 0x000fc40000000000 */
[----:B------:R-:W-:Y:S02]  /*a570*/  SEL R115, R67, R8, P0 ;  /* 0x0000000843737207 */ /* 0x000fe40000000000 */
[----:B------:R-:W-:Y:S02]  /*a580*/  SEL R50, R8, R67, P0 ;  /* 0x0000004308327207 */ /* 0x000fe40000000000 */
[----:B------:R-:W-:Y:S02]  /*a590*/  SHF.R.U64 R3, R3, 0x3, RZ ;  /* 0x0000000303037819 */ /* 0x000fe400000012ff */
[----:B------:R-:W-:Y:S02]  /*a5a0*/  SEL R87, R37, R36, P0 ;  /* 0x0000002425577207 */ /* 0x000fe40000000000 */
[----:B------:R-:W-:Y:S01]  /*a5b0*/  SEL R27, R36, R37, P0 ;  /* 0x00000025241b7207 */ /* 0x000fe20000000000 */
[----:B------:R-:W-:Y:S01]  /*a5c0*/  IMAD.X R37, RZ, RZ, R55, P3 ;  /* 0x000000ffff257224 */ /* 0x000fe200018e0637 */
[----:B------:R-:W-:-:S02]  /*a5d0*/  SEL R119, R86, R45, P0 ;  /* 0x0000002d56777207 */ /* 0x000fc40000000000 */
        /* <DEDUP_REMOVED lines=12> */
[----:B------:R-:W-:Y:S02]  /*a6a0*/  F2FP.BF16.F32.PACK_AB R7, R154, R155 ;  /* 0x0000009b9a07723e */ /* 0x000fe400000010ff */
[----:B------:R-:W-:Y:S02]  /*a6b0*/  F2FP.BF16.F32.PACK_AB R152, R152, R153 ;  /* 0x000000999898723e */ /* 0x000fe400000010ff */
[----:B------:R-:W-:Y:S02]  /*a6c0*/  SEL R77, R40, R41, P0 ;  /* 0x00000029284d7207 */ /* 0x000fe40000000000 */
[----:B------:R-:W-:-:S02]  /*a6d0*/  SEL R63, R41, R40, P0 ;  /* 0x00000028293f7207 */ /* 0x000fc40000000000 */
[C---:B------:R-:W-:Y:S02]  /*a6e0*/  IADD3 R149, P5, R54.reuse, 0x8040, RZ ;  /* 0x0000804036957810 */ /* 0x040fe40007fbe0ff */
[C---:B------:R-:W-:Y:S02]  /*a6f0*/  IADD3 R151, P6, R54.reuse, 0x8060, RZ ;  /* 0x0000806036977810 */ /* 0x040fe40007fde0ff */
[C---:B------:R-:W-:Y:S01]  /*a700*/  IADD3 R40, P1, R54.reuse, 0xc000, RZ ;  /* 0x0000c00036287810 */ /* 0x040fe20007f3e0ff */
[--C-:B------:R-:W-:Y:S01]  /*a710*/  IMAD.X R15, RZ, RZ, R55.reuse, P5 ;  /* 0x000000ffff0f7224 */ /* 0x100fe200028e0637 */
[C---:B------:R-:W-:Y:S02]  /*a720*/  IADD3 R153, P2, R54.reuse, 0xc020, RZ ;  /* 0x0000c02036997810 */ /* 0x040fe40007f5e0ff */
[C---:B------:R-:W-:Y:S02]  /*a730*/  IADD3 R155, P3, R54.reuse, 0xc040, RZ ;  /* 0x0000c040369b7810 */ /* 0x040fe40007f7e0ff */
[----:B------:R-:W-:Y:S01]  /*a740*/  IADD3 R157, P4, R54, 0xc060, RZ ;  /* 0x0000c060369d7810 */ /* 0x000fe20007f9e0ff */
[----:B------:R-:W-:Y:S01]  /*a750*/  IMAD.X R41, RZ, RZ, R55, P2 ;  /* 0x000000ffff297224 */ /* 0x000fe200010e0637 */
[----:B------:R-:W-:-:S02]  /*a760*/  LOP3.LUT R54, R3, R54, RZ, 0x3c, !PT ;  /* 0x0000003603367212 */ /* 0x000fc400078e3cff */
[----:B------:R-:W-:Y:S01]  /*a770*/  SHF.R.U64 R3, R4, 0x3, RZ ;  /* 0x0000000304037819 */ /* 0x000fe200000012ff */
[----:B------:R-:W-:Y:S01]  /*a780*/  IMAD.X R5, RZ, RZ, R55, P4 ;  /* 0x000000ffff057224 */ /* 0x000fe200020e0637 */
[----:B------:R-:W-:Y:S02]  /*a790*/  LOP3.LUT R8, R137, 0x380, RZ, 0xc0, !PT ;  /* 0x0000038089087812 */ /* 0x000fe400078ec0ff */
[----:B------:R-:W-:Y:S02]  /*a7a0*/  F2FP.BF16.F32.PACK_AB R11, R11, R48 ;  /* 0x000000300b0b723e */ /* 0x000fe400000010ff */
[----:B------:R-:W-:Y:S02]  /*a7b0*/  LOP3.LUT R60, R3, R6, RZ, 0x3c, !PT ;  /* 0x00000006033c7212 */ /* 0x000fe400078e3cff */
[----:B------:R-:W-:Y:S02]  /*a7c0*/  LOP3.LUT R3, R12, 0x380, RZ, 0xc0, !PT ;  /* 0x000003800c037812 */ /* 0x000fe400078ec0ff */
[----:B------:R-:W-:-:S02]  /*a7d0*/  SHF.R.U64 R4, R8, 0x3, RZ ;  /* 0x0000000308047819 */ /* 0x000fc400000012ff */
[----:B------:R-:W-:Y:S02]  /*a7e0*/  SEL R79, R11, R10, P0 ;  /* 0x0000000a0b4f7207 */ /* 0x000fe40000000000 */
[----:B------:R-:W-:Y:S01]  /*a7f0*/  SEL R21, R10, R11, P0 ;  /* 0x0000000b0a157207 */ /* 0x000fe20000000000 */
[----:B------:R-:W-:Y:S01]  /*a800*/  IMAD.X R11, RZ, RZ, R55, P6 ;  /* 0x000000ffff0b7224 */ /* 0x000fe200030e0637 */
[----:B------:R-:W-:Y:S02]  /*a810*/  LOP3.LUT R10, R139, 0x380, RZ, 0xc0, !PT ;  /* 0x000003808b0a7812 */ /* 0x000fe400078ec0ff */
[----:B------:R-:W-:Y:S02]  /*a820*/  SHF.R.U64 R3, R3, 0x3, RZ ;  /* 0x0000000303037819 */ /* 0x000fe400000012ff */
[----:B------:R-:W-:Y:S02]  /*a830*/  LOP3.LUT R56, R4, R137, RZ, 0x3c, !PT ;  /* 0x0000008904387212 */ /* 0x000fe400078e3cff */
[----:B------:R-:W-:-:S02]  /*a840*/  LOP3.LUT R4, R141, 0x380, RZ, 0xc0, !PT ;  /* 0x000003808d047812 */ /* 0x000fc400078ec0ff */
[----:B------:R-:W-:Y:S02]  /*a850*/  LOP3.LUT R6, R143, 0x380, RZ, 0xc0, !PT ;  /* 0x000003808f067812 */ /* 0x000fe400078ec0ff */
[----:B------:R-:W-:Y:S02]  /*a860*/  F2FP.BF16.F32.PACK_AB R121, R84, R121 ;  /* 0x000000795479723e */ /* 0x000fe400000010ff */
[----:B------:R-:W-:Y:S02]  /*a870*/  F2FP.BF16.F32.PACK_AB R59, R94, R59 ;  /* 0x0000003b5e3b723e */ /* 0x000fe400000010ff */
[----:B------:R-:W-:Y:S02]  /*a880*/  SHF.R.U64 R8, R10, 0x3, RZ ;  /* 0x000000030a087819 */ /* 0x000fe400000012ff */
[----:B------:R-:W-:Y:S01]  /*a890*/  LOP3.LUT R48, R3, R12, RZ, 0x3c, !PT ;  /* 0x0000000c03307212 */ /* 0x000fe200078e3cff */
[----:B--2---:R-:W-:Y:S01]  /*a8a0*/  SHFL.IDX PT, R75, R75, R20, 0x1c1f ;  /* 0x001c1f144b4b7589 */ /* 0x004fe200000e0000 */
[----:B------:R-:W-:-:S02]  /*a8b0*/  LOP3.LUT R3, R14, 0x380, RZ, 0xc0, !PT ;  /* 0x000003800e037812 */ /* 0x000fc400078ec0ff */
[----:B------:R-:W-:Y:S01]  /*a8c0*/  SHF.R.U64 R4, R4, 0x3, RZ ;  /* 0x0000000304047819 */ /* 0x000fe200000012ff */
[----:B------:R-:W-:Y:S01]  /*a8d0*/  SHFL.IDX PT, R113, R113, R20, 0x1c1f ;  /* 0x001c1f1471717589 */ /* 0x000fe200000e0000 */
[----:B------:R-:W-:Y:S02]  /*a8e0*/  SHF.R.U64 R6, R6, 0x3, RZ ;  /* 0x0000000306067819 */ /* 0x000fe400000012ff */
[----:B------:R-:W-:Y:S01]  /*a8f0*/  SEL R101, R120, R121, P0 ;  /* 0x0000007978657207 */ /* 0x000fe20000000000 */
[----:B------:R-:W-:Y:S01]  /*a900*/  SHFL.IDX PT, R117, R117, R20, 0x1c1f ;  /* 0x001c1f1475757589 */ /* 0x000fe200000e0000 */
[----:B------:R-:W-:Y:S02]  /*a910*/  SEL R32, R121, R120, P0 ;  /* 0x0000007879207207 */ /* 0x000fe40000000000 */
[----:B------:R-:W-:Y:S01]  /*a920*/  SEL R121, R59, R44, P0 ;  /* 0x0000002c3b797207 */ /* 0x000fe20000000000 */
[----:B------:R-:W-:Y:S01]  /*a930*/  SHFL.IDX PT, R73, R73, R20, 0x1c1f ;  /* 0x001c1f1449497589 */ /* 0x000fe200000e0000 */
[----:B------:R-:W-:-:S02]  /*a940*/  LOP3.LUT R52, R8, R139, RZ, 0x3c, !PT ;  /* 0x0000008b08347212 */ /* 0x000fc400078e3cff */
[----:B------:R-:W-:Y:S01]  /*a950*/  SEL R59, R44, R59, P0 ;  /* 0x0000003b2c3b7207 */ /* 0x000fe20000000000 */
[----:B------:R-:W-:Y:S01]  /*a960*/  SHFL.IDX PT, R77, R77, R20, 0x1c1f ;  /* 0x001c1f144d4d7589 */ /* 0x000fe200000e0000 */
[----:B------:R-:W-:Y:S02]  /*a970*/  LOP3.LUT R8, R145, 0x380, RZ, 0xc0, !PT ;  /* 0x0000038091087812 */ /* 0x000fe400078ec0ff */
[----:B------:R-:W-:Y:S01]  /*a980*/  SHF.R.U64 R3, R3, 0x3, RZ ;  /* 0x0000000303037819 */ /* 0x000fe200000012ff */
[----:B------:R-:W-:Y:S01]  /*a990*/  SHFL.IDX PT, R79, R79, R20, 0x1c1f ;  /* 0x001c1f144f4f7589 */ /* 0x000fe200000e0000 */
[----:B------:R-:W-:Y:S02]  /*a9a0*/  LOP3.LUT R44, R4, R141, RZ, 0x3c, !PT ;  /* 0x0000008d042c7212 */ /* 0x000fe400078e3cff */
[----:B------:R-:W-:Y:S01]  /*a9b0*/  LOP3.LUT R42, R6, R143, RZ, 0x3c, !PT ;  /* 0x0000008f062a7212 */ /* 0x000fe200078e3cff */
[----:B------:R-:W-:Y:S01]  /*a9c0*/  SHFL.IDX PT, R81, R81, R20, 0x1c1f ;  /* 0x001c1f1451517589 */ /* 0x000fe200000e0000 */
[----:B------:R-:W-:-:S02]  /*a9d0*/  LOP3.LUT R4, R147, 0x380, RZ, 0xc0, !PT ;  /* 0x0000038093047812 */ /* 0x000fc400078ec0ff */
[----:B------:R-:W-:Y:S01]  /*a9e0*/  LOP3.LUT R6, R149, 0x380, RZ, 0xc0, !PT ;  /* 0x0000038095067812 */ /* 0x000fe200078ec0ff */
[----:B------:R-:W-:Y:S01]  /*a9f0*/  SHFL.IDX PT, R83, R83, R20, 0x1c1f ;  /* 0x001c1f1453537589 */ /* 0x000fe200000e0000 */
[----:B------:R-:W-:Y:S02]  /*aa00*/  SHF.R.U64 R8, R8, 0x3, RZ ;  /* 0x0000000308087819 */ /* 0x000fe400000012ff */
[----:B------:R-:W-:Y:S01]  /*aa10*/  LOP3.LUT R36, R3, R14, RZ, 0x3c, !PT ;  /* 0x0000000e03247212 */ /* 0x000fe200078e3cff */
[----:B------:R-:W-:Y:S01]  /*aa20*/  SHFL.IDX PT, R85, R85, R20, 0x1c1f ;  /* 0x001c1f1455557589 */ /* 0x000fe200000e0000 */
[----:B------:R-:W-:Y:S02]  /*aa30*/  SHF.R.U64 R4, R4, 0x3, RZ ;  /* 0x0000000304047819 */ /* 0x000fe400000012ff */
[----:B------:R-:W-:Y:S01]  /*aa40*/  SHF.R.U64 R6, R6, 0x3, RZ ;  /* 0x0000000306067819 */ /* 0x000fe200000012ff */
[----:B------:R-:W-:Y:S01]  /*aa50*/  SHFL.IDX PT, R87, R87, R20, 0x1c1f ;  /* 0x001c1f1457577589 */ /* 0x000fe200000e0000 */
[----:B------:R-:W-:-:S02]  /*aa60*/  MOV R92, R52 ;  /* 0x00000034005c7202 */ /* 0x000fc40000000f00 */
[----:B------:R-:W-:Y:S01]  /*aa70*/  LOP3.LUT R38, R8, R145, RZ, 0x3c, !PT ;  /* 0x0000009108267212 */ /* 0x000fe200078e3cff */
[----:B------:R-:W-:Y:S01]  /*aa80*/  SHFL.IDX PT, R89, R89, R20, 0x1c1f ;  /* 0x001c1f1459597589 */ /* 0x000fe200000e0000 */
[----:B------:R-:W-:Y:S02]  /*aa90*/  MOV R53, R36 ;  /* 0x0000002400357202 */ /* 0x000fe40000000f00 */
[----:B------:R-:W-:Y:S01]  /*aaa0*/  SEL R107, R7, R152, P0 ;  /* 0x00000098076b7207 */ /* 0x000fe20000000000 */
[----:B------:R-:W-:Y:S01]  /*aab0*/  SHFL.IDX PT, R95, R95, R20, 0x1c1f ;  /* 0x001c1f145f5f7589 */ /* 0x000fe200000e0000 */
[----:B------:R-:W-:Y:S01]  /*aac0*/  SEL R72, R152, R7, P0 ;  /* 0x0000000798487207 */ /* 0x000fe20000000000 */
[----:B------:R-:W-:Y:S01]  /*aad0*/  IMAD.X R7, RZ, RZ, R55, P3 ;  /* 0x000000ffff077224 */ /* 0x000fe200018e0637 */
[----:B------:R-:W-:Y:S01]  /*aae0*/  LOP3.LUT R8, R151, 0x380, RZ, 0xc0, !PT ;  /* 0x0000038097087812 */ /* 0x000fe200078ec0ff */
[----:B------:R-:W-:Y:S01]  /*aaf0*/  SHFL.IDX PT, R93, R93, R20, 0x1c1f ;  /* 0x001c1f145d5d7589 */ /* 0x000fe200000e0000 */
[----:B------:R-:W-:-:S02]  /*ab00*/  LOP3.LUT R37, R20, 0x2, RZ, 0x3c, !PT ;  /* 0x0000000214257812 */ /* 0x000fc400078e3cff */
[----:B------:R-:W-:Y:S01]  /*ab10*/  LOP3.LUT R12, R4, R147, RZ, 0x3c, !PT ;  /* 0x00000093040c7212 */ /* 0x000fe200078e3cff */
[----:B------:R-:W-:Y:S01]  /*ab20*/  SHFL.IDX PT, R107, R107, R20, 0x1c1f ;  /* 0x001c1f146b6b7589 */ /* 0x000fe200000e0000 */
[----:B------:R-:W-:Y:S02]  /*ab30*/  LOP3.LUT R14, R6, R149, RZ, 0x3c, !PT ;  /* 0x00000095060e7212 */ /* 0x000fe400078e3cff */
[----:B------:R-:W-:Y:S01]  /*ab40*/  LOP3.LUT R3, R40, 0x380, RZ, 0xc0, !PT ;  /* 0x0000038028037812 */ /* 0x000fe200078ec0ff */
[----:B------:R-:W0:Y:S01]  /*ab50*/  SHFL.IDX PT, R66, R66, R37, 0x1c1f ;  /* 0x001c1f2542427589 */ /* 0x000e2200000e0000 */
[----:B------:R-:W-:Y:S02]  /*ab60*/  LOP3.LUT R4, R153, 0x380, RZ, 0xc0, !PT ;  /* 0x0000038099047812 */ /* 0x000fe400078ec0ff */
[----:B------:R-:W-:Y:S01]  /*ab70*/  LOP3.LUT R6, R155, 0x380, RZ, 0xc0, !PT ;  /* 0x000003809b067812 */ /* 0x000fe200078ec0ff */
[----:B------:R-:W1:Y:S01]  /*ab80*/  SHFL.IDX PT, R72, R72, R37, 0x1c1f ;  /* 0x001c1f2548487589 */ /* 0x000e6200000e0000 */
[----:B------:R-:W-:-:S02]  /*ab90*/  SHF.R.U64 R8, R8, 0x3, RZ ;  /* 0x0000000308087819 */ /* 0x000fc400000012ff */
[----:B------:R-:W-:Y:S01]  /*aba0*/  SHF.R.U64 R3, R3, 0x3, RZ ;  /* 0x0000000303037819 */ /* 0x000fe200000012ff */
[----:B------:R-:W2:Y:S01]  /*abb0*/  SHFL.IDX PT, R74, R74, R37, 0x1c1f ;  /* 0x001c1f254a4a7589 */ /* 0x000ea200000e0000 */
[----:B------:R-:W-:Y:S02]  /*abc0*/  SHF.R.U64 R4, R4, 0x3, RZ ;  /* 0x0000000304047819 */ /* 0x000fe400000012ff */
[----:B------:R-:W-:Y:S01]  /*abd0*/  SHF.R.U64 R6, R6, 0x3, RZ ;  /* 0x0000000306067819 */ /* 0x000fe200000012ff */
[----:B------:R-:W3:Y:S01]  /*abe0*/  SHFL.IDX PT, R76, R76, R37, 0x1c1f ;  /* 0x001c1f254c4c7589 */ /* 0x000ee200000e0000 */
[----:B------:R-:W-:Y:S02]  /*abf0*/  LOP3.LUT R10, R8, R151, RZ, 0x3c, !PT ;  /* 0x00000097080a7212 */ /* 0x000fe400078e3cff */
[----:B------:R-:W-:Y:S01]  /*ac00*/  LOP3.LUT R8, R3, R40, RZ, 0x3c, !PT ;  /* 0x0000002803087212 */ /* 0x000fe200078e3cff */
[----:B------:R-:W-:Y:S01]  /*ac10*/  SHFL.IDX PT, R97, R97, R20, 0x1c1f ;  /* 0x001c1f1461617589 */ /* 0x000fe200000e0000 */
[----:B------:R-:W-:-:S02]  /*ac20*/  LOP3.LUT R40, R4, R153, RZ, 0x3c, !PT ;  /* 0x0000009904287212 */ /* 0x000fc400078e3cff */
[----:B------:R-:W-:Y:S01]  /*ac30*/  LOP3.LUT R6, R6, R155, RZ, 0x3c, !PT ;  /* 0x0000009b06067212 */ /* 0x000fe200078e3cff */
[----:B------:R-:W-:Y:S01]  /*ac40*/  SHFL.IDX PT, R101, R101, R20, 0x1c1f ;  /* 0x001c1f1465657589 */ /* 0x000fe200000e0000 */
[----:B------:R-:W-:Y:S02]  /*ac50*/  LOP3.LUT R78, R157, 0x380, RZ, 0xc0, !PT ;  /* 0x000003809d4e7812 */ /* 0x000fe400078ec0ff */
[----:B------:R-:W-:Y:S01]  /*ac60*/  SEL R131, R134, R135, P0 ;  /* 0x0000008786837207 */ /* 0x000fe20000000000 */
[----:B------:R-:W-:Y:S01]  /*ac70*/  SHFL.IDX PT, R103, R103, R20, 0x1c1f ;  /* 0x001c1f1467677589 */ /* 0x000fe200000e0000 */
[----:B------:R-:W-:Y:S02]  /*ac80*/  SEL R68, R135, R134, P0 ;  /* 0x0000008687447207 */ /* 0x000fe40000000000 */
[----:B------:R-:W-:Y:S01]  /*ac90*/  SEL R135, R150, R9, P0 ;  /* 0x0000000996877207 */ /* 0x000fe20000000000 */
[----:B------:R-:W-:Y:S01]  /*aca0*/  SHFL.IDX PT, R99, R99, R20, 0x1c1f ;  /* 0x001c1f1463637589 */ /* 0x000fe200000e0000 */
[----:B------:R-:W-:-:S02]  /*acb0*/  MOV R40, R40 ;  /* 0x0000002800287202 */ /* 0x000fc40000000f00 */
[----:B------:R-:W-:Y:S01]  /*acc0*/  MOV R96, R60 ;  /* 0x0000003c00607202 */ /* 0x000fe20000000f00 */
[----:B------:R-:W-:Y:S01]  /*acd0*/  SHFL.IDX PT, R91, R91, R20, 0x1c1f ;  /* 0x001c1f145b5b7589 */ /* 0x000fe200000e0000 */
[----:B------:R-:W-:Y:S02]  /*ace0*/  MOV R41, R6 ;  /* 0x0000000600297202 */ /* 0x000fe40000000f00 */
[----:B------:R-:W-:Y:S01]  /*acf0*/  SHF.R.U64 R78, R78, 0x3, RZ ;  /* 0x000000034e4e7819 */ /* 0x000fe200000012ff */
[----:B------:R-:W4:Y:S01]  /*ad00*/  SHFL.IDX PT, R6, R69, R37, 0x1c1f ;  /* 0x001c1f2545067589 */ /* 0x000f2200000e0000 */
[----:B------:R-:W-:Y:S02]  /*ad10*/  MOV R61, R44 ;  /* 0x0000002c003d7202 */ /* 0x000fe40000000f00 */
[----:B------:R-:W-:Y:S01]  /*ad20*/  MOV R45, R14 ;  /* 0x0000000e002d7202 */ /* 0x000fe20000000f00 */
[----:B------:R-:W-:Y:S01]  /*ad30*/  SHFL.IDX PT, R105, R105, R20, 0x1c1f ;  /* 0x001c1f1469697589 */ /* 0x000fe200000e0000 */
[----:B------:R-:W-:Y:S01]  /*ad40*/  SEL R71, R9, R150, P0 ;  /* 0x0000009609477207 */ /* 0x000fe20000000000 */
[----:B------:R-:W-:Y:S01]  /*ad50*/  IMAD.X R9, RZ, RZ, R55, P1 ;  /* 0x000000ffff097224 */ /* 0x000fe200008e0637 */
[----:B------:R-:W-:Y:S01]  /*ad60*/  LOP3.LUT R4, R78, R157, RZ, 0x3c, !PT ;  /* 0x0000009d4e047212 */ /* 0x000fe200078e3cff */
[----:B------:R-:W4:Y:S01]  /*ad70*/  SHFL.IDX PT, R14, R63, R37, 0x1c1f ;  /* 0x001c1f253f0e7589 */ /* 0x000f2200000e0000 */
[----:B------:R-:W-:-:S02]  /*ad80*/  MOV R98, R54 ;  /* 0x0000003600627202 */ /* 0x000fc40000000f00 */
[----:B------:R-:W-:Y:S01]  /*ad90*/  MOV R55, R38 ;  /* 0x0000002600377202 */ /* 0x000fe20000000f00 */
[----:B------:R-:W-:Y:S01]  /*ada0*/  SHFL.IDX PT, R109, R109, R20, 0x1c1f ;  /* 0x001c1f146d6d7589 */ /* 0x000fe200000e0000 */
[----:B------:R-:W-:Y:S02]  /*adb0*/  MOV R90, R48 ;  /* 0x00000030005a7202 */ /* 0x000fe40000000f00 */
[----:B------:R-:W-:Y:S01]  /*adc0*/  MOV R94, R56 ;  /* 0x00000038005e7202 */ /* 0x000fe20000000f00 */
[----:B------:R-:W-:Y:S01]  /*add0*/  SHFL.IDX PT, R111, R111, R20, 0x1c1f ;  /* 0x001c1f146f6f7589 */ /* 0x000fe200000e0000 */
[----:B------:R-:W-:Y:S02]  /*ade0*/  MOV R57, R42 ;  /* 0x0000002a00397202 */ /* 0x000fe40000000f00 */
[----:B------:R-:W-:Y:S01]  /*adf0*/  MOV R43, R10 ;  /* 0x0000000a002b7202 */ /* 0x000fe20000000f00 */
[----:B------:R-:W-:Y:S01]  /*ae00*/  SHFL.IDX PT, R115, R115, R20, 0x1c1f ;  /* 0x001c1f1473737589 */ /* 0x000fe200000e0000 */
[----:B------:R-:W-:-:S02]  /*ae10*/  MOV R3, R8 ;  /* 0x0000000800037202 */ /* 0x000fc40000000f00 */
[----:B------:R-:W-:Y:S01]  /*ae20*/  MOV R49, R12 ;  /* 0x0000000c00317202 */ /* 0x000fe20000000f00 */
[----:B------:R-:W-:Y:S01]  /*ae30*/  SHFL.IDX PT, R119, R119, R20, 0x1c1f ;  /* 0x001c1f1477777589 */ /* 0x000fe200000e0000 */
[----:B0-----:R-:W-:Y:S02]  /*ae40*/  SEL R8, R75, R66, P0 ;  /* 0x000000424b087207 */ /* 0x001fe40000000000 */
[----:B------:R-:W-:Y:S01]  /*ae50*/  SEL R10, R66, R75, P0 ;  /* 0x0000004b420a7207 */ /* 0x000fe20000000000 */
[----:B------:R-:W-:Y:S01]  /*ae60*/  SHFL.IDX PT, R121, R121, R20, 0x1c1f ;  /* 0x001c1f1479797589 */ /* 0x000fe200000e0000 */
[----:B-1----:R-:W-:Y:S02]  /*ae70*/  SEL R13, R107, R72, P0 ;  /* 0x000000486b0d7207 */ /* 0x002fe40000000000 */
[----:B------:R-:W-:Y:S01]  /*ae80*/  SEL R15, R72, R107, P0 ;  /* 0x0000006b480f7207 */ /* 0x000fe20000000000 */
[----:B------:R-:W-:Y:S01]  /*ae90*/  SHFL.IDX PT, R123, R123, R20, 0x1c1f ;  /* 0x001c1f147b7b7589 */ /* 0x000fe200000e0000 */
[----:B--2---:R-:W-:-:S02]  /*aea0*/  SEL R9, R113, R74, P0 ;  /* 0x0000004a71097207 */ /* 0x004fc40000000000 */
[----:B------:R-:W-:Y:S01]  /*aeb0*/  SEL R11, R74, R113, P0 ;  /* 0x000000714a0b7207 */ /* 0x000fe20000000000 */
[----:B------:R-:W-:Y:S01]  /*aec0*/  SHFL.IDX PT, R125, R125, R20, 0x1c1f ;  /* 0x001c1f147d7d7589 */ /* 0x000fe200000e0000 */
[----:B------:R-:W-:Y:S02]  /*aed0*/  MOV R42, R4 ;  /* 0x00000004002a7202 */ /* 0x000fe40000000f00 */
[----:B---3--:R-:W-:Y:S01]  /*aee0*/  SEL R5, R117, R76, P0 ;  /* 0x0000004c75057207 */ /* 0x008fe20000000000 */
[----:B------:R-:W-:Y:S01]  /*aef0*/  SHFL.IDX PT, R127, R127, R20, 0x1c1f ;  /* 0x001c1f147f7f7589 */ /* 0x000fe200000e0000 */
[----:B------:R-:W-:Y:S02]  /*af00*/  SEL R7, R76, R117, P0 ;  /* 0x000000754c077207 */ /* 0x000fe40000000000 */
[----:B----4-:R-:W-:Y:S01]  /*af10*/  SEL R4, R73, R6, P0 ;  /* 0x0000000649047207 */ /* 0x010fe20000000000 */
[----:B------:R-:W-:Y:S01]  /*af20*/  SHFL.IDX PT, R129, R129, R20, 0x1c1f ;  /* 0x001c1f1481817589 */ /* 0x000fe200000e0000 */
[----:B------:R-:W-:-:S02]  /*af30*/  SEL R6, R6, R73, P0 ;  /* 0x0000004906067207 */ /* 0x000fc40000000000 */
[----:B------:R-:W-:Y:S01]  /*af40*/  SEL R12, R77, R14, P0 ;  /* 0x0000000e4d0c7207 */ /* 0x000fe20000000000 */
[----:B------:R-:W-:Y:S01]  /*af50*/  SHFL.IDX PT, R131, R131, R20, 0x1c1f ;  /* 0x001c1f1483837589 */ /* 0x000fe200000e0000 */
[----:B------:R-:W-:Y:S02]  /*af60*/  SEL R14, R14, R77, P0 ;  /* 0x0000004d0e0e7207 */ /* 0x000fe40000000000 */
[----:B------:R-:W-:Y:S01]  /*af70*/  PLOP3.LUT P2, PT, PT, PT, UP0, 0x80, 0x0 ;  /* 0x000000000000781c */ /* 0x000fe20003f4f008 */
[----:B------:R-:W-:Y:S04]  /*af80*/  SHFL.IDX PT, R133, R133, R20, 0x1c1f ;  /* 0x001c1f1485857589 */ /* 0x000fe800000e0000 */
[----:B------:R-:W-:Y:S04]  /*af90*/  SHFL.IDX PT, R135, R135, R20, 0x1c1f ;  /* 0x001c1f1487877589 */ /* 0x000fe800000e0000 */
[----:B------:R-:W0:Y:S04]  /*afa0*/  SHFL.IDX PT, R20, R21, R37, 0x1c1f ;  /* 0x001c1f2515147589 */ /* 0x000e2800000e0000 */
[----:B------:R-:W1:Y:S04]  /*afb0*/  SHFL.IDX PT, R58, R58, R37, 0x1c1f ;  /* 0x001c1f253a3a7589 */ /* 0x000e6800000e0000 */
[----:B------:R0:W2:Y:S04]  /*afc0*/  SHFL.IDX PT, R36, R24, R37, 0x1c1f ;  /* 0x001c1f2518247589 */ /* 0x0000a800000e0000 */
[----:B------:R-:W3:Y:S01]  /*afd0*/  SHFL.IDX PT, R78, R47, R37, 0x1c1f ;  /* 0x001c1f252f4e7589 */ /* 0x000ee200000e0000 */
[----:B------:R-:W-:Y:S06]  /*afe0*/  BAR.SYNC.DEFER_BLOCKING 0x1, 0x100 ;  /* 0x0044000000007b1d */ /* 0x000fec0000010000 */
[----:B------:R1:W-:Y:S01]  /*aff0*/  SHFL.IDX PT, R38, R25, R37, 0x1c1f ;  /* 0x001c1f2519267589 */ /* 0x0003e200000e0000 */
[----:B0-----:R-:W-:-:S03]  /*b000*/  SEL R24, R79, R20, P0 ;  /* 0x000000144f187207 */ /* 0x001fc60000000000 */
[----:B------:R-:W-:Y:S04]  /*b010*/  SHFL.IDX PT, R46, R46, R37, 0x1c1f ;  /* 0x001c1f252e2e7589 */ /* 0x000fe800000e0000 */
[----:B------:R0:W-:Y:S01]  /*b020*/  SHFL.IDX PT, R44, R26, R37, 0x1c1f ;  /* 0x001c1f251a2c7589 */ /* 0x0001e200000e0000 */
[----:B-1----:R-:W-:-:S03]  /*b030*/  SEL R25, R105, R58, P0 ;  /* 0x0000003a69197207 */ /* 0x002fc60000000000 */
[----:B------:R-:W-:Y:S04]  /*b040*/  SHFL.IDX PT, R50, R50, R37, 0x1c1f ;  /* 0x001c1f2532327589 */ /* 0x000fe800000e0000 */
[----:B------:R1:W-:Y:S01]  /*b050*/  SHFL.IDX PT, R48, R27, R37, 0x1c1f ;  /* 0x001c1f251b307589 */ /* 0x0003e200000e0000 */
[----:B0-----:R-:W-:-:S03]  /*b060*/  SEL R26, R20, R79, P0 ;  /* 0x0000004f141a7207 */ /* 0x001fc60000000000 */
[----:B------:R-:W-:Y:S04]  /*b070*/  SHFL.IDX PT, R80, R51, R37, 0x1c1f ;  /* 0x001c1f2533507589 */ /* 0x000fe800000e0000 */
[----:B------:R2:W-:Y:S01]  /*b080*/  SHFL.IDX PT, R52, R28, R37, 0x1c1f ;  /* 0x001c1f251c347589 */ /* 0x0005e200000e0000 */
[----:B-1----:R-:W-:-:S03]  /*b090*/  SEL R27, R58, R105, P0 ;  /* 0x000000693a1b7207 */ /* 0x002fc60000000000 */
[----:B------:R-:W-:Y:S04]  /*b0a0*/  SHFL.IDX PT, R82, R59, R37, 0x1c1f ;  /* 0x001c1f253b527589 */ /* 0x000fe800000e0000 */
[----:B------:R3:W0:Y:S01]  /*b0b0*/  SHFL.IDX PT, R54, R29, R37, 0x1c1f ;  /* 0x001c1f251d367589 */ /* 0x00062200000e0000 */
[----:B--2---:R-:W-:-:S03]  /*b0c0*/  SEL R28, R81, R36, P0 ;  /* 0x00000024511c7207 */ /* 0x004fc60000000000 */
[----:B------:R-:W1:Y:S04]  /*b0d0*/  SHFL.IDX PT, R62, R62, R37, 0x1c1f ;  /* 0x001c1f253e3e7589 */ /* 0x000e6800000e0000 */
[----:B------:R2:W-:Y:S01]  /*b0e0*/  SHFL.IDX PT, R56, R30, R37, 0x1c1f ;  /* 0x001c1f251e387589 */ /* 0x0005e200000e0000 */
[----:B---3--:R-:W-:-:S03]  /*b0f0*/  SEL R29, R109, R78, P0 ;  /* 0x0000004e6d1d7207 */ /* 0x008fc60000000000 */
[----:B------:R-:W-:Y:S04]  /*b100*/  SHFL.IDX PT, R64, R64, R37, 0x1c1f ;  /* 0x001c1f2540407589 */ /* 0x000fe800000e0000 */
[----:B------:R3:W-:Y:S01]  /*b110*/  SHFL.IDX PT, R60, R31, R37, 0x1c1f ;  /* 0x001c1f251f3c7589 */ /* 0x0007e200000e0000 */
[----:B--2---:R-:W-:-:S03]  /*b120*/  SEL R30, R36, R81, P0 ;  /* 0x00000051241e7207 */ /* 0x004fc60000000000 */
[----:B------:R2:W-:Y:S04]  /*b130*/  SHFL.IDX PT, R66, R32, R37, 0x1c1f ;  /* 0x001c1f2520427589 */ /* 0x0005e800000e0000 */
[----:B------:R-:W-:Y:S01]  /*b140*/  SHFL.IDX PT, R84, R65, R37, 0x1c1f ;  /* 0x001c1f2541547589 */ /* 0x000fe200000e0000 */
[----:B0-----:R-:W-:Y:S02]  /*b150*/  SEL R36, R95, R54, P0 ;  /* 0x000000365f247207 */ /* 0x001fe40000000000 */
[----:B---3--:R-:W-:Y:S01]  /*b160*/  SEL R31, R78, R109, P0 ;  /* 0x0000006d4e1f7207 */ /* 0x008fe20000000000 */
[----:B------:R0:W-:Y:S01]  /*b170*/  SHFL.IDX PT, R72, R33, R37, 0x1c1f ;  /* 0x001c1f2521487589 */ /* 0x0001e200000e0000 */
[----:B-1----:R-:W-:Y:S02]  /*b180*/  SEL R39, R62, R123, P0 ;  /* 0x0000007b3e277207 */ /* 0x002fe40000000000 */
[----:B--2---:R-:W-:Y:S01]  /*b190*/  SEL R32, R89, R52, P0 ;  /* 0x0000003459207207 */ /* 0x004fe20000000000 */
[----:B------:R-:W1:Y:S04]  /*b1a0*/  SHFL.IDX PT, R86, R67, R37, 0x1c1f ;  /* 0x001c1f2543567589 */ /* 0x000e6800000e0000 */
[----:B------:R2:W-:Y:S01]  /*b1b0*/  SHFL.IDX PT, R74, R34, R37, 0x1c1f ;  /* 0x001c1f25224a7589 */ /* 0x0005e200000e0000 */
[----:B0-----:R-:W-:-:S03]  /*b1c0*/  SEL R33, R121, R82, P0 ;  /* 0x0000005279217207 */ /* 0x001fc60000000000 */
[----:B------:R-:W-:Y:S04]  /*b1d0*/  SHFL.IDX PT, R68, R68, R37, 0x1c1f ;  /* 0x001c1f2544447589 */ /* 0x000fe800000e0000 */
[----:B------:R-:W0:Y:S01]  /*b1e0*/  SHFL.IDX PT, R70, R70, R37, 0x1c1f ;  /* 0x001c1f2546467589 */ /* 0x000e2200000e0000 */
[----:B--2---:R-:W-:-:S03]  /*b1f0*/  SEL R34, R52, R89, P0 ;  /* 0x0000005934227207 */ /* 0x004fc60000000000 */
[----:B------:R2:W-:Y:S04]  /*b200*/  SHFL.IDX PT, R76, R35, R37, 0x1c1f ;  /* 0x001c1f25234c7589 */ /* 0x0005e800000e0000 */
[----:B------:R3:W4:Y:S04]  /*b210*/  SHFL.IDX PT, R88, R71, R37, 0x1c1f ;  /* 0x001c1f2547587589 */ /* 0x00072800000e0000 */
[----:B------:R0:W-:Y:S01]  /*b220*/  STSM.16.M88.4 [R98], R4 ;  /* 0x0000000462007844 */ /* 0x0001e20000000200 */
[----:B-1----:R-:W-:Y:S02]  /*b230*/  SEL R65, R129, R86, P0 ;  /* 0x0000005681417207 */ /* 0x002fe40000000000 */
[----:B--2---:R-:W-:Y:S01]  /*b240*/  SEL R35, R82, R121, P0 ;  /* 0x0000007952237207 */ /* 0x004fe20000000000 */
[----:B------:R1:W-:Y:S01]  /*b250*/  STSM.16.M88.4 [R96], R8 ;  /* 0x0000000860007844 */ /* 0x0003e20000000200 */
[----:B------:R-:W-:-:S02]  /*b260*/  SEL R67, R86, R129, P0 ;  /* 0x0000008156437207 */ /* 0x000fc40000000000 */
[----:B---3--:R-:W-:Y:S01]  /*b270*/  SEL R37, R123, R62, P0 ;  /* 0x0000003e7b257207 */ /* 0x008fe20000000000 */
[----:B------:R2:W-:Y:S04]  /*b280*/  STSM.16.M88.4 [R94], R12 ;  /* 0x0000000c5e007844 */ /* 0x0005e80000000200 */
[----:B------:R4:W-:Y:S01]  /*b290*/  STSM.16.M88.4 [R92], R24 ;  /* 0x000000185c007844 */ /* 0x0009e20000000200 */
[----:B0-----:R-:W-:Y:S02]  /*b2a0*/  SEL R73, R133, R70, P0 ;  /* 0x0000004685497207 */ /* 0x001fe40000000000 */
[----:B------:R-:W-:Y:S01]  /*b2b0*/  SEL R75, R70, R133, P0 ;  /* 0x00000085464b7207 */ /* 0x000fe20000000000 */
[----:B------:R-:W-:Y:S01]  /*b2c0*/  STSM.16.M88.4 [R90], R28 ;  /* 0x0000001c5a007844 */ /* 0x000fe20000000200 */
[----:B------:R-:W-:-:S02]  /*b2d0*/  SEL R4, R83, R38, P0 ;  /* 0x0000002653047207 */ /* 0x000fc40000000000 */
[----:B------:R-:W-:Y:S02]  /*b2e0*/  SEL R6, R38, R83, P0 ;  /* 0x0000005326067207 */ /* 0x000fe40000000000 */
[----:B------:R-:W-:Y:S02]  /*b2f0*/  SEL R5, R111, R46, P0 ;  /* 0x0000002e6f057207 */ /* 0x000fe40000000000 */
[----:B------:R-:W-:Y:S02]  /*b300*/  SEL R7, R46, R111, P0 ;  /* 0x0000006f2e077207 */ /* 0x000fe40000000000 */
[----:B-1----:R-:W-:Y:S02]  /*b310*/  SEL R8, R85, R44, P0 ;  /* 0x0000002c55087207 */ /* 0x002fe40000000000 */
[----:B------:R-:W-:Y:S01]  /*b320*/  SEL R10, R44, R85, P0 ;  /* 0x000000552c0a7207 */ /* 0x000fe20000000000 */
[----:B------:R0:W-:Y:S01]  /*b330*/  STSM.16.M88.4 [R61], R4 ;  /* 0x000000043d007844 */ /* 0x0001e20000000200 */
[----:B------:R-:W-:-:S02]  /*b340*/  SEL R9, R115, R50, P0 ;  /* 0x0000003273097207 */ /* 0x000fc40000000000 */
[----:B------:R-:W-:Y:S02]  /*b350*/  SEL R11, R50, R115, P0 ;  /* 0x00000073320b7207 */ /* 0x000fe40000000000 */
[----:B--2---:R-:W-:Y:S02]  /*b360*/  SEL R12, R87, R48, P0 ;  /* 0x00000030570c7207 */ /* 0x004fe40000000000 */
[----:B------:R-:W-:Y:S01]  /*b370*/  SEL R14, R48, R87, P0 ;  /* 0x00000057300e7207 */ /* 0x000fe20000000000 */
[----:B------:R1:W-:Y:S01]  /*b380*/  STSM.16.M88.4 [R57], R8 ;  /* 0x0000000839007844 */ /* 0x0003e20000000200 */
[----:B------:R-:W-:Y:S02]  /*b390*/  SEL R13, R119, R80, P0 ;  /* 0x00000050770d7207 */ /* 0x000fe40000000000 */
[----:B------:R-:W-:Y:S02]  /*b3a0*/  SEL R15, R80, R119, P0 ;  /* 0x00000077500f7207 */ /* 0x000fe40000000000 */
[----:B------:R-:W-:-:S02]  /*b3b0*/  SEL R38, R54, R95, P0 ;  /* 0x0000005f36267207 */ /* 0x000fc40000000000 */
[----:B----4-:R-:W-:Y:S01]  /*b3c0*/  SEL R25, R135, R88, P0 ;  /* 0x0000005887197207 */ /* 0x010fe20000000000 */
[----:B------:R2:W-:Y:S01]  /*b3d0*/  STSM.16.M88.4 [R55], R12 ;  /* 0x0000000c37007844 */ /* 0x0005e20000000200 */
[----:B0-----:R-:W-:Y:S02]  /*b3e0*/  SEL R4, R93, R56, P0 ;  /* 0x000000385d047207 */ /* 0x001fe40000000000 */
        /* <DEDUP_REMOVED lines=13> */
[----:B--2---:R-:W-:-:S02]  /*b4c0*/  SEL R12, R103, R72, P0 ;  /* 0x00000048670c7207 */ /* 0x004fc40000000000 */
[----:B------:R-:W-:Y:S01]  /*b4d0*/  SEL R14, R72, R103, P0 ;  /* 0x00000067480e7207 */ /* 0x000fe20000000000 */
[----:B------:R2:W-:Y:S01]  /*b4e0*/  STSM.16.M88.4 [R3], R64 ;  /* 0x0000004003007844 */ /* 0x0005e20000000200 */
[----:B------:R-:W-:Y:S02]  /*b4f0*/  SEL R13, R131, R68, P0 ;  /* 0x00000044830d7207 */ /* 0x000fe40000000000 */
[----:B------:R-:W-:Y:S01]  /*b500*/  SEL R15, R68, R131, P0 ;  /* 0x00000083440f7207 */ /* 0x000fe20000000000 */
[----:B0-----:R-:W-:Y:S01]  /*b510*/  IMAD.U32 R4, RZ, RZ, UR10 ;  /* 0x0000000aff047e24 */ /* 0x001fe2000f8e00ff */
        /* <DEDUP_REMOVED lines=9> */
[----:B------:R-:W-:Y:S01]  /*b5b0*/  UISETP.NE.U32.AND UP1, UPT, UR10, URZ, UPT ;  /* 0x0000003f0a00728c */ /* 0x000fe2000bf25070 */
[----:B------:R-:W3:Y:S03]  /*b5c0*/  LDC R76, c[0x0][0xbe8] ;  /* 0x0002fa00ff4c7b82 */ /* 0x000ee60000000800 */
[----:B------:R0:W-:Y:S05]  /*b5d0*/  STSM.16.M88.4 [R42], R24 ;  /* 0x000000182a007844 */ /* 0x0001ea0000000200 */
[----:B------:R-:W-:Y:S01]  /*b5e0*/  BAR.SYNC.DEFER_BLOCKING 0x1, 0x100 ;  /* 0x0044000000007b1d */ /* 0x000fe20000010000 */
[----:B------:R-:W-:-:S06]  /*b5f0*/  UISETP.NE.AND.EX UP1, UPT, UR11, URZ, UPT, UP1 ;  /* 0x0000003f0b00728c */ /* 0x000fcc000bf25310 */
[----:B------:R-:W-:-:S05]  /*b600*/  PLOP3.LUT P0, PT, PT, PT, UP1, 0x80, 0x0 ;  /* 0x000000000000781c */ /* 0x000fca0003f0f018 */
[----:B------:R-:W-:-:S04]  /*b610*/  @UP1 ULEA UR10, UP2, UR37, UR10, 0x2 ;  /* 0x0000000a250a1291 */ /* 0x000fc8000f84103f */
[----:B------:R-:W-:Y:S01]  /*b620*/  @UP1 ULEA.HI.X UR11, UR37, UR11, UR38, 0x2, UP2 ;  /* 0x0000000b250b1291 */ /* 0x000fe200090f1426 */
[----:B------:R-:W-:Y:S01]  /*b630*/  ULDC UR12, c[0x0][0xa88] ;  /* 0x0002a200000c7ab9 */ /* 0x000fe20000000800 */
[----:B-1----:R-:W-:Y:S02]  /*b640*/  IMAD.U32 R10, RZ, RZ, UR10 ;  /* 0x0000000aff0a7e24 */ /* 0x002fe4000f8e00ff */
[----:B--2---:R-:W-:Y:S01]  /*b650*/  IMAD.U32 R3, RZ, RZ, UR12 ;  /* 0x0000000cff037e24 */ /* 0x004fe2000f8e00ff */
[----:B------:R-:W2:Y:S01]  /*b660*/  @P2 LDG.E R6, desc[UR52][R4.64] ;  /* 0x0000003404062981 */ /* 0x000ea2000c1e1900 */
[----:B------:R-:W-:Y:S01]  /*b670*/  IMAD.U32 R11, RZ, RZ, UR11 ;  /* 0x0000000bff0b7e24 */ /* 0x000fe2000f8e00ff */
[----:B---3--:R-:W-:Y:S01]  /*b680*/  ISETP.NE.AND P1, PT, R76, 0x1, PT ;  /* 0x000000014c00780c */ /* 0x008fe20003f25270 */
[----:B------:R-:W-:Y:S01]  /*b690*/  UMOV UR4, URZ ;  /* 0x0000003f00047c82 */ /* 0x000fe20008000000 */
[----:B------:R-:W-:Y:S02]  /*b6a0*/  VIADD R8, R17, UR40 ;  /* 0x0000002811087c36 */ /* 0x000fe40008000000 */
[----:B------:R0:W5:Y:S09]  /*b6b0*/  @P0 LDG.E R3, desc[UR52][R10.64] ;  /* 0x000000340a030981 */ /* 0x000172000c1e1900 */
[----:B------:R-:W1:Y:S08]  /*b6c0*/  @P1 LDC R7, c[0x0][0xbec] ;  /* 0x0002fb00ff071b82 */ /* 0x000e700000000800 */
[----:B------:R-:W3:Y:S01]  /*b6d0*/  @P1 LDC R9, c[0x0][0xbf0] ;  /* 0x0002fc00ff091b82 */ /* 0x000ee20000000800 */
[----:B--2---:R-:W-:Y:S01]  /*b6e0*/  @P2 R2UR UR4, R6 ;  /* 0x00000000060422ca */ /* 0x004fe200000e0000 */
[----:B01-3--:R-:W-:-:S14]  /*b6f0*/  @P0 BRA `(.L_x_2698) ;  /* 0x0000000000100947 */ /* 0x00bfdc0003800000 */
[----:B------:R-:W-:Y:S05]  /*b700*/  @!P2 BRA `(.L_x_2698) ;  /* 0x00000000000ca947 */ /* 0x000fea0003800000 */
[----:B------:R-:W2:Y:S04]  /*b710*/  LDG.E R6, desc[UR52][R4.64] ;  /* 0x0000003404067981 */ /* 0x000ea8000c1e1900 */
[----:B-----5:R-:W2:Y:S02]  /*b720*/  LDG.E R3, desc[UR52][R4.64+0x4] ;  /* 0x0000043404037981 */ /* 0x020ea4000c1e1900 */
[----:B--2---:R-:W-:-:S07]  /*b730*/  IMAD.IADD R3, R3, 0x1, -R6 ;  /* 0x0000000103037824 */ /* 0x004fce00078e0a06 */
.L_x_2698:
[----:B------:R-:W-:Y:S01]  /*b740*/  USHF.R.S32.HI UR15, URZ, 0x1f, UR39 ;  /* 0x0000001f3f0f7899 */ /* 0x000fe20008011427 */
[----:B------:R-:W-:Y:S01]  /*b750*/  @P1 IMAD.HI.U32 R4, R8, R7, RZ ;  /* 0x0000000708041227 */ /* 0x000fe200078e00ff */
[----:B------:R-:W-:Y:S01]  /*b760*/  ULDC.64 UR16, c[0x0][0xb90] ;  /* 0x0002e40000107ab9 */ /* 0x000fe20000000a00 */
[----:B------:R-:W-:Y:S01]  /*b770*/  USHF.R.S32.HI UR11, URZ, 0x1f, UR4 ;  /* 0x0000001f3f0b7899 */ /* 0x000fe20008011404 */
[----:B------:R-:W0:Y:S01]  /*b780*/  @P1 LDC R77, c[0x0][0xbf0] ;  /* 0x0002fc00ff4d1b82 */ /* 0x000e220000000800 */
[----:B------:R-:W-:Y:S01]  /*b790*/  UIMAD UR14, UR15, UR16, URZ ;  /* 0x000000100f0e72a4 */ /* 0x000fe2000f8e023f */
[----:B------:R-:W-:Y:S01]  /*b7a0*/  IMAD.MOV.U32 R6, RZ, RZ, R8 ;  /* 0x000000ffff067224 */ /* 0x000fe200078e0008 */
[----:B------:R-:W-:Y:S01]  /*b7b0*/  @P1 SHF.R.U32.HI R6, RZ, R9, R4 ;  /* 0x00000009ff061219 */ /* 0x000fe20000011604 */
[----:B------:R-:W-:Y:S01]  /*b7c0*/  UMOV UR10, UR4 ;  /* 0x00000004000a7c82 */ /* 0x000fe20008000000 */
[----:B------:R-:W-:Y:S01]  /*b7d0*/  USEL UR38, UR38, URZ, !UP0 ;  /* 0x0000003f26267287 */ /* 0x000fe2000c000000 */
[----:B------:R-:W-:Y:S01]  /*b7e0*/  IMAD R4, R217, 0x40, R16 ;  /* 0x00000040d9047824 */ /* 0x000fe200078e0210 */
[----:B------:R-:W-:Y:S01]  /*b7f0*/  UIMAD.WIDE.U32 UR12, UR39, UR16, UR10 ;  /* 0x00000010270c72a5 */ /* 0x000fe2000f8e000a */
[----:B------:R-:W-:Y:S01]  /*b800*/  IMAD.MOV R9, RZ, RZ, -R6 ;  /* 0x000000ffff097224 */ /* 0x000fe200078e0a06 */
[----:B------:R-:W-:Y:S01]  /*b810*/  UIMAD UR14, UR39, UR17, UR14 ;  /* 0x00000011270e72a4 */ /* 0x000fe2000f8e020e */
[----:B------:R-:W-:Y:S01]  /*b820*/  IMAD.MOV.U32 R5, RZ, RZ, 0x2 ;  /* 0x00000002ff057424 */ /* 0x000fe200078e00ff */
[----:B------:R-:W-:Y:S01]  /*b830*/  USEL UR37, UR37, URZ, !UP0 ;  /* 0x0000003f25257287 */ /* 0x000fe2000c000000 */
[----:B------:R-:W-:Y:S01]  /*b840*/  IMAD R9, R76, R9, R8 ;  /* 0x000000094c097224 */ /* 0x000fe200078e0208 */
[----:B------:R-:W-:Y:S01]  /*b850*/  ULDC.64 UR16, c[0x0][0xb98] ;  /* 0x0002e60000107ab9 */ /* 0x000fe20000000a00 */
[----:B------:R-:W-:Y:S01]  /*b860*/  UIADD3 UR13, UR13, UR14, URZ ;  /* 0x0000000e0d0d7290 */ /* 0x000fe2000fffe03f */
[----:B------:R-:W-:Y:S01]  /*b870*/  SHF.R.S32.HI R8, RZ, 0x1f, R6 ;  /* 0x0000001fff087819 */ /* 0x000fe20000011406 */
[----:B------:R-:W-:Y:S01]  /*b880*/  UIMAD UR10, UR38, UR16, URZ ;  /* 0x00000010260a72a4 */ /* 0x000fe2000f8e023f */
[----:B------:R-:W-:Y:S01]  /*b890*/  SHF.R.S32.HI R7, RZ, 0x1f, R9 ;  /* 0x0000001fff077819 */ /* 0x000fe20000011409 */
[----:B------:R-:W-:Y:S01]  /*b8a0*/  UIMAD.WIDE.U32 UR12, UR37, UR16, UR12 ;  /* 0x00000010250c72a5 */ /* 0x000fe2000f8e000c */
[----:B------:R-:W-:Y:S01]  /*b8b0*/  IMAD.WIDE R4, R4, R5, UR8 ;  /* 0x0000000804047e25 */ /* 0x000fe2000f8e0205 */
[----:B------:R-:W-:Y:S01]  /*b8c0*/  UIMAD UR10, UR37, UR17, UR10 ;  /* 0x00000011250a72a4 */ /* 0x000fe2000f8e020a */
[----:B------:R-:W-:-:S02]  /*b8d0*/  ULDC.64 UR8, c[0x0][0xb88] ;  /* 0x0002e20000087ab9 */ /* 0x000fc40000000a00 */
[----:B-----5:R-:W-:Y:S01]  /*b8e0*/  IMAD R81, R3, R76, RZ ;  /* 0x0000004c03517224 */ /* 0x020fe200078e02ff */
[----:B------:R-:W-:Y:S01]  /*b8f0*/  IADD3 R6, P0, R6, UR12, RZ ;  /* 0x0000000c06067c10 */ /* 0x000fe2000ff1e0ff */
[----:B------:R-:W-:Y:S01]  /*b900*/  IMAD R10, R7, UR8, RZ ;  /* 0x00000008070a7c24 */ /* 0x000fe2000f8e02ff */
[C---:B------:R-:W-:Y:S01]  /*b910*/  IADD3 R53, P3, R4.reuse, 0x4000, RZ ;  /* 0x0000400004357810 */ /* 0x040fe20007f7e0ff */
[----:B------:R-:W-:Y:S01]  /*b920*/  IMAD.U32 R11, RZ, RZ, UR10 ;  /* 0x0000000aff0b7e24 */ /* 0x000fe2000f8e00ff */
[----:B------:R-:W-:Y:S01]  /*b930*/  IADD3 R29, P2, R4, 0x5000, RZ ;  /* 0x00005000041d7810 */ /* 0x000fe20007f5e0ff */
[----:B------:R-:W-:Y:S01]  /*b940*/  IMAD R15, R9, UR9, R10 ;  /* 0x00000009090f7c24 */ /* 0x000fe2000f8e020a */
[----:B------:R-:W-:Y:S01]  /*b950*/  LOP3.LUT R52, R53, 0x380, RZ, 0xc0, !PT ;  /* 0x0000038035347812 */ /* 0x000fe200078ec0ff */
[----:B------:R-:W-:Y:S01]  /*b960*/  VIADD R26, R220, UR40 ;  /* 0x00000028dc1a7c36 */ /* 0x000fe20008000000 */
[----:B------:R-:W-:Y:S01]  /*b970*/  IADD3.X R7, R8, UR13, R11, P0, !PT ;  /* 0x0000000d08077c10 */ /* 0x000fe200087fe40b */
[----:B------:R-:W-:Y:S01]  /*b980*/  ULDC.64 UR12, c[0x0][0xaa0] ;  /* 0x0002a800000c7ab9 */ /* 0x000fe20000000a00 */
[----:B------:R-:W-:-:S02]  /*b990*/  IADD3 R11, P5, R4, 0x1000, RZ ;  /* 0x00001000040b7810 */ /* 0x000fc40007fbe0ff */
[----:B------:R-:W-:Y:S01]  /*b9a0*/  SHF.R.U64 R52, R52, 0x3, RZ ;  /* 0x0000000334347819 */ /* 0x000fe200000012ff */
[----:B------:R-:W-:Y:S01]  /*b9b0*/  IMAD.WIDE.U32 R6, R9, UR8, R6 ;  /* 0x0000000809067c25 */ /* 0x000fe2000f8e0006 */
[----:B------:R-:W-:Y:S01]  /*b9c0*/  LOP3.LUT R8, R11, 0x380, RZ, 0xc0, !PT ;  /* 0x000003800b087812 */ /* 0x000fe200078ec0ff */
[----:B------:R-:W-:Y:S01]  /*b9d0*/  ULDC.64 UR8, c[0x0][0xb50] ;  /* 0x0002d40000087ab9 */ /* 0x000fe20000000a00 */
[----:B------:R-:W-:Y:S01]  /*b9e0*/  LOP3.LUT R52, R52, R53, RZ, 0x3c, !PT ;  /* 0x0000003534347212 */ /* 0x000fe200078e3cff */
[----:B------:R-:W-:Y:S01]  /*b9f0*/  IMAD.IADD R7, R7, 0x1, R15 ;  /* 0x0000000107077824 */ /* 0x000fe200078e020f */
[----:B------:R-:W-:Y:S01]  /*ba00*/  SHF.R.U64 R8, R8, 0x3, RZ ;  /* 0x0000000308087819 */ /* 0x000fe200000012ff */
[--C-:B------:R-:W-:Y:S01]  /*ba10*/  IMAD.X R53, RZ, RZ, R5.reuse, P3 ;  /* 0x000000ffff357224 */ /* 0x100fe200018e0605 */
[----:B------:R-:W-:Y:S01]  /*ba20*/  LEA R14, P0, R6, UR8, 0x2 ;  /* 0x00000008060e7c11 */ /* 0x000fe2000f8010ff */
[----:B------:R-:W-:Y:S01]  /*ba30*/  IMAD.X R9, RZ, RZ, R5, P5 ;  /* 0x000000ffff097224 */ /* 0x000fe200028e0605 */
[----:B------:R-:W-:-:S02]  /*ba40*/  LOP3.LUT R8, R8, R11, RZ, 0x3c, !PT ;  /* 0x0000000b08087212 */ /* 0x000fc400078e3cff */
[----:B------:R-:W-:Y:S01]  /*ba50*/  LEA.HI.X R11, R6, UR9, R7, 0x2, P0 ;  /* 0x00000009060b7c11 */ /* 0x000fe200080f1407 */
[----:B------:R-:W-:Y:S01]  /*ba60*/  SHFL.IDX PT, R20, R14, RZ, 0x1c1f ;  /* 0x001c1fff0e147589 */ /* 0x000fe200000e0000 */
[----:B------:R-:W-:Y:S01]  /*ba70*/  IADD3 R25, P0, R4, 0x3000, RZ ;  /* 0x0000300004197810 */ /* 0x000fe20007f1e0ff */
[----:B------:R-:W-:Y:S01]  /*ba80*/  VIADD R6, R26, 0x8 ;  /* 0x000000081a067836 */ /* 0x000fe20000000000 */
[----:B------:R-:W-:Y:S01]  /*ba90*/  IADD3 R45, P3, R4, 0xa000, RZ ;  /* 0x0000a000042d7810 */ /* 0x000fe20007f7e0ff */
[----:B------:R-:W1:Y:S01]  /*baa0*/  SHFL.IDX PT, R21, R11, RZ, 0x1c1f ;  /* 0x001c1fff0b157589 */ /* 0x000e6200000e0000 */
[----:B------:R-:W-:Y:S02]  /*bab0*/  LOP3.LUT R24, R25, 0x380, RZ, 0xc0, !PT ;  /* 0x0000038019187812 */ /* 0x000fe400078ec0ff */
[----:B------:R-:W-:Y:S01]  /*bac0*/  LOP3.LUT R44, R45, 0x380, RZ, 0xc0, !PT ;  /* 0x000003802d2c7812 */ /* 0x000fe200078ec0ff */
[----:B------:R-:W-:Y:S01]  /*bad0*/  SHFL.IDX PT, R42, R14, 0x1, 0x1c1f ;  /* 0x003c1f000e2a7f89 */ /* 0x000fe200000e0000 */
[----:B------:R-:W-:-:S02]  /*bae0*/  LOP3.LUT R28, R29, 0x380, RZ, 0xc0, !PT ;  /* 0x000003801d1c7812 */ /* 0x000fc400078ec0ff */
[----:B------:R-:W-:Y:S01]  /*baf0*/  SHF.R.U64 R24, R24, 0x3, RZ ;  /* 0x0000000318187819 */ /* 0x000fe200000012ff */
[----:B------:R-:W2:Y:S01]  /*bb00*/  SHFL.IDX PT, R43, R11, 0x1, 0x1c1f ;  /* 0x003c1f000b2b7f89 */ /* 0x000ea200000e0000 */
[----:B------:R-:W-:Y:S02]  /*bb10*/  SHF.R.U64 R44, R44, 0x3, RZ ;  /* 0x000000032c2c7819 */ /* 0x000fe400000012ff */
[----:B------:R-:W-:Y:S02]  /*bb20*/  SHF.R.U64 R28, R28, 0x3, RZ ;  /* 0x000000031c1c7819 */ /* 0x000fe400000012ff */
[----:B------:R-:W-:Y:S01]  /*bb30*/  LOP3.LUT R24, R24, R25, RZ, 0x3c, !PT ;  /* 0x0000001918187212 */ /* 0x000fe200078e3cff */
[--C-:B------:R-:W-:Y:S01]  /*bb40*/  IMAD.X R25, RZ, RZ, R5.reuse, P0 ;  /* 0x000000ffff197224 */ /* 0x100fe200000e0605 */
[----:B------:R-:W-:Y:S02]  /*bb50*/  IADD3 R57, P0, R4, 0x9000, RZ ;  /* 0x0000900004397810 */ /* 0x000fe40007f1e0ff */
[----:B------:R-:W-:Y:S01]  /*bb60*/  LOP3.LUT R44, R44, R45, RZ, 0x3c, !PT ;  /* 0x0000002d2c2c7212 */ /* 0x000fe200078e3cff */
[--C-:B------:R-:W-:Y:S01]  /*bb70*/  IMAD.X R45, RZ, RZ, R5.reuse, P3 ;  /* 0x000000ffff2d7224 */ /* 0x100fe200018e0605 */
[----:B------:R-:W-:Y:S01]  /*bb80*/  LOP3.LUT R28, R28, R29, RZ, 0x3c, !PT ;  /* 0x0000001d1c1c7212 */ /* 0x000fe200078e3cff */
[----:B------:R-:W-:Y:S01]  /*bb90*/  IMAD.X R29, RZ, RZ, R5, P2 ;  /* 0x000000ffff1d7224 */ /* 0x000fe200010e0605 */
[----:B------:R-:W-:-:S02]  /*bba0*/  IADD3 R10, P3, R4, 0xf000, RZ ;  /* 0x0000f000040a7810 */ /* 0x000fc40007f7e0ff */
[----:B------:R-:W-:Y:S02]  /*bbb0*/  LOP3.LUT R56, R57, 0x380, RZ, 0xc0, !PT ;  /* 0x0000038039387812 */ /* 0x000fe400078ec0ff */
[C---:B------:R-:W-:Y:S02]  /*bbc0*/  IADD3 R41, P2, R4.reuse, 0xb000, RZ ;  /* 0x0000b00004297810 */ /* 0x040fe40007f5e0ff */
[----:B------:R-:W-:Y:S01]  /*bbd0*/  IADD3 R13, P4, R4, 0x2000, RZ ;  /* 0x00002000040d7810 */ /* 0x000fe20007f9e0ff */
[----:B------:R-:W-:Y:S01]  /*bbe0*/  UIMAD UR10, UR11, UR12, URZ ;  /* 0x0000000c0b0a72a4 */ /* 0x000fe2000f8e023f */
[----:B------:R-:W-:Y:S02]  /*bbf0*/  LOP3.LUT R3, R10, 0x380, RZ, 0xc0, !PT ;  /* 0x000003800a037812 */ /* 0x000fe400078ec0ff */
[C---:B------:R-:W-:Y:S02]  /*bc00*/  IADD3 R33, P6, R4.reuse, 0x6000, RZ ;  /* 0x0000600004217810 */ /* 0x040fe40007fde0ff */
[----:B------:R-:W-:Y:S01]  /*bc10*/  IADD3 R37, P5, R4, 0x7000, RZ ;  /* 0x0000700004257810 */ /* 0x000fe20007fbe0ff */
[----:B------:R-:W-:Y:S01]  /*bc20*/  UIMAD.WIDE.U32 UR8, UR4, UR12, URZ ;  /* 0x0000000c040872a5 */ /* 0x000fe2000f8e003f */
[----:B------:R-:W-:Y:S01]  /*bc30*/  SHF.R.U64 R56, R56, 0x3, RZ ;  /* 0x0000000338387819 */ /* 0x000fe200000012ff */
[----:B------:R-:W-:Y:S01]  /*bc40*/  IMAD.X R49, RZ, RZ, R5, P3 ;  /* 0x000000ffff317224 */ /* 0x000fe200018e0605 */
[----:B------:R-:W-:-:S02]  /*bc50*/  LOP3.LUT R40, R41, 0x380, RZ, 0xc0, !PT ;  /* 0x0000038029287812 */ /* 0x000fc400078ec0ff */
[----:B------:R-:W-:Y:S02]  /*bc60*/  SHF.R.U64 R3, R3, 0x3, RZ ;  /* 0x0000000303037819 */ /* 0x000fe400000012ff */
[----:B------:R-:W-:Y:S01]  /*bc70*/  LOP3.LUT R56, R56, R57, RZ, 0x3c, !PT ;  /* 0x0000003938387212 */ /* 0x000fe200078e3cff */
[--C-:B------:R-:W-:Y:S01]  /*bc80*/  IMAD.X R57, RZ, RZ, R5.reuse, P0 ;  /* 0x000000ffff397224 */ /* 0x100fe200000e0605 */
[----:B------:R-:W-:Y:S02]  /*bc90*/  SHF.R.U64 R40, R40, 0x3, RZ ;  /* 0x0000000328287819 */ /* 0x000fe400000012ff */
[----:B------:R-:W-:Y:S02]  /*bca0*/  LOP3.LUT P0, RZ, R218, 0x3, RZ, 0xc0, !PT ;  /* 0x00000003daff7812 */ /* 0x000fe4000780c0ff */
[----:B------:R-:W-:Y:S02]  /*bcb0*/  LOP3.LUT R12, R13, 0x380, RZ, 0xc0, !PT ;  /* 0x000003800d0c7812 */ /* 0x000fe400078ec0ff */
[----:B------:R-:W-:Y:S01]  /*bcc0*/  LOP3.LUT R40, R40, R41, RZ, 0x3c, !PT ;  /* 0x0000002928287212 */ /* 0x000fe200078e3cff */
[----:B------:R-:W-:Y:S01]  /*bcd0*/  IMAD.X R41, RZ, RZ, R5, P2 ;  /* 0x000000ffff297224 */ /* 0x000fe200010e0605 */
[----:B------:R-:W-:-:S02]  /*bce0*/  LOP3.LUT R48, R3, R10, RZ, 0x3c, !PT ;  /* 0x0000000a03307212 */ /* 0x000fc400078e3cff */
[----:B------:R-:W3:Y:S01]  /*bcf0*/  @P1 LDC R3, c[0x0][0xbec] ;  /* 0x0002fb00ff031b82 */ /* 0x000ee20000000800 */
[-C--:B------:R-:W-:Y:S02]  /*bd00*/  ISETP.GE.OR P2, PT, R26, R81.reuse, P0 ;  /* 0x000000511a00720c */ /* 0x080fe40000746670 */
[----:B------:R-:W-:Y:S02]  /*bd10*/  SHF.R.U64 R12, R12, 0x3, RZ ;  /* 0x000000030c0c7819 */ /* 0x000fe400000012ff */
[----:B------:R-:W-:Y:S02]  /*bd20*/  ISETP.GE.OR P0, PT, R6, R81, P0 ;  /* 0x000000510600720c */ /* 0x000fe40000706670 */
[----:B------:R-:W-:Y:S01]  /*bd30*/  LOP3.LUT R12, R12, R13, RZ, 0x3c, !PT ;  /* 0x0000000d0c0c7212 */ /* 0x000fe200078e3cff */
[----:B------:R-:W-:Y:S01]  /*bd40*/  IMAD.X R13, RZ, RZ, R5, P4 ;  /* 0x000000ffff0d7224 */ /* 0x000fe200020e0605 */
[----:B------:R-:W-:Y:S01]  /*bd50*/  IADD3 R65, P4, R4, 0x8000, RZ ;  /* 0x0000800004417810 */ /* 0x000fe20007f9e0ff */
[----:B------:R-:W-:Y:S01]  /*bd60*/  UIMAD UR10, UR4, UR13, UR10 ;  /* 0x0000000d040a72a4 */ /* 0x000fe2000f8e020a */
[----:B------:R-:W-:-:S02]  /*bd70*/  LOP3.LUT R32, R33, 0x380, RZ, 0xc0, !PT ;  /* 0x0000038021207812 */ /* 0x000fc400078ec0ff */
[----:B------:R-:W-:Y:S01]  /*bd80*/  LOP3.LUT R36, R37, 0x380, RZ, 0xc0, !PT ;  /* 0x0000038025247812 */ /* 0x000fe200078ec0ff */
[----:B-1----:R-:W-:Y:S01]  /*bd90*/  @!P2 ST.E desc[UR52][R20.64], R2 ;  /* 0x000000021400a985 */ /* 0x002fe2000c101934 */
[----:B------:R-:W-:Y:S01]  /*bda0*/  LOP3.LUT R64, R65, 0x380, RZ, 0xc0, !PT ;  /* 0x0000038041407812 */ /* 0x000fe200078ec0ff */
[----:B------:R-:W-:Y:S01]  /*bdb0*/  ULDC.64 UR12, c[0x0][0xae8] ;  /* 0x0002ba00000c7ab9 */ /* 0x000fe20000000a00 */
[----:B------:R-:W-:Y:S01]  /*bdc0*/  SHF.R.U64 R32, R32, 0x3, RZ ;  /* 0x0000000320207819 */ /* 0x000fe200000012ff */
[----:B--2---:R1:W-:Y:S01]  /*bdd0*/  @!P0 ST.E desc[UR52][R42.64], R0 ;  /* 0x000000002a008985 */ /* 0x0043e2000c101934 */
[----:B------:R-:W-:Y:S01]  /*bde0*/  SHF.R.U64 R36, R36, 0x3, RZ ;  /* 0x0000000324247819 */ /* 0x000fe200000012ff */
[----:B------:R-:W-:Y:S01]  /*bdf0*/  UIADD3 UR9, UR9, UR10, URZ ;  /* 0x0000000a09097290 */ /* 0x000fe2000fffe03f */
[----:B------:R-:W-:Y:S01]  /*be00*/  SHF.R.U64 R64, R64, 0x3, RZ ;  /* 0x0000000340407819 */ /* 0x000fe200000012ff */
[----:B------:R-:W-:Y:S01]  /*be10*/  UIMAD UR4, UR15, UR12, URZ ;  /* 0x0000000c0f0472a4 */ /* 0x000fe2000f8e023f */
[----:B------:R-:W-:Y:S01]  /*be20*/  LOP3.LUT R32, R32, R33, RZ, 0x3c, !PT ;  /* 0x0000002120207212 */ /* 0x000fe200078e3cff */
[--C-:B------:R-:W-:Y:S01]  /*be30*/  IMAD.X R33, RZ, RZ, R5.reuse, P6 ;  /* 0x000000ffff217224 */ /* 0x100fe200030e0605 */
[----:B------:R-:W-:Y:S01]  /*be40*/  LOP3.LUT R36, R36, R37, RZ, 0x3c, !PT ;  /* 0x0000002524247212 */ /* 0x000fe200078e3cff */
[--C-:B------:R-:W-:Y:S01]  /*be50*/  IMAD.X R37, RZ, RZ, R5.reuse, P5 ;  /* 0x000000ffff257224 */ /* 0x100fe200028e0605 */
[----:B------:R-:W-:Y:S01]  /*be60*/  LOP3.LUT R64, R64, R65, RZ, 0x3c, !PT ;  /* 0x0000004140407212 */ /* 0x000fe200078e3cff */
[----:B------:R-:W-:Y:S01]  /*be70*/  IMAD.X R65, RZ, RZ, R5, P4 ;  /* 0x000000ffff417224 */ /* 0x000fe200020e0605 */
[----:B------:R-:W-:Y:S01]  /*be80*/  LOP3.LUT R7, R4, 0x380, RZ, 0xc0, !PT ;  /* 0x0000038004077812 */ /* 0x000fe200078ec0ff */
[----:B-1----:R-:W-:Y:S01]  /*be90*/  IMAD R0, R216, 0x20, R217 ;  /* 0x00000020d8007824 */ /* 0x002fe200078e02d9 */
[----:B------:R-:W-:Y:S01]  /*bea0*/  UIMAD UR4, UR39, UR13, UR4 ;  /* 0x0000000d270472a4 */ /* 0x000fe2000f8e0204 */
[----:B------:R-:W-:Y:S01]  /*beb0*/  IADD3 R73, P6, R4, 0xc000, RZ ;  /* 0x0000c00004497810 */ /* 0x000fe20007fde0ff */
[----:B------:R-:W-:Y:S01]  /*bec0*/  UIMAD.WIDE.U32 UR8, UR39, UR12, UR8 ;  /* 0x0000000c270872a5 */ /* 0x000fe2000f8e0008 */
[----:B------:R-:W-:Y:S01]  /*bed0*/  VIADD R20, R0, UR40 ;  /* 0x0000002800147c36 */ /* 0x000fe20008000000 */
[C---:B------:R-:W-:Y:S01]  /*bee0*/  IADD3 R69, P5, R4.reuse, 0xd000, RZ ;  /* 0x0000d00004457810 */ /* 0x040fe20007fbe0ff */
[----:B------:R-:W-:Y:S01]  /*bef0*/  ULDC.64 UR10, c[0x0][0xaf0] ;  /* 0x0002bc00000a7ab9 */ /* 0x000fe20000000a00 */
[----:B------:R-:W-:Y:S01]  /*bf00*/  IADD3 R61, P4, R4, 0xe000, RZ ;  /* 0x0000e000043d7810 */ /* 0x000fe20007f9e0ff */
[----:B---3--:R-:W-:Y:S01]  /*bf10*/  @P1 IMAD.HI.U32 R0, R20, R3, RZ ;  /* 0x0000000314001227 */ /* 0x008fe200078e00ff */
[----:B------:R-:W-:Y:S01]  /*bf20*/  UIADD3 UR9, UR9, UR4, URZ ;  /* 0x0000000409097290 */ /* 0x000fe2000fffe03f */
[----:B------:R-:W-:Y:S01]  /*bf30*/  LOP3.LUT R72, R73, 0x380, RZ, 0xc0, !PT ;  /* 0x0000038049487812 */ /* 0x000fe200078ec0ff */
[----:B------:R-:W-:Y:S01]  /*bf40*/  UIMAD UR4, UR38, UR10, URZ ;  /* 0x0000000a260472a4 */ /* 0x000fe2000f8e023f */
[----:B------:R-:W-:Y:S01]  /*bf50*/  LOP3.LUT R68, R69, 0x380, RZ, 0xc0, !PT ;  /* 0x0000038045447812 */ /* 0x000fe200078ec0ff */
[----:B------:R-:W5:Y:S01]  /*bf60*/  LD.E.128 R8, desc[UR52][R8.64] ;  /* 0x0000003408087980 */ /* 0x000f62000c101d00 */
[----:B------:R-:W-:Y:S01]  /*bf70*/  LOP3.LUT R60, R61, 0x380, RZ, 0xc0, !PT ;  /* 0x000003803d3c7812 */ /* 0x000fe200078ec0ff */
[----:B------:R-:W-:Y:S01]  /*bf80*/  IMAD.MOV.U32 R21, RZ, RZ, R20 ;  /* 0x000000ffff157224 */ /* 0x000fe200078e0014 */
[----:B0-----:R-:W-:Y:S01]  /*bf90*/  @P1 SHF.R.U32.HI R21, RZ, R77, R0 ;  /* 0x0000004dff151219 */ /* 0x001fe20000011600 */
[----:B------:R-:W-:Y:S01]  /*bfa0*/  UIMAD UR4, UR37, UR11, UR4 ;  /* 0x0000000b250472a4 */ /* 0x000fe2000f8e0204 */
[----:B------:R-:W-:Y:S01]  /*bfb0*/  SHF.R.U64 R72, R72, 0x3, RZ ;  /* 0x0000000348487819 */ /* 0x000fe200000012ff */
[----:B------:R-:W-:Y:S01]  /*bfc0*/  UIMAD.WIDE.U32 UR8, UR37, UR10, UR8 ;  /* 0x0000000a250872a5 */ /* 0x000fe2000f8e0008 */
[----:B------:R-:W-:Y:S01]  /*bfd0*/  SHF.R.U64 R68, R68, 0x3, RZ ;  /* 0x0000000344447819 */ /* 0x000fe200000012ff */
[----:B------:R-:W5:Y:S01]  /*bfe0*/  LD.E.128 R12, desc[UR52][R12.64] ;  /* 0x000000340c0c7980 */ /* 0x000f62000c101d00 */
[----:B------:R-:W-:-:S02]  /*bff0*/  SHF.R.U64 R60, R60, 0x3, RZ ;  /* 0x000000033c3c7819 */ /* 0x000fc400000012ff */
        /* <DEDUP_REMOVED lines=12> */
[----:B------:R-:W-:Y:S01]  /*c0c0*/  IMAD R77, R76, R77, R20 ;  /* 0x0000004d4c4d7224 */ /* 0x000fe200078e0214 */
[----:B------:R-:W5:Y:S01]  /*c0d0*/  LD.E.128 R24, desc[UR52][R24.64] ;  /* 0x0000003418187980 */ /* 0x000f62000c101d00 */
[----:B------:R-:W-:-:S02]  /*c0e0*/  IMAD R0, R0, UR10, RZ ;  /* 0x0000000a00007c24 */ /* 0x000fc4000f8e02ff */
        /* <DEDUP_REMOVED lines=32> */
[C---:B------:R-:W-:Y:S01]  /*c2f0*/  ISETP.GE.AND P2, PT, R84.reuse, R81, PT ;  /* 0x000000515400720c */ /* 0x040fe20003f46270 */
[----:B------:R-:W-:Y:S02]  /*c300*/  ULDC.64 UR8, c[0x0][0xa80] ;  /* 0x0002a00000087ab9 */ /* 0x000fe40000000a00 */
[----:B------:R-:W-:Y:S01]  /*c310*/  VIADD R0, R84, 0x20 ;  /* 0x0000002054007836 */ /* 0x000fe20000000000 */
[----:B------:R-:W-:Y:S01]  /*c320*/  LEA R80, P3, R2, UR8, 0x1 ;  /* 0x0000000802507c11 */ /* 0x000fe2000f8608ff */
[----:B------:R-:W-:Y:S01]  /*c330*/  IMAD.IADD R3, R3, 0x1, R21 ;  /* 0x0000000103037824 */ /* 0x000fe200078e0215 */
[----:B------:R-:W-:-:S02]  /*c340*/  UPRMT UR7, URZ, 0x654, UR7 ;  /* 0x000006543f077896 */ /* 0x000fc40008000007 */
[-C--:B------:R-:W-:Y:S01]  /*c350*/  ISETP.GE.AND P1, PT, R0, R81.reuse, PT ;  /* 0x000000510000720c */ /* 0x080fe20003f26270 */
[----:B------:R-:W-:Y:S01]  /*c360*/  VIADD R0, R84, 0x40 ;  /* 0x0000004054007836 */ /* 0x000fe20000000000 */
[----:B------:R-:W-:Y:S01]  /*c370*/  LEA.HI.X R82, R2, UR9, R3, 0x1, P3 ;  /* 0x0000000902527c11 */ /* 0x000fe200098f0c03 */
[----:B0-----:R0:W1:Y:S01]  /*c380*/  SHFL.IDX PT, R78, R80, RZ, 0x181f ;  /* 0x00181fff504e7589 */ /* 0x00106200000e0000 */
        /* <DEDUP_REMOVED lines=22> */
.L_x_2700:
[----:B------:R-:W-:Y:S05]  /*c4f0*/  BSYNC B1 ;  /* 0x0000000000017941 */ /* 0x000fea0003800000 */
.L_x_2699:
[----:B--2---:R2:W4:Y:S01]  /*c500*/  SHFL.IDX PT, R0, R82, 0x1, 0x181f ;  /* 0x00381f0052007f89 */ /* 0x00452200000e0000 */
        /* <DEDUP_REMOVED lines=8> */
[-C--:B---3--:R-:W-:Y:S02]  /*c590*/  @!P4 LEA R2, P6, R16, R20.reuse, 0x1 ;  /* 0x000000141002c211 */ /* 0x088fe400078c08ff */
[----:B-----5:R-:W-:Y:S02]  /*c5a0*/  @!P3 LEA R4, P5, R22, R20, 0x1 ;  /* 0x000000141604b211 */ /* 0x020fe400078a08ff */
        /* <DEDUP_REMOVED lines=10> */
.L_x_2702:
[----:B------:R-:W-:Y:S05]  /*c650*/  BSYNC B1 ;  /* 0x0000000000017941 */ /* 0x000fea0003800000 */
.L_x_2701:
[----:B----4-:R4:W0:Y:S01]  /*c660*/  SHFL.IDX PT, R0, R82, 0x2, 0x181f ;  /* 0x00581f0052007f89 */ /* 0x01082200000e0000 */
        /* <DEDUP_REMOVED lines=8> */
[-C--:B---3--:R-:W-:Y:S02]  /*c6f0*/  @!P3 LEA R2, P6, R16, R8.reuse, 0x1 ;  /* 0x000000081002b211 */ /* 0x088fe400078c08ff */
[-C--:B------:R-:W-:Y:S02]  /*c700*/  @!P2 LEA R4, P5, R22, R8.reuse, 0x1 ;  /* 0x000000081604a211 */ /* 0x080fe400078a08ff */
[----:B------:R-:W-:Y:S02]  /*c710*/  @!P1 LEA R6, P4, R19, R8, 0x1 ;  /* 0x0000000813069211 */ /* 0x000fe400078808ff */
[----:B0-----:R-:W-:Y:S02]  /*c720*/  @!P3 LEA.HI.X R3, R16, R0, R225, 0x1, P6 ;  /* 0x000000001003b211 */ /* 0x001fe400030f0ce1 */
        /* <DEDUP_REMOVED lines=8> */
.L_x_2704:
[----:B------:R-:W-:Y:S05]  /*c7b0*/  BSYNC B1 ;  /* 0x0000000000017941 */ /* 0x000fea0003800000 */
.L_x_2703:
[----:B0-----:R-:W-:Y:S01]  /*c7c0*/  VIADD R0, R84, 0x60 ;  /* 0x0000006054007836 */ /* 0x001fe20000000000 */
[----:B--2-4-:R-:W4:Y:S04]  /*c7d0*/  SHFL.IDX PT, R82, R82, 0x3, 0x181f ;  /* 0x00781f0052527f89 */ /* 0x014f2800000e0000 */
[----:B------:R-:W-:Y:S01]  /*c7e0*/  ISETP.GE.AND P0, PT, R0, R81, PT ;  /* 0x000000510000720c */ /* 0x000fe20003f06270 */
[----:B------:R-:W0:-:S12]  /*c7f0*/  SHFL.IDX PT, R80, R80, 0x3, 0x181f ;  /* 0x00781f0050507f89 */ /* 0x000e1800000e0000 */
[----:B------:R-:W-:Y:S05]  /*c800*/  @P0 BRA `(.L_x_2705) ;  /* 0x0000000c00a80947 */ /* 0x000fea0003800000 */
[----:B------:R-:W-:Y:S02]  /*c810*/  ULDC UR4, c[0x0][0xac8] ;  /* 0x0002b20000047ab9 */ /* 0x000fe40000000800 */
[----:B------:R-:W-:Y:S02]  /*c820*/  ISETP.GE.AND P3, PT, R16, UR4, PT ;  /* 0x0000000410007c0c */ /* 0x000fe4000bf66270 */
[----:B------:R-:W-:Y:S02]  /*c830*/  ISETP.GE.AND P4, PT, R22, UR4, PT ;  /* 0x0000000416007c0c */ /* 0x000fe4000bf86270 */
[----:B------:R-:W-:-:S09]  /*c840*/  ISETP.GE.AND P5, PT, R19, UR4, PT ;  /* 0x0000000413007c0c */ /* 0x000fd2000bfa6270 */
[-C--:B0-----:R-:W-:Y:S02]  /*c850*/  @!P3 LEA R2, P0, R16, R80.reuse, 0x1 ;  /* 0x000000501002b211 */ /* 0x081fe400078008ff */
[-C--:B------:R-:W-:Y:S02]  /*c860*/  @!P4 LEA R4, P1, R22, R80.reuse, 0x1 ;  /* 0x000000501604c211 */ /* 0x080fe400078208ff */
[C---:B------:R-:W-:Y:S02]  /*c870*/  @!P5 LEA R6, P2, R19.reuse, R80, 0x1 ;  /* 0x000000501306d211 */ /* 0x040fe400078408ff */
[-C--:B----4-:R-:W-:Y:S02]  /*c880*/  @!P3 LEA.HI.X R3, R16, R82.reuse, R225, 0x1, P0 ;  /* 0x000000521003b211 */ /* 0x090fe400000f0ce1 */
        /* <DEDUP_REMOVED lines=11> */
.L_x_2697:
        /* <DEDUP_REMOVED lines=33> */
.L_x_2706:
[----:B------:R-:W-:Y:S01]  /*cb50*/  USEL UR37, UR37, URZ, !UP0 ;  /* 0x0000003f25257287 */ /* 0x000fe2000c000000 */
[----:B------:R-:W-:Y:S01]  /*cb60*/  BSSY B1, `(.L_x_2707) ;  /* 0x000002c000017945 */ /* 0x000fe20003800000 */
[----:B------:R-:W-:-:S03]  /*cb70*/  USEL UR38, UR38, URZ, !UP0 ;  /* 0x0000003f26267287 */ /* 0x000fc6000c000000 */
[----:B------:R-:W-:Y:S09]  /*cb80*/  @P1 BRA `(.L_x_2708) ;  /* 0x0000000000a41947 */ /* 0x000ff20003800000 */
        /* <DEDUP_REMOVED lines=25> */
[----:B------:R-:W-:-:S03]  /*cd20*/  IMAD.U32 R6, RZ, RZ, UR7 ;  /* 0x00000007ff067e24 */ /* 0x000fc6000f8e00ff */
[--C-:B------:R-:W-:Y:S01]  /*cd30*/  SHF.R.S32.HI R3, RZ, 0x1f, R2.reuse ;  /* 0x0000001fff037819 */ /* 0x100fe20000011402 */
[----:B------:R-:W-:Y:S01]  /*cd40*/  IMAD.MOV R5, RZ, RZ, -R2 ;  /* 0x000000ffff057224 */ /* 0x000fe200078e0a02 */
[----:B------:R-:W-:-:S03]  /*cd50*/  IADD3 R2, P1, R2, UR8, RZ ;  /* 0x0000000802027c10 */ /* 0x000fc6000ff3e0ff */
[----:B------:R-:W-:Y:S01]  /*cd60*/  IMAD R5, R7, R5, R4 ;  /* 0x0000000507057224 */ /* 0x000fe200078e0204 */
[----:B------:R-:W-:Y:S01]  /*cd70*/  IADD3.X R3, R3, UR9, R6, P1, !PT ;  /* 0x0000000903037c10 */ /* 0x000fe20008ffe406 */
[----:B------:R-:W-:-:S03]  /*cd80*/  ULDC.64 UR8, c[0x0][0xb50] ;  /* 0x0002d40000087ab9 */ /* 0x000fc60000000a00 */
[----:B------:R-:W-:Y:S01]  /*cd90*/  SHF.R.S32.HI R4, RZ, 0x1f, R5 ;  /* 0x0000001fff047819 */ /* 0x000fe20000011405 */
[----:B------:R-:W-:-:S04]  /*cda0*/  IMAD.WIDE.U32 R2, R5, UR12, R2 ;  /* 0x0000000c05027c25 */ /* 0x000fc8000f8e0002 */
[----:B------:R-:W-:-:S04]  /*cdb0*/  IMAD R4, R4, UR12, RZ ;  /* 0x0000000c04047c24 */ /* 0x000fc8000f8e02ff */
[----:B------:R-:W-:Y:S01]  /*cdc0*/  IMAD R7, R5, UR13, R4 ;  /* 0x0000000d05077c24 */ /* 0x000fe2000f8e0204 */
[----:B------:R-:W-:-:S03]  /*cdd0*/  LEA R4, P1, R2, UR8, 0x2 ;  /* 0x0000000802047c11 */ /* 0x000fc6000f8210ff */
[----:B------:R-:W-:-:S05]  /*cde0*/  IMAD.IADD R3, R3, 0x1, R7 ;  /* 0x0000000103037824 */ /* 0x000fca00078e0207 */
[----:B------:R-:W-:Y:S01]  /*cdf0*/  LEA.HI.X R5, R2, UR9, R3, 0x2, P1 ;  /* 0x0000000902057c11 */ /* 0x000fe200088f1403 */
[----:B------:R-:W-:-:S05]  /*ce00*/  IMAD.MOV.U32 R3, RZ, RZ, -0x800000 ;  /* 0xff800000ff037424 */ /* 0x000fca00078e00ff */
[----:B------:R0:W-:Y:S02]  /*ce10*/  STG.E desc[UR52][R4.64], R3 ;  /* 0x0000000304007986 */ /* 0x0001e4000c101934 */
.L_x_2708:
[----:B------:R-:W-:Y:S05]  /*ce20*/  BSYNC B1 ;  /* 0x0000000000017941 */ /* 0x000fea0003800000 */
.L_x_2707:
[----:B0-----:R-:W0:Y:S01]  /*ce30*/  @P0 LDC R3, c[0x0][0xbf0] ;  /* 0x0002fc00ff030b82 */ /* 0x001e220000000800 */
[----:B------:R-:W-:Y:S01]  /*ce40*/  ULDC.64 UR12, c[0x0][0xaa0] ;  /* 0x0002a800000c7ab9 */ /* 0x000fe20000000a00 */
[----:B------:R-:W-:Y:S01]  /*ce50*/  IMAD R2, R216, 0x20, R217 ;  /* 0x00000020d8027824 */ /* 0x000fe200078e02d9 */
        /* <DEDUP_REMOVED lines=15> */
[----:B0-----:R-:W-:Y:S01]  /*cf50*/  @P0 SHF.R.U32.HI R5, RZ, R3, R2 ;  /* 0x00000003ff050219 */ /* 0x001fe20000011602 */
        /* <DEDUP_REMOVED lines=11> */
[----:B------:R-:W-:Y:S02]  /*d010*/  IMAD.U32 R3, RZ, RZ, UR4 ;  /* 0x00000004ff037e24 */ /* 0x000fe4000f8e00ff */
[C---:B------:R-:W-:Y:S01]  /*d020*/  IMAD R9, R5.reuse, UR11, R4 ;  /* 0x0000000b05097c24 */ /* 0x040fe2000f8e0204 */
[----:B------:R-:W-:Y:S01]  /*d030*/  SHF.R.S32.HI R4, RZ, 0x1f, R7 ;  /* 0x0000001fff047819 */ /* 0x000fe20000011407 */
[----:B------:R-:W-:-:S04]  /*d040*/  IMAD.WIDE.U32 R2, R5, UR10, R2 ;  /* 0x0000000a05027c25 */ /* 0x000fc8000f8e0002 */
        /* <DEDUP_REMOVED lines=35> */
.L_x_2710:
[----:B------:R-:W-:Y:S05]  /*d280*/  BSYNC B1 ;  /* 0x0000000000017941 */ /* 0x000fea0003800000 */
.L_x_2709:
        /* <DEDUP_REMOVED lines=21> */
.L_x_2712:
[----:B------:R-:W-:Y:S05]  /*d3e0*/  BSYNC B1 ;  /* 0x0000000000017941 */ /* 0x000fea0003800000 */
.L_x_2711:
        /* <DEDUP_REMOVED lines=21> */
.L_x_2714:
[----:B------:R-:W-:Y:S05]  /*d540*/  BSYNC B1 ;  /* 0x0000000000017941 */ /* 0x000fea0003800000 */
.L_x_2713:
[----:B0-----:R-:W-:Y:S01]  /*d550*/  VIADD R0, R6, 0x60 ;  /* 0x0000006006007836 */ /* 0x001fe20000000000 */
[----:B--2-4-:R-:W0:Y:S04]  /*d560*/  SHFL.IDX PT, R5, R5, 0x3, 0x181f ;  /* 0x00781f0005057f89 */ /* 0x014e2800000e0000 */
[----:B------:R-:W-:Y:S01]  /*d570*/  ISETP.GE.AND P0, PT, R0, R11, PT ;  /* 0x0000000b0000720c */ /* 0x000fe20003f06270 */
[----:B-1-3--:R1:W2:-:S12]  /*d580*/  SHFL.IDX PT, R2, R4, 0x3, 0x181f ;  /* 0x00781f0004027f89 */ /* 0x00a29800000e0000 */
[----:B-1----:R-:W-:Y:S05]  /*d590*/  @P0 BRA `(.L_x_2705) ;  /* 0x0000000000440947 */ /* 0x002fea0003800000 */
[----:B------:R-:W-:Y:S02]  /*d5a0*/  ULDC UR4, c[0x0][0xac8] ;  /* 0x0002b20000047ab9 */ /* 0x000fe40000000800 */
[----:B------:R-:W-:Y:S02]  /*d5b0*/  ISETP.GE.AND P3, PT, R16, UR4, PT ;  /* 0x0000000410007c0c */ /* 0x000fe4000bf66270 */
[----:B------:R-:W-:Y:S02]  /*d5c0*/  ISETP.GE.AND P2, PT, R22, UR4, PT ;  /* 0x0000000416007c0c */ /* 0x000fe4000bf46270 */
[----:B------:R-:W-:Y:S02]  /*d5d0*/  ISETP.GE.AND P1, PT, R19, UR4, PT ;  /* 0x0000000413007c0c */ /* 0x000fe4000bf26270 */
[----:B------:R-:W-:-:S07]  /*d5e0*/  ISETP.GE.AND P0, PT, R23, UR4, PT ;  /* 0x0000000417007c0c */ /* 0x000fce000bf06270 */
[-C--:B--2---:R-:W-:Y:S02]  /*d5f0*/  @!P3 LEA R6, P6, R16, R2.reuse, 0x1 ;  /* 0x000000021006b211 */ /* 0x084fe400078c08ff */
[-C--:B------:R-:W-:Y:S02]  /*d600*/  @!P2 LEA R8, P5, R22, R2.reuse, 0x1 ;  /* 0x000000021608a211 */ /* 0x080fe400078a08ff */
[-C--:B------:R-:W-:Y:S02]  /*d610*/  @!P1 LEA R10, P4, R19, R2.reuse, 0x1 ;  /* 0x00000002130a9211 */ /* 0x080fe400078808ff */
[-C--:B0-----:R-:W-:Y:S02]  /*d620*/  @!P3 LEA.HI.X R7, R16, R5.reuse, R225, 0x1, P6 ;  /* 0x000000051007b211 */ /* 0x081fe400030f0ce1 */
        /* <DEDUP_REMOVED lines=8> */
.L_x_2705:
[----:B------:R-:W-:Y:S05]  /*d6b0*/  BSYNC B0 ;  /* 0x0000000000007941 */ /* 0x000fea0003800000 */
.L_x_2696:
[----:B------:R-:W-:Y:S02]  /*d6c0*/  ULDC UR4, c[0x0][0xc3c] ;  /* 0x00030f0000047ab9 */ /* 0x000fe40000000800 */
[----:B------:R-:W-:-:S06]  /*d6d0*/  UISETP.GE.AND UP0, UPT, UR6, UR4, UPT ;  /* 0x000000040600728c */ /* 0x000fcc000bf06270 */
[----:B------:R-:W-:-:S13]  /*d6e0*/  PLOP3.LUT P0, PT, PT, PT, UP0, 0x80, 0x0 ;  /* 0x000000000000781c */ /* 0x000fda0003f0f008 */
[----:B------:R-:W-:Y:S05]  /*d6f0*/  @!P0 BRA `(.L_x_2715) ;  /* 0xffffff3400a88947 */ /* 0x000fea000383ffff */
[----:B------:R-:W-:Y:S05]  /*d700*/  EXIT ;  /* 0x000000000000794d */ /* 0x000fea0003800000 */
.L_x_2654:
        /* <DEDUP_REMOVED lines=55> */
.L_x_2721:
        /* <DEDUP_REMOVED lines=12> */
.L_x_2720:
[----:B------:R-:W-:Y:S05]  /*db40*/  BSYNC B0 ;  /* 0x0000000000007941 */ /* 0x000fea0003800000 */
.L_x_2719:
        /* <DEDUP_REMOVED lines=21> */
.L_x_2717:
[----:B------:R-:W-:-:S04]  /*dca0*/  IMAD.IADD R13, R4, 0x1, -R3 ;  /* 0x00000001040d7824 */ /* 0x000fc800078e0a03 */
[----:B------:R-:W-:-:S05]  /*dcb0*/  IMAD R2, R8, R9, R13 ;  /* 0x0000000908027224 */ /* 0x000fca00078e020d */
[----:B------:R-:W-:-:S13]  /*dcc0*/  ISETP.GT.AND P0, PT, R2, R7, PT ;  /* 0x000000070200720c */ /* 0x000fda0003f04270 */
[----:B------:R-:W-:Y:S02]  /*dcd0*/  VOTEU.ANY UR7, UPT, !P0 ;  /* 0x0000000000077886 */ /* 0x000fe400040e0100 */
[----:B------:R-:W-:-:S04]  /*dce0*/  UPOPC UR6, UR7 ;  /* 0x00000007000672bf */ /* 0x000fc80008000000 */
[----:B------:R-:W-:-:S03]  /*dcf0*/  UIADD3 UR40, UR6, UR4, URZ ;  /* 0x0000000406287290 */ /* 0x000fc6000fffe03f */
[----:B------:R-:W-:Y:S02]  /*dd00*/  ULDC.64 UR4, c[0x0][0xc90] ;  /* 0x0003240000047ab9 */ /* 0x000fe40000000a00 */
[----:B------:R-:W-:-:S06]  /*dd10*/  UIMAD.WIDE UR4, UR40, 0x4, UR4 ;  /* 0x00000004280478a5 */ /* 0x000fcc000f8e0204 */
[----:B------:R-:W-:Y:S02]  /*dd20*/  IMAD.U32 R2, RZ, RZ, UR4 ;  /* 0x00000004ff027e24 */ /* 0x000fe4000f8e00ff */
[----:B------:R-:W-:-:S05]  /*dd30*/  IMAD.U32 R3, RZ, RZ, UR5 ;  /* 0x00000005ff037e24 */ /* 0x000fca000f8e00ff */
[----:B------:R-:W2:Y:S01]  /*dd40*/  LDG.E R6, desc[UR52][R2.64] ;  /* 0x0000003402067981 */ /* 0x000ea2000c1e1900 */
[----:B------:R-:W-:Y:S01]  /*dd50*/  IMAD.U32 R15, RZ, RZ, UR6 ;  /* 0x00000006ff0f7e24 */ /* 0x000fe2000f8e00ff */
[----:B------:R-:W-:-:S04]  /*dd60*/  ISETP.NE.AND P0, PT, RZ, UR7, PT ;  /* 0x00000007ff007c0c */ /* 0x000fc8000bf05270 */
        /* <DEDUP_REMOVED lines=8> */
[----:B------:R-:W-:-:S06]  /*ddf0*/  UIADD3 UR4, UR6, -0x1, URZ ;  /* 0xffffffff06047890 */ /* 0x000fcc000fffe03f */
[----:B0-----:R-:W-:-:S05]  /*de00*/  IMAD.U32 R11, RZ, RZ, UR4 ;  /* 0x00000004ff0b7e24 */ /* 0x001fca000f8e00ff */
[----:B------:R2:W3:Y:S02]  /*de10*/  SHFL.IDX PT, R16, R8, R11, 0x1f ;  /* 0x00001f0b08107589 */ /* 0x0004e400000e0000 */
.L_x_2722:
[----:B-1----:R-:W-:Y:S02]  /*de20*/  IMAD.MOV R2, RZ, RZ, -R3 ;  /* 0x000000ffff027224 */ /* 0x002fe400078e0a03 */
[----:B---3--:R-:W-:Y:S02]  /*de30*/  IMAD R16, R16, R9, R13 ;  /* 0x0000000910107224 */ /* 0x008fe400078e020d */
[----:B------:R-:W-:Y:S01]  /*de40*/  IMAD.MOV.U32 R13, RZ, RZ, R2 ;  /* 0x000000ffff0d7224 */ /* 0x000fe200078e0002 */
[----:B------:R-:W-:Y:S01]  /*de50*/  IABS R2, R4 ;  /* 0x0000000400027213 */ /* 0x000fe20000000000 */
[----:B0-2---:R-:W-:Y:S02]  /*de60*/  IMAD.IADD R11, R7, 0x1, -R16 ;  /* 0x00000001070b7824 */ /* 0x005fe400078e0a10 */
        /* <DEDUP_REMOVED lines=23> */
[----:B------:R-:W-:Y:S02]  /*dfe0*/  VIADDMNMX R15, R3, R9, R6, PT ;  /* 0x00000009030f7246 */ /* 0x000fe40003800106 */
[----:B------:R-:W-:Y:S02]  /*dff0*/  IABS R9, R4 ;  /* 0x0000000400097213 */ /* 0x000fe40000000000 */
[-C--:B------:R-:W-:Y:S01]  /*e000*/  IABS R8, R15.reuse ;  /* 0x0000000f00087213 */ /* 0x080fe20000000000 */
[----:B------:R-:W-:Y:S01]  /*e010*/  IMAD.MOV R18, RZ, RZ, -R15 ;  /* 0x000000ffff127224 */ /* 0x000fe200078e0a0f */
[----:B------:R-:W-:Y:S02]  /*e020*/  IABS R10, R15 ;  /* 0x0000000f000a7213 */ /* 0x000fe40000000000 */
[----:B------:R-:W0:Y:S08]  /*e030*/  I2F.RP R6, R8 ;  /* 0x0000000800067306 */ /* 0x000e300000209400 */
[----:B0-----:R-:W0:Y:S02]  /*e040*/  MUFU.RCP R6, R6 ;  /* 0x0000000600067308 */ /* 0x001e240000001000 */
[----:B0-----:R-:W-:-:S06]  /*e050*/  VIADD R3, R6, 0xffffffe ;  /* 0x0ffffffe06037836 */ /* 0x001fcc0000000000 */
[----:B------:R-:W0:Y:S02]  /*e060*/  F2I.FTZ.U32.TRUNC.NTZ R3, R3 ;  /* 0x0000000300037305 */ /* 0x000e24000021f000 */
[----:B0-----:R-:W-:-:S04]  /*e070*/  IMAD.MOV R2, RZ, RZ, -R3 ;  /* 0x000000ffff027224 */ /* 0x001fc800078e0a03 */
[----:B------:R-:W-:Y:S02]  /*e080*/  IMAD.MOV.U32 R7, RZ, RZ, R2 ;  /* 0x000000ffff077224 */ /* 0x000fe400078e0002 */
[----:B------:R-:W-:Y:S02]  /*e090*/  IMAD.MOV.U32 R2, RZ, RZ, RZ ;  /* 0x000000ffff027224 */ /* 0x000fe400078e00ff */
[----:B------:R-:W-:-:S04]  /*e0a0*/  IMAD R7, R7, R8, RZ ;  /* 0x0000000807077224 */ /* 0x000fc800078e02ff */
[----:B------:R-:W-:-:S04]  /*e0b0*/  IMAD.HI.U32 R2, R3, R7, R2 ;  /* 0x0000000703027227 */ /* 0x000fc800078e0002 */
[----:B------:R-:W-:Y:S02]  /*e0c0*/  IMAD.MOV R3, RZ, RZ, -R10 ;  /* 0x000000ffff037224 */ /* 0x000fe400078e0a0a */
        /* <DEDUP_REMOVED lines=12> */
[----:B------:R-:W-:-:S04]  /*e190*/  @!P1 LOP3.LUT R2, RZ, R15, RZ, 0x33, !PT ;  /* 0x0000000fff029212 */ /* 0x000fc800078e33ff */
[----:B------:R-:W-:Y:S01]  /*e1a0*/  LOP3.LUT R17, RZ, R2, RZ, 0x33, !PT ;  /* 0x00000002ff117212 */ /* 0x000fe200078e33ff */
[----:B------:R-:W-:-:S04]  /*e1b0*/  IMAD R18, R2, R18, R3 ;  /* 0x0000001202127224 */ /* 0x000fc800078e0203 */
[----:B------:R-:W-:Y:S01]  /*e1c0*/  IMAD.IADD R17, R0, 0x1, R17 ;  /* 0x0000000100117824 */ /* 0x000fe200078e0211 */
[----:B------:R-:W-:Y:S06]  /*e1d0*/  BRA `(.L_x_2723) ;  /* 0x0000000000107947 */ /* 0x000fec0003800000 */
.L_x_2718:
[----:B------:R-:W-:Y:S01]  /*e1e0*/  IMAD.MOV.U32 R16, RZ, RZ, R7 ;  /* 0x000000ffff107224 */ /* 0x000fe200078e0007 */
[----:B------:R-:W-:Y:S01]  /*e1f0*/  ULDC UR40, c[0x0][0xc3c] ;  /* 0x00030f0000287ab9 */ /* 0x000fe20000000800 */
[----:B------:R-:W-:Y:S02]  /*e200*/  IMAD.MOV.U32 R17, RZ, RZ, RZ ;  /* 0x000000ffff117224 */ /* 0x000fe400078e00ff */
[----:B------:R-:W-:-:S07]  /*e210*/  IMAD.MOV.U32 R18, RZ, RZ, RZ ;  /* 0x000000ffff127224 */ /* 0x000fce00078e00ff */
.L_x_2723:
[----:B------:R-:W-:Y:S01]  /*e220*/  ISETP.NE.AND P0, PT, R5, RZ, PT ;  /* 0x000000ff0500720c */ /* 0x000fe20003f05270 */
[----:B------:R-:W-:-:S12]  /*e230*/  IMAD.U32 R19, RZ, RZ, UR40 ;  /* 0x00000028ff137e24 */ /* 0x000fd8000f8e00ff */
[----:B------:R-:W0:Y:S01]  /*e240*/  @!P0 S2R R3, SR_CgaCtaId ;  /* 0x0000000000038919 */ /* 0x000e220000008800 */
[----:B------:R-:W-:-:S04]  /*e250*/  @!P0 MOV R0, 0x400 ;  /* 0x0000040000008802 */ /* 0x000fc80000000f00 */
[----:B0-----:R-:W-:-:S05]  /*e260*/  @!P0 LEA R0, R3, R0, 0x18 ;  /* 0x0000000003008211 */ /* 0x001fca00078ec0ff */
[----:B------:R0:W-:Y:S01]  /*e270*/  @!P0 STS.128 [R0+0x388d0], R16 ;  /* 0x0388d01000008388 */ /* 0x0001e20000000c00 */
[----:B------:R-:W-:Y:S06]  /*e280*/  BAR.ARV 0x5, 0x180 ;  /* 0x0146000000007b1d */ /* 0x000fec0000002000 */
.L_x_2716:
        /* <DEDUP_REMOVED lines=8> */
[----:B------:R-:W2:Y:S01]  /*e310*/  S2UR UR4, SR_CgaCtaId ;  /* 0x00000000000479c3 */ /* 0x000ea20000008800 */
[----:B------:R-:W-:Y:S01]  /*e320*/  IMAD.MOV.U32 R34, RZ, RZ, 0x40 ;  /* 0x00000040ff227424 */ /* 0x000fe200078e00ff */
[----:B------:R-:W-:Y:S01]  /*e330*/  ULOP3.LUT UR46, UR36, 0x2, URZ, 0xfc, !UPT ;  /* 0x00000002242e7892 */ /* 0x000fe2000f8efc3f */
[----:B------:R-:W-:Y:S01]  /*e340*/  IMAD.MOV.U32 R33, RZ, RZ, 0x20 ;  /* 0x00000020ff217424 */ /* 0x000fe200078e00ff */
[----:B------:R-:W-:Y:S01]  /*e350*/  ULOP3.LUT UR47, UR36, 0x1, URZ, 0xfc, !UPT ;  /* 0x00000001242f7892 */ /* 0x000fe2000f8efc3f */
[----:B------:R-:W-:Y:S01]  /*e360*/  IMAD.MOV.U32 R30, RZ, RZ, 0x1 ;  /* 0x00000001ff1e7424 */ /* 0x000fe200078e00ff */
[----:B------:R-:W-:Y:S01]  /*e370*/  ULDC UR48, c[0x0][0xc] ;  /* 0x0000030000307ab9 */ /* 0x000fe20000000800 */
[----:B------:R-:W-:Y:S02]  /*e380*/  IMAD.MOV.U32 R23, RZ, RZ, RZ ;  /* 0x000000ffff177224 */ /* 0x000fe400078e00ff */
[----:B--2---:R-:W-:-:S02]  /*e390*/  IMAD.U32 R36, RZ, RZ, UR4 ;  /* 0x00000004ff247e24 */ /* 0x004fc4000f8e00ff */
        /* <DEDUP_REMOVED lines=8> */
[----:B------:R-:W-:Y:S01]  /*e420*/  LOP3.LUT R6, R5, 0x3f0, RZ, 0xc0, !PT ;  /* 0x000003f005067812 */ /* 0x000fe200078ec0ff */
        /* <DEDUP_REMOVED lines=22> */
.L_x_2799:
        /* <DEDUP_REMOVED lines=16> */
[----:B0-----:R-:W-:-:S03]  /*e690*/  IMAD.MOV.U32 R19, RZ, RZ, RZ ;  /* 0x000000ffff137224 */ /* 0x001fc600078e00ff */
        /* <DEDUP_REMOVED lines=13> */
[----:B--2---:R0:W5:Y:S03]  /*e770*/  @P0 LDG.E R0, desc[UR52][R2.64] ;  /* 0x0000003402000981 */ /* 0x004166000c1e1900 */
        /* <DEDUP_REMOVED lines=18> */
.L_x_2725:
        /* <DEDUP_REMOVED lines=21> */
.L_x_2726:
        /* <DEDUP_REMOVED lines=11> */
.L_x_2727:
[----:B------:R-:W-:Y:S01]  /*eaa0*/  R2UR UR6, R17 ;  /* 0x00000000110672ca */ /* 0x000fe200000e0000 */
[----:B------:R-:W-:Y:S01]  /*eab0*/  ULDC UR4, c[0x0][0x448] ;  /* 0x0001120000047ab9 */ /* 0x000fe20000000800 */
[----:B------:R-:W-:Y:S01]  /*eac0*/  UIADD3 UR38, -UR37, UR38, URZ ;  /* 0x0000002625267290 */ /* 0x000fe2000fffe13f */
[----:B------:R-:W-:Y:S01]  /*ead0*/  BSSY B7, `(.L_x_2728) ;  /* 0x000049f000077945 */ /* 0x000fe20003800000 */
[----:B------:R-:W-:Y:S02]  /*eae0*/  UISETP.NE.AND UP0, UPT, UR4, 0x1, UPT ;  /* 0x000000010400788c */ /* 0x000fe4000bf05270 */
[----:B------:R-:W-:Y:S02]  /*eaf0*/  UIADD3 UR7, UR38, 0x80, -UR41 ;  /* 0x0000008026077890 */ /* 0x000fe4000fffe829 */
[----:B------:R-:W-:-:S05]  /*eb00*/  UP2UR UR49, UPR, URZ, 0x1 ;  /* 0x000000013f317883 */ /* 0x000fca0008000000 */
[----:B------:R-:W-:Y:S02]  /*eb10*/  USHF.L.U32 UR6, UR6, 0x7, URZ ;  /* 0x0000000706067899 */ /* 0x000fe4000800063f */
[----:B------:R-:W-:Y:S01]  /*eb20*/  @UP0 ULDC UR4, c[0x0][0x44c] ;  /* 0x0001130000040ab9 */ /* 0x000fe20000000800 */
[----:B------:R-:W-:Y:S01]  /*eb30*/  @UP0 ULDC UR8, c[0x0][0x450] ;  /* 0x0001140000080ab9 */ /* 0x000fe20000000800 */
[----:B------:R-:W-:-:S04]  /*eb40*/  UIADD3 UR6, UR6, 0x7f, URZ ;  /* 0x0000007f06067890 */ /* 0x000fc8000fffe03f */
[----:B------:R-:W-:Y:S02]  /*eb50*/  UIMAD.WIDE.U32 UR4, UR6, UR4, URZ ;  /* 0x00000004060472a5 */ /* 0x000fe4000f8e003f */
[----:B------:R-:W-:Y:S02]  /*eb60*/  UIADD3 UR4, UR38, 0x7f, URZ ;  /* 0x0000007f26047890 */ /* 0x000fe4000fffe03f */
        /* <DEDUP_REMOVED lines=9> */
[----:B------:R-:W-:-:S06]  /*ec00*/  USEL UR42, UR5, UR7, UP0 ;  /* 0x00000007052a7287 */ /* 0x000fcc0008000000 */
[----:B------:R-:W-:-:S13]  /*ec10*/  ISETP.LT.AND P0, PT, RZ, UR42, PT ;  /* 0x0000002aff007c0c */ /* 0x000fda000bf01270 */
        /* <DEDUP_REMOVED lines=18> */
.L_x_2729:
        /* <DEDUP_REMOVED lines=20> */
.L_x_2732:
[----:B------:R-:W-:Y:S05]  /*ee80*/  BSYNC B6 ;  /* 0x0000000000067941 */ /* 0x000fea0003800000 */
.L_x_2731:
        /* <DEDUP_REMOVED lines=22> */
.L_x_2734:
[----:B------:R-:W-:Y:S05]  /*eff0*/  BSYNC B6 ;  /* 0x0000000000067941 */ /* 0x000fea0003800000 */
.L_x_2733:
        /* <DEDUP_REMOVED lines=20> */
.L_x_2736:
[----:B------:R-:W-:Y:S05]  /*f140*/  BSYNC B6 ;  /* 0x0000000000067941 */ /* 0x000fea0003800000 */
.L_x_2735:
        /* <DEDUP_REMOVED lines=19> */
.L_x_2738:
[----:B------:R-:W-:Y:S05]  /*f280*/  BSYNC B6 ;  /* 0x0000000000067941 */ /* 0x000fea0003800000 */
.L_x_2737:
        /* <DEDUP_REMOVED lines=57> */
.L_x_2819:
[----:B------:R-:W-:Y:S01]  /*f620*/  SHF.R.S32.HI R32, RZ, 0x1f, R18 ;  /* 0x0000001fff207819 */ /* 0x000fe20000011412 */
[----:B------:R-:W-:Y:S06]  /*f630*/  @!P2 BRA `(.L_x_2740) ;  /* 0x000000000004a947 */ /* 0x000fec0003800000 */
[----:B------:R-:W-:Y:S01]  /*f640*/  BPT.TRAP 0x1 ;  /* 0x000000040000795c */ /* 0x000fe20000300000 */
.L_x_2740:
[----:B------:R-:W-:Y:S01]  /*f650*/  IMAD R6, R23, 0x8, R22 ;  /* 0x0000000817067824 */ /* 0x000fe200078e0216 */
[----:B------:R-:W-:Y:S01]  /*f660*/  SHF.L.U32 R24, R30, 0x1f, RZ ;  /* 0x0000001f1e187819 */ /* 0x000fe200000006ff */
[----:B------:R-:W-:Y:S01]  /*f670*/  BSSY B0, `(.L_x_2741) ;  /* 0x0000004000007945 */ /* 0x000fe20003800000 */
[----:B------:R-:W-:Y:S02]  /*f680*/  SHF.R.S32.HI R10, RZ, 0x1f, R5 ;  /* 0x0000001fff0a7819 */ /* 0x000fe40000011405 */
[----:B------:R-:W0:Y:S02]  /*f690*/  SYNCS.PHASECHK.TRANS64.TRYWAIT P0, [R6+URZ+0x38880], R24 ;  /* 0x03888018060075a7 */ /* 0x000e24000800017f */
[----:B0-----:R-:W-:Y:S05]  /*f6a0*/  @!P0 BRA `(.L_x_2742) ;  /* 0x0000005000588947 */ /* 0x001fea0003800000 */
.L_x_2820:
[----:B------:R-:W-:Y:S05]  /*f6b0*/  BSYNC B0 ;  /* 0x0000000000007941 */ /* 0x000fea0003800000 */
.L_x_2741:
        /* <DEDUP_REMOVED lines=105> */
.L_x_2838:
        /* <DEDUP_REMOVED lines=11> */
.L_x_2744:
        /* <DEDUP_REMOVED lines=11> */
.L_x_2745:
[----:B------:R1:W-:Y:S01]  /*feb0*/  SYNCS.ARRIVE.TRANS64.A1T0 RZ, [R6+URZ+0x38870], RZ ;  /* 0x038870ff06ff79a7 */ /* 0x0003e2000810003f */
[----:B------:R-:W-:Y:S05]  /*fec0*/  @!P6 BRA `(.L_x_2746) ;  /* 0x000000000004e947 */ /* 0x000fea0003800000 */
[----:B------:R-:W-:Y:S01]  /*fed0*/  BPT.TRAP 0x1 ;  /* 0x000000040000795c */ /* 0x000fe20000300000 */
.L_x_2746:
[----:B------:R-:W2:Y:S01]  /*fee0*/  SYNCS.PHASECHK.TRANS64.TRYWAIT P0, [R6+URZ+0x38840], R24 ;  /* 0x03884018060075a7 */ /* 0x000ea2000800017f */
[----:B------:R-:W-:Y:S04]  /*fef0*/  BSSY B0, `(.L_x_2747) ;  /* 0x0000002000007945 */ /* 0x000fe80003800000 */
[----:B--2---:R-:W-:Y:S05]  /*ff00*/  @!P0 BRA `(.L_x_2748) ;  /* 0x0000005400248947 */ /* 0x004fea0003800000 */
.L_x_2839:
[----:B------:R-:W-:Y:S05]  /*ff10*/  BSYNC B0 ;  /* 0x0000000000007941 */ /* 0x000fea0003800000 */
.L_x_2747:
        /* <DEDUP_REMOVED lines=91> */
.L_x_2857:
        /* <DEDUP_REMOVED lines=11> */
.L_x_2750:
        /* <DEDUP_REMOVED lines=11> */
.L_x_2751:
        /* <DEDUP_REMOVED lines=34> */
.L_x_2753:
[----:B------:R-:W-:Y:S05]  /*10850*/  BSYNC B6 ;  /* 0x0000000000067941 */ /* 0x000fea0003800000 */
.L_x_2752:
[----:B------:R3:W5:Y:S01]  /*10860*/  LDL R8, [R1+0x8] ;  /* 0x0000080001087983 */ /* 0x0007620000100800 */
[----:B------:R-:W-:Y:S01]  /*10870*/  R2UR UR6, R32 ;  /* 0x00000000200672ca */ /* 0x000fe200000e0000 */
[----:B------:R-:W-:Y:S01]  /*10880*/  UISETP.NE.AND UP0, UPT, UR49, URZ, UPT ;  /* 0x0000003f3100728c */ /* 0x000fe2000bf05270 */
[C---:B------:R-:W-:Y:S01]  /*10890*/  R2UR UR10, R18.reuse ;  /* 0x00000000120a72ca */ /* 0x040fe200000e0000 */
[----:B------:R-:W4:Y:S01]  /*108a0*/  S2R R2, SR_TID.X ;  /* 0x0000000000027919 */ /* 0x000f220000002100 */
[----:B------:R-:W-:Y:S01]  /*108b0*/  R2UR UR7, R18 ;  /* 0x00000000120772ca */ /* 0x000fe200000e0000 */
[----:B------:R-:W-:Y:S01]  /*108c0*/  ULDC.64 UR8, c[0x0][0x2d8] ;  /* 0x0000b60000087ab9 */ /* 0x000fe20000000a00 */
[----:B------:R-:W3:Y:S01]  /*108d0*/  LDC R4, c[0x0][0x448] ;  /* 0x00011200ff047b82 */ /* 0x000ee20000000800 */
[----:B------:R-:W-:Y:S01]  /*108e0*/  PLOP3.LUT P0, PT, PT, PT, UP0, 0x80, 0x0 ;  /* 0x000000000000781c */ /* 0x000fe20003f0f008 */
[----:B------:R-:W-:Y:S01]  /*108f0*/  UMOV UR4, UR38 ;  /* 0x0000002600047c82 */ /* 0x000fe20008000000 */
[----:B------:R-:W-:Y:S01]  /*10900*/  PLOP3.LUT P1, PT, PT, PT, UP0, 0x80, 0x0 ;  /* 0x000000000000781c */ /* 0x000fe20003f2f008 */
[----:B------:R-:W-:-:S03]  /*10910*/  UMOV UR5, UR45 ;  /* 0x0000002d00057c82 */ /* 0x000fc60008000000 */
[----:B------:R-:W-:-:S04]  /*10920*/  UIMAD UR6, UR6, UR8, URZ ;  /* 0x00000008060672a4 */ /* 0x000fc8000f8e023f */
[----:B------:R-:W-:Y:S02]  /*10930*/  UIMAD UR6, UR10, UR9, UR6 ;  /* 0x000000090a0672a4 */ /* 0x000fe4000f8e0206 */
[----:B------:R-:W-:Y:S01]  /*10940*/  UIMAD.WIDE.U32 UR4, UR7, UR8, UR4 ;  /* 0x00000008070472a5 */ /* 0x000fe2000f8e0004 */
[----:B------:R-:W-:Y:S02]  /*10950*/  @UP0 ULDC UR10, c[0x0][0x44c] ;  /* 0x00011300000a0ab9 */ /* 0x000fe40000000800 */
[----:B------:R-:W-:Y:S01]  /*10960*/  ULDC.64 UR8, c[0x0][0x2e0] ;  /* 0x0000b80000087ab9 */ /* 0x000fe20000000a00 */
[C---:B----4-:R-:W-:Y:S01]  /*10970*/  LOP3.LUT R19, R2.reuse, 0x7f, RZ, 0xc0, !PT ;  /* 0x0000007f02137812 */ /* 0x050fe200078ec0ff */
[----:B------:R-:W-:Y:S01]  /*10980*/  IMAD.SHL.U32 R2, R2, 0x10, RZ ;  /* 0x0000001002027824 */ /* 0x000fe200078e00ff */
[----:B------:R-:W-:Y:S02]  /*10990*/  UIADD3 UR5, UR5, UR6, URZ ;  /* 0x0000000605057290 */ /* 0x000fe4000fffe03f */
[----:B------:R-:W-:Y:S01]  /*109a0*/  SHF.R.U32.HI R19, RZ, 0x3, R19 ;  /* 0x00000003ff137819 */ /* 0x000fe20000011613 */
[----:B------:R-:W-:Y:S01]  /*109b0*/  @UP0 ULDC UR6, c[0x0][0x450] ;  /* 0x0001140000060ab9 */ /* 0x000fe20000000800 */
[----:B------:R-:W-:-:S02]  /*109c0*/  UIMAD UR7, UR44, UR8, URZ ;  /* 0x000000082c0772a4 */ /* 0x000fc4000f8e023f */
[----:B------:R-:W-:-:S05]  /*109d0*/  LOP3.LUT R2, R19, 0x70, R2, 0xf8, !PT ;  /* 0x0000007013027812 */ /* 0x000fca00078ef802 */
[----:B------:R-:W-:-:S04]  /*109e0*/  IMAD R5, R17, 0x80, R2 ;  /* 0x0000008011057824 */ /* 0x000fc800078e0202 */
[----:B------:R-:W-:-:S04]  /*109f0*/  @P0 IMAD.HI.U32 R2, R5, UR10, RZ ;  /* 0x0000000a05020c27 */ /* 0x000fc8000f8e00ff */
[----:B------:R-:W-:Y:S01]  /*10a00*/  IMAD.MOV.U32 R0, RZ, RZ, R5 ;  /* 0x000000ffff007224 */ /* 0x000fe200078e0005 */
[----:B------:R-:W-:Y:S01]  /*10a10*/  @P1 SHF.R.U32.HI R0, RZ, UR6, R2 ;  /* 0x00000006ff001c19 */ /* 0x000fe20008011602 */
[----:B------:R-:W-:Y:S02]  /*10a20*/  UIMAD UR7, UR43, UR9, UR7 ;  /* 0x000000092b0772a4 */ /* 0x000fe4000f8e0207 */
[----:B------:R-:W-:Y:S01]  /*10a30*/  UIMAD.WIDE.U32 UR4, UR43, UR8, UR4 ;  /* 0x000000082b0472a5 */ /* 0x000fe2000f8e0004 */
[--C-:B------:R-:W-:Y:S01]  /*10a40*/  SHF.R.S32.HI R2, RZ, 0x1f, R0.reuse ;  /* 0x0000001fff027819 */ /* 0x100fe20000011400 */
[----:B012---:R-:W-:Y:S01]  /*10a50*/  IMAD.MOV R6, RZ, RZ, -R0 ;  /* 0x000000ffff067224 */ /* 0x007fe200078e0a00 */
[----:B------:R-:W-:Y:S01]  /*10a60*/  ULDC.64 UR8, c[0x0][0x2d0] ;  /* 0x0000b40000087ab9 */ /* 0x000fe20000000a00 */
[----:B------:R-:W-:Y:S01]  /*10a70*/  UIADD3 UR5, UR5, UR7, URZ ;  /* 0x0000000705057290 */ /* 0x000fe2000fffe03f */
[----:B------:R-:W-:Y:S02]  /*10a80*/  IMAD.U32 R9, RZ, RZ, UR8 ;  /* 0x00000008ff097e24 */ /* 0x000fe4000f8e00ff */
[----:B------:R-:W-:-:S02]  /*10a90*/  IMAD R3, R2, UR8, RZ ;  /* 0x0000000802037c24 */ /* 0x000fc4000f8e02ff */
[----:B---3--:R-:W-:Y:S02]  /*10aa0*/  IMAD R5, R4, R6, R5 ;  /* 0x0000000604057224 */ /* 0x008fe400078e0205 */
[C---:B------:R-:W-:Y:S02]  /*10ab0*/  IMAD R7, R0.reuse, UR9, R3 ;  /* 0x0000000900077c24 */ /* 0x040fe4000f8e0203 */
[----:B------:R-:W-:Y:S01]  /*10ac0*/  IMAD.WIDE.U32 R2, R0, R9, UR4 ;  /* 0x0000000400027e25 */ /* 0x000fe2000f8e0009 */
[----:B------:R-:W-:Y:S01]  /*10ad0*/  SHF.R.S32.HI R0, RZ, 0x1f, R5 ;  /* 0x0000001fff007819 */ /* 0x000fe20000011405 */
[----:B------:R-:W-:Y:S02]  /*10ae0*/  ULDC.64 UR4, c[0x0][0x2c8] ;  /* 0x0000b20000047ab9 */ /* 0x000fe40000000a00 */
[----:B------:R-:W-:Y:S02]  /*10af0*/  IMAD.IADD R3, R3, 0x1, R7 ;  /* 0x0000000103037824 */ /* 0x000fe400078e0207 */
[----:B------:R-:W-:-:S02]  /*10b00*/  IMAD R0, R0, UR4, RZ ;  /* 0x0000000400007c24 */ /* 0x000fc4000f8e02ff */
[----:B------:R-:W-:Y:S01]  /*10b10*/  IMAD.WIDE.U32 R2, R5, UR4, R2 ;  /* 0x0000000405027c25 */ /* 0x000fe2000f8e0002 */
[----:B------:R-:W-:-:S03]  /*10b20*/  LOP3.LUT R10, R28, 0x80, RZ, 0xfc, !PT ;  /* 0x000000801c0a7812 */ /* 0x000fc600078efcff */
[----:B------:R-:W-:Y:S01]  /*10b30*/  IMAD R5, R5, UR5, R0 ;  /* 0x0000000505057c24 */ /* 0x000fe2000f8e0200 */
[----:B------:R-:W-:Y:S02]  /*10b40*/  ULDC.64 UR4, c[0x0][0x280] ;  /* 0x0000a00000047ab9 */ /* 0x000fe40000000a00 */
[----:B------:R-:W-:Y:S01]  /*10b50*/  IADD3 R0, P0, R2, UR4, RZ ;  /* 0x0000000402007c10 */ /* 0x000fe2000ff1e0ff */
[----:B------:R-:W-:Y:S02]  /*10b60*/  ULDC UR4, c[0x0][0x2b8] ;  /* 0x0000ae0000047ab9 */ /* 0x000fe40000000800 */
[----:B------:R-:W-:Y:S02]  /*10b70*/  ISETP.GE.AND P1, PT, R10, UR4, PT ;  /* 0x000000040a007c0c */ /* 0x000fe4000bf26270 */
[----:B------:R-:W0:Y:S01]  /*10b80*/  S2R R10, SR_TID.X ;  /* 0x00000000000a7919 */ /* 0x000e220000002100 */
[----:B------:R-:W-:Y:S02]  /*10b90*/  IADD3.X R5, R3, UR5, R5, P0, !PT ;  /* 0x0000000503057c10 */ /* 0x000fe400087fe405 */
[----:B------:R-:W-:Y:S01]  /*10ba0*/  ISETP.GE.AND P0, PT, R28, UR4, PT ;  /* 0x000000041c007c0c */ /* 0x000fe2000bf06270 */
[----:B------:R-:W-:Y:S01]  /*10bb0*/  UMOV UR4, 0xffffffff ;  /* 0xffffffff00047882 */ /* 0x000fe20000000000 */
[----:B0-----:R-:W-:-:S04]  /*10bc0*/  LOP3.LUT R19, R10, 0x7f, RZ, 0xc0, !PT ;  /* 0x0000007f0a137812 */ /* 0x001fc800078ec0ff */
[----:B------:R-:W-:Y:S01]  /*10bd0*/  SHF.R.U32.HI R10, RZ, 0x3, R19 ;  /* 0x00000003ff0a7819 */ /* 0x000fe20000011613 */
[----:B------:R-:W-:Y:S06]  /*10be0*/  BRA.DIV UR4, `(.L_x_2754) ;  /* 0x0000005204907947 */ /* 0x000fec000b800000 */
[----:B------:R-:W0:Y:S01]  /*10bf0*/  SHFL.IDX PT, R14, R0, RZ, 0x181f ;  /* 0x00181fff000e7589 */ /* 0x000e2200000e0000 */
[----:B------:R-:W-:Y:S02]  /*10c00*/  IMAD R4, R4, UR41, RZ ;  /* 0x0000002904047c24 */ /* 0x000fe4000f8e02ff */
[----:B------:R-:W-:Y:S01]  /*10c10*/  IMAD R17, R17, 0x80, R10 ;  /* 0x0000008011117824 */ /* 0x000fe200078e020a */
        /* <DEDUP_REMOVED lines=10> */
[----:B------:R-:W-:-:S13]  /*10cc0*/  ISETP.GE.AND P2, PT, R7, R4, PT ;  /* 0x000000040700720c */ /* 0x000fda0003f46270 */
        /* <DEDUP_REMOVED lines=9> */
[----:B------:R-:W-:-:S13]  /*10d60*/  ISETP.GE.AND P2, PT, R7, R4, PT ;  /* 0x000000040700720c */ /* 0x000fda0003f46270 */
        /* <DEDUP_REMOVED lines=48> */
.L_x_2874:
        /* <DEDUP_REMOVED lines=11> */
.L_x_2756:
[----:B------:R-:W-:Y:S05]  /*11120*/  BSYNC B0 ;  /* 0x0000000000007941 */ /* 0x000fea0003800000 */
.L_x_2755:
[----:B------:R-:W-:Y:S01]  /*11130*/  NOP ;  /* 0x0000000000007918 */ /* 0x000fe20000000000 */
[----:B------:R-:W-:-:S13]  /*11140*/  PLOP3.LUT P0, PT, PT, PT, PT, 0x80, 0x0 ;  /* 0x000000000000781c */ /* 0x000fda0003f0f070 */
.L_x_2757:
        /* <DEDUP_REMOVED lines=18> */
.L_x_2875:
[----:B------:R-:W-:Y:S05]  /*11270*/  BSYNC B0 ;  /* 0x0000000000007941 */ /* 0x000fea0003800000 */
.L_x_2758:
[----:B------:R-:W-:-:S06]  /*11280*/  UISETP.GE.AND UP0, UPT, UR42, 0x2, UPT ;  /* 0x000000022a00788c */ /* 0x000fcc000bf06270 */
[----:B------:R-:W-:-:S13]  /*11290*/  PLOP3.LUT P0, PT, PT, PT, UP0, 0x80, 0x0 ;  /* 0x000000000000781c */ /* 0x000fda0003f0f008 */
[----:B------:R-:W-:Y:S05]  /*112a0*/  @!P0 BRA `(.L_x_2760) ;  /* 0x0000001400f08947 */ /* 0x000fea0003800000 */
[----:B------:R-:W-:Y:S01]  /*112b0*/  UIADD3 UR4, UR42, -0x2, URZ ;  /* 0xfffffffe2a047890 */ /* 0x000fe2000fffe03f */
[----:B------:R-:W-:Y:S02]  /*112c0*/  IMAD.MOV.U32 R10, RZ, RZ, R30 ;  /* 0x000000ffff0a7224 */ /* 0x000fe400078e001e */
[----:B------:R-:W-:-:S03]  /*112d0*/  IMAD.MOV.U32 R9, RZ, RZ, R23 ;  /* 0x000000ffff097224 */ /* 0x000fc600078e0017 */
[----:B------:R-:W-:-:S07]  /*112e0*/  IMAD.U32 R21, RZ, RZ, UR4 ;  /* 0x00000004ff157e24 */ /* 0x000fce000f8e00ff */
.L_x_2780:
        /* <DEDUP_REMOVED lines=39> */
.L_x_2761:
[----:B------:R-:W-:Y:S01]  /*11560*/  IMAD R0, R23, 0x8, R22 ;  /* 0x0000000817007824 */ /* 0x000fe200078e0216 */
[----:B------:R-:W-:Y:S01]  /*11570*/  SHF.L.U32 R20, R30, 0x1f, RZ ;  /* 0x0000001f1e147819 */ /* 0x000fe200000006ff */
[----:B------:R-:W-:Y:S01]  /*11580*/  BSSY B0, `(.L_x_2762) ;  /* 0x0000004000007945 */ /* 0x000fe20003800000 */
[----:B------:R-:W-:Y:S02]  /*11590*/  SHF.R.S32.HI R17, RZ, 0x1f, R6 ;  /* 0x0000001fff117819 */ /* 0x000fe40000011406 */
[----:B------:R-:W0:Y:S02]  /*115a0*/  SYNCS.PHASECHK.TRANS64.TRYWAIT P0, [R0+URZ+0x38880], R20 ;  /* 0x03888014000075a7 */ /* 0x000e24000800017f */
[----:B0-----:R-:W-:Y:S05]  /*115b0*/  @!P0 BRA `(.L_x_2763) ;  /* 0x0000005000b08947 */ /* 0x001fea0003800000 */
.L_x_2876:
[----:B------:R-:W-:Y:S05]  /*115c0*/  BSYNC B0 ;  /* 0x0000000000007941 */ /* 0x000fea0003800000 */
.L_x_2762:
        /* <DEDUP_REMOVED lines=70> */
.L_x_2894:
        /* <DEDUP_REMOVED lines=9> */
.L_x_2765:
        /* <DEDUP_REMOVED lines=11> */
.L_x_2766:
[----:B------:R3:W-:Y:S01]  /*11b70*/  SYNCS.ARRIVE.TRANS64.A1T0 RZ, [R0+URZ+0x38870], RZ ;  /* 0x038870ff00ff79a7 */ /* 0x0007e2000810003f */
[----:B------:R-:W-:Y:S05]  /*11b80*/  @!P3 BRA `(.L_x_2767) ;  /* 0x000000000004b947 */ /* 0x000fea0003800000 */
[----:B------:R-:W-:Y:S01]  /*11b90*/  BPT.TRAP 0x1 ;  /* 0x000000040000795c */ /* 0x000fe20000300000 */
.L_x_2767:
[----:B------:R-:W4:Y:S01]  /*11ba0*/  SYNCS.PHASECHK.TRANS64.TRYWAIT P0, [R0+URZ+0x38840], R20 ;  /* 0x03884014000075a7 */ /* 0x000f22000800017f */
[----:B------:R-:W-:Y:S04]  /*11bb0*/  BSSY B0, `(.L_x_2768) ;  /* 0x0000002000007945 */ /* 0x000fe80003800000 */
[----:B----4-:R-:W-:Y:S05]  /*11bc0*/  @!P0 BRA `(.L_x_2769) ;  /* 0x0000005400888947 */ /* 0x010fea0003800000 */
.L_x_2895:
[----:B------:R-:W-:Y:S05]  /*11bd0*/  BSYNC B0 ;  /* 0x0000000000007941 */ /* 0x000fea0003800000 */
.L_x_2768:
        /* <DEDUP_REMOVED lines=67> */
.L_x_2913:
        /* <DEDUP_REMOVED lines=9> */
.L_x_2771:
        /* <DEDUP_REMOVED lines=11> */
.L_x_2772:
[----:B------:R3:W-:Y:S02]  /*12150*/  SYNCS.ARRIVE.TRANS64.A1T0 RZ, [R0+URZ+0x38830], RZ ;  /* 0x038830ff00ff79a7 */ /* 0x0007e4000810003f */
[----:B---34-:R-:W-:-:S05]  /*12160*/  IMAD.U32 R0, RZ, RZ, UR47 ;  /* 0x0000002fff007e24 */ /* 0x018fca000f8e00ff */
[----:B------:R-:W-:-:S13]  /*12170*/  ISETP.NE.AND P0, PT, R0, 0x3, PT ;  /* 0x000000030000780c */ /* 0x000fda0003f05270 */
[----:B------:R-:W-:Y:S05]  /*12180*/  @!P0 BRA `(.L_x_2773) ;  /* 0x0000000000048947 */ /* 0x000fea0003800000 */
[----:B------:R-:W-:Y:S01]  /*12190*/  BPT.TRAP 0x1 ;  /* 0x000000040000795c */ /* 0x000fe20000300000 */
.L_x_2773:
[----:B------:R-:W-:Y:S01]  /*121a0*/  LOP3.LUT R0, R10, 0x1, RZ, 0x3c, !PT ;  /* 0x000000010a007812 */ /* 0x000fe200078e3cff */
[----:B------:R-:W-:Y:S01]  /*121b0*/  IMAD R17, R9, 0x8, R22 ;  /* 0x0000000809117824 */ /* 0x000fe200078e0216 */
[----:B------:R-:W-:Y:S02]  /*121c0*/  BSSY B0, `(.L_x_2774) ;  /* 0x0000004000007945 */ /* 0x000fe40003800000 */
[----:B------:R-:W-:-:S04]  /*121d0*/  SHF.L.U32 R0, R0, 0x1f, RZ ;  /* 0x0000001f00007819 */ /* 0x000fc800000006ff */
[----:B------:R-:W0:Y:S02]  /*121e0*/  SYNCS.PHASECHK.TRANS64.TRYWAIT P2, [R17+URZ+0x38870], R0 ;  /* 0x03887000110075a7 */ /* 0x000e24000804017f */
[----:B0-----:R-:W-:Y:S05]  /*121f0*/  @!P2 BRA `(.L_x_2775) ;  /* 0x000000580050a947 */ /* 0x001fea0003800000 */
.L_x_2914:
[----:B------:R-:W-:Y:S05]  /*12200*/  BSYNC B0 ;  /* 0x0000000000007941 */ /* 0x000fea0003800000 */
.L_x_2774:
[----:B------:R-:W-:-:S05]  /*12210*/  IMAD.U32 R2, RZ, RZ, UR46 ;  /* 0x0000002eff027e24 */ /* 0x000fca000f8e00ff */
[----:B------:R-:W-:-:S13]  /*12220*/  ISETP.NE.AND P2, PT, R2, 0x3, PT ;  /* 0x000000030200780c */ /* 0x000fda0003f45270 */
[----:B------:R-:W-:Y:S05]  /*12230*/  @!P2 BRA `(.L_x_2776) ;  /* 0x000000000004a947 */ /* 0x000fea0003800000 */
[----:B------:R-:W-:Y:S01]  /*12240*/  BPT.TRAP 0x1 ;  /* 0x000000040000795c */ /* 0x000fe20000300000 */
.L_x_2776:
[----:B0-----:R-:W-:Y:S01]  /*12250*/  SHF.L.U32 R0, R10, 0x1f, RZ ;  /* 0x0000001f0a007819 */ /* 0x001fe200000006ff */
[----:B------:R-:W-:-:S03]  /*12260*/  IMAD.SHL.U32 R3, R9, 0x8000, RZ ;  /* 0x0000800009037824 */ /* 0x000fc600078e00ff */
[----:B------:R-:W0:Y:S02]  /*12270*/  SYNCS.PHASECHK.TRANS64.TRYWAIT P2, [R17+URZ+0x38860], R0 ;  /* 0x03886000110075a7 */ /* 0x000e24000804017f */
[----:B0-----:R-:W-:Y:S05]  /*12280*/  @!P2 BRA `(.L_x_2777) ;  /* 0x000000580040a947 */ /* 0x001fea0003800000 */
.L_x_2915:
        /* <DEDUP_REMOVED lines=116> */
.L_x_2778:
[----:B0-----:R0:W-:Y:S01]  /*129d0*/  SYNCS.ARRIVE.TRANS64.A1T0 RZ, [R17+URZ+0x38850], RZ ;  /* 0x038850ff11ff79a7 */ /* 0x0011e2000810003f */
[----:B------:R-:W-:Y:S06]  /*129e0*/  BAR.SYNC.DEFER_BLOCKING 0x2, 0x80 ;  /* 0x0082000000007b1d */ /* 0x000fec0000010000 */
[----:B------:R-:W-:Y:S05]  /*129f0*/  @!P0 BRA `(.L_x_2779) ;  /* 0x0000000000048947 */ /* 0x000fea0003800000 */
[----:B------:R-:W-:Y:S01]  /*12a00*/  BPT.TRAP 0x1 ;  /* 0x000000040000795c */ /* 0x000fe20000300000 */
.L_x_2779:
[----:B0-----:R-:W-:Y:S02]  /*12a10*/  VIADD R17, R17, 0x38880 ;  /* 0x0003888011117836 */ /* 0x001fe40000000000 */
[----:B-1----:R-:W-:Y:S02]  /*12a20*/  IMAD.MOV.U32 R10, RZ, RZ, R30 ;  /* 0x000000ffff0a7224 */ /* 0x002fe400078e001e */
[----:B------:R-:W-:Y:S01]  /*12a30*/  IMAD.MOV.U32 R9, RZ, RZ, R23 ;  /* 0x000000ffff097224 */ /* 0x000fe200078e0017 */
[----:B------:R-:W-:-:S04]  /*12a40*/  PRMT R17, R36, 0x654, R17 ;  /* 0x0000065424117816 */ /* 0x000fc80000000011 */
[----:B------:R2:W-:Y:S01]  /*12a50*/  SYNCS.ARRIVE.TRANS64.RED.A1T0 RZ, [R17+URZ], RZ ;  /* 0x000000ff11ff79a7 */ /* 0x0005e2000810043f */
[----:B------:R-:W-:Y:S05]  /*12a60*/  @P1 BRA `(.L_x_2780) ;  /* 0xffffffe800201947 */ /* 0x000fea000383ffff */
.L_x_2760:
        /* <DEDUP_REMOVED lines=19> */
.L_x_2782:
[----:B------:R-:W-:Y:S05]  /*12ba0*/  BSYNC B0 ;  /* 0x0000000000007941 */ /* 0x000fea0003800000 */
.L_x_2781:
[----:B------:R-:W-:Y:S05]  /*12bb0*/  @!P0 BRA `(.L_x_2783) ;  /* 0x0000000000048947 */ /* 0x000fea0003800000 */
[----:B------:R-:W-:Y:S01]  /*12bc0*/  BPT.TRAP 0x1 ;  /* 0x000000040000795c */ /* 0x000fe20000300000 */
.L_x_2783:
[----:B0-----:R-:W-:Y:S01]  /*12bd0*/  LOP3.LUT R3, R30, 0x1, RZ, 0x3c, !PT ;  /* 0x000000011e037812 */ /* 0x001fe200078e3cff */
[----:B------:R-:W-:Y:S01]  /*12be0*/  IMAD R18, R23, 0x8, R22 ;  /* 0x0000000817127824 */ /* 0x000fe200078e0216 */
[----:B------:R-:W-:Y:S02]  /*12bf0*/  BSSY B0, `(.L_x_2784) ;  /* 0x0000004000007945 */ /* 0x000fe40003800000 */
[----:B------:R-:W-:-:S04]  /*12c00*/  SHF.L.U32 R3, R3, 0x1f, RZ ;  /* 0x0000001f03037819 */ /* 0x000fc800000006ff */
[----:B------:R-:W0:Y:S02]  /*12c10*/  SYNCS.PHASECHK.TRANS64.TRYWAIT P1, [R18+URZ+0x38870], R3 ;  /* 0x03887003120075a7 */ /* 0x000e24000802017f */
[----:B0-----:R-:W-:Y:S05]  /*12c20*/  @!P1 BRA `(.L_x_2785) ;  /* 0x0000004c00ec9947 */ /* 0x001fea0003800000 */
.L_x_2916:
[----:B------:R-:W-:Y:S05]  /*12c30*/  BSYNC B0 ;  /* 0x0000000000007941 */ /* 0x000fea0003800000 */
.L_x_2784:
[----:B------:R-:W-:-:S05]  /*12c40*/  IMAD.U32 R0, RZ, RZ, UR46 ;  /* 0x0000002eff007e24 */ /* 0x000fca000f8e00ff */
[----:B------:R-:W-:-:S13]  /*12c50*/  ISETP.NE.AND P1, PT, R0, 0x3, PT ;  /* 0x000000030000780c */ /* 0x000fda0003f25270 */
[----:B------:R-:W-:Y:S05]  /*12c60*/  @!P1 BRA `(.L_x_2786) ;  /* 0x0000000000049947 */ /* 0x000fea0003800000 */
[----:B------:R-:W-:Y:S01]  /*12c70*/  BPT.TRAP 0x1 ;  /* 0x000000040000795c */ /* 0x000fe20000300000 */
.L_x_2786:
[----:B0-----:R-:W-:-:S04]  /*12c80*/  SHF.L.U32 R3, R30, 0x1f, RZ ;  /* 0x0000001f1e037819 */ /* 0x001fc800000006ff */
[----:B------:R-:W0:Y:S02]  /*12c90*/  SYNCS.PHASECHK.TRANS64.TRYWAIT P1, [R18+URZ+0x38860], R3 ;  /* 0x03886003120075a7 */ /* 0x000e24000802017f */
[----:B0-----:R-:W-:Y:S05]  /*12ca0*/  @!P1 BRA `(.L_x_2787) ;  /* 0x0000004c00e09947 */ /* 0x001fea0003800000 */
.L_x_2917:
        /* <DEDUP_REMOVED lines=117> */
.L_x_2788:
[----:B-1----:R1:W-:Y:S01]  /*13400*/  SYNCS.ARRIVE.TRANS64.A1T0 RZ, [R18+URZ+0x38850], RZ ;  /* 0x038850ff12ff79a7 */ /* 0x0023e2000810003f */
[----:B------:R-:W-:Y:S06]  /*13410*/  BAR.SYNC.DEFER_BLOCKING 0x2, 0x80 ;  /* 0x0082000000007b1d */ /* 0x000fec0000010000 */
[----:B------:R-:W-:Y:S05]  /*13420*/  @!P0 BRA `(.L_x_2789) ;  /* 0x0000000000048947 */ /* 0x000fea0003800000 */
[----:B------:R-:W-:Y:S01]  /*13430*/  BPT.TRAP 0x1 ;  /* 0x000000040000795c */ /* 0x000fe20000300000 */
.L_x_2789:
        /* <DEDUP_REMOVED lines=8> */
.L_x_2730:
[----:B------:R-:W-:Y:S05]  /*134c0*/  BSYNC B7 ;  /* 0x0000000000077941 */ /* 0x000fea0003800000 */
.L_x_2728:
        /* <DEDUP_REMOVED lines=11> */
.L_x_2790:
[----:B------:R-:W0:Y:S01]  /*13580*/  S2R R0, SR_TID.X ;  /* 0x0000000000007919 */ /* 0x000e220000002100 */
[----:B------:R-:W-:Y:S01]  /*13590*/  ULDC UR4, c[0x0][0xc3c] ;  /* 0x00030f0000047ab9 */ /* 0x000fe20000000800 */
[----:B------:R-:W-:Y:S01]  /*135a0*/  IMAD.MOV.U32 R17, RZ, RZ, RZ ;  /* 0x000000ffff117224 */ /* 0x000fe200078e00ff */
[----:B0-----:R-:W-:-:S04]  /*135b0*/  LOP3.LUT R6, R0, 0x1f, RZ, 0xc0, !PT ;  /* 0x0000001f00067812 */ /* 0x001fc800078ec0ff */
        /* <DEDUP_REMOVED lines=21> */
[----:B------:R-:W-:Y:S04]  /*13710*/  SHFL.IDX PT, R5, R16, RZ, 0x1f ;  /* 0x00001fff10057589 */ /* 0x000fe800000e0000 */
[----:B------:R-:W0:Y:S02]  /*13720*/  SHFL.UP PT, R2, R4, 0x8, RZ ;  /* 0x0500000004027989 */ /* 0x000e2400000e00ff */
[----:B0-----:R-:W-:Y:S02]  /*13730*/  SEL R3, R2, RZ, P4 ;  /* 0x000000ff02037207 */ /* 0x001fe40002000000 */
[----:B------:R-:W-:Y:S03]  /*13740*/  SHFL.IDX PT, R2, R16, 0x1, 0x1f ;  /* 0x00201f0010027f89 */ /* 0x000fe600000e0000 */
        /* <DEDUP_REMOVED lines=10> */
.L_x_2796:
[----:B------:R-:W-:-:S04]  /*137f0*/  UIADD3 UR40, UR40, 0x1f, URZ ;  /* 0x0000001f28287890 */ /* 0x000fc8000fffe03f */
[----:B------:R-:W-:-:S06]  /*13800*/  UISETP.GE.AND UP0, UPT, UR40, UR4, UPT ;  /* 0x000000042800728c */ /* 0x000fcc000bf06270 */
[----:B------:R-:W-:-:S13]  /*13810*/  PLOP3.LUT P6, PT, PT, PT, UP0, 0x40, 0x0 ;  /* 0x000000000000781c */ /* 0x000fda0003fce808 */
[----:B------:R-:W-:Y:S05]  /*13820*/  @!P6 BRA `(.L_x_2793) ;  /* 0x0000000400cce947 */ /* 0x000fea0003800000 */
[----:B------:R-:W0:Y:S01]  /*13830*/  S2R R0, SR_TID.X ;  /* 0x0000000000007919 */ /* 0x000e220000002100 */
[----:B------:R-:W-:Y:S01]  /*13840*/  BSSY B0, `(.L_x_2794) ;  /* 0x0000009000007945 */ /* 0x000fe20003800000 */
[----:B------:R-:W-:Y:S01]  /*13850*/  IMAD.MOV.U32 R17, RZ, RZ, RZ ;  /* 0x000000ffff117224 */ /* 0x000fe200078e00ff */
[----:B0-----:R-:W-:-:S05]  /*13860*/  LOP3.LUT R0, R0, 0x1f, RZ, 0xc0, !PT ;  /* 0x0000001f00007812 */ /* 0x001fca00078ec0ff */
[----:B------:R-:W-:-:S05]  /*13870*/  VIADD R7, R0, UR40 ;  /* 0x0000002800077c36 */ /* 0x000fca0008000000 */
[----:B------:R-:W-:-:S13]  /*13880*/  ISETP.GE.OR P6, PT, R7, UR4, !P0 ;  /* 0x0000000407007c0c */ /* 0x000fda000c7c6670 */
[----:B------:R-:W-:Y:S05]  /*13890*/  @P6 BRA `(.L_x_2795) ;  /* 0x00000000000c6947 */ /* 0x000fea0003800000 */
[----:B------:R-:W0:Y:S02]  /*138a0*/  LDC.64 R2, c[0x0][0xc80] ;  /* 0x00032000ff027b82 */ /* 0x000e240000000a00 */
[----:B0-----:R-:W-:-:S05]  /*138b0*/  IMAD.WIDE R2, R7, 0x4, R2 ;  /* 0x0000000407027825 */ /* 0x001fca00078e0202 */
[----:B------:R0:W5:Y:S02]  /*138c0*/  LDG.E R17, desc[UR52][R2.64] ;  /* 0x0000003402117981 */ /* 0x000164000c1e1900 */
.L_x_2795:
[----:B------:R-:W-:Y:S05]  /*138d0*/  BSYNC B0 ;  /* 0x0000000000007941 */ /* 0x000fea0003800000 */
.L_x_2794:
[----:B-----5:R-:W2:Y:S02]  /*138e0*/  SHFL.UP PT, R0, R17, 0x1, RZ ;  /* 0x0420000011007989 */ /* 0x020ea400000e00ff */
[----:B--2---:R-:W-:-:S05]  /*138f0*/  SEL R0, R0, RZ, P1 ;  /* 0x000000ff00007207 */ /* 0x004fca0000800000 */
[----:B------:R-:W-:-:S05]  /*13900*/  IMAD.IADD R0, R17, 0x1, R0 ;  /* 0x0000000111007824 */ /* 0x000fca00078e0200 */
[----:B0-----:R-:W0:Y:S02]  /*13910*/  SHFL.UP PT, R2, R0, 0x2, RZ ;  /* 0x0440000000027989 */ /* 0x001e2400000e00ff */
[----:B0-----:R-:W-:-:S05]  /*13920*/  SEL R3, R2, RZ, P2 ;  /* 0x000000ff02037207 */ /* 0x001fca0001000000 */
[----:B------:R-:W-:Y:S02]  /*13930*/  IMAD.IADD R3, R0, 0x1, R3 ;  /* 0x0000000100037824 */ /* 0x000fe400078e0203 */
[----:B------:R-:W0:Y:S03]  /*13940*/  LDC R0, c[0x0][0xc38] ;  /* 0x00030e00ff007b82 */ /* 0x000e260000000800 */
        /* <DEDUP_REMOVED lines=9> */
[----:B------:R-:W0:Y:S02]  /*139e0*/  SHFL.IDX PT, R9, R6, 0x1f, 0x1f ;  /* 0x03e01f0006097f89 */ /* 0x000e2400000e0000 */
[----:B0-----:R-:W-:-:S04]  /*139f0*/  IMAD R9, R9, R0, RZ ;  /* 0x0000000009097224 */ /* 0x001fc800078e02ff */
[----:B------:R-:W-:-:S05]  /*13a00*/  IMAD.IADD R4, R9, 0x1, R4 ;  /* 0x0000000109047824 */ /* 0x000fca00078e0204 */
[----:B------:R-:W-:-:S13]  /*13a10*/  ISETP.GT.AND P6, PT, R4, R5, PT ;  /* 0x000000050400720c */ /* 0x000fda0003fc4270 */
[----:B------:R-:W-:Y:S05]  /*13a20*/  @!P6 BRA `(.L_x_2796) ;  /* 0xfffffffc0070e947 */ /* 0x000fea000383ffff */
[----:B------:R-:W-:-:S07]  /*13a30*/  IMAD.MOV.U32 R7, RZ, RZ, R6 ;  /* 0x000000ffff077224 */ /* 0x000fce00078e0006 */
.L_x_2792:
[----:B------:R-:W-:Y:S01]  /*13a40*/  IMAD.IADD R9, R4, 0x1, -R9 ;  /* 0x0000000104097824 */ /* 0x000fe200078e0a09 */
[----:B------:R-:W-:-:S03]  /*13a50*/  ULDC.64 UR4, c[0x0][0xc90] ;  /* 0x0003240000047ab9 */ /* 0x000fc60000000a00 */
[----:B------:R-:W-:-:S05]  /*13a60*/  IMAD R2, R7, R0, R9 ;  /* 0x0000000007027224 */ /* 0x000fca00078e0209 */
[----:B------:R-:W-:-:S13]  /*13a70*/  ISETP.GT.AND P0, PT, R2, R5, PT ;  /* 0x000000050200720c */ /* 0x000fda0003f04270 */
[----:B------:R-:W-:Y:S02]  /*13a80*/  VOTEU.ANY UR7, UPT, !P0 ;  /* 0x0000000000077886 */ /* 0x000fe400040e0100 */
[----:B------:R-:W-:-:S04]  /*13a90*/  UPOPC UR6, UR7 ;  /* 0x00000007000672bf */ /* 0x000fc80008000000 */
[----:B------:R-:W-:-:S04]  /*13aa0*/  UIADD3 UR40, UR6, UR40, URZ ;  /* 0x0000002806287290 */ /* 0x000fc8000fffe03f */
[----:B------:R-:W-:-:S06]  /*13ab0*/  UIMAD.WIDE UR4, UR40, 0x4, UR4 ;  /* 0x00000004280478a5 */ /* 0x000fcc000f8e0204 */
[----:B------:R-:W-:Y:S02]  /*13ac0*/  IMAD.U32 R2, RZ, RZ, UR4 ;  /* 0x00000004ff027e24 */ /* 0x000fe4000f8e00ff */
[----:B------:R-:W-:-:S05]  /*13ad0*/  IMAD.U32 R3, RZ, RZ, UR5 ;  /* 0x00000005ff037e24 */ /* 0x000fca000f8e00ff */
[----:B------:R-:W2:Y:S01]  /*13ae0*/  LDG.E R6, desc[UR52][R2.64] ;  /* 0x0000003402067981 */ /* 0x000ea2000c1e1900 */
[----:B------:R-:W-:Y:S01]  /*13af0*/  IMAD.U32 R12, RZ, RZ, UR6 ;  /* 0x00000006ff0c7e24 */ /* 0x000fe2000f8e00ff */
[----:B------:R-:W-:Y:S01]  /*13b00*/  ISETP.NE.AND P0, PT, RZ, UR7, PT ;  /* 0x00000007ff007c0c */ /* 0x000fe2000bf05270 */
[----:B------:R-:W-:-:S03]  /*13b10*/  IMAD.MOV.U32 R16, RZ, RZ, RZ ;  /* 0x000000ffff107224 */ /* 0x000fc600078e00ff */
[----:B------:R-:W2:Y:S02]  /*13b20*/  SHFL.IDX PT, R17, R17, R12, 0x1f ;  /* 0x00001f0c11117589 */ /* 0x000ea400000e0000 */
[----:B--2---:R-:W-:-:S05]  /*13b30*/  IMAD R4, R17, R6, RZ ;  /* 0x0000000611047224 */ /* 0x004fca00078e02ff */
[----:B------:R-:W-:-:S04]  /*13b40*/  IABS R8, R4 ;  /* 0x0000000400087213 */ /* 0x000fc80000000000 */
[----:B------:R-:W0:Y:S08]  /*13b50*/  I2F.RP R10, R8 ;  /* 0x00000008000a7306 */ /* 0x000e300000209400 */
[----:B0-----:R-:W0:Y:S02]  /*13b60*/  MUFU.RCP R10, R10 ;  /* 0x0000000a000a7308 */ /* 0x001e240000001000 */
[----:B0-----:R-:W-:-:S06]  /*13b70*/  VIADD R11, R10, 0xffffffe ;  /* 0x0ffffffe0a0b7836 */ /* 0x001fcc0000000000 */
[----:B------:R-:W0:Y:S02]  /*13b80*/  F2I.FTZ.U32.TRUNC.NTZ R11, R11 ;  /* 0x0000000b000b7305 */ /* 0x000e24000021f000 */
[----:B0-----:R-:W-:Y:S01]  /*13b90*/  IMAD.MOV R3, RZ, RZ, -R11 ;  /* 0x000000ffff037224 */ /* 0x001fe200078e0a0b */
[----:B------:R-:W-:Y:S06]  /*13ba0*/  @!P0 BRA `(.L_x_2797) ;  /* 0x00000000000c8947 */ /* 0x000fec0003800000 */
[----:B------:R-:W-:-:S06]  /*13bb0*/  UIADD3 UR4, UR6, -0x1, URZ ;  /* 0xffffffff06047890 */ /* 0x000fcc000fffe03f */
[----:B------:R-:W-:-:S06]  /*13bc0*/  IMAD.U32 R16, RZ, RZ, UR4 ;  /* 0x00000004ff107e24 */ /* 0x000fcc000f8e00ff */
[----:B------:R0:W2:Y:S02]  /*13bd0*/  SHFL.IDX PT, R16, R7, R16, 0x1f ;  /* 0x00001f1007107589 */ /* 0x0000a400000e0000 */
.L_x_2797:
[----:B--2---:R-:W-:Y:S02]  /*13be0*/  IMAD R16, R16, R0, R9 ;  /* 0x0000000010107224 */ /* 0x004fe400078e0209 */
[----:B0-----:R-:W-:Y:S02]  /*13bf0*/  IMAD R7, R3, R8, RZ ;  /* 0x0000000803077224 */ /* 0x001fe400078e02ff */
[----:B------:R-:W-:Y:S02]  /*13c00*/  IMAD.MOV.U32 R2, RZ, RZ, RZ ;  /* 0x000000ffff027224 */ /* 0x000fe400078e00ff */
[----:B------:R-:W-:Y:S02]  /*13c10*/  IMAD.MOV.U32 R3, RZ, RZ, R11 ;  /* 0x000000ffff037224 */ /* 0x000fe400078e000b */
[----:B------:R-:W-:Y:S02]  /*13c20*/  IMAD.IADD R5, R5, 0x1, -R16 ;  /* 0x0000000105057824 */ /* 0x000fe400078e0a10 */
[----:B------:R-:W-:Y:S01]  /*13c30*/  IMAD.HI.U32 R11, R11, R7, R2 ;  /* 0x000000070b0b7227 */ /* 0x000fe200078e0002 */
[----:B------:R-:W-:-:S02]  /*13c40*/  IABS R3, R4 ;  /* 0x0000000400037213 */ /* 0x000fc40000000000 */
        /* <DEDUP_REMOVED lines=24> */
[----:B------:R0:W2:Y:S02]  /*13dd0*/  F2I.FTZ.U32.TRUNC.NTZ R3, R2 ;  /* 0x0000000200037305 */ /* 0x0000a4000021f000 */
[----:B0-----:R-:W-:Y:S02]  /*13de0*/  IMAD.MOV.U32 R2, RZ, RZ, RZ ;  /* 0x000000ffff027224 */ /* 0x001fe400078e00ff */
[----:B--2---:R-:W-:-:S04]  /*13df0*/  IMAD.MOV R5, RZ, RZ, -R3 ;  /* 0x000000ffff057224 */ /* 0x004fc800078e0a03 */
        /* <DEDUP_REMOVED lines=18> */
[----:B-1----:R-:W-:Y:S01]  /*13f20*/  IMAD R18, R3, R0, R4 ;  /* 0x0000000003127224 */ /* 0x002fe200078e0204 */
[----:B------:R-:W-:-:S05]  /*13f30*/  LOP3.LUT R0, RZ, R3, RZ, 0x33, !PT ;  /* 0x00000003ff007212 */ /* 0x000fca00078e33ff */
[----:B------:R-:W-:Y:S01]  /*13f40*/  IMAD.IADD R17, R17, 0x1, R0 ;  /* 0x0000000111117824 */ /* 0x000fe200078e0200 */
[----:B------:R-:W-:Y:S06]  /*13f50*/  BRA `(.L_x_2798) ;  /* 0x0000000000107947 */ /* 0x000fec0003800000 */
.L_x_2793:
[----:B------:R-:W-:Y:S01]  /*13f60*/  IMAD.MOV.U32 R16, RZ, RZ, R5 ;  /* 0x000000ffff107224 */ /* 0x000fe200078e0005 */
[----:B------:R-:W-:Y:S01]  /*13f70*/  ULDC UR40, c[0x0][0xc3c] ;  /* 0x00030f0000287ab9 */ /* 0x000fe20000000800 */
[----:B------:R-:W-:Y:S02]  /*13f80*/  IMAD.MOV.U32 R17, RZ, RZ, RZ ;  /* 0x000000ffff117224 */ /* 0x000fe400078e00ff */
[----:B-1----:R-:W-:-:S07]  /*13f90*/  IMAD.MOV.U32 R18, RZ, RZ, RZ ;  /* 0x000000ffff127224 */ /* 0x002fce00078e00ff */
.L_x_2798:
[----:B------:R-:W0:Y:S01]  /*13fa0*/  S2R R0, SR_TID.X ;  /* 0x0000000000007919 */ /* 0x000e220000002100 */
[----:B------:R-:W-:Y:S01]  /*13fb0*/  IMAD.U32 R19, RZ, RZ, UR40 ;  /* 0x00000028ff137e24 */ /* 0x000fe2000f8e00ff */
[----:B------:R-:W-:Y:S01]  /*13fc0*/  BAR.SYNC.DEFER_BLOCKING 0x4, 0x180 ;  /* 0x0106000000007b1d */ /* 0x000fe20000010000 */
[----:B0-----:R-:W-:-:S04]  /*13fd0*/  LOP3.LUT R0, R0, 0x1f, RZ, 0xc0, !PT ;  /* 0x0000001f00007812 */ /* 0x001fc800078ec0ff */
[----:B------:R-:W-:-:S13]  /*13fe0*/  ISETP.NE.AND P0, PT, R0, RZ, PT ;  /* 0x000000ff0000720c */ /* 0x000fda0003f05270 */
[----:B------:R-:W0:Y:S01]  /*13ff0*/  @!P0 S2R R36, SR_CgaCtaId ;  /* 0x0000000000248919 */ /* 0x000e220000008800 */
[----:B------:R-:W-:-:S04]  /*14000*/  @!P0 MOV R3, 0x400 ;  /* 0x0000040000038802 */ /* 0x000fc80000000f00 */
[----:B0-----:R-:W-:-:S05]  /*14010*/  @!P0 LEA R22, R36, R3, 0x18 ;  /* 0x0000000324168211 */ /* 0x001fca00078ec0ff */
[----:B------:R0:W-:Y:S01]  /*14020*/  @!P0 STS.128 [R22+0x388d0], R16 ;  /* 0x0388d01016008388 */ /* 0x0001e20000000c00 */
[----:B------:R-:W-:Y:S06]  /*14030*/  BAR.ARV 0x5, 0x180 ;  /* 0x0146000000007b1d */ /* 0x000fec0000002000 */
.L_x_2791:
[----:B------:R-:W-:Y:S02]  /*14040*/  ULDC UR4, c[0x0][0xc3c] ;  /* 0x00030f0000047ab9 */ /* 0x000fe40000000800 */
[----:B------:R-:W-:-:S06]  /*14050*/  UISETP.GE.AND UP0, UPT, UR40, UR4, UPT ;  /* 0x000000042800728c */ /* 0x000fcc000bf06270 */
[----:B------:R-:W-:-:S13]  /*14060*/  PLOP3.LUT P0, PT, PT, PT, UP0, 0x80, 0x0 ;  /* 0x000000000000781c */ /* 0x000fda0003f0f008 */
[----:B------:R-:W-:Y:S05]  /*14070*/  @!P0 BRA `(.L_x_2799) ;  /* 0xffffffa400448947 */ /* 0x000fea000383ffff */
.L_x_2724:
[----:B0-----:R-:W2:Y:S01]  /*14080*/  LDL.LU R0, [R1+0xc] ;  /* 0x00000c0001007983 */ /* 0x001ea20000300800 */
[----:B------:R-:W-:Y:S01]  /*14090*/  BSSY B0, `(.L_x_2800) ;  /* 0x000000b000007945 */ /* 0x000fe20003800000 */
[----:B------:R-:W0:Y:S01]  /*140a0*/  S2R R5, SR_CgaCtaId ;  /* 0x0000000000057919 */ /* 0x000e220000008800 */
[----:B--2---:R-:W-:-:S05]  /*140b0*/  VIADD R0, R0, 0x1 ;  /* 0x0000000100007836 */ /* 0x004fca0000000000 */
        /* <DEDUP_REMOVED lines=8> */
.L_x_2918:
[----:B------:R-:W-:Y:S05]  /*14140*/  BSYNC B0 ;  /* 0x0000000000007941 */ /* 0x000fea0003800000 */
.L_x_2800:
[----:B------:R-:W-:-:S03]  /*14150*/  UMOV UR4, 0xffffffff ;  /* 0xffffffff00047882 */ /* 0x000fc60000000000 */
[----:B------:R-:W-:Y:S05]  /*14160*/  BRA.DIV UR4, `(.L_x_2802) ;  /* 0x0000003a04d87947 */ /* 0x000fea000b800000 */
[----:B0-----:R-:W0:Y:S02]  /*14170*/  S2R R0, SR_TID.X ;  /* 0x0000000000007919 */ /* 0x001e240000002100 */
[----:B0-----:R-:W-:-:S04]  /*14180*/  SHF.R.U32.HI R0, RZ, 0x5, R0 ;  /* 0x00000005ff007819 */ /* 0x001fc80000011600 */
[----:B------:R-:W-:-:S05]  /*14190*/  LOP3.LUT R0, R0, 0x3, RZ, 0xc0, !PT ;  /* 0x0000000300007812 */ /* 0x000fca00078ec0ff */
[----:B------:R0:W1:Y:S02]  /*141a0*/  SHFL.IDX PT, R14, R0, RZ, 0x1f ;  /* 0x00001fff000e7589 */ /* 0x00006400000e0000 */
.L_x_2921:
[----:B-1----:R-:W-:Y:S01]  /*141b0*/  ISETP.NE.AND P0, PT, R14, RZ, PT ;  /* 0x000000ff0e00720c */ /* 0x002fe20003f05270 */
[----:B------:R-:W-:-:S12]  /*141c0*/  BSSY B0, `(.L_x_2803) ;  /* 0x000002c000007945 */ /* 0x000fd80003800000 */
[----:B------:R-:W-:Y:S05]  /*141d0*/  @P0 BRA `(.L_x_2804) ;  /* 0x0000000000a80947 */ /* 0x000fea0003800000 */
[----:B------:R-:W-:-:S03]  /*141e0*/  UMOV UR4, 0xffffffff ;  /* 0xffffffff00047882 */ /* 0x000fc60000000000 */
[----:B------:R-:W-:Y:S05]  /*141f0*/  BRA.DIV UR4, `(.L_x_2805) ;  /* 0x0000003a04e87947 */ /* 0x000fea000b800000 */
[----:B------:R-:W-:-:S13]  /*14200*/  ELECT P6, URZ, PT ;  /* 0x00000000003f782f */ /* 0x000fda00038c0000 */
.L_x_2924:
[----:B------:R-:W-:Y:S05]  /*14210*/  @!P6 BRA `(.L_x_2804) ;  /* 0x000000000098e947 */ /* 0x000fea0003800000 */
[----:B------:R-:W-:-:S06]  /*14220*/  ULOP3.LUT UR4, UR36, 0x2, URZ, 0xfc, !UPT ;  /* 0x0000000224047892 */ /* 0x000fcc000f8efc3f */
[----:B0-----:R-:W-:-:S05]  /*14230*/  IMAD.U32 R0, RZ, RZ, UR4 ;  /* 0x00000004ff007e24 */ /* 0x001fca000f8e00ff */
[----:B------:R-:W-:-:S13]  /*14240*/  ISETP.NE.AND P0, PT, R0, 0x3, PT ;  /* 0x000000030000780c */ /* 0x000fda0003f05270 */
[----:B------:R-:W-:Y:S05]  /*14250*/  @!P0 BRA `(.L_x_2806) ;  /* 0x0000000000048947 */ /* 0x000fea0003800000 */
[----:B------:R-:W-:Y:S01]  /*14260*/  BPT.TRAP 0x1 ;  /* 0x000000040000795c */ /* 0x000fe20000300000 */
.L_x_2806:
[C---:B------:R-:W-:Y:S01]  /*14270*/  IMAD R5, R23.reuse, 0x8, R4 ;  /* 0x0000000817057824 */ /* 0x040fe200078e0204 */
[----:B------:R-:W-:Y:S01]  /*14280*/  SHF.L.U32 R0, R30, 0x1f, RZ ;  /* 0x0000001f1e007819 */ /* 0x000fe200000006ff */
[----:B------:R-:W-:-:S03]  /*14290*/  VIADD R23, R23, 0x1 ;  /* 0x0000000117177836 */ /* 0x000fc60000000000 */
[----:B------:R-:W0:Y:S02]  /*142a0*/  SYNCS.PHASECHK.TRANS64.TRYWAIT P1, [R5+URZ+0x38840], R0 ;  /* 0x03884000050075a7 */ /* 0x000e24000802017f */
[----:B------:R-:W-:-:S04]  /*142b0*/  ISETP.NE.AND P2, PT, R23, 0x2, PT ;  /* 0x000000021700780c */ /* 0x000fc80003f45270 */
[----:B------:R-:W-:Y:S01]  /*142c0*/  SEL R3, RZ, 0x1, P2 ;  /* 0x00000001ff037807 */ /* 0x000fe20001000000 */
[----:B0-----:R-:W-:Y:S08]  /*142d0*/  @!P1 BRA `(.L_x_2807) ;  /* 0x0000003800d09947 */ /* 0x001ff00003800000 */
.L_x_2925:
[----:B------:R-:W-:Y:S02]  /*142e0*/  SEL R23, R23, RZ, P2 ;  /* 0x000000ff17177207 */ /* 0x000fe40001000000 */
[----:B------:R-:W-:Y:S01]  /*142f0*/  LOP3.LUT R2, R30, R3, RZ, 0x3c, !PT ;  /* 0x000000031e027212 */ /* 0x000fe200078e3cff */
[----:B------:R-:W-:Y:S06]  /*14300*/  @!P0 BRA `(.L_x_2808) ;  /* 0x0000000000048947 */ /* 0x000fec0003800000 */
[----:B------:R-:W-:Y:S01]  /*14310*/  BPT.TRAP 0x1 ;  /* 0x000000040000795c */ /* 0x000fe20000300000 */
.L_x_2808:
[----:B------:R-:W-:Y:S01]  /*14320*/  IMAD R23, R23, 0x8, R4 ;  /* 0x0000000817177824 */ /* 0x000fe200078e0204 */
[----:B------:R-:W-:-:S04]  /*14330*/  SHF.L.U32 R2, R2, 0x1f, RZ ;  /* 0x0000001f02027819 */ /* 0x000fc800000006ff */
[----:B------:R-:W1:Y:S02]  /*14340*/  SYNCS.PHASECHK.TRANS64.TRYWAIT P1, [R23+URZ+0x38840], R2 ;  /* 0x03884002170075a7 */ /* 0x000e64000802017f */
[----:B-1----:R-:W-:Y:S05]  /*14350*/  @!P1 BRA `(.L_x_2809) ;  /* 0x0000003800c49947 */ /* 0x002fea0003800000 */
.L_x_2926:
[----:B------:R-:W-:Y:S05]  /*14360*/  @!P0 BRA `(.L_x_2810) ;  /* 0x0000000000048947 */ /* 0x000fea0003800000 */
[----:B------:R-:W-:Y:S01]  /*14370*/  BPT.TRAP 0x1 ;  /* 0x000000040000795c */ /* 0x000fe20000300000 */
.L_x_2810:
[----:B------:R-:W2:Y:S02]  /*14380*/  SYNCS.PHASECHK.TRANS64.TRYWAIT P1, [R5+URZ+0x38860], R0 ;  /* 0x03886000050075a7 */ /* 0x000ea4000802017f */
[----:B--2---:R-:W-:Y:S05]  /*14390*/  @!P1 BRA `(.L_x_2811) ;  /* 0x0000003800c89947 */ /* 0x004fea0003800000 */
.L_x_2927:
[----:B------:R-:W-:Y:S05]  /*143a0*/  @!P0 BRA `(.L_x_2812) ;  /* 0x0000000000048947 */ /* 0x000fea0003800000 */
[----:B------:R-:W-:Y:S01]  /*143b0*/  BPT.TRAP 0x1 ;  /* 0x000000040000795c */ /* 0x000fe20000300000 */
.L_x_2812:
[----:B------:R-:W3:Y:S02]  /*143c0*/  SYNCS.PHASECHK.TRANS64.TRYWAIT P1, [R23+URZ+0x38860], R2 ;  /* 0x03886002170075a7 */ /* 0x000ee4000802017f */
[----:B---3--:R-:W-:Y:S05]  /*143d0*/  @!P1 BRA `(.L_x_2813) ;  /* 0x0000003800cc9947 */ /* 0x008fea0003800000 */
.L_x_2928:
[----:B------:R-:W-:Y:S05]  /*143e0*/  @!P0 BRA `(.L_x_2814) ;  /* 0x0000000000048947 */ /* 0x000fea0003800000 */
[----:B------:R-:W-:Y:S01]  /*143f0*/  BPT.TRAP 0x1 ;  /* 0x000000040000795c */ /* 0x000fe20000300000 */
.L_x_2814:
[----:B------:R-:W4:Y:S02]  /*14400*/  SYNCS.PHASECHK.TRANS64.TRYWAIT P1, [R5+URZ+0x38880], R0 ;  /* 0x03888000050075a7 */ /* 0x000f24000802017f */
[----:B----4-:R-:W-:Y:S05]  /*14410*/  @!P1 BRA `(.L_x_2815) ;  /* 0x0000003800d09947 */ /* 0x010fea0003800000 */
.L_x_2929:
[----:B------:R-:W-:Y:S05]  /*14420*/  @!P0 BRA `(.L_x_2816) ;  /* 0x0000000000048947 */ /* 0x000fea0003800000 */
[----:B------:R-:W-:Y:S01]  /*14430*/  BPT.TRAP 0x1 ;  /* 0x000000040000795c */ /* 0x000fe20000300000 */
.L_x_2816:
[----:B------:R0:W0:Y:S02]  /*14440*/  SYNCS.PHASECHK.TRANS64.TRYWAIT P0, [R23+URZ+0x38880], R2 ;  /* 0x03888002170075a7 */ /* 0x000024000800017f */
[----:B0-----:R-:W-:Y:S05]  /*14450*/  @!P0 NANOSLEEP.SYNCS 0x989680 ;  /* 0x009896800000895d */ /* 0x001fea0003900000 */
[----:B------:R-:W0:Y:S02]  /*14460*/  @!P0 SYNCS.PHASECHK.TRANS64 P0, [R23+URZ+0x38880], R2 ;  /* 0x03888002170085a7 */ /* 0x000e24000800007f */
[----:B0-----:R-:W-:Y:S05]  /*14470*/  @!P0 BRA `(.L_x_2816) ;  /* 0xfffffffc00f08947 */ /* 0x001fea000383ffff */
.L_x_2804:
[----:B------:R-:W-:Y:S05]  /*14480*/  BSYNC B0 ;  /* 0x0000000000007941 */ /* 0x000fea0003800000 */
.L_x_2803:
[----:B------:R-:W-:Y:S05]  /*14490*/  EXIT ;  /* 0x000000000000794d */ /* 0x000fea0003800000 */
.L_x_2661:
[----:B0-----:R-:W-:-:S04]  /*144a0*/  IMAD.U32 R3, RZ, RZ, UR51 ;  /* 0x00000033ff037e24 */ /* 0x001fc8000f8e00ff */
[----:B------:R0:W1:Y:S03]  /*144b0*/  SYNCS.PHASECHK.TRANS64.TRYWAIT P0, [R3+URZ+0x38800], R0 ;  /* 0x03880000030075a7 */ /* 0x000066000800017f */
[----:B-1----:R-:W-:Y:S05]  /*144c0*/  @!P0 NANOSLEEP.SYNCS 0x989680 ;  /* 0x009896800000895d */ /* 0x002fea0003900000 */
[----:B------:R-:W1:Y:S02]  /*144d0*/  @!P0 SYNCS.PHASECHK.TRANS64 P0, [R3+URZ+0x38800], R0 ;  /* 0x03880000030085a7 */ /* 0x000e64000800007f */
[----:B-1----:R-:W-:Y:S05]  /*144e0*/  @!P0 BRA `(.L_x_2661) ;  /* 0xfffffffc00ec8947 */ /* 0x002fea000383ffff */
[----:B------:R-:W-:Y:S05]  /*144f0*/  BRA `(.L_x_2817) ;  /* 0xfffffed8001c7947 */ /* 0x000fea000383ffff */
.L_x_2665:
[----:B-1----:R-:W-:-:S04]  /*14500*/  IMAD.U32 R0, RZ, RZ, UR56 ;  /* 0x00000038ff007e24 */ /* 0x002fc8000f8e00ff */
[----:B------:R1:W2:Y:S03]  /*14510*/  SYNCS.PHASECHK.TRANS64.TRYWAIT P1, [R0+URZ+0x38830], R7 ;  /* 0x03883007000075a7 */ /* 0x0002a6000802017f */
[----:B--2---:R-:W-:Y:S05]  /*14520*/  @!P1 NANOSLEEP.SYNCS 0x989680 ;  /* 0x009896800000995d */ /* 0x004fea0003900000 */
[----:B------:R-:W2:Y:S02]  /*14530*/  @!P1 SYNCS.PHASECHK.TRANS64 P1, [R0+URZ+0x38830], R7 ;  /* 0x03883007000095a7 */ /* 0x000ea4000802007f */
[----:B--2---:R-:W-:Y:S05]  /*14540*/  @!P1 BRA `(.L_x_2665) ;  /* 0xfffffffc00ec9947 */ /* 0x004fea000383ffff */
[----:B------:R-:W-:Y:S05]  /*14550*/  BRA `(.L_x_2664) ;  /* 0xfffffed800407947 */ /* 0x000fea000383ffff */
.L_x_2670:
[----:B-1----:R-:W-:-:S04]  /*14560*/  IMAD.U32 R8, RZ, RZ, UR56 ;  /* 0x00000038ff087e24 */ /* 0x002fc8000f8e00ff */
[----:B------:R1:W2:Y:S03]  /*14570*/  SYNCS.PHASECHK.TRANS64.TRYWAIT P1, [R8+URZ+0x38850], R7 ;  /* 0x03885007080075a7 */ /* 0x0002a6000802017f */
[----:B--2---:R-:W-:Y:S05]  /*14580*/  @!P1 NANOSLEEP.SYNCS 0x989680 ;  /* 0x009896800000995d */ /* 0x004fea0003900000 */
[----:B------:R-:W2:Y:S02]  /*14590*/  @!P1 SYNCS.PHASECHK.TRANS64 P1, [R8+URZ+0x38850], R7 ;  /* 0x03885007080095a7 */ /* 0x000ea4000802007f */
[----:B--2---:R-:W-:Y:S05]  /*145a0*/  @!P1 BRA `(.L_x_2670) ;  /* 0xfffffffc00ec9947 */ /* 0x004fea000383ffff */
[----:B------:R-:W-:Y:S05]  /*145b0*/  BRA `(.L_x_2669) ;  /* 0xfffffef800587947 */ /* 0x000fea000383ffff */
.L_x_2676:
[----:B0-----:R-:W-:Y:S02]  /*145c0*/  IMAD.U32 R3, RZ, RZ, UR54 ;  /* 0x00000036ff037e24 */ /* 0x001fe4000f8e00ff */
[----:B------:R-:W-:-:S04]  /*145d0*/  IMAD.U32 R4, RZ, RZ, UR58 ;  /* 0x0000003aff047e24 */ /* 0x000fc8000f8e00ff */
[----:B------:R0:W1:Y:S03]  /*145e0*/  SYNCS.PHASECHK.TRANS64.TRYWAIT P1, [R3+URZ+0x38830], R4 ;  /* 0x03883004030075a7 */ /* 0x000066000802017f */
[----:B-1----:R-:W-:Y:S05]  /*145f0*/  @!P1 NANOSLEEP.SYNCS 0x989680 ;  /* 0x009896800000995d */ /* 0x002fea0003900000 */
[----:B------:R-:W1:Y:S02]  /*14600*/  @!P1 SYNCS.PHASECHK.TRANS64 P1, [R3+URZ+0x38830], R4 ;  /* 0x03883004030095a7 */ /* 0x000e64000802007f */
[----:B-1----:R-:W-:Y:S05]  /*14610*/  @!P1 BRA `(.L_x_2676) ;  /* 0xfffffffc00e89947 */ /* 0x002fea000383ffff */
[----:B------:R-:W-:Y:S05]  /*14620*/  BRA `(.L_x_2675) ;  /* 0xfffffefc00647947 */ /* 0x000fea000383ffff */
.L_x_2681:
[----:B-1----:R-:W-:Y:S02]  /*14630*/  IMAD.U32 R7, RZ, RZ, UR54 ;  /* 0x00000036ff077e24 */ /* 0x002fe4000f8e00ff */
[----:B------:R-:W-:-:S04]  /*14640*/  IMAD.U32 R8, RZ, RZ, UR58 ;  /* 0x0000003aff087e24 */ /* 0x000fc8000f8e00ff */
[----:B------:R1:W2:Y:S03]  /*14650*/  SYNCS.PHASECHK.TRANS64.TRYWAIT P1, [R7+URZ+0x38850], R8 ;  /* 0x03885008070075a7 */ /* 0x0002a6000802017f */
[----:B--2---:R-:W-:Y:S05]  /*14660*/  @!P1 NANOSLEEP.SYNCS 0x989680 ;  /* 0x009896800000995d */ /* 0x004fea0003900000 */
[----:B------:R-:W2:Y:S02]  /*14670*/  @!P1 SYNCS.PHASECHK.TRANS64 P1, [R7+URZ+0x38850], R8 ;  /* 0x03885008070095a7 */ /* 0x000ea4000802007f */
[----:B--2---:R-:W-:Y:S05]  /*14680*/  @!P1 BRA `(.L_x_2681) ;  /* 0xfffffffc00e89947 */ /* 0x004fea000383ffff */
[----:B------:R-:W-:Y:S05]  /*14690*/  BRA `(.L_x_2680) ;  /* 0xffffff2400607947 */ /* 0x000fea000383ffff */
.L_x_2688:
[----:B-1----:R-:W-:-:S04]  /*146a0*/  IMAD.U32 R3, RZ, RZ, UR47 ;  /* 0x0000002fff037e24 */ /* 0x002fc8000f8e00ff */
[----:B------:R1:W2:Y:S03]  /*146b0*/  SYNCS.PHASECHK.TRANS64.TRYWAIT P1, [R3+URZ+0x38830], R6 ;  /* 0x03883006030075a7 */ /* 0x0002a6000802017f */
[----:B--2---:R-:W-:Y:S05]  /*146c0*/  @!P1 NANOSLEEP.SYNCS 0x989680 ;  /* 0x009896800000995d */ /* 0x004fea0003900000 */
[----:B------:R-:W2:Y:S02]  /*146d0*/  @!P1 SYNCS.PHASECHK.TRANS64 P1, [R3+URZ+0x38830], R6 ;  /* 0x03883006030095a7 */ /* 0x000ea4000802007f */
[----:B--2---:R-:W-:Y:S05]  /*146e0*/  @!P1 BRA `(.L_x_2688) ;  /* 0xfffffffc00ec9947 */ /* 0x004fea000383ffff */
[----:B------:R-:W-:Y:S05]  /*146f0*/  BRA `(.L_x_2687) ;  /* 0xffffff2800347947 */ /* 0x000fea000383ffff */
.L_x_2693:
[----:B--2---:R-:W-:-:S04]  /*14700*/  IMAD.U32 R9, RZ, RZ, UR47 ;  /* 0x0000002fff097e24 */ /* 0x004fc8000f8e00ff */
[----:B------:R2:W3:Y:S03]  /*14710*/  SYNCS.PHASECHK.TRANS64.TRYWAIT P1, [R9+URZ+0x38850], R6 ;  /* 0x03885006090075a7 */ /* 0x0004e6000802017f */
[----:B---3--:R-:W-:Y:S05]  /*14720*/  @!P1 NANOSLEEP.SYNCS 0x989680 ;  /* 0x009896800000995d */ /* 0x008fea0003900000 */
[----:B------:R-:W3:Y:S02]  /*14730*/  @!P1 SYNCS.PHASECHK.TRANS64 P1, [R9+URZ+0x38850], R6 ;  /* 0x03885006090095a7 */ /* 0x000ee4000802007f */
[----:B---3--:R-:W-:Y:S05]  /*14740*/  @!P1 BRA `(.L_x_2693) ;  /* 0xfffffffc00ec9947 */ /* 0x008fea000383ffff */
[----:B------:R-:W-:Y:S05]  /*14750*/  BRA `(.L_x_2692) ;  /* 0xffffff4400cc7947 */ /* 0x000fea000383ffff */
.L_x_2739:
        /* <DEDUP_REMOVED lines=10> */
.L_x_2818:
[----:B------:R-:W-:Y:S05]  /*14800*/  BRA `(.L_x_2819) ;  /* 0xffffffac00847947 */ /* 0x000fea000383ffff */
.L_x_2742:
[----:B0-----:R0:W1:Y:S02]  /*14810*/  SYNCS.PHASECHK.TRANS64.TRYWAIT P0, [R6+URZ+0x38880], R24 ;  /* 0x03888018060075a7 */ /* 0x001064000800017f */
[----:B-1----:R-:W-:Y:S05]  /*14820*/  @!P0 NANOSLEEP.SYNCS 0x989680 ;  /* 0x009896800000895d */ /* 0x002fea0003900000 */
[----:B------:R-:W1:Y:S02]  /*14830*/  @!P0 SYNCS.PHASECHK.TRANS64 P0, [R6+URZ+0x38880], R24 ;  /* 0x03888018060085a7 */ /* 0x000e64000800007f */
[----:B-1----:R-:W-:Y:S05]  /*14840*/  @!P0 BRA `(.L_x_2742) ;  /* 0xfffffffc00f08947 */ /* 0x002fea000383ffff */
[----:B------:R-:W-:Y:S05]  /*14850*/  BRA `(.L_x_2820) ;  /* 0xffffffac00947947 */ /* 0x000fea000383ffff */
.L_x_2743:
        /* <DEDUP_REMOVED lines=8> */
.L_x_2822:
[----:B------:R-:W-:Y:S05]  /*148e0*/  BSYNC B0 ;  /* 0x0000000000007941 */ /* 0x000fea0003800000 */
.L_x_2821:
        /* <DEDUP_REMOVED lines=13> */
.L_x_2823:
        /* <DEDUP_REMOVED lines=12> */
.L_x_2824:
        /* <DEDUP_REMOVED lines=15> */
.L_x_2825:
[----:B------:R-:W-:Y:S02]  /*14b70*/  IMAD.MOV.U32 R13, RZ, RZ, R9 ;  /* 0x000000ffff0d7224 */ /* 0x000fe400078e0009 */
[----:B------:R-:W-:Y:S02]  /*14b80*/  IMAD.MOV.U32 R12, RZ, RZ, 0x2 ;  /* 0x00000002ff0c7424 */ /* 0x000fe400078e00ff */
[----:B------:R-:W-:-:S07]  /*14b90*/  IMAD.MOV.U32 R2, RZ, RZ, R14 ;  /* 0x000000ffff027224 */ /* 0x000fce00078e000e */
[----:B------:R-:W-:Y:S05]  /*14ba0*/  WARPSYNC.COLLECTIVE R15, `(.L_x_2826) ;  /* 0x000000000f087348 */ /* 0x000fea0003c00000 */
[----:B------:R0:W1:Y:S02]  /*14bb0*/  SHFL.IDX P6, R14, R13, R12, R11 ;  /* 0x0000000c0d0e7389 */ /* 0x00006400000c000b */
[----:B01----:R-:W-:Y:S01]  /*14bc0*/  ENDCOLLECTIVE ;  /* 0x000000000000791b */ /* 0x003fe20003800000 */
.L_x_2826:
        /* <DEDUP_REMOVED lines=14> */
.L_x_2827:
[----:B------:R-:W-:Y:S02]  /*14cb0*/  IMAD.MOV.U32 R13, RZ, RZ, R9 ;  /* 0x000000ffff0d7224 */ /* 0x000fe400078e0009 */
[----:B------:R-:W-:Y:S02]  /*14cc0*/  IMAD.MOV.U32 R12, RZ, RZ, 0x3 ;  /* 0x00000003ff0c7424 */ /* 0x000fe400078e00ff */
[----:B------:R-:W-:-:S07]  /*14cd0*/  IMAD.MOV.U32 R2, RZ, RZ, R14 ;  /* 0x000000ffff027224 */ /* 0x000fce00078e000e */
[----:B------:R-:W-:Y:S05]  /*14ce0*/  WARPSYNC.COLLECTIVE R15, `(.L_x_2828) ;  /* 0x000000000f087348 */ /* 0x000fea0003c00000 */
[----:B------:R0:W1:Y:S02]  /*14cf0*/  SHFL.IDX P6, R14, R13, R12, R11 ;  /* 0x0000000c0d0e7389 */ /* 0x00006400000c000b */
[----:B01----:R-:W-:Y:S01]  /*14d00*/  ENDCOLLECTIVE ;  /* 0x000000000000791b */ /* 0x003fe20003800000 */
.L_x_2828:
        /* <DEDUP_REMOVED lines=14> */
.L_x_2829:
[----:B------:R-:W-:Y:S02]  /*14df0*/  IMAD.MOV.U32 R13, RZ, RZ, R9 ;  /* 0x000000ffff0d7224 */ /* 0x000fe400078e0009 */
[----:B------:R-:W-:Y:S02]  /*14e00*/  IMAD.MOV.U32 R12, RZ, RZ, 0x4 ;  /* 0x00000004ff0c7424 */ /* 0x000fe400078e00ff */
[----:B------:R-:W-:-:S07]  /*14e10*/  IMAD.MOV.U32 R2, RZ, RZ, R14 ;  /* 0x000000ffff027224 */ /* 0x000fce00078e000e */
[----:B------:R-:W-:Y:S05]  /*14e20*/  WARPSYNC.COLLECTIVE R15, `(.L_x_2830) ;  /* 0x000000000f087348 */ /* 0x000fea0003c00000 */
[----:B------:R0:W1:Y:S02]  /*14e30*/  SHFL.IDX P6, R14, R13, R12, R11 ;  /* 0x0000000c0d0e7389 */ /* 0x00006400000c000b */
[----:B01----:R-:W-:Y:S01]  /*14e40*/  ENDCOLLECTIVE ;  /* 0x000000000000791b */ /* 0x003fe20003800000 */
.L_x_2830:
        /* <DEDUP_REMOVED lines=14> */
.L_x_2831:
[----:B------:R-:W-:Y:S02]  /*14f30*/  IMAD.MOV.U32 R13, RZ, RZ, R9 ;  /* 0x000000ffff0d7224 */ /* 0x000fe400078e0009 */
[----:B------:R-:W-:Y:S02]  /*14f40*/  IMAD.MOV.U32 R12, RZ, RZ, 0x5 ;  /* 0x00000005ff0c7424 */ /* 0x000fe400078e00ff */
[----:B------:R-:W-:-:S07]  /*14f50*/  IMAD.MOV.U32 R2, RZ, RZ, R14 ;  /* 0x000000ffff027224 */ /* 0x000fce00078e000e */
[----:B------:R-:W-:Y:S05]  /*14f60*/  WARPSYNC.COLLECTIVE R15, `(.L_x_2832) ;  /* 0x000000000f087348 */ /* 0x000fea0003c00000 */
[----:B------:R0:W1:Y:S02]  /*14f70*/  SHFL.IDX P6, R14, R13, R12, R11 ;  /* 0x0000000c0d0e7389 */ /* 0x00006400000c000b */
[----:B01----:R-:W-:Y:S01]  /*14f80*/  ENDCOLLECTIVE ;  /* 0x000000000000791b */ /* 0x003fe20003800000 */
.L_x_2832:
        /* <DEDUP_REMOVED lines=14> */
.L_x_2833:
[----:B------:R-:W-:Y:S02]  /*15070*/  IMAD.MOV.U32 R13, RZ, RZ, R9 ;  /* 0x000000ffff0d7224 */ /* 0x000fe400078e0009 */
[----:B------:R-:W-:Y:S02]  /*15080*/  IMAD.MOV.U32 R12, RZ, RZ, 0x6 ;  /* 0x00000006ff0c7424 */ /* 0x000fe400078e00ff */
[----:B------:R-:W-:-:S07]  /*15090*/  IMAD.MOV.U32 R2, RZ, RZ, R14 ;  /* 0x000000ffff027224 */ /* 0x000fce00078e000e */
[----:B------:R-:W-:Y:S05]  /*150a0*/  WARPSYNC.COLLECTIVE R15, `(.L_x_2834) ;  /* 0x000000000f087348 */ /* 0x000fea0003c00000 */
[----:B------:R0:W1:Y:S02]  /*150b0*/  SHFL.IDX P6, R14, R13, R12, R11 ;  /* 0x0000000c0d0e7389 */ /* 0x00006400000c000b */
[----:B01----:R-:W-:Y:S01]  /*150c0*/  ENDCOLLECTIVE ;  /* 0x000000000000791b */ /* 0x003fe20003800000 */
.L_x_2834:
        /* <DEDUP_REMOVED lines=14> */
.L_x_2835:
[----:B------:R-:W-:Y:S02]  /*151b0*/  IMAD.MOV.U32 R13, RZ, RZ, R9 ;  /* 0x000000ffff0d7224 */ /* 0x000fe400078e0009 */
[----:B------:R-:W-:Y:S02]  /*151c0*/  IMAD.MOV.U32 R12, RZ, RZ, 0x7 ;  /* 0x00000007ff0c7424 */ /* 0x000fe400078e00ff */
[----:B------:R-:W-:-:S07]  /*151d0*/  IMAD.MOV.U32 R2, RZ, RZ, R14 ;  /* 0x000000ffff027224 */ /* 0x000fce00078e000e */
[----:B------:R-:W-:Y:S05]  /*151e0*/  WARPSYNC.COLLECTIVE R15, `(.L_x_2836) ;  /* 0x000000000f087348 */ /* 0x000fea0003c00000 */
[----:B------:R0:W1:Y:S02]  /*151f0*/  SHFL.IDX P6, R14, R13, R12, R11 ;  /* 0x0000000c0d0e7389 */ /* 0x00006400000c000b */
[----:B01----:R-:W-:Y:S01]  /*15200*/  ENDCOLLECTIVE ;  /* 0x000000000000791b */ /* 0x003fe20003800000 */
.L_x_2836:
        /* <DEDUP_REMOVED lines=13> */
.L_x_2837:
        /* <DEDUP_REMOVED lines=12> */
.L_x_2748:
[----:B--2---:R2:W3:Y:S02]  /*153a0*/  SYNCS.PHASECHK.TRANS64.TRYWAIT P0, [R6+URZ+0x38840], R24 ;  /* 0x03884018060075a7 */ /* 0x0044e4000800017f */
[----:B---3--:R-:W-:Y:S05]  /*153b0*/  @!P0 NANOSLEEP.SYNCS 0x989680 ;  /* 0x009896800000895d */ /* 0x008fea0003900000 */
[----:B------:R-:W3:Y:S02]  /*153c0*/  @!P0 SYNCS.PHASECHK.TRANS64 P0, [R6+URZ+0x38840], R24 ;  /* 0x03884018060085a7 */ /* 0x000ee4000800007f */
[----:B---3--:R-:W-:Y:S05]  /*153d0*/  @!P0 BRA `(.L_x_2748) ;  /* 0xfffffffc00f08947 */ /* 0x008fea000383ffff */
[----:B------:R-:W-:Y:S05]  /*153e0*/  BRA `(.L_x_2839) ;  /* 0xffffffa800c87947 */ /* 0x000fea000383ffff */
.L_x_2749:
        /* <DEDUP_REMOVED lines=8> */
.L_x_2841:
[----:B------:R-:W-:Y:S05]  /*15470*/  BSYNC B0 ;  /* 0x0000000000007941 */ /* 0x000fea0003800000 */
.L_x_2840:
        /* <DEDUP_REMOVED lines=8> */
.L_x_2842:
        /* <DEDUP_REMOVED lines=18> */
.L_x_2843:
[----:B------:R-:W-:Y:S02]  /*15620*/  IMAD.MOV.U32 R13, RZ, RZ, R4 ;  /* 0x000000ffff0d7224 */ /* 0x000fe400078e0004 */
[----:B------:R-:W-:-:S07]  /*15630*/  IMAD.MOV.U32 R2, RZ, RZ, R14 ;  /* 0x000000ffff027224 */ /* 0x000fce00078e000e */
[----:B------:R-:W-:Y:S05]  /*15640*/  WARPSYNC.COLLECTIVE R15, `(.L_x_2844) ;  /* 0x000000000f087348 */ /* 0x000fea0003c00000 */
[----:B------:R0:W1:Y:S02]  /*15650*/  SHFL.IDX P6, R14, R13, R12, R11 ;  /* 0x0000000c0d0e7389 */ /* 0x00006400000c000b */
[----:B01----:R-:W-:Y:S01]  /*15660*/  ENDCOLLECTIVE ;  /* 0x000000000000791b */ /* 0x003fe20003800000 */
.L_x_2844:
        /* <DEDUP_REMOVED lines=16> */
.L_x_2845:
[----:B------:R-:W-:Y:S02]  /*15770*/  IMAD.MOV.U32 R13, RZ, RZ, R4 ;  /* 0x000000ffff0d7224 */ /* 0x000fe400078e0004 */
[----:B------:R-:W-:-:S07]  /*15780*/  IMAD.MOV.U32 R2, RZ, RZ, R14 ;  /* 0x000000ffff027224 */ /* 0x000fce00078e000e */
[----:B------:R-:W-:Y:S05]  /*15790*/  WARPSYNC.COLLECTIVE R15, `(.L_x_2846) ;  /* 0x000000000f087348 */ /* 0x000fea0003c00000 */
[----:B------:R0:W1:Y:S02]  /*157a0*/  SHFL.IDX P6, R14, R13, R12, R11 ;  /* 0x0000000c0d0e7389 */ /* 0x00006400000c000b */
[----:B01----:R-:W-:Y:S01]  /*157b0*/  ENDCOLLECTIVE ;  /* 0x000000000000791b */ /* 0x003fe20003800000 */
.L_x_2846:
        /* <DEDUP_REMOVED lines=16> */
.L_x_2847:
[----:B------:R-:W-:Y:S02]  /*158c0*/  IMAD.MOV.U32 R13, RZ, RZ, R4 ;  /* 0x000000ffff0d7224 */ /* 0x000fe400078e0004 */
[----:B------:R-:W-:-:S07]  /*158d0*/  IMAD.MOV.U32 R2, RZ, RZ, R14 ;  /* 0x000000ffff027224 */ /* 0x000fce00078e000e */
[----:B------:R-:W-:Y:S05]  /*158e0*/  WARPSYNC.COLLECTIVE R15, `(.L_x_2848) ;  /* 0x000000000f087348 */ /* 0x000fea0003c00000 */
[----:B------:R0:W1:Y:S02]  /*158f0*/  SHFL.IDX P6, R14, R13, R12, R11 ;  /* 0x0000000c0d0e7389 */ /* 0x00006400000c000b */
[----:B01----:R-:W-:Y:S01]  /*15900*/  ENDCOLLECTIVE ;  /* 0x000000000000791b */ /* 0x003fe20003800000 */
.L_x_2848:
        /* <DEDUP_REMOVED lines=14> */
.L_x_2849:
        /* <DEDUP_REMOVED lines=10> */
.L_x_2850:
        /* <DEDUP_REMOVED lines=8> */
.L_x_2851:
        /* <DEDUP_REMOVED lines=11> */
.L_x_2852:
        /* <DEDUP_REMOVED lines=8> */
.L_x_2853:
        /* <DEDUP_REMOVED lines=11> */
.L_x_2854:
        /* <DEDUP_REMOVED lines=8> */
.L_x_2855:
        /* <DEDUP_REMOVED lines=11> */
.L_x_2856:
[----:B------:R-:W-:Y:S05]  /*15e20*/  BRA `(.L_x_2857) ;  /* 0xffffffa400a87947 */ /* 0x000fea000383ffff */
.L_x_2754:
[----:B------:R-:W-:Y:S02]  /*15e30*/  IMAD.MOV.U32 R13, RZ, RZ, R5 ;  /* 0x000000ffff0d7224 */ /* 0x000fe400078e0005 */
[----:B------:R-:W-:Y:S02]  /*15e40*/  IMAD.MOV.U32 R12, RZ, RZ, RZ ;  /* 0x000000ffff0c7224 */ /* 0x000fe400078e00ff */
[----:B------:R-:W-:Y:S02]  /*15e50*/  IMAD.MOV.U32 R11, RZ, RZ, 0x181f ;  /* 0x0000181fff0b7424 */ /* 0x000fe400078e00ff */
[----:B------:R-:W-:Y:S02]  /*15e60*/  IMAD.MOV.U32 R15, RZ, RZ, -0x1 ;  /* 0xffffffffff0f7424 */ /* 0x000fe400078e00ff */
[----:B------:R-:W-:Y:S02]  /*15e70*/  IMAD R4, R4, UR41, RZ ;  /* 0x0000002904047c24 */ /* 0x000fe4000f8e02ff */
[----:B------:R-:W-:-:S07]  /*15e80*/  IMAD R17, R17, 0x80, R10 ;  /* 0x0000008011117824 */ /* 0x000fce00078e020a */
[----:B-----5:R-:W-:Y:S05]  /*15e90*/  WARPSYNC.COLLECTIVE R15, `(.L_x_2858) ;  /* 0x000000000f087348 */ /* 0x020fea0003c00000 */
[----:B------:R0:W1:Y:S02]  /*15ea0*/  SHFL.IDX P6, R14, R13, R12, R11 ;  /* 0x0000000c0d0e7389 */ /* 0x00006400000c000b */
[----:B01---5:R-:W-:Y:S01]  /*15eb0*/  ENDCOLLECTIVE ;  /* 0x000000000000791b */ /* 0x023fe20003800000 */
.L_x_2858:
[C---:B------:R-:W-:Y:S01]  /*15ec0*/  VIADD R7, R17.reuse, 0x10 ;  /* 0x0000001011077836 */ /* 0x040fe20000000000 */
[----:B------:R-:W-:Y:S01]  /*15ed0*/  ISETP.GE.AND P2, PT, R17, R4, PT ;  /* 0x000000041100720c */ /* 0x000fe20003f46270 */
[----:B------:R-:W-:Y:S02]  /*15ee0*/  IMAD.MOV.U32 R13, RZ, RZ, R0 ;  /* 0x000000ffff0d7224 */ /* 0x000fe400078e0000 */
[----:B------:R-:W-:-:S10]  /*15ef0*/  IMAD.MOV.U32 R2, RZ, RZ, R14 ;  /* 0x000000ffff027224 */ /* 0x000fd400078e000e */
[----:B------:R-:W-:Y:S05]  /*15f00*/  WARPSYNC.COLLECTIVE R15, `(.L_x_2859) ;  /* 0x000000000f087348 */ /* 0x000fea0003c00000 */
[----:B------:R0:W1:Y:S02]  /*15f10*/  SHFL.IDX P6, R14, R13, R12, R11 ;  /* 0x0000000c0d0e7389 */ /* 0x00006400000c000b */
[----:B01----:R-:W-:Y:S01]  /*15f20*/  ENDCOLLECTIVE ;  /* 0x000000000000791b */ /* 0x003fe20003800000 */
.L_x_2859:
        /* <DEDUP_REMOVED lines=8> */
.L_x_2860:
[----:B------:R-:W-:Y:S01]  /*15fb0*/  @!PT LDS RZ, [RZ] ;  /* 0x00000000fffff984 */ /* 0x000fe20000000800 */
[----:B------:R-:W-:Y:S01]  /*15fc0*/  @!PT LDS RZ, [RZ] ;  /* 0x00000000fffff984 */ /* 0x000fe20000000800 */
[----:B------:R-:W-:Y:S01]  /*15fd0*/  @!PT LDS RZ, [RZ] ;  /* 0x00000000fffff984 */ /* 0x000fe20000000800 */
[----:B------:R0:W-:Y:S04]  /*15fe0*/  @!P2 LDGSTS.E.BYPASS.LTC128B.128 [R8+0x20400], desc[UR52][R2.64], !P0 ;  /* 0x204000000208afae */ /* 0x0001e8000c101d74 */
[----:B------:R0:W-:Y:S01]  /*15ff0*/  @!P2 LDGSTS.E.BYPASS.LTC128B.128 [R8+0x24400], desc[UR52][R2.64+0x80], !P1 ;  /* 0x244000800208afae */ /* 0x0001e2000c901d74 */
[----:B------:R-:W-:Y:S01]  /*16000*/  ISETP.GE.AND P2, PT, R7, R4, PT ;  /* 0x000000040700720c */ /* 0x000fe20003f46270 */
[----:B------:R-:W-:Y:S02]  /*16010*/  IMAD.MOV.U32 R13, RZ, RZ, R0 ;  /* 0x000000ffff0d7224 */ /* 0x000fe400078e0000 */
[----:B------:R-:W-:-:S10]  /*16020*/  IMAD.MOV.U32 R6, RZ, RZ, R14 ;  /* 0x000000ffff067224 */ /* 0x000fd400078e000e */
[----:B0-----:R-:W-:Y:S05]  /*16030*/  WARPSYNC.COLLECTIVE R15, `(.L_x_2861) ;  /* 0x000000000f087348 */ /* 0x001fea0003c00000 */
[----:B------:R1:W2:Y:S02]  /*16040*/  SHFL.IDX P6, R14, R13, R12, R11 ;  /* 0x0000000c0d0e7389 */ /* 0x0002a400000c000b */
[----:B012---:R-:W-:Y:S01]  /*16050*/  ENDCOLLECTIVE ;  /* 0x000000000000791b */ /* 0x007fe20003800000 */
.L_x_2861:
[----:B------:R-:W-:Y:S02]  /*16060*/  IMAD.MOV.U32 R13, RZ, RZ, R5 ;  /* 0x000000ffff0d7224 */ /* 0x000fe400078e0005 */
[----:B------:R-:W-:Y:S01]  /*16070*/  IMAD.MOV.U32 R12, RZ, RZ, 0x2 ;  /* 0x00000002ff0c7424 */ /* 0x000fe200078e00ff */
[----:B------:R-:W-:-:S05]  /*16080*/  @!P2 IADD3 R14, P3, R28, R14, RZ ;  /* 0x0000000e1c0ea210 */ /* 0x000fca0007f7e0ff */
[----:B------:R-:W-:-:S08]  /*16090*/  @!P2 IMAD.MOV.U32 R2, RZ, RZ, R14 ;  /* 0x000000ffff02a224 */ /* 0x000fd000078e000e */
[----:B------:R-:W-:Y:S05]  /*160a0*/  WARPSYNC.COLLECTIVE R15, `(.L_x_2862) ;  /* 0x000000000f087348 */ /* 0x000fea0003c00000 */
[----:B------:R0:W1:Y:S02]  /*160b0*/  SHFL.IDX P6, R14, R13, R12, R11 ;  /* 0x0000000c0d0e7389 */ /* 0x00006400000c000b */
[----:B01----:R-:W-:Y:S01]  /*160c0*/  ENDCOLLECTIVE ;  /* 0x000000000000791b */ /* 0x003fe20003800000 */
.L_x_2862:
[----:B------:R-:W-:-:S04]  /*160d0*/  @!P2 IMAD.X R7, RZ, RZ, R6, P3 ;  /* 0x000000ffff07a224 */ /* 0x000fc800018e0606 */
[----:B------:R-:W-:Y:S02]  /*160e0*/  @!P2 IMAD.MOV.U32 R3, RZ, RZ, R7 ;  /* 0x000000ffff03a224 */ /* 0x000fe400078e0007 */
[----:B------:R-:W-:-:S03]  /*160f0*/  VIADD R7, R17, 0x20 ;  /* 0x0000002011077836 */ /* 0x000fc60000000000 */
        /* <DEDUP_REMOVED lines=11> */
.L_x_2863:
[----:B------:R-:W-:Y:S02]  /*161b0*/  IMAD.MOV.U32 R13, RZ, RZ, R5 ;  /* 0x000000ffff0d7224 */ /* 0x000fe400078e0005 */
[----:B------:R-:W-:Y:S01]  /*161c0*/  IMAD.MOV.U32 R12, RZ, RZ, 0x3 ;  /* 0x00000003ff0c7424 */ /* 0x000fe200078e00ff */
[----:B------:R-:W-:-:S05]  /*161d0*/  @!P2 IADD3 R14, P3, R28, R14, RZ ;  /* 0x0000000e1c0ea210 */ /* 0x000fca0007f7e0ff */
[----:B------:R-:W-:-:S08]  /*161e0*/  @!P2 IMAD.MOV.U32 R2, RZ, RZ, R14 ;  /* 0x000000ffff02a224 */ /* 0x000fd000078e000e */
[----:B------:R-:W-:Y:S05]  /*161f0*/  WARPSYNC.COLLECTIVE R15, `(.L_x_2864) ;  /* 0x000000000f087348 */ /* 0x000fea0003c00000 */
[----:B------:R0:W1:Y:S02]  /*16200*/  SHFL.IDX P6, R14, R13, R12, R11 ;  /* 0x0000000c0d0e7389 */ /* 0x00006400000c000b */
[----:B01----:R-:W-:Y:S01]  /*16210*/  ENDCOLLECTIVE ;  /* 0x000000000000791b */ /* 0x003fe20003800000 */
.L_x_2864:
        /* <DEDUP_REMOVED lines=14> */
.L_x_2865:
[----:B------:R-:W-:Y:S02]  /*16300*/  IMAD.MOV.U32 R13, RZ, RZ, R5 ;  /* 0x000000ffff0d7224 */ /* 0x000fe400078e0005 */
[----:B------:R-:W-:Y:S01]  /*16310*/  IMAD.MOV.U32 R12, RZ, RZ, 0x4 ;  /* 0x00000004ff0c7424 */ /* 0x000fe200078e00ff */
[----:B------:R-:W-:-:S05]  /*16320*/  @!P2 IADD3 R14, P3, R28, R14, RZ ;  /* 0x0000000e1c0ea210 */ /* 0x000fca0007f7e0ff */
[----:B------:R-:W-:-:S08]  /*16330*/  @!P2 IMAD.MOV.U32 R2, RZ, RZ, R14 ;  /* 0x000000ffff02a224 */ /* 0x000fd000078e000e */
[----:B------:R-:W-:Y:S05]  /*16340*/  WARPSYNC.COLLECTIVE R15, `(.L_x_2866) ;  /* 0x000000000f087348 */ /* 0x000fea0003c00000 */
[----:B------:R0:W1:Y:S02]  /*16350*/  SHFL.IDX P6, R14, R13, R12, R11 ;  /* 0x0000000c0d0e7389 */ /* 0x00006400000c000b */
[----:B01----:R-:W-:Y:S01]  /*16360*/  ENDCOLLECTIVE ;  /* 0x000000000000791b */ /* 0x003fe20003800000 */
.L_x_2866:
        /* <DEDUP_REMOVED lines=14> */
.L_x_2867:
[----:B------:R-:W-:Y:S02]  /*16450*/  IMAD.MOV.U32 R13, RZ, RZ, R5 ;  /* 0x000000ffff0d7224 */ /* 0x000fe400078e0005 */
[----:B------:R-:W-:Y:S01]  /*16460*/  IMAD.MOV.U32 R12, RZ, RZ, 0x5 ;  /* 0x00000005ff0c7424 */ /* 0x000fe200078e00ff */
[----:B------:R-:W-:-:S05]  /*16470*/  @!P2 IADD3 R14, P3, R28, R14, RZ ;  /* 0x0000000e1c0ea210 */ /* 0x000fca0007f7e0ff */
[----:B------:R-:W-:-:S08]  /*16480*/  @!P2 IMAD.MOV.U32 R2, RZ, RZ, R14 ;  /* 0x000000ffff02a224 */ /* 0x000fd000078e000e */
[----:B------:R-:W-:Y:S05]  /*16490*/  WARPSYNC.COLLECTIVE R15, `(.L_x_2868) ;  /* 0x000000000f087348 */ /* 0x000fea0003c00000 */
[----:B------:R0:W1:Y:S02]  /*164a0*/  SHFL.IDX P6, R14, R13, R12, R11 ;  /* 0x0000000c0d0e7389 */ /* 0x00006400000c000b */
[----:B01----:R-:W-:Y:S01]  /*164b0*/  ENDCOLLECTIVE ;  /* 0x000000000000791b */ /* 0x003fe20003800000 */
.L_x_2868:
        /* <DEDUP_REMOVED lines=14> */
.L_x_2869:
[----:B------:R-:W-:Y:S02]  /*165a0*/  IMAD.MOV.U32 R13, RZ, RZ, R5 ;  /* 0x000000ffff0d7224 */ /* 0x000fe400078e0005 */
[----:B------:R-:W-:Y:S01]  /*165b0*/  IMAD.MOV.U32 R12, RZ, RZ, 0x6 ;  /* 0x00000006ff0c7424 */ /* 0x000fe200078e00ff */
[----:B------:R-:W-:-:S05]  /*165c0*/  @!P2 IADD3 R14, P3, R28, R14, RZ ;  /* 0x0000000e1c0ea210 */ /* 0x000fca0007f7e0ff */
[----:B------:R-:W-:-:S08]  /*165d0*/  @!P2 IMAD.MOV.U32 R2, RZ, RZ, R14 ;  /* 0x000000ffff02a224 */ /* 0x000fd000078e000e */
[----:B------:R-:W-:Y:S05]  /*165e0*/  WARPSYNC.COLLECTIVE R15, `(.L_x_2870) ;  /* 0x000000000f087348 */ /* 0x000fea0003c00000 */
[----:B------:R0:W1:Y:S02]  /*165f0*/  SHFL.IDX P6, R14, R13, R12, R11 ;  /* 0x0000000c0d0e7389 */ /* 0x00006400000c000b */
[----:B01----:R-:W-:Y:S01]  /*16600*/  ENDCOLLECTIVE ;  /* 0x000000000000791b */ /* 0x003fe20003800000 */
.L_x_2870:
        /* <DEDUP_REMOVED lines=14> */
.L_x_2871:
[----:B------:R-:W-:Y:S02]  /*166f0*/  IMAD.MOV.U32 R13, RZ, RZ, R5 ;  /* 0x000000ffff0d7224 */ /* 0x000fe400078e0005 */
[----:B------:R-:W-:Y:S01]  /*16700*/  IMAD.MOV.U32 R12, RZ, RZ, 0x7 ;  /* 0x00000007ff0c7424 */ /* 0x000fe200078e00ff */
[----:B------:R-:W-:-:S05]  /*16710*/  @!P2 IADD3 R14, P3, R28, R14, RZ ;  /* 0x0000000e1c0ea210 */ /* 0x000fca0007f7e0ff */
[----:B------:R-:W-:-:S08]  /*16720*/  @!P2 IMAD.MOV.U32 R2, RZ, RZ, R14 ;  /* 0x000000ffff02a224 */ /* 0x000fd000078e000e */
[----:B------:R-:W-:Y:S05]  /*16730*/  WARPSYNC.COLLECTIVE R15, `(.L_x_2872) ;  /* 0x000000000f087348 */ /* 0x000fea0003c00000 */
[----:B------:R0:W1:Y:S02]  /*16740*/  SHFL.IDX P6, R14, R13, R12, R11 ;  /* 0x0000000c0d0e7389 */ /* 0x00006400000c000b */
[----:B01----:R-:W-:Y:S01]  /*16750*/  ENDCOLLECTIVE ;  /* 0x000000000000791b */ /* 0x003fe20003800000 */
.L_x_2872:
        /* <DEDUP_REMOVED lines=12> */
.L_x_2873:
[----:B------:R-:W-:Y:S05]  /*16820*/  BRA `(.L_x_2874) ;  /* 0xffffffa800107947 */ /* 0x000fea000383ffff */
.L_x_2759:
[----:B0-----:R0:W2:Y:S02]  /*16830*/  SYNCS.PHASECHK.TRANS64.TRYWAIT P0, [R22+URZ+0x38820], R3 ;  /* 0x03882003160075a7 */ /* 0x0010a4000800017f */
[----:B--2---:R-:W-:Y:S05]  /*16840*/  @!P0 NANOSLEEP.SYNCS 0x989680 ;  /* 0x009896800000895d */ /* 0x004fea0003900000 */
[----:B------:R-:W2:Y:S02]  /*16850*/  @!P0 SYNCS.PHASECHK.TRANS64 P0, [R22+URZ+0x38820], R3 ;  /* 0x03882003160085a7 */ /* 0x000ea4000800007f */
[----:B--2---:R-:W-:Y:S05]  /*16860*/  @!P0 BRA `(.L_x_2759) ;  /* 0xfffffffc00f08947 */ /* 0x004fea000383ffff */
[----:B------:R-:W-:Y:S05]  /*16870*/  BRA `(.L_x_2875) ;  /* 0xffffffa8007c7947 */ /* 0x000fea000383ffff */
.L_x_2763:
[----:B0-----:R0:W2:Y:S02]  /*16880*/  SYNCS.PHASECHK.TRANS64.TRYWAIT P0, [R0+URZ+0x38880], R20 ;  /* 0x03888014000075a7 */ /* 0x0010a4000800017f */
[----:B--2---:R-:W-:Y:S05]  /*16890*/  @!P0 NANOSLEEP.SYNCS 0x989680 ;  /* 0x009896800000895d */ /* 0x004fea0003900000 */
[----:B------:R-:W2:Y:S02]  /*168a0*/  @!P0 SYNCS.PHASECHK.TRANS64 P0, [R0+URZ+0x38880], R20 ;  /* 0x03888014000085a7 */ /* 0x000ea4000800007f */
[----:B--2---:R-:W-:Y:S05]  /*168b0*/  @!P0 BRA `(.L_x_2763) ;  /* 0xfffffffc00f08947 */ /* 0x004fea000383ffff */
[----:B------:R-:W-:Y:S05]  /*168c0*/  BRA `(.L_x_2876) ;  /* 0xffffffac003c7947 */ /* 0x000fea000383ffff */
.L_x_2764:
        /* <DEDUP_REMOVED lines=8> */
.L_x_2878:
[----:B------:R-:W-:Y:S05]  /*16950*/  BSYNC B0 ;  /* 0x0000000000007941 */ /* 0x000fea0003800000 */
.L_x_2877:
        /* <DEDUP_REMOVED lines=9> */
.L_x_2879:
[----:B------:R-:W-:Y:S02]  /*169f0*/  IMAD.MOV.U32 R13, RZ, RZ, R7 ;  /* 0x000000ffff0d7224 */ /* 0x000fe400078e0007 */
[----:B------:R-:W-:Y:S02]  /*16a00*/  IMAD.MOV.U32 R12, RZ, RZ, 0x1 ;  /* 0x00000001ff0c7424 */ /* 0x000fe400078e00ff */
[----:B------:R-:W-:-:S07]  /*16a10*/  IMAD.MOV.U32 R2, RZ, RZ, R14 ;  /* 0x000000ffff027224 */ /* 0x000fce00078e000e */
[----:B------:R-:W-:Y:S05]  /*16a20*/  WARPSYNC.COLLECTIVE R15, `(.L_x_2880) ;  /* 0x000000000f087348 */ /* 0x000fea0003c00000 */
[----:B------:R0:W1:Y:S02]  /*16a30*/  SHFL.IDX P6, R14, R13, R12, R11 ;  /* 0x0000000c0d0e7389 */ /* 0x00006400000c000b */
[----:B01----:R-:W-:Y:S01]  /*16a40*/  ENDCOLLECTIVE ;  /* 0x000000000000791b */ /* 0x003fe20003800000 */
.L_x_2880:
        /* <DEDUP_REMOVED lines=12> */
.L_x_2881:
[----:B------:R-:W-:Y:S02]  /*16b10*/  IMAD.MOV.U32 R13, RZ, RZ, R7 ;  /* 0x000000ffff0d7224 */ /* 0x000fe400078e0007 */
[----:B------:R-:W-:Y:S02]  /*16b20*/  IMAD.MOV.U32 R12, RZ, RZ, 0x2 ;  /* 0x00000002ff0c7424 */ /* 0x000fe400078e00ff */
[----:B------:R-:W-:-:S07]  /*16b30*/  IMAD.MOV.U32 R2, RZ, RZ, R14 ;  /* 0x000000ffff027224 */ /* 0x000fce00078e000e */
[----:B------:R-:W-:Y:S05]  /*16b40*/  WARPSYNC.COLLECTIVE R15, `(.L_x_2882) ;  /* 0x000000000f087348 */ /* 0x000fea0003c00000 */
[----:B------:R0:W1:Y:S02]  /*16b50*/  SHFL.IDX P6, R14, R13, R12, R11 ;  /* 0x0000000c0d0e7389 */ /* 0x00006400000c000b */
[----:B01----:R-:W-:Y:S01]  /*16b60*/  ENDCOLLECTIVE ;  /* 0x000000000000791b */ /* 0x003fe20003800000 */
.L_x_2882:
        /* <DEDUP_REMOVED lines=12> */
.L_x_2883:
[----:B------:R-:W-:Y:S02]  /*16c30*/  IMAD.MOV.U32 R13, RZ, RZ, R7 ;  /* 0x000000ffff0d7224 */ /* 0x000fe400078e0007 */
[----:B------:R-:W-:Y:S02]  /*16c40*/  IMAD.MOV.U32 R12, RZ, RZ, 0x3 ;  /* 0x00000003ff0c7424 */ /* 0x000fe400078e00ff */
[----:B------:R-:W-:-:S07]  /*16c50*/  IMAD.MOV.U32 R2, RZ, RZ, R14 ;  /* 0x000000ffff027224 */ /* 0x000fce00078e000e */
[----:B------:R-:W-:Y:S05]  /*16c60*/  WARPSYNC.COLLECTIVE R15, `(.L_x_2884) ;  /* 0x000000000f087348 */ /* 0x000fea0003c00000 */
[----:B------:R0:W1:Y:S02]  /*16c70*/  SHFL.IDX P6, R14, R13, R12, R11 ;  /* 0x0000000c0d0e7389 */ /* 0x00006400000c000b */
[----:B01----:R-:W-:Y:S01]  /*16c80*/  ENDCOLLECTIVE ;  /* 0x000000000000791b */ /* 0x003fe20003800000 */
.L_x_2884:
        /* <DEDUP_REMOVED lines=12> */
.L_x_2885:
[----:B------:R-:W-:Y:S02]  /*16d50*/  IMAD.MOV.U32 R13, RZ, RZ, R7 ;  /* 0x000000ffff0d7224 */ /* 0x000fe400078e0007 */
[----:B------:R-:W-:Y:S02]  /*16d60*/  IMAD.MOV.U32 R12, RZ, RZ, 0x4 ;  /* 0x00000004ff0c7424 */ /* 0x000fe400078e00ff */
[----:B------:R-:W-:-:S07]  /*16d70*/  IMAD.MOV.U32 R2, RZ, RZ, R14 ;  /* 0x000000ffff027224 */ /* 0x000fce00078e000e */
[----:B------:R-:W-:Y:S05]  /*16d80*/  WARPSYNC.COLLECTIVE R15, `(.L_x_2886) ;  /* 0x000000000f087348 */ /* 0x000fea0003c00000 */
[----:B------:R0:W1:Y:S02]  /*16d90*/  SHFL.IDX P6, R14, R13, R12, R11 ;  /* 0x0000000c0d0e7389 */ /* 0x00006400000c000b */
[----:B01----:R-:W-:Y:S01]  /*16da0*/  ENDCOLLECTIVE ;  /* 0x000000000000791b */ /* 0x003fe20003800000 */
.L_x_2886:
        /* <DEDUP_REMOVED lines=12> */
.L_x_2887:
[----:B------:R-:W-:Y:S02]  /*16e70*/  IMAD.MOV.U32 R13, RZ, RZ, R7 ;  /* 0x000000ffff0d7224 */ /* 0x000fe400078e0007 */
[----:B------:R-:W-:Y:S02]  /*16e80*/  IMAD.MOV.U32 R12, RZ, RZ, 0x5 ;  /* 0x00000005ff0c7424 */ /* 0x000fe400078e00ff */
[----:B------:R-:W-:-:S07]  /*16e90*/  IMAD.MOV.U32 R2, RZ, RZ, R14 ;  /* 0x000000ffff027224 */ /* 0x000fce00078e000e */
[----:B------:R-:W-:Y:S05]  /*16ea0*/  WARPSYNC.COLLECTIVE R15, `(.L_x_2888) ;  /* 0x000000000f087348 */ /* 0x000fea0003c00000 */
[----:B------:R0:W1:Y:S02]  /*16eb0*/  SHFL.IDX P6, R14, R13, R12, R11 ;  /* 0x0000000c0d0e7389 */ /* 0x00006400000c000b */
[----:B01----:R-:W-:Y:S01]  /*16ec0*/  ENDCOLLECTIVE ;  /* 0x000000000000791b */ /* 0x003fe20003800000 */
.L_x_2888:
        /* <DEDUP_REMOVED lines=12> */
.L_x_2889:
[----:B------:R-:W-:Y:S02]  /*16f90*/  IMAD.MOV.U32 R13, RZ, RZ, R7 ;  /* 0x000000ffff0d7224 */ /* 0x000fe400078e0007 */
[----:B------:R-:W-:Y:S02]  /*16fa0*/  IMAD.MOV.U32 R12, RZ, RZ, 0x6 ;  /* 0x00000006ff0c7424 */ /* 0x000fe400078e00ff */
[----:B------:R-:W-:-:S07]  /*16fb0*/  IMAD.MOV.U32 R2, RZ, RZ, R14 ;  /* 0x000000ffff027224 */ /* 0x000fce00078e000e */
[----:B------:R-:W-:Y:S05]  /*16fc0*/  WARPSYNC.COLLECTIVE R15, `(.L_x_2890) ;  /* 0x000000000f087348 */ /* 0x000fea0003c00000 */
[----:B------:R0:W1:Y:S02]  /*16fd0*/  SHFL.IDX P6, R14, R13, R12, R11 ;  /* 0x0000000c0d0e7389 */ /* 0x00006400000c000b */
[----:B01----:R-:W-:Y:S01]  /*16fe0*/  ENDCOLLECTIVE ;  /* 0x000000000000791b */ /* 0x003fe20003800000 */
.L_x_2890:
        /* <DEDUP_REMOVED lines=12> */
.L_x_2891:
[----:B------:R-:W-:Y:S02]  /*170b0*/  IMAD.MOV.U32 R13, RZ, RZ, R7 ;  /* 0x000000ffff0d7224 */ /* 0x000fe400078e0007 */
[----:B------:R-:W-:Y:S02]  /*170c0*/  IMAD.MOV.U32 R12, RZ, RZ, 0x7 ;  /* 0x00000007ff0c7424 */ /* 0x000fe400078e00ff */
[----:B------:R-:W-:-:S07]  /*170d0*/  IMAD.MOV.U32 R2, RZ, RZ, R14 ;  /* 0x000000ffff027224 */ /* 0x000fce00078e000e */
[----:B------:R-:W-:Y:S05]  /*170e0*/  WARPSYNC.COLLECTIVE R15, `(.L_x_2892) ;  /* 0x000000000f087348 */ /* 0x000fea0003c00000 */
[----:B------:R0:W1:Y:S02]  /*170f0*/  SHFL.IDX P6, R14, R13, R12, R11 ;  /* 0x0000000c0d0e7389 */ /* 0x00006400000c000b */
[----:B01----:R-:W-:Y:S01]  /*17100*/  ENDCOLLECTIVE ;  /* 0x000000000000791b */ /* 0x003fe20003800000 */
.L_x_2892:
        /* <DEDUP_REMOVED lines=12> */
.L_x_2893:
[----:B------:R-:W-:Y:S01]  /*171d0*/  IMAD.MOV.U32 R2, RZ, RZ, R14 ;  /* 0x000000ffff027224 */ /* 0x000fe200078e000e */
[----:B------:R-:W-:Y:S06]  /*171e0*/  BRA `(.L_x_2894) ;  /* 0xffffffa800107947 */ /* 0x000fec000383ffff */
.L_x_2769:
[----:B----4-:R4:W0:Y:S02]  /*171f0*/  SYNCS.PHASECHK.TRANS64.TRYWAIT P0, [R0+URZ+0x38840], R20 ;  /* 0x03884014000075a7 */ /* 0x010824000800017f */
[----:B0-----:R-:W-:Y:S05]  /*17200*/  @!P0 NANOSLEEP.SYNCS 0x989680 ;  /* 0x009896800000895d */ /* 0x001fea0003900000 */
[----:B------:R-:W0:Y:S02]  /*17210*/  @!P0 SYNCS.PHASECHK.TRANS64 P0, [R0+URZ+0x38840], R20 ;  /* 0x03884014000085a7 */ /* 0x000e24000800007f */
[----:B0-----:R-:W-:Y:S05]  /*17220*/  @!P0 BRA `(.L_x_2769) ;  /* 0xfffffffc00f08947 */ /* 0x001fea000383ffff */
[----:B------:R-:W-:Y:S05]  /*17230*/  BRA `(.L_x_2895) ;  /* 0xffffffa800647947 */ /* 0x000fea000383ffff */
.L_x_2770:
        /* <DEDUP_REMOVED lines=8> */
.L_x_2897:
[----:B------:R-:W-:Y:S05]  /*172c0*/  BSYNC B0 ;  /* 0x0000000000007941 */ /* 0x000fea0003800000 */
.L_x_2896:
        /* <DEDUP_REMOVED lines=8> */
.L_x_2898:
[----:B------:R-:W-:Y:S02]  /*17350*/  IMAD.MOV.U32 R13, RZ, RZ, R5 ;  /* 0x000000ffff0d7224 */ /* 0x000fe400078e0005 */
[----:B------:R-:W-:Y:S01]  /*17360*/  IMAD.MOV.U32 R12, RZ, RZ, 0x1 ;  /* 0x00000001ff0c7424 */ /* 0x000fe200078e00ff */
[----:B------:R-:W-:-:S13]  /*17370*/  IADD3 R2, P0, R28, R14, RZ ;  /* 0x0000000e1c027210 */ /* 0x000fda0007f1e0ff */
[----:B------:R-:W-:Y:S05]  /*17380*/  WARPSYNC.COLLECTIVE R15, `(.L_x_2899) ;  /* 0x000000000f087348 */ /* 0x000fea0003c00000 */
[----:B------:R0:W1:Y:S02]  /*17390*/  SHFL.IDX P6, R14, R13, R12, R11 ;  /* 0x0000000c0d0e7389 */ /* 0x00006400000c000b */
[----:B01----:R-:W-:Y:S01]  /*173a0*/  ENDCOLLECTIVE ;  /* 0x000000000000791b */ /* 0x003fe20003800000 */
.L_x_2899:
        /* <DEDUP_REMOVED lines=11> */
.L_x_2900:
[----:B------:R-:W-:Y:S02]  /*17460*/  IMAD.MOV.U32 R13, RZ, RZ, R5 ;  /* 0x000000ffff0d7224 */ /* 0x000fe400078e0005 */
[----:B------:R-:W-:Y:S02]  /*17470*/  IMAD.MOV.U32 R12, RZ, RZ, 0x2 ;  /* 0x00000002ff0c7424 */ /* 0x000fe400078e00ff */
[----:B------:R-:W-:-:S07]  /*17480*/  IMAD.MOV.U32 R2, RZ, RZ, R14 ;  /* 0x000000ffff027224 */ /* 0x000fce00078e000e */
[----:B------:R-:W-:Y:S05]  /*17490*/  WARPSYNC.COLLECTIVE R15, `(.L_x_2901) ;  /* 0x000000000f087348 */ /* 0x000fea0003c00000 */
[----:B------:R0:W1:Y:S02]  /*174a0*/  SHFL.IDX P6, R14, R13, R12, R11 ;  /* 0x0000000c0d0e7389 */ /* 0x00006400000c000b */
[----:B01----:R-:W-:Y:S01]  /*174b0*/  ENDCOLLECTIVE ;  /* 0x000000000000791b */ /* 0x003fe20003800000 */
.L_x_2901:
        /* <DEDUP_REMOVED lines=12> */
.L_x_2902:
[----:B------:R-:W-:Y:S02]  /*17580*/  IMAD.MOV.U32 R13, RZ, RZ, R5 ;  /* 0x000000ffff0d7224 */ /* 0x000fe400078e0005 */
[----:B------:R-:W-:Y:S02]  /*17590*/  IMAD.MOV.U32 R12, RZ, RZ, 0x3 ;  /* 0x00000003ff0c7424 */ /* 0x000fe400078e00ff */
[----:B------:R-:W-:-:S07]  /*175a0*/  IMAD.MOV.U32 R7, RZ, RZ, R14 ;  /* 0x000000ffff077224 */ /* 0x000fce00078e000e */
[----:B------:R-:W-:Y:S05]  /*175b0*/  WARPSYNC.COLLECTIVE R15, `(.L_x_2903) ;  /* 0x000000000f087348 */ /* 0x000fea0003c00000 */
[----:B------:R0:W1:Y:S02]  /*175c0*/  SHFL.IDX P6, R14, R13, R12, R11 ;  /* 0x0000000c0d0e7389 */ /* 0x00006400000c000b */
[----:B01----:R-:W-:Y:S01]  /*175d0*/  ENDCOLLECTIVE ;  /* 0x000000000000791b */ /* 0x003fe20003800000 */
.L_x_2903:
        /* <DEDUP_REMOVED lines=12> */
.L_x_2904:
        /* <DEDUP_REMOVED lines=9> */
.L_x_2905:
        /* <DEDUP_REMOVED lines=10> */
.L_x_2906:
        /* <DEDUP_REMOVED lines=8> */
.L_x_2907:
        /* <DEDUP_REMOVED lines=10> */
.L_x_2908:
[----:B------:R-:W-:Y:S02]  /*178f0*/  IMAD.MOV.U32 R13, RZ, RZ, R5 ;  /* 0x000000ffff0d7224 */ /* 0x000fe400078e0005 */
[----:B------:R-:W-:Y:S02]  /*17900*/  IMAD.MOV.U32 R12, RZ, RZ, 0x6 ;  /* 0x00000006ff0c7424 */ /* 0x000fe400078e00ff */
[----:B------:R-:W-:-:S07]  /*17910*/  IMAD.MOV.U32 R2, RZ, RZ, R14 ;  /* 0x000000ffff027224 */ /* 0x000fce00078e000e */
[----:B------:R-:W-:Y:S05]  /*17920*/  WARPSYNC.COLLECTIVE R15, `(.L_x_2909) ;  /* 0x000000000f087348 */ /* 0x000fea0003c00000 */
[----:B------:R0:W1:Y:S02]  /*17930*/  SHFL.IDX P6, R14, R13, R12, R11 ;  /* 0x0000000c0d0e7389 */ /* 0x00006400000c000b */
[----:B01----:R-:W-:Y:S01]  /*17940*/  ENDCOLLECTIVE ;  /* 0x000000000000791b */ /* 0x003fe20003800000 */
.L_x_2909:
        /* <DEDUP_REMOVED lines=12> */
.L_x_2910:
[----:B------:R-:W-:Y:S02]  /*17a10*/  IMAD.MOV.U32 R13, RZ, RZ, R5 ;  /* 0x000000ffff0d7224 */ /* 0x000fe400078e0005 */
[----:B------:R-:W-:Y:S02]  /*17a20*/  IMAD.MOV.U32 R12, RZ, RZ, 0x7 ;  /* 0x00000007ff0c7424 */ /* 0x000fe400078e00ff */
[----:B------:R-:W-:-:S07]  /*17a30*/  IMAD.MOV.U32 R7, RZ, RZ, R14 ;  /* 0x000000ffff077224 */ /* 0x000fce00078e000e */
[----:B------:R-:W-:Y:S05]  /*17a40*/  WARPSYNC.COLLECTIVE R15, `(.L_x_2911) ;  /* 0x000000000f087348 */ /* 0x000fea0003c00000 */
[----:B------:R0:W1:Y:S02]  /*17a50*/  SHFL.IDX P6, R14, R13, R12, R11 ;  /* 0x0000000c0d0e7389 */ /* 0x00006400000c000b */
[----:B01----:R-:W-:Y:S01]  /*17a60*/  ENDCOLLECTIVE ;  /* 0x000000000000791b */ /* 0x003fe20003800000 */
.L_x_2911:
        /* <DEDUP_REMOVED lines=12> */
.L_x_2912:
[----:B------:R-:W-:Y:S05]  /*17b30*/  BRA `(.L_x_2913) ;  /* 0xffffffa400347947 */ /* 0x000fea000383ffff */
.L_x_2775:
[----:B0-----:R0:W1:Y:S02]  /*17b40*/  SYNCS.PHASECHK.TRANS64.TRYWAIT P2, [R17+URZ+0x38870], R0 ;  /* 0x03887000110075a7 */ /* 0x001064000804017f */
[----:B-1----:R-:W-:Y:S05]  /*17b50*/  @!P2 NANOSLEEP.SYNCS 0x989680 ;  /* 0x009896800000a95d */ /* 0x002fea0003900000 */
[----:B------:R-:W1:Y:S02]  /*17b60*/  @!P2 SYNCS.PHASECHK.TRANS64 P2, [R17+URZ+0x38870], R0 ;  /* 0x038870001100a5a7 */ /* 0x000e64000804007f */
[----:B-1----:R-:W-:Y:S05]  /*17b70*/  @!P2 BRA `(.L_x_2775) ;  /* 0xfffffffc00f0a947 */ /* 0x002fea000383ffff */
[----:B------:R-:W-:Y:S05]  /*17b80*/  BRA `(.L_x_2914) ;  /* 0xffffffa4009c7947 */ /* 0x000fea000383ffff */
.L_x_2777:
[----:B0-----:R0:W1:Y:S02]  /*17b90*/  SYNCS.PHASECHK.TRANS64.TRYWAIT P2, [R17+URZ+0x38860], R0 ;  /* 0x03886000110075a7 */ /* 0x001064000804017f */
[----:B-1----:R-:W-:Y:S05]  /*17ba0*/  @!P2 NANOSLEEP.SYNCS 0x989680 ;  /* 0x009896800000a95d */ /* 0x002fea0003900000 */
[----:B------:R-:W1:Y:S02]  /*17bb0*/  @!P2 SYNCS.PHASECHK.TRANS64 P2, [R17+URZ+0x38860], R0 ;  /* 0x038860001100a5a7 */ /* 0x000e64000804007f */
[----:B-1----:R-:W-:Y:S05]  /*17bc0*/  @!P2 BRA `(.L_x_2777) ;  /* 0xfffffffc00f0a947 */ /* 0x002fea000383ffff */
[----:B------:R-:W-:Y:S05]  /*17bd0*/  BRA `(.L_x_2915) ;  /* 0xffffffa400ac7947 */ /* 0x000fea000383ffff */
.L_x_2785:
[----:B0-----:R0:W3:Y:S02]  /*17be0*/  SYNCS.PHASECHK.TRANS64.TRYWAIT P1, [R18+URZ+0x38870], R3 ;  /* 0x03887003120075a7 */ /* 0x0010e4000802017f */
[----:B---3--:R-:W-:Y:S05]  /*17bf0*/  @!P1 NANOSLEEP.SYNCS 0x989680 ;  /* 0x009896800000995d */ /* 0x008fea0003900000 */
[----:B------:R-:W3:Y:S02]  /*17c00*/  @!P1 SYNCS.PHASECHK.TRANS64 P1, [R18+URZ+0x38870], R3 ;  /* 0x03887003120095a7 */ /* 0x000ee4000802007f */
[----:B---3--:R-:W-:Y:S05]  /*17c10*/  @!P1 BRA `(.L_x_2785) ;  /* 0xfffffffc00f09947 */ /* 0x008fea000383ffff */
[----:B------:R-:W-:Y:S05]  /*17c20*/  BRA `(.L_x_2916) ;  /* 0xffffffb000007947 */ /* 0x000fea000383ffff */
.L_x_2787:
[----:B0-----:R0:W3:Y:S02]  /*17c30*/  SYNCS.PHASECHK.TRANS64.TRYWAIT P1, [R18+URZ+0x38860], R3 ;  /* 0x03886003120075a7 */ /* 0x0010e4000802017f */
[----:B---3--:R-:W-:Y:S05]  /*17c40*/  @!P1 NANOSLEEP.SYNCS 0x989680 ;  /* 0x009896800000995d */ /* 0x008fea0003900000 */
[----:B------:R-:W3:Y:S02]  /*17c50*/  @!P1 SYNCS.PHASECHK.TRANS64 P1, [R18+URZ+0x38860], R3 ;  /* 0x03886003120095a7 */ /* 0x000ee4000802007f */
[----:B---3--:R-:W-:Y:S05]  /*17c60*/  @!P1 BRA `(.L_x_2787) ;  /* 0xfffffffc00f09947 */ /* 0x008fea000383ffff */
[----:B------:R-:W-:Y:S05]  /*17c70*/  BRA `(.L_x_2917) ;  /* 0xffffffb0000c7947 */ /* 0x000fea000383ffff */
.L_x_2801:
[----:B0-----:R0:W1:Y:S02]  /*17c80*/  SYNCS.PHASECHK.TRANS64.TRYWAIT P0, [R4+URZ+0x38820], R0 ;  /* 0x03882000040075a7 */ /* 0x001064000800017f */
[----:B-1----:R-:W-:Y:S05]  /*17c90*/  @!P0 NANOSLEEP.SYNCS 0x989680 ;  /* 0x009896800000895d */ /* 0x002fea0003900000 */
[----:B------:R-:W1:Y:S02]  /*17ca0*/  @!P0 SYNCS.PHASECHK.TRANS64 P0, [R4+URZ+0x38820], R0 ;  /* 0x03882000040085a7 */ /* 0x000e64000800007f */
[----:B-1----:R-:W-:Y:S05]  /*17cb0*/  @!P0 BRA `(.L_x_2801) ;  /* 0xfffffffc00f08947 */ /* 0x002fea000383ffff */
[----:B------:R-:W-:Y:S05]  /*17cc0*/  BRA `(.L_x_2918) ;  /* 0xffffffc4001c7947 */ /* 0x000fea000383ffff */
.L_x_2802:
        /* <DEDUP_REMOVED lines=11> */
.L_x_2920:
[----:B------:R-:W-:Y:S05]  /*17d80*/  BSYNC B0 ;  /* 0x0000000000007941 */ /* 0x000fea0003800000 */
.L_x_2919:
[----:B------:R-:W-:Y:S05]  /*17d90*/  BRA `(.L_x_2921) ;  /* 0xffffffc400047947 */ /* 0x000fea000383ffff */
.L_x_2805:
[----:B------:R-:W-:Y:S01]  /*17da0*/  BSSY B1, `(.L_x_2922) ;  /* 0x0000006000017945 */ /* 0x000fe20003800000 */
[----:B------:R-:W-:-:S07]  /*17db0*/  IMAD.MOV.U32 R15, RZ, RZ, -0x1 ;  /* 0xffffffffff0f7424 */ /* 0x000fce00078e00ff */
[----:B0-----:R-:W-:Y:S05]  /*17dc0*/  WARPSYNC.COLLECTIVE R15, `(.L_x_2923) ;  /* 0x000000000f0c7348 */ /* 0x001fea0003c00000 */
[----:B------:R-:W-:Y:S02]  /*17dd0*/  ELECT P6, UR62, PT ;  /* 0x00000000003e782f */ /* 0x000fe400038c0000 */
[----:B------:R-:W-:Y:S01]  /*17de0*/  MOV R14, UR62 ;  /* 0x0000003e000e7c02 */ /* 0x000fe20008000f00 */
[----:B0-----:R-:W-:Y:S10]  /*17df0*/  ENDCOLLECTIVE ;  /* 0x000000000000791b */ /* 0x001ff40003800000 */
.L_x_2923:
[----:B------:R-:W-:Y:S05]  /*17e00*/  BSYNC B1 ;  /* 0x0000000000017941 */ /* 0x000fea0003800000 */
.L_x_2922:
[----:B------:R-:W-:Y:S05]  /*17e10*/  BRA `(.L_x_2924) ;  /* 0xffffffc000fc7947 */ /* 0x000fea000383ffff */
.L_x_2807:
[----:B0-----:R0:W1:Y:S02]  /*17e20*/  SYNCS.PHASECHK.TRANS64.TRYWAIT P1, [R5+URZ+0x38840], R0 ;  /* 0x03884000050075a7 */ /* 0x001064000802017f */
[----:B-1----:R-:W-:Y:S05]  /*17e30*/  @!P1 NANOSLEEP.SYNCS 0x989680 ;  /* 0x009896800000995d */ /* 0x002fea0003900000 */
[----:B------:R-:W1:Y:S02]  /*17e40*/  @!P1 SYNCS.PHASECHK.TRANS64 P1, [R5+URZ+0x38840], R0 ;  /* 0x03884000050095a7 */ /* 0x000e64000802007f */
[----:B-1----:R-:W-:Y:S05]  /*17e50*/  @!P1 BRA `(.L_x_2807) ;  /* 0xfffffffc00f09947 */ /* 0x002fea000383ffff */
[----:B------:R-:W-:Y:S05]  /*17e60*/  BRA `(.L_x_2925) ;  /* 0xffffffc4001c7947 */ /* 0x000fea000383ffff */
.L_x_2809:
[----:B-1----:R1:W2:Y:S02]  /*17e70*/  SYNCS.PHASECHK.TRANS64.TRYWAIT P1, [R23+URZ+0x38840], R2 ;  /* 0x03884002170075a7 */ /* 0x0022a4000802017f */
[----:B--2---:R-:W-:Y:S05]  /*17e80*/  @!P1 NANOSLEEP.SYNCS 0x989680 ;  /* 0x009896800000995d */ /* 0x004fea0003900000 */
[----:B------:R-:W2:Y:S02]  /*17e90*/  @!P1 SYNCS.PHASECHK.TRANS64 P1, [R23+URZ+0x38840], R2 ;  /* 0x03884002170095a7 */ /* 0x000ea4000802007f */
[----:B--2---:R-:W-:Y:S05]  /*17ea0*/  @!P1 BRA `(.L_x_2809) ;  /* 0xfffffffc00f09947 */ /* 0x004fea000383ffff */
[----:B------:R-:W-:Y:S05]  /*17eb0*/  BRA `(.L_x_2926) ;  /* 0xffffffc400287947 */ /* 0x000fea000383ffff */
.L_x_2811:
[----:B--2---:R2:W3:Y:S02]  /*17ec0*/  SYNCS.PHASECHK.TRANS64.TRYWAIT P1, [R5+URZ+0x38860], R0 ;  /* 0x03886000050075a7 */ /* 0x0044e4000802017f */
[----:B---3--:R-:W-:Y:S05]  /*17ed0*/  @!P1 NANOSLEEP.SYNCS 0x989680 ;  /* 0x009896800000995d */ /* 0x008fea0003900000 */
[----:B------:R-:W3:Y:S02]  /*17ee0*/  @!P1 SYNCS.PHASECHK.TRANS64 P1, [R5+URZ+0x38860], R0 ;  /* 0x03886000050095a7 */ /* 0x000ee4000802007f */
[----:B---3--:R-:W-:Y:S05]  /*17ef0*/  @!P1 BRA `(.L_x_2811) ;  /* 0xfffffffc00f09947 */ /* 0x008fea000383ffff */
[----:B------:R-:W-:Y:S05]  /*17f00*/  BRA `(.L_x_2927) ;  /* 0xffffffc400247947 */ /* 0x000fea000383ffff */
.L_x_2813:
[----:B---3--:R3:W4:Y:S02]  /*17f10*/  SYNCS.PHASECHK.TRANS64.TRYWAIT P1, [R23+URZ+0x38860], R2 ;  /* 0x03886002170075a7 */ /* 0x008724000802017f */
[----:B----4-:R-:W-:Y:S05]  /*17f20*/  @!P1 NANOSLEEP.SYNCS 0x989680 ;  /* 0x009896800000995d */ /* 0x010fea0003900000 */
[----:B------:R-:W4:Y:S02]  /*17f30*/  @!P1 SYNCS.PHASECHK.TRANS64 P1, [R23+URZ+0x38860], R2 ;  /* 0x03886002170095a7 */ /* 0x000f24000802007f */
[----:B----4-:R-:W-:Y:S05]  /*17f40*/  @!P1 BRA `(.L_x_2813) ;  /* 0xfffffffc00f09947 */ /* 0x010fea000383ffff */
[----:B------:R-:W-:Y:S05]  /*17f50*/  BRA `(.L_x_2928) ;  /* 0xffffffc400207947 */ /* 0x000fea000383ffff */
.L_x_2815:
[----:B----4-:R4:W0:Y:S02]  /*17f60*/  SYNCS.PHASECHK.TRANS64.TRYWAIT P1, [R5+URZ+0x38880], R0 ;  /* 0x03888000050075a7 */ /* 0x010824000802017f */
[----:B0-----:R-:W-:Y:S05]  /*17f70*/  @!P1 NANOSLEEP.SYNCS 0x989680 ;  /* 0x009896800000995d */ /* 0x001fea0003900000 */
[----:B------:R-:W0:Y:S02]  /*17f80*/  @!P1 SYNCS.PHASECHK.TRANS64 P1, [R5+URZ+0x38880], R0 ;  /* 0x03888000050095a7 */ /* 0x000e24000802007f */
[----:B0-----:R-:W-:Y:S05]  /*17f90*/  @!P1 BRA `(.L_x_2815) ;  /* 0xfffffffc00f09947 */ /* 0x001fea000383ffff */
[----:B------:R-:W-:Y:S05]  /*17fa0*/  BRA `(.L_x_2929) ;  /* 0xffffffc4001c7947 */ /* 0x000fea000383ffff */
.L_x_2930:
        /* <DEDUP_REMOVED lines=13> */
.L_x_3637:


//--------------------- .text._ZN7cutlass13device_kernelIN5flash11enable_sm90INS1_16FlashAttnFwdSm90INS1_25CollectiveMainloopFwdSm90ILi2EN4cute5tupleIJNS5_1CILi1EEES8_S8_EEENS6_IJNS7_ILi128EEESA_NS7_ILi256EEEEEELi256ENS_12float_e4m3_tEfNS_4arch4Sm90ELb1ELb0ELb0ELb1ELb1ELb1ELb0ELb1ELb0ELb1ELb0ELb0EEENS1_21CollectiveEpilogueFwdINS6_IJSA_SB_SA_EEES9_NS_10bfloat16_tESF_Li256ELb1ELb1ELb0ELb1EEENS1_36VarlenDynamicPersistentTileSchedulerILi128ELi128ELi256ELi128ELb0ELb1ELb1ELb1ELb1ELb1EEEEEEEEEvNT_6ParamsE --------------------------
	.section	.text._ZN7cutlass13device_kernelIN5flash11enable_sm90INS1_16FlashAttnFwdSm90INS1_25CollectiveMainloopFwdSm90ILi2EN4cute5tupleIJNS5_1CILi1EEES8_S8_EEENS6_IJNS7_ILi128EEESA_NS7_ILi256EEEEEELi256ENS_12float_e4m3_tEfNS_4arch4Sm90ELb1ELb0ELb0ELb1ELb1ELb1ELb0ELb1ELb0ELb1ELb0ELb0EEENS1_21CollectiveEpilogueFwdINS6_IJSA_SB_SA_EEES9_NS_10bfloat16_tESF_Li256ELb1ELb1ELb0ELb1EEENS1_36VarlenDynamicPersistentTileSchedulerILi128ELi128ELi256ELi128ELb0ELb1ELb1ELb1ELb1ELb1EEEEEEEEEvNT_6ParamsE,"ax",@progbits
	.align	128
.text._ZN7cutlass13device_kernelIN5flash11enable_sm90INS1_16FlashAttnFwdSm90INS1_25CollectiveMainloopFwdSm90ILi2EN4cute5tupleIJNS5_1CILi1EEES8_S8_EEENS6_IJNS7_ILi128EEESA_NS7_ILi256EEEEEELi256ENS_12float_e4m3_tEfNS_4arch4Sm90ELb1ELb0ELb0ELb1ELb1ELb1ELb0ELb1ELb0ELb1ELb0ELb0EEENS1_21CollectiveEpilogueFwdINS6_IJSA_SB_SA_EEES9_NS_10bfloat16_tESF_Li256ELb1ELb1ELb0ELb1EEENS1_36VarlenDynamicPersistentTileSchedulerILi128ELi128ELi256ELi128ELb0ELb1ELb1ELb1ELb1ELb1EEEEEEEEEvNT_6ParamsE:
        .type           _ZN7cutlass13device_kernelIN5flash11enable_sm90INS1_16FlashAttnFwdSm90INS1_25CollectiveMainloopFwdSm90ILi2EN4cute5tupleIJNS5_1CILi1EEES8_S8_EEENS6_IJNS7_ILi128EEESA_NS7_ILi256EEEEEELi256ENS_12float_e4m3_tEfNS_4arch4Sm90ELb1ELb0ELb0ELb1ELb1ELb1ELb0ELb1ELb0ELb1ELb0ELb0EEENS1_21CollectiveEpilogueFwdINS6_IJSA_SB_SA_EEES9_NS_10bfloat16_tESF_Li256ELb1ELb1ELb0ELb1EEENS1_36VarlenDynamicPersistentTileSchedulerILi128ELi128ELi256ELi128ELb0ELb1ELb1ELb1ELb1ELb1EEEEEEEEEvNT_6ParamsE,@function
        .size           _ZN7cutlass13device_kernelIN5flash11enable_sm90INS1_16FlashAttnFwdSm90INS1_25CollectiveMainloopFwdSm90ILi2EN4cute5tupleIJNS5_1CILi1EEES8_S8_EEENS6_IJNS7_ILi128EEESA_NS7_ILi256EEEEEELi256ENS_12float_e4m3_tEfNS_4arch4Sm90ELb1ELb0ELb0ELb1ELb1ELb1ELb0ELb1ELb0ELb1ELb0ELb0EEENS1_21CollectiveEpilogueFwdINS6_IJSA_SB_SA_EEES9_NS_10bfloat16_tESF_Li256ELb1ELb1ELb0ELb1EEENS1_36VarlenDynamicPersistentTileSchedulerILi128ELi128ELi256ELi128ELb0ELb1ELb1ELb1ELb1ELb1EEEEEEEEEvNT_6ParamsE,(.L_x_3638 - _ZN7cutlass13device_kernelIN5flash11enable_sm90INS1_16FlashAttnFwdSm90INS1_25CollectiveMainloopFwdSm90ILi2EN4cute5tupleIJNS5_1CILi1EEES8_S8_EEENS6_IJNS7_ILi128EEESA_NS7_ILi256EEEEEELi256ENS_12float_e4m3_tEfNS_4arch4Sm90ELb1ELb0ELb0ELb1ELb1ELb1ELb0ELb1ELb0ELb1ELb0ELb0EEENS1_21CollectiveEpilogueFwdINS6_IJSA_SB_SA_EEES9_NS_10bfloat16_tESF_Li256ELb1ELb1ELb0ELb1EEENS1_36VarlenDynamicPersistentTileSchedulerILi128ELi128ELi256ELi128ELb0ELb1ELb1ELb1ELb1ELb1EEEEEEEEEvNT_6ParamsE)
        .other          _ZN7cutlass13device_kernelIN5flash11enable_sm90INS1_16FlashAttnFwdSm90INS1_25CollectiveMainloopFwdSm90ILi2EN4cute5tupleIJNS5_1CILi1EEES8_S8_EEENS6_IJNS7_ILi128EEESA_NS7_ILi256EEEEEELi256ENS_12float_e4m3_tEfNS_4arch4Sm90ELb1ELb0ELb0ELb1ELb1ELb1ELb0ELb1ELb0ELb1ELb0ELb0EEENS1_21CollectiveEpilogueFwdINS6_IJSA_SB_SA_EEES9_NS_10bfloat16_tESF_Li256ELb1ELb1ELb0ELb1EEENS1_36VarlenDynamicPersistentTileSchedulerILi128ELi128ELi256ELi128ELb0ELb1ELb1ELb1ELb1ELb1EEEEEEEEEvNT_6ParamsE,@"STO_CUDA_ENTRY STV_DEFAULT"
_ZN7cutlass13device_kernelIN5flash11enable_sm90INS1_16FlashAttnFwdSm90INS1_25CollectiveMainloopFwdSm90ILi2EN4cute5tupleIJNS5_1CILi1EEES8_S8_EEENS6_IJNS7_ILi128EEESA_NS7_ILi256EEEEEELi256ENS_12float_e4m3_tEfNS_4arch4Sm90ELb1ELb0ELb0ELb1ELb1ELb1ELb0ELb1ELb0ELb1ELb0ELb0EEENS1_21CollectiveEpilogueFwdINS6_IJSA_SB_SA_EEES9_NS_10bfloat16_tESF_Li256ELb1ELb1ELb0ELb1EEENS1_36VarlenDynamicPersistentTileSchedulerILi128ELi128ELi256ELi128ELb0ELb1ELb1ELb1ELb1ELb1EEEEEEEEEvNT_6ParamsE:
        /* <DEDUP_REMOVED lines=18> */
.L_x_2932:
[----:B------:R-:W-:Y:S05]  /*0120*/  BSYNC B0 ;  /* 0x0000000000007941 */ /* 0x000fea0003800000 */
.L_x_2931:
        /* <DEDUP_REMOVED lines=41> */
.L_x_2933:
        /* <DEDUP_REMOVED lines=22> */
.L_x_2934:
        /* <DEDUP_REMOVED lines=18> */
.L_x_2935:
        /* <DEDUP_REMOVED lines=22> */
.L_x_2936:
        /* <DEDUP_REMOVED lines=23> */
.L_x_2937:
        /* <DEDUP_REMOVED lines=10> */
.L_x_2940:
[----:B------:R-:W-:-:S08]  /*09b0*/  NOP ;  /* 0x0000000000007918 */ /* 0x000fd00000000000 */
[----:B------:R-:W1:Y:S02]  /*09c0*/  USETMAXREG.TRY_ALLOC.CTAPOOL UP0, 0xe8 ;  /* 0x000000e8000079c8 */ /* 0x000e640008000600 */
[----:B-1----:R-:W-:-:S13]  /*09d0*/  PLOP3.LUT P0, PT, PT, PT, UP0, 0x80, 0x0 ;  /* 0x000000000000781c */ /* 0x002fda0003f0f008 */
[----:B------:R-:W-:Y:S05]  /*09e0*/  @!P0 BRA `(.L_x_2940) ;  /* 0xfffffffc00f08947 */ /* 0x000fea000383ffff */
[----:B------:R-:W2:Y:S01]  /*09f0*/  LDL.LU R0, [R1] ;  /* 0x0000000001007983 */ /* 0x000ea20000300800 */
[----:B------:R-:W1:Y:S01]  /*0a00*/  S2R R2, SR_TID.X ;  /* 0x0000000000027919 */ /* 0x000e620000002100 */
[----:B------:R-:W3:Y:S01]  /*0a10*/  S2UR UR38, SR_CgaCtaId ;  /* 0x00000000002679c3 */ /* 0x000ee20000008800 */
[----:B------:R-:W-:Y:S01]  /*0a20*/  UMOV UR4, 0x400 ;  /* 0x0000040000047882 */ /* 0x000fe20000000000 */
[----:B-1----:R-:W-:-:S06]  /*0a30*/  SHF.R.U32.HI R2, RZ, 0x7, R2 ;  /* 0x00000007ff027819 */ /* 0x002fcc0000011602 */
[----:B------:R-:W-:Y:S06]  /*0a40*/  BAR.ARV 0x8, 0x180 ;  /* 0x0206000000007b1d */ /* 0x000fec0000002000 */
[----:B------:R-:W-:-:S13]  /*0a50*/  ISETP.NE.AND P0, PT, R2, 0x1, PT ;  /* 0x000000010200780c */ /* 0x000fda0003f05270 */
[----:B------:R-:W-:Y:S08]  /*0a60*/  @!P0 BAR.ARV 0x9, 0x100 ;  /* 0x0244000000008b1d */ /* 0x000ff00000002000 */
[----:B------:R-:W-:Y:S01]  /*0a70*/  BAR.SYNC.DEFER_BLOCKING 0x5, 0x180 ;  /* 0x0146000000007b1d */ /* 0x000fe20000010000 */
[----:B---3--:R-:W-:-:S06]  /*0a80*/  ULEA UR4, UR38, UR4, 0x18 ;  /* 0x0000000426047291 */ /* 0x008fcc000f8ec03f */
[----:B------:R-:W-:Y:S01]  /*0a90*/  IMAD.U32 R22, RZ, RZ, UR4 ;  /* 0x00000004ff167e24 */ /* 0x000fe2000f8e00ff */
[----:B------:R-:W-:-:S04]  /*0aa0*/  ULDC UR4, c[0x0][0xc3c] ;  /* 0x00030f0000047ab9 */ /* 0x000fc80000000800 */
[----:B------:R-:W1:Y:S01]  /*0ab0*/  LDS.128 R216, [R22+0x388d0] ;  /* 0x0388d00016d87984 */ /* 0x000e620000000c00 */
[----:B------:R-:W-:Y:S06]  /*0ac0*/  BAR.ARV 0x4, 0x180 ;  /* 0x0106000000007b1d */ /* 0x000fec0000002000 */
[----:B--2---:R-:W-:-:S04]  /*0ad0*/  LOP3.LUT R0, R0, 0xffffffef, RZ, 0xc0, !PT ;  /* 0xffffffef00007812 */ /* 0x004fc800078ec0ff */
[----:B------:R-:W-:-:S05]  /*0ae0*/  @P0 LOP3.LUT R0, R0, 0x10, RZ, 0xfc, !PT ;  /* 0x0000001000000812 */ /* 0x000fca00078efcff */
[----:B------:R2:W-:Y:S01]  /*0af0*/  STL [R1], R0 ;  /* 0x0000000001007387 */ /* 0x0005e20000100800 */
[----:B-1----:R-:W-:-:S13]  /*0b00*/  ISETP.GE.AND P0, PT, R219, UR4, PT ;  /* 0x00000004db007c0c */ /* 0x002fda000bf06270 */
[----:B--2---:R-:W-:Y:S05]  /*0b10*/  @P0 BRA `(.L_x_2941) ;  /* 0x0000029800f40947 */ /* 0x004fea0003800000 */
[----:B------:R-:W2:Y:S01]  /*0b20*/  LDL R2, [R1+0x4c] ;  /* 0x00004c0001027983 */ /* 0x000ea20000100800 */
[----:B------:R-:W-:Y:S01]  /*0b30*/  R2UR UR4, R22 ;  /* 0x00000000160472ca */ /* 0x000fe200000e0000 */
[----:B------:R-:W-:Y:S01]  /*0b40*/  IMAD.MOV.U32 R23, RZ, RZ, RZ ;  /* 0x000000ffff177224 */ /* 0x000fe200078e00ff */
[----:B------:R-:W-:Y:S01]  /*0b50*/  CS2R R222, SRZ ;  /* 0x0000000000de7805 */ /* 0x000fe2000001ff00 */
[----:B------:R-:W1:Y:S01]  /*0b60*/  S2R R0, SR_TID.X ;  /* 0x0000000000007919 */ /* 0x000e620000002100 */
[----:B------:R-:W-:-:S09]  /*0b70*/  IMAD.MOV.U32 R224, RZ, RZ, RZ ;  /* 0x000000ffffe07224 */ /* 0x000fd200078e00ff */
[----:B------:R-:W-:Y:S01]  /*0b80*/  UIADD3 UR4, UR4, 0x20400, URZ ;  /* 0x0002040004047890 */ /* 0x000fe2000fffe03f */
[----:B-1----:R-:W-:-:S05]  /*0b90*/  VIADD R9, R0, 0xffffff80 ;  /* 0xffffff8000097836 */ /* 0x002fca0000000000 */
[----:B------:R-:W-:-:S04]  /*0ba0*/  SHF.R.S32.HI R0, RZ, 0x1f, R9 ;  /* 0x0000001fff007819 */ /* 0x000fc80000011409 */
[CC--:B------:R-:W-:Y:S02]  /*0bb0*/  LEA.HI R4, R0.reuse, R9.reuse, RZ, 0x4 ;  /* 0x0000000900047211 */ /* 0x0c0fe400078f20ff */
[----:B------:R-:W-:Y:S02]  /*0bc0*/  LEA.HI R5, R0, R9, RZ, 0x5 ;  /* 0x0000000900057211 */ /* 0x000fe400078f28ff */
[----:B------:R-:W-:-:S03]  /*0bd0*/  SHF.R.S32.HI R7, RZ, 0x4, R4 ;  /* 0x00000004ff077819 */ /* 0x000fc60000011404 */
[----:B------:R-:W-:Y:S01]  /*0be0*/  IMAD.SHL.U32 R6, R5, 0x20, RZ ;  /* 0x0000002005067824 */ /* 0x000fe200078e00ff */
[C---:B------:R-:W-:Y:S02]  /*0bf0*/  LOP3.LUT R5, R4.reuse, 0x3fffff0, RZ, 0xc0, !PT ;  /* 0x03fffff004057812 */ /* 0x040fe400078ec0ff */
[----:B------:R-:W-:Y:S02]  /*0c00*/  LEA.HI R4, R4, R7, RZ, 0x1 ;  /* 0x0000000704047211 */ /* 0x000fe400078f08ff */
[----:B------:R-:W-:Y:S01]  /*0c10*/  LOP3.LUT R6, R6, 0xfffffc00, RZ, 0xc0, !PT ;  /* 0xfffffc0006067812 */ /* 0x000fe200078ec0ff */
[----:B------:R-:W-:Y:S01]  /*0c20*/  IMAD.IADD R5, R9, 0x1, -R5 ;  /* 0x0000000109057824 */ /* 0x000fe200078e0a05 */
[----:B------:R-:W-:-:S04]  /*0c30*/  LOP3.LUT R4, R4, 0x1ffffffe, RZ, 0xc0, !PT ;  /* 0x1ffffffe04047812 */ /* 0x000fc800078ec0ff */
[----:B------:R-:W-:Y:S01]  /*0c40*/  LEA R6, R5, R6, 0x6 ;  /* 0x0000000605067211 */ /* 0x000fe200078e30ff */
[----:B------:R-:W-:Y:S01]  /*0c50*/  IMAD.IADD R7, R7, 0x1, -R4 ;  /* 0x0000000107077824 */ /* 0x000fe200078e0a04 */
[----:B------:R-:W-:-:S03]  /*0c60*/  LEA.HI R4, R0, R9, RZ, 0x6 ;  /* 0x0000000900047211 */ /* 0x000fc600078f30ff */
[----:B------:R-:W-:Y:S02]  /*0c70*/  IMAD R6, R7, 0x8, R6 ;  /* 0x0000000807067824 */ /* 0x000fe400078e0206 */
[----:B------:R-:W-:-:S03]  /*0c80*/  IMAD.SHL.U32 R4, R4, 0x10, RZ ;  /* 0x0000001004047824 */ /* 0x000fc600078e00ff */
[----:B------:R1:W-:Y:S02]  /*0c90*/  STL [R1+0x44], R6 ;  /* 0x0000440601007387 */ /* 0x0003e40000100800 */
[----:B------:R-:W-:Y:S02]  /*0ca0*/  LOP3.LUT R14, R4, 0xfffffc00, RZ, 0xc0, !PT ;  /* 0xfffffc00040e7812 */ /* 0x000fe400078ec0ff */
[----:B--2---:R-:W-:Y:S02]  /*0cb0*/  R2UR UR5, R2 ;  /* 0x00000000020572ca */ /* 0x004fe400000e0000 */
[----:B------:R-:W-:-:S04]  /*0cc0*/  LEA.HI R2, R0, R9, RZ, 0x7 ;  /* 0x0000000900027211 */ /* 0x000fc800078f38ff */
[----:B0-----:R-:W-:-:S04]  /*0cd0*/  SHF.R.S32.HI R3, RZ, 0x7, R2 ;  /* 0x00000007ff037819 */ /* 0x001fc80000011402 */
[C---:B------:R-:W-:Y:S02]  /*0ce0*/  LEA.HI R8, R2.reuse, R3, RZ, 0x1 ;  /* 0x0000000302087211 */ /* 0x040fe400078f08ff */
[----:B------:R-:W-:Y:S01]  /*0cf0*/  LOP3.LUT R2, R2, 0xffffff80, RZ, 0xc0, !PT ;  /* 0xffffff8002027812 */ /* 0x000fe200078ec0ff */
[----:B------:R-:W-:Y:S01]  /*0d00*/  ULOP3.LUT UR60, UR5, 0x1, URZ, 0xfc, !UPT ;  /* 0x00000001053c7892 */ /* 0x000fe2000f8efc3f */
[----:B------:R-:W-:-:S03]  /*0d10*/  LOP3.LUT R8, R8, 0x3fffffe, RZ, 0xc0, !PT ;  /* 0x03fffffe08087812 */ /* 0x000fc600078ec0ff */
[----:B------:R-:W-:Y:S02]  /*0d20*/  IMAD.IADD R2, R9, 0x1, -R2 ;  /* 0x0000000109027824 */ /* 0x000fe400078e0a02 */
[----:B------:R-:W-:Y:S01]  /*0d30*/  IMAD.IADD R8, R3, 0x1, -R8 ;  /* 0x0000000103087824 */ /* 0x000fe200078e0a08 */
[CC--:B------:R-:W-:Y:S02]  /*0d40*/  LEA.HI R3, R0.reuse, R9.reuse, RZ, 0x3 ;  /* 0x0000000900037211 */ /* 0x0c0fe400078f18ff */
[----:B------:R-:W-:Y:S02]  /*0d50*/  LEA.HI R0, R0, R9, RZ, 0x2 ;  /* 0x0000000900007211 */ /* 0x000fe400078f10ff */
[----:B------:R-:W-:Y:S02]  /*0d60*/  SHF.R.S32.HI R221, RZ, 0x3, R3 ;  /* 0x00000003ffdd7819 */ /* 0x000fe40000011403 */
[----:B------:R-:W-:Y:S02]  /*0d70*/  LOP3.LUT R5, R0, 0xfffffffc, RZ, 0xc0, !PT ;  /* 0xfffffffc00057812 */ /* 0x000fe400078ec0ff */
[----:B------:R-:W-:Y:S01]  /*0d80*/  LOP3.LUT R3, R3, 0xfffffff8, RZ, 0xc0, !PT ;  /* 0xfffffff803037812 */ /* 0x000fe200078ec0ff */
[----:B------:R-:W-:-:S02]  /*0d90*/  IMAD.SHL.U32 R0, R221, 0x80, RZ ;  /* 0x00000080dd007824 */ /* 0x000fc400078e00ff */
[C---:B------:R-:W-:Y:S01]  /*0da0*/  IMAD.IADD R12, R9.reuse, 0x1, -R5 ;  /* 0x00000001090c7824 */ /* 0x040fe200078e0a05 */
[----:B------:R-:W-:Y:S02]  /*0db0*/  IADD3 R3, R9, -R3, RZ ;  /* 0x8000000309037210 */ /* 0x000fe40007ffe0ff */
[----:B------:R-:W-:Y:S02]  /*0dc0*/  LOP3.LUT R5, R0, 0x380, RZ, 0xc0, !PT ;  /* 0x0000038000057812 */ /* 0x000fe400078ec0ff */
[----:B------:R-:W-:Y:S01]  /*0dd0*/  SHF.R.S32.HI R9, RZ, 0x1f, R2 ;  /* 0x0000001fff097819 */ /* 0x000fe20000011402 */
[----:B------:R-:W-:Y:S01]  /*0de0*/  IMAD.SHL.U32 R16, R3, 0x10, RZ ;  /* 0x0000001003107824 */ /* 0x000fe200078e00ff */
[----:B------:R-:W-:Y:S02]  /*0df0*/  LEA.HI R0, R12, R12, RZ, 0x1 ;  /* 0x0000000c0c007211 */ /* 0x000fe400078f08ff */
[----:B------:R-:W-:Y:S02]  /*0e00*/  LEA.HI R4, R9, R2, RZ, 0x2 ;  /* 0x0000000209047211 */ /* 0x000fe400078f10ff */
[----:B------:R-:W-:-:S02]  /*0e10*/  LOP3.LUT R13, R0, 0x1ffffffe, RZ, 0xc0, !PT ;  /* 0x1ffffffe000d7812 */ /* 0x000fc400078ec0ff */
[----:B------:R-:W-:Y:S02]  /*0e20*/  LOP3.LUT R0, R5, 0x70, R16, 0xf8, !PT ;  /* 0x0000007005007812 */ /* 0x000fe400078ef810 */
[----:B------:R-:W-:Y:S01]  /*0e30*/  SHF.R.U32.HI R5, RZ, 0x3, R5 ;  /* 0x00000003ff057819 */ /* 0x000fe20000011605 */
[----:B------:R-:W-:Y:S01]  /*0e40*/  IMAD.IADD R13, R12, 0x1, -R13 ;  /* 0x000000010c0d7824 */ /* 0x000fe200078e0a0d */
[--C-:B------:R-:W-:Y:S01]  /*0e50*/  SHF.R.S32.HI R10, RZ, 0x2, R4.reuse ;  /* 0x00000002ff0a7819 */ /* 0x100fe20000011404 */
[C---:B------:R-:W-:Y:S01]  /*0e60*/  VIADD R12, R221.reuse, 0x60 ;  /* 0x00000060dd0c7836 */ /* 0x040fe20000000000 */
[----:B------:R-:W-:Y:S02]  /*0e70*/  SHF.R.S32.HI R11, RZ, 0x1f, R4 ;  /* 0x0000001fff0b7819 */ /* 0x000fe40000011404 */
[----:B------:R-:W-:Y:S01]  /*0e80*/  LOP3.LUT R7, R4, 0x7ffffffc, RZ, 0xc0, !PT ;  /* 0x7ffffffc04077812 */ /* 0x000fe200078ec0ff */
[C---:B------:R-:W-:Y:S01]  /*0e90*/  VIADD R4, R221.reuse, 0x40 ;  /* 0x00000040dd047836 */ /* 0x040fe20000000000 */
[----:B------:R-:W-:Y:S01]  /*0ea0*/  LOP3.LUT R5, R14, R0, R5, 0xf6, !PT ;  /* 0x000000000e057212 */ /* 0x000fe200078ef605 */
[----:B------:R-:W-:Y:S01]  /*0eb0*/  VIADD R0, R221, 0x20 ;  /* 0x00000020dd007836 */ /* 0x000fe20000000000 */
[----:B------:R-:W-:-:S02]  /*0ec0*/  LEA.HI R11, R11, R10, RZ, 0x3 ;  /* 0x0000000a0b0b7211 */ /* 0x000fc400078f18ff */
[----:B------:R-:W-:Y:S01]  /*0ed0*/  LEA.HI R9, R9, R2, RZ, 0x5 ;  /* 0x0000000209097211 */ /* 0x000fe200078f28ff */
[----:B------:R-:W-:Y:S01]  /*0ee0*/  IMAD.IADD R2, R2, 0x1, -R7 ;  /* 0x0000000102027824 */ /* 0x000fe200078e0a07 */
[----:B------:R-:W-:Y:S02]  /*0ef0*/  LOP3.LUT R11, R11, 0xfffffff8, RZ, 0xc0, !PT ;  /* 0xfffffff80b0b7812 */ /* 0x000fe400078ec0ff */
[----:B------:R-:W-:Y:S02]  /*0f00*/  SHF.R.S32.HI R7, RZ, 0x1f, R0 ;  /* 0x0000001fff077819 */ /* 0x000fe40000011400 */
[----:B------:R0:W-:Y:S01]  /*0f10*/  STL [R1+0x28], R2 ;  /* 0x0000280201007387 */ /* 0x0001e20000100800 */
[----:B------:R-:W-:Y:S02]  /*0f20*/  IADD3 R10, R10, -R11, RZ ;  /* 0x8000000b0a0a7210 */ /* 0x000fe40007ffe0ff */
[----:B------:R-:W-:Y:S02]  /*0f30*/  SHF.R.S32.HI R11, RZ, 0x1f, R4 ;  /* 0x0000001fff0b7819 */ /* 0x000fe40000011404 */
[----:B------:R-:W-:-:S02]  /*0f40*/  SHF.R.S32.HI R9, RZ, 0x5, R9 ;  /* 0x00000005ff097819 */ /* 0x000fc40000011409 */
[----:B-1----:R-:W-:Y:S01]  /*0f50*/  LEA.HI R6, R11, R4, RZ, 0x3 ;  /* 0x000000040b067211 */ /* 0x002fe200078f18ff */
[----:B------:R-:W-:Y:S01]  /*0f60*/  IMAD.SHL.U32 R4, R4, 0x80, RZ ;  /* 0x0000008004047824 */ /* 0x000fe200078e00ff */
[----:B0-----:R-:W-:Y:S01]  /*0f70*/  LEA.HI R2, R7, R0, RZ, 0x3 ;  /* 0x0000000007027211 */ /* 0x001fe200078f18ff */
[----:B------:R-:W-:Y:S01]  /*0f80*/  IMAD.SHL.U32 R0, R0, 0x80, RZ ;  /* 0x0000008000007824 */ /* 0x000fe200078e00ff */
[----:B------:R-:W-:Y:S01]  /*0f90*/  SHF.R.S32.HI R7, RZ, 0x1f, R12 ;  /* 0x0000001fff077819 */ /* 0x000fe2000001140c */
[----:B------:R-:W-:Y:S01]  /*0fa0*/  IMAD R9, R9, 0x10, R10 ;  /* 0x0000001009097824 */ /* 0x000fe200078e020a */
[----:B------:R-:W-:Y:S01]  /*0fb0*/  LOP3.LUT R11, R4, 0x380, RZ, 0xc0, !PT ;  /* 0x00000380040b7812 */ /* 0x000fe200078ec0ff */
[----:B------:R-:W-:Y:S01]  /*0fc0*/  IMAD.SHL.U32 R2, R2, 0x80, RZ ;  /* 0x0000008002027824 */ /* 0x000fe200078e00ff */
[----:B------:R-:W-:Y:S01]  /*0fd0*/  LEA.HI R14, R7, R12, RZ, 0x3 ;  /* 0x0000000c070e7211 */ /* 0x000fe200078f18ff */
[----:B------:R-:W-:Y:S01]  /*0fe0*/  IMAD.SHL.U32 R12, R12, 0x80, RZ ;  /* 0x000000800c0c7824 */ /* 0x000fe200078e00ff */
[----:B------:R-:W-:Y:S01]  /*0ff0*/  LOP3.LUT R7, R0, 0x380, RZ, 0xc0, !PT ;  /* 0x0000038000077812 */ /* 0x000fe200078ec0ff */
[----:B------:R-:W-:Y:S01]  /*1000*/  IMAD R8, R8, 0x40, R9 ;  /* 0x0000004008087824 */ /* 0x000fe200078e0209 */
[----:B------:R-:W-:Y:S01]  /*1010*/  SHF.L.U32 R6, R6, 0x7, RZ ;  /* 0x0000000706067819 */ /* 0x000fe200000006ff */
[----:B------:R-:W-:Y:S01]  /*1020*/  IMAD.SHL.U32 R14, R14, 0x80, RZ ;  /* 0x000000800e0e7824 */ /* 0x000fe200078e00ff */
[----:B------:R-:W-:-:S02]  /*1030*/  SHF.R.U32.HI R0, RZ, 0x3, R7 ;  /* 0x00000003ff007819 */ /* 0x000fc40000011607 */
[--C-:B------:R-:W-:Y:S02]  /*1040*/  LOP3.LUT R17, R7, 0x70, R16.reuse, 0xf8, !PT ;  /* 0x0000007007117812 */ /* 0x100fe400078ef810 */
[----:B------:R-:W-:Y:S02]  /*1050*/  LOP3.LUT R21, R2, 0xfffffc00, RZ, 0xc0, !PT ;  /* 0xfffffc0002157812 */ /* 0x000fe400078ec0ff */
[----:B------:R-:W-:Y:S02]  /*1060*/  LOP3.LUT R15, R12, 0x380, RZ, 0xc0, !PT ;  /* 0x000003800c0f7812 */ /* 0x000fe400078ec0ff */
[----:B------:R-:W-:Y:S01]  /*1070*/  SHF.R.U32.HI R4, RZ, 0x3, R11 ;  /* 0x00000003ff047819 */ /* 0x000fe2000001160b */
[----:B------:R-:W-:Y:S01]  /*1080*/  STL [R1+0x1c], R21 ;  /* 0x00001c1501007387 */ /* 0x000fe20000100800 */
[----:B------:R-:W-:Y:S02]  /*1090*/  LOP3.LUT R19, R11, 0x70, R16, 0xf8, !PT ;  /* 0x000000700b137812 */ /* 0x000fe400078ef810 */
[----:B------:R-:W-:-:S02]  /*10a0*/  LOP3.LUT R20, R6, 0xfffffc00, RZ, 0xc0, !PT ;  /* 0xfffffc0006147812 */ /* 0x000fc400078ec0ff */
[----:B------:R-:W-:Y:S02]  /*10b0*/  LOP3.LUT R18, R14, 0xfffffc00, RZ, 0xc0, !PT ;  /* 0xfffffc000e127812 */ /* 0x000fe400078ec0ff */
[----:B------:R-:W-:Y:S01]  /*10c0*/  LOP3.LUT R11, R21, R17, R0, 0xf6, !PT ;  /* 0x00000011150b7212 */ /* 0x000fe200078ef600 */
[----:B------:R-:W-:Y:S01]  /*10d0*/  IMAD R0, R13, 0x8, R8 ;  /* 0x000000080d007824 */ /* 0x000fe200078e0208 */
[----:B------:R-:W-:Y:S01]  /*10e0*/  SHF.R.U32.HI R7, RZ, 0x3, R15 ;  /* 0x00000003ff077819 */ /* 0x000fe2000001160f */
[----:B------:R-:W-:Y:S01]  /*10f0*/  STL [R1+0x18], R20 ;  /* 0x0000181401007387 */ /* 0x000fe20000100800 */
[----:B------:R-:W-:Y:S02]  /*1100*/  LOP3.LUT R2, R15, 0x70, R16, 0xf8, !PT ;  /* 0x000000700f027812 */ /* 0x000fe400078ef810 */
[----:B------:R-:W-:Y:S01]  /*1110*/  LOP3.LUT R9, R20, R19, R4, 0xf6, !PT ;  /* 0x0000001314097212 */ /* 0x000fe200078ef604 */
[----:B------:R0:W-:Y:S01]  /*1120*/  STL [R1+0x14], R18 ;  /* 0x0000141201007387 */ /* 0x0001e20000100800 */
[----:B------:R-:W-:Y:S01]  /*1130*/  LOP3.LUT R7, R18, R2, R7, 0xf6, !PT ;  /* 0x0000000212077212 */ /* 0x000fe200078ef607 */
[----:B------:R-:W-:Y:S01]  /*1140*/  IMAD.U32 R2, RZ, RZ, UR4 ;  /* 0x00000004ff027e24 */ /* 0x000fe2000f8e00ff */
[----:B------:R-:W-:Y:S01]  /*1150*/  SHF.R.S32.HI R17, RZ, 0x1f, R16 ;  /* 0x0000001fff117819 */ /* 0x000fe20000011410 */
[----:B------:R1:W-:Y:S01]  /*1160*/  STL [R1+0x24], R0 ;  /* 0x0000240001007387 */ /* 0x0003e20000100800 */
[----:B------:R-:W-:-:S02]  /*1170*/  IMAD.SHL.U32 R19, R3, 0x8, RZ ;  /* 0x0000000803137824 */ /* 0x000fc400078e00ff */
[----:B------:R-:W-:Y:S01]  /*1180*/  IMAD.IADD R3, R22, 0x1, R11 ;  /* 0x0000000116037824 */ /* 0x000fe200078e020b */
[----:B------:R-:W-:Y:S01]  /*1190*/  STL [R1+0x34], RZ ;  /* 0x000034ff01007387 */ /* 0x000fe20000100800 */
[----:B------:R-:W-:Y:S01]  /*11a0*/  VIADD R19, R19, 0x40 ;  /* 0x0000004013137836 */ /* 0x000fe20000000000 */
[----:B0-----:R-:W-:Y:S02]  /*11b0*/  IADD3 R18, R16, 0x80, RZ ;  /* 0x0000008010127810 */ /* 0x001fe40007ffe0ff */
[----:B------:R0:W-:Y:S01]  /*11c0*/  STL [R1+0x48], R2 ;  /* 0x0000480201007387 */ /* 0x0001e20000100800 */
[----:B-1----:R-:W-:Y:S01]  /*11d0*/  IMAD.IADD R0, R22, 0x1, R5 ;  /* 0x0000000116007824 */ /* 0x002fe200078e0205 */
[----:B------:R-:W-:-:S04]  /*11e0*/  SHF.R.S32.HI R220, RZ, 0x1f, R18 ;  /* 0x0000001fffdc7819 */ /* 0x000fc80000011412 */
[----:B------:R1:W-:Y:S01]  /*11f0*/  STL [R1+0x20], R0 ;  /* 0x0000200001007387 */ /* 0x0003e20000100800 */
[----:B0-----:R-:W-:-:S03]  /*1200*/  IMAD.IADD R2, R22, 0x1, R9 ;  /* 0x0000000116027824 */ /* 0x001fc600078e0209 */
[----:B------:R0:W-:Y:S01]  /*1210*/  STL [R1+0x40], R3 ;  /* 0x0000400301007387 */ /* 0x0001e20000100800 */
[----:B-1----:R-:W-:-:S05]  /*1220*/  IMAD.IADD R0, R22, 0x1, R7 ;  /* 0x0000000116007824 */ /* 0x002fca00078e0207 */
[----:B------:R0:W-:Y:S04]  /*1230*/  STL [R1+0x38], R0 ;  /* 0x0000380001007387 */ /* 0x0001e80000100800 */
[----:B------:R0:W-:Y:S02]  /*1240*/  STL [R1+0x3c], R2 ;  /* 0x00003c0201007387 */ /* 0x0001e40000100800 */
.L_x_3162:
[----:B0-----:R-:W0:Y:S02]  /*1250*/  LDC.64 R2, c[0x0][0xc88] ;  /* 0x00032200ff027b82 */ /* 0x001e240000000a00 */
[----:B0-----:R-:W-:-:S05]  /*1260*/  IMAD.WIDE R2, R219, 0x4, R2 ;  /* 0x00000004db027825 */ /* 0x001fca00078e0202 */
[----:B--2--5:R-:W2:Y:S01]  /*1270*/  LDG.E R10, desc[UR36][R2.64] ;  /* 0x00000024020a7981 */ /* 0x024ea2000c1e1900 */
        /* <DEDUP_REMOVED lines=11> */
[----:B------:R-:W-:-:S02]  /*1330*/  @P1 LEA R4, P2, R10, UR4, 0x2 ;  /* 0x000000040a041c11 */ /* 0x000fc4000f8410ff */
[C-C-:B------:R-:W-:Y:S01]  /*1340*/  SHF.L.U64.HI R30, R10.reuse, 0x2, R0.reuse ;  /* 0x000000020a1e7819 */ /* 0x140fe20000010200 */
[----:B------:R0:W-:Y:S01]  /*1350*/  STL [R1+0x30], R0 ;  /* 0x0000300001007387 */ /* 0x0001e20000100800 */
[C---:B------:R-:W-:Y:S02]  /*1360*/  @P1 LEA.HI.X R5, R10.reuse, UR5, R0, 0x2, P2 ;  /* 0x000000050a051c11 */ /* 0x040fe400090f1400 */
[----:B------:R-:W-:Y:S02]  /*1370*/  ISETP.NE.U32.AND P2, PT, RZ, UR8, PT ;  /* 0x00000008ff007c0c */ /* 0x000fe4000bf45070 */
[----:B------:R-:W-:Y:S02]  /*1380*/  SHF.L.U32 R29, R10, 0x2, RZ ;  /* 0x000000020a1d7819 */ /* 0x000fe400000006ff */
[----:B------:R-:W-:Y:S01]  /*1390*/  ISETP.NE.AND.EX P2, PT, RZ, UR9, PT, P2 ;  /* 0x00000009ff007c0c */ /* 0x000fe2000bf45320 */
[----:B------:R-:W-:Y:S01]  /*13a0*/  ULDC UR4, c[0x0][0x288] ;  /* 0x0000a20000047ab9 */ /* 0x000fe20000000800 */
[----:B------:R-:W-:Y:S01]  /*13b0*/  IADD3 R8, P3, R29, UR6, RZ ;  /* 0x000000061d087c10 */ /* 0x000fe2000ff7e0ff */
[----:B0-----:R-:W-:-:S02]  /*13c0*/  IMAD.MOV.U32 R0, RZ, RZ, RZ ;  /* 0x000000ffff007224 */ /* 0x001fc400078e00ff */
[----:B------:R-:W-:Y:S01]  /*13d0*/  IMAD.U32 R216, RZ, RZ, UR4 ;  /* 0x00000004ffd87e24 */ /* 0x000fe2000f8e00ff */
[C---:B------:R-:W-:Y:S01]  /*13e0*/  IADD3.X R9, R30.reuse, UR7, RZ, P3, !PT ;  /* 0x000000071e097c10 */ /* 0x040fe20009ffe4ff */
[----:B------:R-:W-:Y:S02]  /*13f0*/  ULDC.64 UR4, c[0x0][0x418] ;  /* 0x0001060000047ab9 */ /* 0x000fe40000000a00 */
[----:B------:R0:W5:Y:S04]  /*1400*/  @P1 LDG.E R0, desc[UR36][R4.64] ;  /* 0x0000002404001981 */ /* 0x000168000c1e1900 */
        /* <DEDUP_REMOVED lines=13> */
[----:B------:R-:W-:Y:S01]  /*14e0*/  IMAD.U32 R27, RZ, RZ, UR4 ;  /* 0x00000004ff1b7e24 */ /* 0x000fe2000f8e00ff */
[----:B0--34-:R-:W-:Y:S06]  /*14f0*/  @P2 BRA `(.L_x_2942) ;  /* 0x0000000000242947 */ /* 0x019fec0003800000 */
        /* <DEDUP_REMOVED lines=9> */
.L_x_2942:
[----:B------:R-:W-:Y:S01]  /*1590*/  ULDC.64 UR4, c[0x0][0xa20] ;  /* 0x0002880000047ab9 */ /* 0x000fe20000000a00 */
[----:B------:R0:W-:Y:S01]  /*15a0*/  STL [R1+0x2c], R218 ;  /* 0x00002cda01007387 */ /* 0x0001e20000100800 */
[----:B------:R-:W-:-:S04]  /*15b0*/  ISETP.NE.U32.AND P1, PT, RZ, UR4, PT ;  /* 0x00000004ff007c0c */ /* 0x000fc8000bf25070 */
[----:B------:R-:W-:-:S13]  /*15c0*/  ISETP.NE.AND.EX P1, PT, RZ, UR5, PT, P1 ;  /* 0x00000005ff007c0c */ /* 0x000fda000bf25310 */
[----:B0-----:R-:W-:Y:S05]  /*15d0*/  @!P1 BRA `(.L_x_2943) ;  /* 0x0000000000109947 */ /* 0x001fea0003800000 */
[----:B------:R-:W-:-:S04]  /*15e0*/  IADD3 R4, P0, R29, UR4, RZ ;  /* 0x000000041d047c10 */ /* 0x000fc8000ff1e0ff */
[----:B------:R-:W-:-:S05]  /*15f0*/  IADD3.X R5, R30, UR5, RZ, P0, !PT ;  /* 0x000000051e057c10 */ /* 0x000fca00087fe4ff */
[----:B------:R0:W5:Y:S01]  /*1600*/  LDG.E R27, desc[UR36][R4.64] ;  /* 0x00000024041b7981 */ /* 0x000162000c1e1900 */
[----:B------:R-:W-:Y:S05]  /*1610*/  BRA `(.L_x_2944) ;  /* 0x0000000000107947 */ /* 0x000fea0003800000 */
.L_x_2943:
[----:B------:R-:W-:Y:S05]  /*1620*/  @!P0 BRA `(.L_x_2944) ;  /* 0x00000000000c8947 */ /* 0x000fea0003800000 */
[----:B------:R-:W2:Y:S04]  /*1630*/  LDG.E R4, desc[UR36][R8.64] ;  /* 0x0000002408047981 */ /* 0x000ea8000c1e1900 */
[----:B------:R-:W2:Y:S02]  /*1640*/  LDG.E R27, desc[UR36][R8.64+0x4] ;  /* 0x00000424081b7981 */ /* 0x000ea4000c1e1900 */
[----:B--2---:R-:W-:-:S07]  /*1650*/  IMAD.IADD R27, R27, 0x1, -R4 ;  /* 0x000000011b1b7824 */ /* 0x004fce00078e0a04 */
.L_x_2944:
[----:B------:R-:W-:Y:S01]  /*1660*/  ULDC.64 UR4, c[0x0][0xa10] ;  /* 0x0002840000047ab9 */ /* 0x000fe20000000a00 */
[----:B------:R-:W1:Y:S01]  /*1670*/  LDC R9, c[0x0][0x448] ;  /* 0x00011200ff097b82 */ /* 0x000e620000000800 */
[----:B------:R-:W-:-:S04]  /*1680*/  ISETP.NE.U32.AND P0, PT, RZ, UR4, PT ;  /* 0x00000004ff007c0c */ /* 0x000fc8000bf05070 */
[----:B------:R-:W-:Y:S01]  /*1690*/  ISETP.NE.AND.EX P0, PT, RZ, UR5, PT, P0 ;  /* 0x00000005ff007c0c */ /* 0x000fe2000bf05300 */
[----:B------:R-:W-:-:S12]  /*16a0*/  ULDC.64 UR4, c[0x0][0xa30] ;  /* 0x00028c0000047ab9 */ /* 0x000fd80000000a00 */
[----:B0-----:R-:W0:Y:S02]  /*16b0*/  @P0 LDC.64 R4, c[0x0][0xa10] ;  /* 0x00028400ff040b82 */ /* 0x001e240000000a00 */
[----:B0-----:R-:W-:-:S05]  /*16c0*/  @P0 IMAD.WIDE R4, R24, 0x4, R4 ;  /* 0x0000000418040825 */ /* 0x001fca00078e0204 */
[----:B------:R-:W2:Y:S04]  /*16d0*/  @P0 LDG.E R3, desc[UR36][R4.64] ;  /* 0x0000002404030981 */ /* 0x000ea8000c1e1900 */
[----:B------:R0:W2:Y:S01]  /*16e0*/  @P0 LDG.E R8, desc[UR36][R4.64+0x4] ;  /* 0x0000042404080981 */ /* 0x0000a2000c1e1900 */
[----:B------:R-:W-:Y:S01]  /*16f0*/  ISETP.NE.U32.AND P1, PT, RZ, UR4, PT ;  /* 0x00000004ff007c0c */ /* 0x000fe2000bf25070 */
[----:B-----5:R-:W-:-:S03]  /*1700*/  IMAD.MOV.U32 R98, RZ, RZ, R27 ;  /* 0x000000ffff627224 */ /* 0x020fc600078e001b */
[----:B------:R-:W-:-:S13]  /*1710*/  ISETP.NE.AND.EX P1, PT, RZ, UR5, PT, P1 ;  /* 0x00000005ff007c0c */ /* 0x000fda000bf25310 */
[----:B------:R-:W-:-:S04]  /*1720*/  @P1 IADD3 R6, P2, R29, UR4, RZ ;  /* 0x000000041d061c10 */ /* 0x000fc8000ff5e0ff */
[----:B------:R-:W-:-:S05]  /*1730*/  @P1 IADD3.X R7, R30, UR5, RZ, P2, !PT ;  /* 0x000000051e071c10 */ /* 0x000fca00097fe4ff */
[----:B------:R3:W5:Y:S01]  /*1740*/  @P1 LDG.E R98, desc[UR36][R6.64] ;  /* 0x0000002406621981 */ /* 0x000762000c1e1900 */
[----:B-1----:R-:W-:Y:S01]  /*1750*/  ISETP.NE.AND P1, PT, R9, 0x1, PT ;  /* 0x000000010900780c */ /* 0x002fe20003f25270 */
[----:B------:R-:W-:-:S04]  /*1760*/  IMAD.SHL.U32 R225, R217, 0x80, RZ ;  /* 0x00000080d9e17824 */ /* 0x000fc800078e00ff */
[----:B0-----:R-:W-:-:S08]  /*1770*/  VIADD R4, R225, 0x7f ;  /* 0x0000007fe1047836 */ /* 0x001fd00000000000 */
[----:B------:R-:W0:Y:S08]  /*1780*/  @P1 LDC R9, c[0x0][0x44c] ;  /* 0x00011300ff091b82 */ /* 0x000e300000000800 */
[----:B------:R-:W1:Y:S01]  /*1790*/  @P1 LDC R5, c[0x0][0x450] ;  /* 0x00011400ff051b82 */ /* 0x000e620000000800 */
[----:B--2---:R-:W-:Y:S02]  /*17a0*/  @P0 IMAD.IADD R2, R8, 0x1, -R3 ;  /* 0x0000000108020824 */ /* 0x004fe400078e0a03 */
[----:B------:R-:W-:-:S02]  /*17b0*/  IMAD.IADD R8, R27, 0x1, -R0 ;  /* 0x000000011b087824 */ /* 0x000fc400078e0a00 */
[----:B0-----:R-:W-:-:S03]  /*17c0*/  @P1 IMAD.HI.U32 R0, R4, R9, RZ ;  /* 0x0000000904001227 */ /* 0x001fc600078e00ff */
[----:B------:R-:W-:Y:S01]  /*17d0*/  IADD3 R217, R8, R2, RZ ;  /* 0x0000000208d97210 */ /* 0x000fe20007ffe0ff */
[----:B------:R-:W-:Y:S01]  /*17e0*/  IMAD.MOV R25, RZ, RZ, -R8 ;  /* 0x000000ffff197224 */ /* 0x000fe200078e0a08 */
[----:B-1----:R-:W-:Y:S02]  /*17f0*/  @P1 SHF.R.U32.HI R4, RZ, R5, R0 ;  /* 0x00000005ff041219 */ /* 0x002fe40000011600 */
[C---:B------:R-:W-:Y:S01]  /*1800*/  IADD3 R101, R217.reuse, 0x80, -R216 ;  /* 0x00000080d9657810 */ /* 0x040fe20007ffe8d8 */
[----:B------:R-:W-:Y:S01]  /*1810*/  VIADD R0, R217, 0x7f ;  /* 0x0000007fd9007836 */ /* 0x000fe20000000000 */
[----:B------:R-:W-:-:S03]  /*1820*/  VIMNMX R25, RZ, R25, !PT ;  /* 0x00000019ff197248 */ /* 0x000fc60007fe0100 */
[----:B------:R-:W-:Y:S01]  /*1830*/  IMAD.IADD R4, R101, 0x1, R4 ;  /* 0x0000000165047824 */ /* 0x000fe200078e0204 */
[----:B------:R-:W-:-:S04]  /*1840*/  SHF.R.S32.HI R3, RZ, 0x1f, R0 ;  /* 0x0000001fff037819 */ /* 0x000fc80000011400 */
[----:B------:R-:W-:Y:S02]  /*1850*/  SHF.R.S32.HI R5, RZ, 0x1f, R4 ;  /* 0x0000001fff057819 */ /* 0x000fe40000011404 */
[----:B------:R-:W-:Y:S02]  /*1860*/  LEA.HI R3, R3, R0, RZ, 0x7 ;  /* 0x0000000003037211 */ /* 0x000fe400078f38ff */
[----:B------:R-:W-:Y:S02]  /*1870*/  LEA.HI R5, R5, R4, RZ, 0x7 ;  /* 0x0000000405057211 */ /* 0x000fe400078f38ff */
[----:B------:R-:W-:Y:S02]  /*1880*/  SHF.R.S32.HI R168, RZ, 0x7, R3 ;  /* 0x00000007ffa87819 */ /* 0x000fe40000011403 */
[----:B------:R-:W-:-:S04]  /*1890*/  SHF.R.S32.HI R5, RZ, 0x7, R5 ;  /* 0x00000007ff057819 */ /* 0x000fc80000011405 */
[----:B------:R-:W-:-:S05]  /*18a0*/  VIMNMX R5, R168, R5, PT ;  /* 0x00000005a8057248 */ /* 0x000fca0003fe0100 */
[----:B------:R-:W-:-:S05]  /*18b0*/  IMAD R5, R5, 0x80, -R8 ;  /* 0x0000008005057824 */ /* 0x000fca00078e0a08 */
[----:B------:R-:W-:-:S04]  /*18c0*/  VIMNMX R0, R5, R2, PT ;  /* 0x0000000205007248 */ /* 0x000fc80003fe0100 */
[----:B------:R-:W-:Y:S02]  /*18d0*/  ISETP.GT.AND P0, PT, R0, R25, PT ;  /* 0x000000190000720c */ /* 0x000fe40003f04270 */
[----:B------:R-:W-:-:S05]  /*18e0*/  SHF.R.U32.HI R25, RZ, 0x7, R25 ;  /* 0x00000007ff197819 */ /* 0x000fca0000011619 */
[----:B------:R-:W-:-:S06]  /*18f0*/  IMAD.MOV.U32 R26, RZ, RZ, R25 ;  /* 0x000000ffff1a7224 */ /* 0x000fcc00078e0019 */
[----:B------:R-:W-:-:S05]  /*1900*/  @P0 VIADD R0, R0, 0x7f ;  /* 0x0000007f00000836 */ /* 0x000fca0000000000 */
[----:B------:R-:W-:-:S04]  /*1910*/  @P0 SHF.R.S32.HI R3, RZ, 0x1f, R0 ;  /* 0x0000001fff030819 */ /* 0x000fc80000011400 */
[----:B------:R-:W-:-:S04]  /*1920*/  @P0 LEA.HI R3, R3, R0, RZ, 0x7 ;  /* 0x0000000003030211 */ /* 0x000fc800078f38ff */
[----:B------:R-:W-:Y:S02]  /*1930*/  @P0 SHF.R.S32.HI R26, RZ, 0x7, R3 ;  /* 0x00000007ff1a0819 */ /* 0x000fe40000011403 */
[----:B------:R-:W-:Y:S02]  /*1940*/  PLOP3.LUT P0, PT, PT, PT, PT, 0x80, 0x0 ;  /* 0x000000000000781c */ /* 0x000fe40003f0f070 */
[----:B------:R-:W-:-:S13]  /*1950*/  ISETP.GT.AND P1, PT, R26, R25, PT ;  /* 0x000000191a00720c */ /* 0x000fda0003f24270 */
[----:B---3--:R-:W-:Y:S05]  /*1960*/  @!P1 BRA `(.L_x_2945) ;  /* 0x000000a400889947 */ /* 0x008fea0003800000 */
        /* <DEDUP_REMOVED lines=12> */
[----:B------:R-:W-:Y:S01]  /*1a30*/  MOV R8, 0x70 ;  /* 0x0000007000087802 */ /* 0x000fe20000000f00 */
[----:B------:R-:W-:Y:S02]  /*1a40*/  IMAD.U32 R6, RZ, RZ, UR4 ;  /* 0x00000004ff067e24 */ /* 0x000fe4000f8e00ff */
[----:B------:R-:W-:-:S02]  /*1a50*/  IMAD.U32 R7, RZ, RZ, UR5 ;  /* 0x00000005ff077e24 */ /* 0x000fc4000f8e00ff */
[----:B------:R-:W-:Y:S02]  /*1a60*/  IMAD.U32 R11, RZ, RZ, UR7 ;  /* 0x00000007ff0b7e24 */ /* 0x000fe4000f8e00ff */
[----:B------:R-:W-:Y:S02]  /*1a70*/  IMAD.MOV.U32 R12, RZ, RZ, 0x1 ;  /* 0x00000001ff0c7424 */ /* 0x000fe400078e00ff */
[----:B0-----:R-:W-:-:S07]  /*1a80*/  IMAD.MOV.U32 R13, RZ, RZ, RZ ;  /* 0x000000ffff0d7224 */ /* 0x001fce00078e00ff */
[----:B------:R-:W-:-:S07]  /*1a90*/  LEPC R20, `(.L_x_2947) ;  /* 0x000000001014794e */ /* 0x000fce0000000000 */
[----:B-1---5:R-:W-:Y:S05]  /*1aa0*/  CALL.ABS.NOINC R14 ;  /* 0x000000000e007343 */ /* 0x022fea0003c00000 */
.L_x_2947:
[----:B------:R-:W-:Y:S05]  /*1ab0*/  BSYNC B6 ;  /* 0x0000000000067941 */ /* 0x000fea0003800000 */
.L_x_2946:
        /* <DEDUP_REMOVED lines=20> */
.L_x_2949:
[----:B------:R-:W-:Y:S05]  /*1c00*/  BSYNC B6 ;  /* 0x0000000000067941 */ /* 0x000fea0003800000 */
.L_x_2948:
[----:B------:R-:W2:Y:S01]  /*1c10*/  LDL R31, [R1+0x1c] ;  /* 0x00001c00011f7983 */ /* 0x000ea20000100800 */
[----:B------:R-:W-:Y:S01]  /*1c20*/  ULDC.64 UR4, c[0x0][0x9f8] ;  /* 0x00027e0000047ab9 */ /* 0x000fe20000000a00 */
[----:B------:R-:W0:Y:S01]  /*1c30*/  LDC R97, c[0x0][0x3f4] ;  /* 0x0000fd00ff617b82 */ /* 0x000e220000000800 */
[----:B------:R-:W-:Y:S01]  /*1c40*/  ISETP.NE.U32.AND P0, PT, RZ, UR4, PT ;  /* 0x00000004ff007c0c */ /* 0x000fe2000bf05070 */
[----:B------:R-:W1:Y:S03]  /*1c50*/  S2R R20, SR_TID.X ;  /* 0x0000000000147919 */ /* 0x000e660000002100 */
[----:B------:R-:W-:-:S03]  /*1c60*/  ISETP.NE.AND.EX P0, PT, RZ, UR5, PT, P0 ;  /* 0x00000005ff007c0c */ /* 0x000fc6000bf05300 */
[----:B------:R-:W3:Y:S08]  /*1c70*/  LDC.64 R32, c[0x0][0x3f8] ;  /* 0x0000fe00ff207b82 */ /* 0x000ef00000000a00 */
[----:B------:R-:W4:Y:S02]  /*1c80*/  LDC.64 R12, c[0x0][0x408] ;  /* 0x00010200ff0c7b82 */ /* 0x000f240000000a00 */
[----:B------:R-:W-:-:S02]  /*1c90*/  @P0 IADD3 R4, P1, R29, UR4, RZ ;  /* 0x000000041d040c10 */ /* 0x000fc4000ff3e0ff */
[----:B------:R-:W2:Y:S02]  /*1ca0*/  LDL R29, [R1+0x14] ;  /* 0x00001400011d7983 */ /* 0x000ea40000100800 */
[----:B------:R-:W-:Y:S02]  /*1cb0*/  @P0 IADD3.X R5, R30, UR5, RZ, P1, !PT ;  /* 0x000000051e050c10 */ /* 0x000fe40008ffe4ff */
[----:B------:R-:W2:Y:S04]  /*1cc0*/  LDL R30, [R1+0x18] ;  /* 0x00001800011e7983 */ /* 0x000ea80000100800 */
[----:B------:R4:W2:Y:S01]  /*1cd0*/  @P0 LDG.E R24, desc[UR36][R4.64] ;  /* 0x0000002404180981 */ /* 0x0008a2000c1e1900 */
[----:B------:R-:W-:Y:S01]  /*1ce0*/  SHF.R.S32.HI R3, RZ, 0x1f, R221 ;  /* 0x0000001fff037819 */ /* 0x000fe200000114dd */
[----:B-1----:R-:W-:-:S05]  /*1cf0*/  VIADD R21, R20, 0xffffff80 ;  /* 0xffffff8014157836 */ /* 0x002fca0000000000 */
[----:B------:R-:W-:-:S04]  /*1d00*/  SHF.R.S32.HI R0, RZ, 0x1f, R21 ;  /* 0x0000001fff007819 */ /* 0x000fc80000011415 */
[----:B------:R-:W-:-:S04]  /*1d10*/  LEA.HI R0, R0, R21, RZ, 0x3 ;  /* 0x0000001500007211 */ /* 0x000fc800078f18ff */
[----:B------:R-:W-:-:S04]  /*1d20*/  LOP3.LUT R0, R0, 0xfffffff8, RZ, 0xc0, !PT ;  /* 0xfffffff800007812 */ /* 0x000fc800078ec0ff */
[----:B------:R-:W-:Y:S02]  /*1d30*/  IADD3 R36, R21, -R0, RZ ;  /* 0x8000000015247210 */ /* 0x000fe40007ffe0ff */
[----:B0-----:R-:W-:-:S03]  /*1d40*/  ISETP.GE.AND P0, PT, R16, R97, PT ;  /* 0x000000611000720c */ /* 0x001fc60003f06270 */
[----:B------:R-:W-:Y:S02]  /*1d50*/  IMAD.SHL.U32 R84, R36, 0x8, RZ ;  /* 0x0000000824547824 */ /* 0x000fe400078e00ff */
[C---:B---3--:R-:W-:Y:S02]  /*1d60*/  IMAD R0, R3.reuse, R32, RZ ;  /* 0x0000002003007224 */ /* 0x048fe400078e02ff */
[----:B----4-:R-:W-:Y:S01]  /*1d70*/  IMAD R8, R3, R12, RZ ;  /* 0x0000000c03087224 */ /* 0x010fe200078e02ff */
[----:B------:R-:W-:Y:S02]  /*1d80*/  SEL R3, R97, RZ, P0 ;  /* 0x000000ff61037207 */ /* 0x000fe40000000000 */
[----:B------:R-:W-:Y:S01]  /*1d90*/  SHF.R.S32.HI R85, RZ, 0x1f, R84 ;  /* 0x0000001fff557819 */ /* 0x000fe20000011454 */
[----:B------:R-:W-:Y:S02]  /*1da0*/  VIADD R104, R221, 0x20 ;  /* 0x00000020dd687836 */ /* 0x000fe40000000000 */
[----:B------:R-:W-:-:S02]  /*1db0*/  IMAD.IADD R3, R16, 0x1, R3 ;  /* 0x0000000110037824 */ /* 0x000fc400078e0203 */
[----:B------:R-:W-:-:S04]  /*1dc0*/  IMAD.WIDE.U32 R4, R221, R32, R84 ;  /* 0x00000020dd047225 */ /* 0x000fc800078e0054 */
[C---:B------:R-:W-:Y:S01]  /*1dd0*/  IMAD R89, R221.reuse, R33, R0 ;  /* 0x00000021dd597224 */ /* 0x040fe200078e0200 */
[----:B------:R-:W-:Y:S01]  /*1de0*/  SHF.R.S32.HI R0, RZ, 0x1f, R3 ;  /* 0x0000001fff007819 */ /* 0x000fe20000011403 */
[----:B------:R-:W-:Y:S02]  /*1df0*/  IMAD.MOV.U32 R88, RZ, RZ, R4 ;  /* 0x000000ffff587224 */ /* 0x000fe400078e0004 */
[----:B------:R-:W-:Y:S01]  /*1e00*/  IMAD.SHL.U32 R4, R104, 0x80, RZ ;  /* 0x0000008068047824 */ /* 0x000fe200078e00ff */
[C---:B------:R-:W-:Y:S01]  /*1e10*/  LEA.HI R7, R0.reuse, R3, RZ, 0x7 ;  /* 0x0000000300077211 */ /* 0x040fe200078f38ff */
[C---:B------:R-:W-:Y:S02]  /*1e20*/  IMAD R93, R221.reuse, R13, R8 ;  /* 0x0000000ddd5d7224 */ /* 0x040fe400078e0208 */
[C---:B------:R-:W-:Y:S01]  /*1e30*/  IMAD.WIDE.U32 R8, R221.reuse, R12, R84 ;  /* 0x0000000cdd087225 */ /* 0x040fe200078e0054 */
[----:B------:R-:W-:Y:S02]  /*1e40*/  LEA.HI R39, R0, R3, RZ, 0x4 ;  /* 0x0000000300277211 */ /* 0x000fe400078f20ff */
[----:B------:R-:W-:Y:S01]  /*1e50*/  LOP3.LUT R4, R4, 0x380, RZ, 0xc0, !PT ;  /* 0x0000038004047812 */ /* 0x000fe200078ec0ff */
[----:B------:R-:W-:-:S04]  /*1e60*/  IMAD.WIDE.U32 R10, R221, R32, R16 ;  /* 0x00000020dd0a7225 */ /* 0x000fc800078e0010 */
[----:B------:R-:W-:Y:S01]  /*1e70*/  IMAD.WIDE.U32 R14, R221, R12, R16 ;  /* 0x0000000cdd0e7225 */ /* 0x000fe200078e0010 */
[----:B------:R-:W-:-:S03]  /*1e80*/  SHF.R.U32.HI R113, RZ, 0x3, R4 ;  /* 0x00000003ff717819 */ /* 0x000fc60000011604 */
[----:B------:R-:W-:Y:S02]  /*1e90*/  IMAD.MOV.U32 R92, RZ, RZ, R8 ;  /* 0x000000ffff5c7224 */ /* 0x000fe400078e0008 */
[----:B------:R-:W-:Y:S01]  /*1ea0*/  IMAD.MOV.U32 R86, RZ, RZ, R10 ;  /* 0x000000ffff567224 */ /* 0x000fe200078e000a */
[----:B------:R-:W-:Y:S01]  /*1eb0*/  LOP3.LUT R10, R4, 0x70, R39, 0xf8, !PT ;  /* 0x00000070040a7812 */ /* 0x000fe200078ef827 */
[----:B------:R-:W-:Y:S02]  /*1ec0*/  IMAD.SHL.U32 R8, R7, 0x80, RZ ;  /* 0x0000008007087824 */ /* 0x000fe400078e00ff */
[----:B------:R-:W-:Y:S01]  /*1ed0*/  IMAD.IADD R15, R93, 0x1, R15 ;  /* 0x000000015d0f7824 */ /* 0x000fe200078e020f */
[----:B------:R-:W-:Y:S02]  /*1ee0*/  IADD3 R93, R9, R93, RZ ;  /* 0x0000005d095d7210 */ /* 0x000fe40007ffe0ff */
[----:B------:R-:W-:Y:S02]  /*1ef0*/  LOP3.LUT R8, R8, 0xffffc000, RZ, 0xc0, !PT ;  /* 0xffffc00008087812 */ /* 0x000fe400078ec0ff */
[----:B------:R-:W-:Y:S01]  /*1f00*/  LOP3.LUT R9, R10, R113, RZ, 0x3c, !PT ;  /* 0x000000710a097212 */ /* 0x000fe200078e3cff */
[C---:B------:R-:W-:Y:S01]  /*1f10*/  VIADD R103, R221.reuse, 0x40 ;  /* 0x00000040dd677836 */ /* 0x040fe20000000000 */
[----:B------:R-:W-:-:S03]  /*1f20*/  IADD3 R102, R221, 0x60, RZ ;  /* 0x00000060dd667810 */ /* 0x000fc60007ffe0ff */
[----:B------:R-:W-:Y:S01]  /*1f30*/  IMAD.SHL.U32 R3, R103, 0x80, RZ ;  /* 0x0000008067037824 */ /* 0x000fe200078e00ff */
[----:B------:R-:W-:Y:S01]  /*1f40*/  SHF.R.S32.HI R34, RZ, 0x1f, R21 ;  /* 0x0000001fff227819 */ /* 0x000fe20000011415 */
[----:B------:R-:W-:Y:S02]  /*1f50*/  IMAD.IADD R87, R89, 0x1, R11 ;  /* 0x0000000159577824 */ /* 0x000fe400078e020b */
[----:B------:R-:W-:Y:S01]  /*1f60*/  IMAD.IADD R89, R5, 0x1, R89 ;  /* 0x0000000105597824 */ /* 0x000fe200078e0259 */
[----:B------:R-:W-:Y:S01]  /*1f70*/  LOP3.LUT R3, R3, 0x380, RZ, 0xc0, !PT ;  /* 0x0000038003037812 */ /* 0x000fe200078ec0ff */
[----:B------:R-:W-:Y:S02]  /*1f80*/  IMAD.SHL.U32 R5, R221, 0x80, RZ ;  /* 0x00000080dd057824 */ /* 0x000fe400078e00ff */
[----:B------:R-:W-:Y:S01]  /*1f90*/  IMAD.SHL.U32 R0, R102, 0x80, RZ ;  /* 0x0000008066007824 */ /* 0x000fe200078e00ff */
[----:B------:R-:W-:Y:S02]  /*1fa0*/  SHF.R.U32.HI R106, RZ, 0x3, R3 ;  /* 0x00000003ff6a7819 */ /* 0x000fe40000011603 */
[----:B------:R-:W-:-:S02]  /*1fb0*/  LOP3.LUT R11, R3, 0x70, R39, 0xf8, !PT ;  /* 0x00000070030b7812 */ /* 0x000fc400078ef827 */
[----:B------:R-:W-:Y:S01]  /*1fc0*/  LEA.HI R34, R34, R21, RZ, 0x6 ;  /* 0x0000001522227211 */ /* 0x000fe200078f30ff */
[----:B------:R-:W-:Y:S01]  /*1fd0*/  IMAD.IADD R6, R28, 0x1, R27 ;  /* 0x000000011c067824 */ /* 0x000fe200078e021b */
[----:B------:R-:W-:Y:S02]  /*1fe0*/  LOP3.LUT R5, R5, 0x380, RZ, 0xc0, !PT ;  /* 0x0000038005057812 */ /* 0x000fe400078ec0ff */
[----:B-----5:R-:W-:Y:S02]  /*1ff0*/  SHF.R.S32.HI R27, RZ, 0x1f, R98 ;  /* 0x0000001fff1b7819 */ /* 0x020fe40000011462 */
[----:B------:R-:W-:Y:S02]  /*2000*/  LOP3.LUT R0, R0, 0x380, RZ, 0xc0, !PT ;  /* 0x0000038000007812 */ /* 0x000fe400078ec0ff */
[----:B------:R-:W-:Y:S01]  /*2010*/  LOP3.LUT R11, R11, R106, RZ, 0x3c, !PT ;  /* 0x0000006a0b0b7212 */ /* 0x000fe200078e3cff */
[----:B------:R-:W-:Y:S01]  /*2020*/  IMAD.SHL.U32 R34, R34, 0x10, RZ ;  /* 0x0000001022227824 */ /* 0x000fe200078e00ff */
[----:B------:R-:W-:-:S02]  /*2030*/  SHF.R.U32.HI R100, RZ, 0x3, R5 ;  /* 0x00000003ff647819 */ /* 0x000fc40000011605 */
[--C-:B------:R-:W-:Y:S02]  /*2040*/  LOP3.LUT R7, R5, 0x70, R39.reuse, 0xf8, !PT ;  /* 0x0000007005077812 */ /* 0x100fe400078ef827 */
[----:B------:R-:W-:Y:S02]  /*2050*/  SHF.R.U32.HI R105, RZ, 0x3, R0 ;  /* 0x00000003ff697819 */ /* 0x000fe40000011600 */
[----:B------:R-:W-:Y:S01]  /*2060*/  LOP3.LUT R20, R0, 0x70, R39, 0xf8, !PT ;  /* 0x0000007000147812 */ /* 0x000fe200078ef827 */
[----:B------:R-:W-:Y:S01]  /*2070*/  IMAD R28, R27, R32, RZ ;  /* 0x000000201b1c7224 */ /* 0x000fe200078e02ff */
[----:B------:R-:W-:Y:S02]  /*2080*/  LOP3.LUT R7, R7, R100, RZ, 0x3c, !PT ;  /* 0x0000006407077212 */ /* 0x000fe400078e3cff */
[----:B------:R-:W-:Y:S01]  /*2090*/  LOP3.LUT R34, R34, 0xfffffc00, RZ, 0xc0, !PT ;  /* 0xfffffc0022227812 */ /* 0x000fe200078ec0ff */
[----:B------:R-:W-:Y:S01]  /*20a0*/  IMAD.WIDE.U32 R90, R98, R12, R14 ;  /* 0x0000000c625a7225 */ /* 0x000fe200078e000e */
[----:B------:R-:W-:-:S02]  /*20b0*/  LOP3.LUT R21, R20, R105, RZ, 0x3c, !PT ;  /* 0x0000006914157212 */ /* 0x000fc400078e3cff */
[----:B------:R-:W-:Y:S01]  /*20c0*/  LOP3.LUT R37, R39, 0xfffffff0, RZ, 0xc0, !PT ;  /* 0xfffffff027257812 */ /* 0x000fe200078ec0ff */
[----:B------:R-:W-:Y:S01]  /*20d0*/  IMAD.WIDE.U32 R86, R98, R32, R86 ;  /* 0x0000002062567225 */ /* 0x000fe200078e0056 */
[----:B------:R-:W-:-:S03]  /*20e0*/  IADD3 R95, R7, R8, R34 ;  /* 0x00000008075f7210 */ /* 0x000fc60007ffe022 */
[----:B------:R-:W-:Y:S01]  /*20f0*/  IMAD.WIDE.U32 R88, R98, R32, R88 ;  /* 0x0000002062587225 */ /* 0x000fe200078e0058 */
[----:B------:R-:W-:-:S03]  /*2100*/  SHF.L.U64.HI R10, R32, 0x7, R33 ;  /* 0x00000007200a7819 */ /* 0x000fc60000010221 */
[----:B------:R-:W-:Y:S01]  /*2110*/  IMAD.WIDE.U32 R92, R98, R12, R92 ;  /* 0x0000000c625c7225 */ /* 0x000fe200078e005c */
[----:B------:R-:W-:Y:S02]  /*2120*/  SHF.R.S32.HI R34, RZ, 0x1f, R218 ;  /* 0x0000001fff227819 */ /* 0x000fe400000114da */
[----:B------:R-:W-:Y:S01]  /*2130*/  SHF.R.S32.HI R39, RZ, 0x4, R39 ;  /* 0x00000004ff277819 */ /* 0x000fe20000011427 */
[----:B------:R-:W-:Y:S01]  /*2140*/  IMAD.SHL.U32 R20, R32, 0x20, RZ ;  /* 0x0000002020147824 */ /* 0x000fe200078e00ff */
[----:B------:R-:W-:Y:S01]  /*2150*/  SHF.R.S32.HI R41, RZ, 0x1f, R37 ;  /* 0x0000001fff297819 */ /* 0x000fe20000011425 */
[----:B------:R-:W-:Y:S01]  /*2160*/  IMAD.SHL.U32 R97, R97, 0x2, RZ ;  /* 0x0000000261617824 */ /* 0x000fe200078e00ff */
[----:B--2---:R-:W-:Y:S02]  /*2170*/  IADD3 R94, R9, R8, R31 ;  /* 0x00000008095e7210 */ /* 0x004fe40007ffe01f */
[----:B------:R-:W0:Y:S02]  /*2180*/  S2R R31, SR_TID.X ;  /* 0x00000000001f7919 */ /* 0x000e240000002100 */
[----:B0-----:R-:W-:-:S04]  /*2190*/  SHF.R.U32.HI R35, RZ, 0x7, R31 ;  /* 0x00000007ff237819 */ /* 0x001fc8000001161f */
[----:B------:R-:W-:Y:S02]  /*21a0*/  ISETP.NE.AND P6, PT, R35, 0x1, PT ;  /* 0x000000012300780c */ /* 0x000fe40003fc5270 */
[----:B------:R-:W-:-:S11]  /*21b0*/  IADD3 R83, R11, R8, R30 ;  /* 0x000000080b537210 */ /* 0x000fd60007ffe01e */
[----:B------:R-:W-:Y:S05]  /*21c0*/  @!P6 WARPSYNC.ALL ;  /* 0x000000000000e948 */ /* 0x000fea0003800000 */
[----:B------:R-:W-:Y:S01]  /*21d0*/  IMAD R30, R27, R12, RZ ;  /* 0x0000000c1b1e7224 */ /* 0x000fe200078e02ff */
[----:B------:R-:W-:Y:S01]  /*21e0*/  ULDC UR4, c[0x0][0x2f4] ;  /* 0x0000bd0000047ab9 */ /* 0x000fe20000000800 */
[----:B------:R-:W-:Y:S01]  /*21f0*/  IMAD R11, R98, R33, R28 ;  /* 0x00000021620b7224 */ /* 0x000fe200078e021c */
[----:B------:R-:W-:Y:S01]  /*2200*/  ISETP.GE.AND P2, PT, R18, UR4, PT ;  /* 0x0000000412007c0c */ /* 0x000fe2000bf46270 */
[----:B------:R-:W-:Y:S01]  /*2210*/  IMAD R43, R98, R13, R30 ;  /* 0x0000000d622b7224 */ /* 0x000fe200078e021e */
[----:B------:R-:W-:Y:S01]  /*2220*/  IADD3 R7, R21, R8, R29 ;  /* 0x0000000815077210 */ /* 0x000fe20007ffe01d */
[----:B------:R-:W-:Y:S01]  /*2230*/  VIADD R99, R35, 0x8 ;  /* 0x0000000823637836 */ /* 0x000fe20000000000 */
[C-C-:B------:R-:W-:Y:S01]  /*2240*/  SHF.L.U64.HI R8, R32.reuse, 0x5, R33.reuse ;  /* 0x0000000520087819 */ /* 0x140fe20000010221 */
[C---:B------:R-:W-:Y:S01]  /*2250*/  IMAD.SHL.U32 R27, R32.reuse, 0x80, RZ ;  /* 0x00000080201b7824 */ /* 0x040fe200078e00ff */
[C---:B------:R-:W-:Y:S01]  /*2260*/  SHF.L.U64.HI R9, R32.reuse, 0x6, R33 ;  /* 0x0000000620097819 */ /* 0x040fe20000010221 */
[----:B------:R-:W-:Y:S01]  /*2270*/  IMAD.IADD R38, R43, 0x1, R91 ;  /* 0x000000012b267824 */ /* 0x000fe200078e025b */
[----:B------:R-:W-:Y:S01]  /*2280*/  SHF.L.U32 R21, R32, 0x6, RZ ;  /* 0x0000000620157819 */ /* 0x000fe200000006ff */
[----:B------:R-:W-:Y:S01]  /*2290*/  IMAD.SHL.U32 R31, R12, 0x20, RZ ;  /* 0x000000200c1f7824 */ /* 0x000fe200078e00ff */
[----:B------:R-:W-:Y:S01]  /*22a0*/  LEA R35, R36, R221, 0x5 ;  /* 0x000000dd24237211 */ /* 0x000fe200078e28ff */
[C---:B------:R-:W-:Y:S01]  /*22b0*/  IMAD.SHL.U32 R32, R12.reuse, 0x40, RZ ;  /* 0x000000400c207824 */ /* 0x040fe200078e00ff */
[C-C-:B------:R-:W-:Y:S01]  /*22c0*/  SHF.L.U64.HI R28, R12.reuse, 0x5, R13.reuse ;  /* 0x000000050c1c7819 */ /* 0x140fe2000001020d */
[C---:B------:R-:W-:Y:S01]  /*22d0*/  IMAD.SHL.U32 R33, R12.reuse, 0x80, RZ ;  /* 0x000000800c217824 */ /* 0x040fe200078e00ff */
[C---:B------:R-:W-:Y:S01]  /*22e0*/  SHF.L.U64.HI R29, R12.reuse, 0x6, R13 ;  /* 0x000000060c1d7819 */ /* 0x040fe2000001020d */
[----:B------:R-:W-:Y:S01]  /*22f0*/  IMAD.IADD R36, R11, 0x1, R87 ;  /* 0x000000010b247824 */ /* 0x000fe200078e0257 */
[----:B------:R-:W-:Y:S01]  /*2300*/  SHF.L.U64.HI R30, R12, 0x7, R13 ;  /* 0x000000070c1e7819 */ /* 0x000fe2000001020d */
[----:B------:R-:W-:Y:S01]  /*2310*/  IMAD.IADD R42, R89, 0x1, R11 ;  /* 0x00000001592a7824 */ /* 0x000fe200078e020b */
[----:B------:R-:W-:Y:S01]  /*2320*/  @!P6 BAR.SYNC.DEFER_BLOCKING 0x9, 0x100 ;  /* 0x024400000000eb1d */ /* 0x000fe20000010000 */
[----:B------:R-:W-:Y:S01]  /*2330*/  ISETP.GE.AND P1, PT, R16, UR4, PT ;  /* 0x0000000410007c0c */ /* 0x000fe2000bf26270 */
[----:B------:R-:W-:Y:S01]  /*2340*/  IMAD.IADD R43, R93, 0x1, R43 ;  /* 0x000000015d2b7824 */ /* 0x000fe200078e022b */
[----:B------:R-:W-:-:S02]  /*2350*/  P2R R81, PR, RZ, 0x4 ;  /* 0x00000004ff517803 */ /* 0x000fc40000000000 */
[----:B------:R-:W-:-:S09]  /*2360*/  SHF.R.S32.HI R40, RZ, 0x1f, R24 ;  /* 0x0000001fff287819 */ /* 0x000fd20000011418 */
.L_x_3045:
[----:B0-----:R-:W0:Y:S01]  /*2370*/  LDC R108, c[0x0][0x430] ;  /* 0x00010c00ff6c7b82 */ /* 0x001e220000000800 */
[----:B------:R-:W-:Y:S01]  /*2380*/  VIADD R26, R26, 0xffffffff ;  /* 0xffffffff1a1a7836 */ /* 0x000fe20000000000 */
[----:B---3--:R-:W1:Y:S01]  /*2390*/  S2R R44, SR_TID.X ;  /* 0x00000000002c7919 */ /* 0x008e620000002100 */
[----:B------:R-:W-:Y:S02]  /*23a0*/  IMAD.MOV.U32 R107, RZ, RZ, RZ ;  /* 0x000000ffff6b7224 */ /* 0x000fe400078e00ff */
[----:B------:R-:W-:-:S03]  /*23b0*/  IMAD R11, R26, 0x80, R35 ;  /* 0x000000801a0b7824 */ /* 0x000fc600078e0223 */
[----:B--2---:R-:W2:Y:S02]  /*23c0*/  LDC R114, c[0x0][0x3f4] ;  /* 0x0000fd00ff727b82 */ /* 0x004ea40000000800 */
[----:B------:R-:W-:Y:S02]  /*23d0*/  ISETP.GE.AND P2, PT, R11, R2, PT ;  /* 0x000000020b00720c */ /* 0x000fe40003f46270 */
[----:B------:R-:W-:Y:S02]  /*23e0*/  IADD3 R45, R6, R11, RZ ;  /* 0x0000000b062d7210 */ /* 0x000fe40007ffe0ff */
[----:B------:R-:W-:-:S03]  /*23f0*/  ISETP.GT.OR P2, PT, R35, 0x7f, P2 ;  /* 0x0000007f2300780c */ /* 0x000fc60001744670 */
[----:B------:R-:W-:Y:S01]  /*2400*/  IMAD.MOV.U32 R11, RZ, RZ, R45 ;  /* 0x000000ffff0b7224 */ /* 0x000fe200078e002d */
[----:B0-----:R-:W-:-:S09]  /*2410*/  ISETP.NE.AND P3, PT, R108, 0x1, PT ;  /* 0x000000016c00780c */ /* 0x001fd20003f65270 */
[----:B------:R-:W0:Y:S01]  /*2420*/  @!P2 LDC.64 R14, c[0x0][0x428] ;  /* 0x00010a00ff0eab82 */ /* 0x000e220000000a00 */
[----:B-1----:R-:W-:-:S07]  /*2430*/  VIADD R48, R44, 0xffffff80 ;  /* 0xffffff802c307836 */ /* 0x002fce0000000000 */
[----:B------:R-:W1:Y:S08]  /*2440*/  @!P2 LDC.64 R46, c[0x0][0x418] ;  /* 0x00010600ff2eab82 */ /* 0x000e700000000a00 */
[----:B------:R-:W3:Y:S08]  /*2450*/  @P3 LDC R12, c[0x0][0x434] ;  /* 0x00010d00ff0c3b82 */ /* 0x000ef00000000800 */
[----:B----4-:R-:W4:Y:S01]  /*2460*/  @P3 LDC R13, c[0x0][0x438] ;  /* 0x00010e00ff0d3b82 */ /* 0x010f220000000800 */
[----:B---3--:R-:W-:-:S05]  /*2470*/  @P3 IMAD.HI.U32 R12, R45, R12, RZ ;  /* 0x0000000c2d0c3227 */ /* 0x008fca00078e00ff */
[----:B----4-:R-:W-:Y:S01]  /*2480*/  @P3 SHF.R.U32.HI R11, RZ, R13, R12 ;  /* 0x0000000dff0b3219 */ /* 0x010fe2000001160c */
[----:B0-----:R-:W-:-:S03]  /*2490*/  @!P2 IMAD R12, R40, R14, RZ ;  /* 0x0000000e280ca224 */ /* 0x001fc600078e02ff */
[--C-:B------:R-:W-:Y:S01]  /*24a0*/  @!P2 SHF.R.S32.HI R13, RZ, 0x1f, R11.reuse ;  /* 0x0000001fff0da819 */ /* 0x100fe2000001140b */
[----:B------:R-:W-:Y:S02]  /*24b0*/  @!P2 IMAD R15, R24, R15, R12 ;  /* 0x0000000f180fa224 */ /* 0x000fe400078e020c */
[----:B------:R-:W-:Y:S01]  /*24c0*/  @!P2 IMAD.MOV.U32 R12, RZ, RZ, R11 ;  /* 0x000000ffff0ca224 */ /* 0x000fe200078e000b */
[----:B------:R-:W-:-:S03]  /*24d0*/  SHF.R.S32.HI R44, RZ, 0x1f, R48 ;  /* 0x0000001fff2c7819 */ /* 0x000fc60000011430 */
[----:B------:R-:W-:Y:S01]  /*24e0*/  @!P2 IMAD.WIDE.U32 R12, R24, R14, R12 ;  /* 0x0000000e180ca225 */ /* 0x000fe200078e000c */
[----:B------:R-:W-:-:S03]  /*24f0*/  LEA.HI R44, R44, R48, RZ, 0x6 ;  /* 0x000000302c2c7211 */ /* 0x000fc600078f30ff */
[----:B------:R-:W-:Y:S01]  /*2500*/  @!P2 IMAD.IADD R13, R13, 0x1, R15 ;  /* 0x000000010d0da824 */ /* 0x000fe200078e020f */
[----:B-1----:R-:W-:Y:S01]  /*2510*/  @!P2 LEA R14, P3, R12, R46, 0x2 ;  /* 0x0000002e0c0ea211 */ /* 0x002fe200078610ff */
[----:B------:R-:W-:-:S03]  /*2520*/  IMAD.SHL.U32 R44, R44, 0x10, RZ ;  /* 0x000000102c2c7824 */ /* 0x000fc600078e00ff */
[----:B------:R-:W-:Y:S02]  /*2530*/  @!P2 LEA.HI.X R15, R12, R47, R13, 0x2, P3 ;  /* 0x0000002f0c0fa211 */ /* 0x000fe400018f140d */
[----:B------:R-:W-:-:S03]  /*2540*/  LOP3.LUT R44, R44, 0xfffffc00, RZ, 0xc0, !PT ;  /* 0xfffffc002c2c7812 */ /* 0x000fc600078ec0ff */
[----:B------:R0:W5:Y:S01]  /*2550*/  @!P2 LDG.E R107, desc[UR36][R14.64] ;  /* 0x000000240e6ba981 */ /* 0x000162000c1e1900 */
[----:B--2---:R-:W-:Y:S01]  /*2560*/  ISETP.GE.AND P2, PT, R114, 0x1, PT ;  /* 0x000000017200780c */ /* 0x004fe20003f46270 */
[----:B------:R-:W-:Y:S05]  /*2570*/  YIELD ;  /* 0x0000000000007946 */ /* 0x000fea0003800000 */
[----:B------:R-:W-:Y:S01]  /*2580*/  LOP3.LUT R13, R5, 0x70, R16, 0xf8, !PT ;  /* 0x00000070050d7812 */ /* 0x000fe200078ef810 */
[----:B------:R-:W-:Y:S01]  /*2590*/  BSSY B0, `(.L_x_2950) ;  /* 0x0000921000007945 */ /* 0x000fe20003800000 */
[----:B------:R-:W-:Y:S02]  /*25a0*/  IADD3 R11, -R11, RZ, RZ ;  /* 0x000000ff0b0b7210 */ /* 0x000fe40007ffe1ff */
[----:B------:R-:W-:-:S02]  /*25b0*/  LOP3.LUT R12, R44, R13, R100, 0xf6, !PT ;  /* 0x0000000d2c0c7212 */ /* 0x000fc400078ef664 */
[----:B------:R-:W-:Y:S01]  /*25c0*/  ISETP.GT.AND P3, PT, R26, R25, PT ;  /* 0x000000191a00720c */ /* 0x000fe20003f64270 */
[----:B------:R-:W-:Y:S02]  /*25d0*/  IMAD R108, R108, R11, R45 ;  /* 0x0000000b6c6c7224 */ /* 0x000fe400078e022d */
[----:B------:R-:W-:Y:S01]  /*25e0*/  IMAD R11, R23, 0x8000, R12 ;  /* 0x00008000170b7824 */ /* 0x000fe200078e020c */
[----:B------:R-:W-:-:S03]  /*25f0*/  P2R R82, PR, RZ, 0x8 ;  /* 0x00000008ff527803 */ /* 0x000fc60000000000 */
        /* <DEDUP_REMOVED lines=14> */
[----:B------:R-:W-:Y:S02]  /*26e0*/  IMAD.IADD R13, R13, 0x1, R11 ;  /* 0x000000010d0d7824 */ /* 0x000fe400078e020b */
[C---:B------:R-:W-:Y:S01]  /*26f0*/  IMAD R11, R107.reuse, UR5, R14 ;  /* 0x000000056b0b7c24 */ /* 0x040fe2000f8e020e */
[----:B------:R-:W-:Y:S01]  /*2700*/  SHF.R.S32.HI R14, RZ, 0x1f, R26 ;  /* 0x0000001fff0e7819 */ /* 0x000fe2000001141a */
[----:B------:R-:W-:Y:S01]  /*2710*/  IMAD.WIDE.U32 R12, R107, UR4, R12 ;  /* 0x000000046b0c7c25 */ /* 0x000fe2000f8e000c */
[----:B------:R-:W-:-:S03]  /*2720*/  ULDC.64 UR4, c[0x0][0x308] ;  /* 0x0000c20000047ab9 */ /* 0x000fc60000000a00 */
[----:B------:R-:W-:Y:S02]  /*2730*/  IMAD.IADD R13, R13, 0x1, R11 ;  /* 0x000000010d0d7824 */ /* 0x000fe400078e020b */
[----:B------:R-:W-:Y:S02]  /*2740*/  IMAD R11, R34, UR4, RZ ;  /* 0x00000004220b7c24 */ /* 0x000fe4000f8e02ff */
[----:B------:R-:W-:Y:S02]  /*2750*/  IMAD R49, R14, R33, R44 ;  /* 0x000000210e317224 */ /* 0x000fe400078e022c */
[----:B------:R-:W-:-:S04]  /*2760*/  IMAD.WIDE.U32 R44, R218, UR4, R12 ;  /* 0x00000004da2c7c25 */ /* 0x000fc8000f8e000c */
[----:B------:R-:W-:Y:S01]  /*2770*/  IMAD R11, R218, UR5, R11 ;  /* 0x00000005da0b7c24 */ /* 0x000fe2000f8e020b */
[----:B------:R-:W-:Y:S01]  /*2780*/  ULDC.64 UR4, c[0x0][0x2e8] ;  /* 0x0000ba0000047ab9 */ /* 0x000fe20000000a00 */
[----:B------:R-:W-:Y:S01]  /*2790*/  IMAD R47, R14, R27, R15 ;  /* 0x0000001b0e2f7224 */ /* 0x000fe200078e020f */
[----:B------:R-:W-:Y:S01]  /*27a0*/  IADD3 R116, P3, R44, UR4, RZ ;  /* 0x000000042c747c10 */ /* 0x000fe2000ff7e0ff */
[----:B------:R-:W-:Y:S02]  /*27b0*/  IMAD R111, R26, -0x80, R2 ;  /* 0xffffff801a6f7824 */ /* 0x000fe400078e0202 */
[-C--:B------:R-:W-:Y:S01]  /*27c0*/  IMAD.WIDE.U32 R12, R27, R26.reuse, RZ ;  /* 0x0000001a1b0c7225 */ /* 0x080fe200078e00ff */
[----:B------:R-:W-:Y:S02]  /*27d0*/  IADD3.X R117, R45, UR5, R11, P3, !PT ;  /* 0x000000052d757c10 */ /* 0x000fe40009ffe40b */
[----:B------:R-:W-:Y:S01]  /*27e0*/  VIMNMX R111, R111, 0x80, PT ;  /* 0x000000806f6f7848 */ /* 0x000fe20003fe0100 */
        /* <DEDUP_REMOVED lines=29> */
.L_x_2954:
[----:B------:R-:W-:Y:S05]  /*29c0*/  BSYNC B1 ;  /* 0x0000000000017941 */ /* 0x000fea0003800000 */
.L_x_2953:
[----:B------:R-:W-:Y:S01]  /*29d0*/  ISETP.GE.AND P2, PT, R104, R111, PT ;  /* 0x0000006f6800720c */ /* 0x000fe20003f46270 */
[----:B------:R-:W-:Y:S01]  /*29e0*/  BSSY B1, `(.L_x_2955) ;  /* 0x0000023000017945 */ /* 0x000fe20003800000 */
[----:B------:R-:W-:Y:S02]  /*29f0*/  CS2R R64, SRZ ;  /* 0x0000000000407805 */ /* 0x000fe4000001ff00 */
[----:B------:R-:W-:Y:S02]  /*2a00*/  CS2R R62, SRZ ;  /* 0x00000000003e7805 */ /* 0x000fe4000001ff00 */
[----:B0-----:R-:W-:Y:S02]  /*2a10*/  CS2R R44, SRZ ;  /* 0x00000000002c7805 */ /* 0x001fe4000001ff00 */
[----:B------:R-:W-:Y:S02]  /*2a20*/  CS2R R52, SRZ ;  /* 0x0000000000347805 */ /* 0x000fe4000001ff00 */
[----:B------:R-:W-:-:S02]  /*2a30*/  CS2R R56, SRZ ;  /* 0x0000000000387805 */ /* 0x000fc4000001ff00 */
[----:B------:R-:W-:Y:S02]  /*2a40*/  CS2R R54, SRZ ;  /* 0x0000000000367805 */ /* 0x000fe4000001ff00 */
[----:B------:R-:W-:Y:S02]  /*2a50*/  CS2R R58, SRZ ;  /* 0x00000000003a7805 */ /* 0x000fe4000001ff00 */
[----:B------:R-:W-:Y:S02]  /*2a60*/  CS2R R48, SRZ ;  /* 0x0000000000307805 */ /* 0x000fe4000001ff00 */
[----:B------:R-:W-:Y:S02]  /*2a70*/  CS2R R46, SRZ ;  /* 0x00000000002e7805 */ /* 0x000fe4000001ff00 */
[----:B------:R-:W-:Y:S02]  /*2a80*/  CS2R R50, SRZ ;  /* 0x0000000000327805 */ /* 0x000fe4000001ff00 */
[----:B-----5:R-:W-:Y:S01]  /*2a90*/  MOV R123, R68 ;  /* 0x00000044007b7202 */ /* 0x020fe20000000f00 */
[----:B------:R-:W-:Y:S01]  /*2aa0*/  IMAD.MOV.U32 R131, RZ, RZ, R72 ;  /* 0x000000ffff837224 */ /* 0x000fe200078e0048 */
[----:B------:R-:W-:Y:S01]  /*2ab0*/  CS2R R66, SRZ ;  /* 0x0000000000427805 */ /* 0x000fe2000001ff00 */
        /* <DEDUP_REMOVED lines=21> */
.L_x_2956:
[----:B------:R-:W-:Y:S05]  /*2c10*/  BSYNC B1 ;  /* 0x0000000000017941 */ /* 0x000fea0003800000 */
.L_x_2955:
[----:B------:R-:W-:Y:S01]  /*2c20*/  ISETP.GE.AND P3, PT, R103, R111, PT ;  /* 0x0000006f6700720c */ /* 0x000fe20003f66270 */
[----:B------:R-:W-:-:S12]  /*2c30*/  BSSY B1, `(.L_x_2957) ;  /* 0x0000016000017945 */ /* 0x000fd80003800000 */
        /* <DEDUP_REMOVED lines=21> */
.L_x_2958:
[----:B------:R-:W-:Y:S05]  /*2d90*/  BSYNC B1 ;  /* 0x0000000000017941 */ /* 0x000fea0003800000 */
.L_x_2957:
[----:B------:R-:W-:Y:S01]  /*2da0*/  ISETP.GE.AND P4, PT, R102, R111, PT ;  /* 0x0000006f6600720c */ /* 0x000fe20003f86270 */
[----:B------:R-:W-:-:S12]  /*2db0*/  BSSY B1, `(.L_x_2959) ;  /* 0x000001c000017945 */ /* 0x000fd80003800000 */
[----:B------:R-:W-:Y:S05]  /*2dc0*/  @P4 BRA `(.L_x_2960) ;  /* 0x0000000000684947 */ /* 0x000fea0003800000 */
[----:B------:R-:W2:Y:S01]  /*2dd0*/  LDC.64 R44, c[0x0][0x3f8] ;  /* 0x0000fe00ff2c7b82 */ /* 0x000ea20000000a00 */
[----:B------:R-:W-:Y:S01]  /*2de0*/  IMAD.MOV.U32 R13, RZ, RZ, R115 ;  /* 0x000000ffff0d7224 */ /* 0x000fe200078e0073 */
[----:B------:R-:W-:Y:S01]  /*2df0*/  ULDC.64 UR4, c[0x0][0x3e8] ;  /* 0x0000fa0000047ab9 */ /* 0x000fe20000000a00 */
[----:B------:R-:W-:Y:S01]  /*2e00*/  IMAD.MOV.U32 R15, RZ, RZ, R119 ;  /* 0x000000ffff0f7224 */ /* 0x000fe200078e0077 */
[----:B------:R-:W-:Y:S02]  /*2e10*/  CS2R R48, SRZ ;  /* 0x0000000000307805 */ /* 0x000fe4000001ff00 */
[----:B------:R-:W-:Y:S01]  /*2e20*/  CS2R R50, SRZ ;  /* 0x0000000000327805 */ /* 0x000fe2000001ff00 */
[----:B--2---:R-:W-:-:S04]  /*2e30*/  IMAD.WIDE.U32 R12, R44, 0x60, R12 ;  /* 0x000000602c0c7825 */ /* 0x004fc800078e000c */
[----:B------:R-:W-:Y:S01]  /*2e40*/  IMAD R11, R45, 0x60, RZ ;  /* 0x000000602d0b7824 */ /* 0x000fe200078e02ff */
[----:B------:R-:W-:Y:S01]  /*2e50*/  IADD3 R12, P5, P6, R88, UR4, R12 ;  /* 0x00000004580c7c10 */ /* 0x000fe2000febe00c */
[----:B------:R-:W2:Y:S02]  /*2e60*/  LDC.64 R44, c[0x0][0x408] ;  /* 0x00010200ff2c7b82 */ /* 0x000ea40000000a00 */
[----:B------:R-:W-:-:S05]  /*2e70*/  IMAD.IADD R11, R13, 0x1, R11 ;  /* 0x000000010d0b7824 */ /* 0x000fca00078e020b */
        /* <DEDUP_REMOVED lines=15> */
.L_x_2960:
[----:B------:R-:W-:Y:S05]  /*2f70*/  BSYNC B1 ;  /* 0x0000000000017941 */ /* 0x000fea0003800000 */
.L_x_2959:
[----:B------:R-:W-:Y:S01]  /*2f80*/  UISETP.NE.AND UP0, UPT, UR60, 0x3, UPT ;  /* 0x000000033c00788c */ /* 0x000fe2000bf05270 */
[----:B------:R-:W-:Y:S01]  /*2f90*/  IMAD.MOV.U32 R130, RZ, RZ, R70 ;  /* 0x000000ffff827224 */ /* 0x000fe200078e0046 */
[----:B------:R-:W-:Y:S01]  /*2fa0*/  MOV R138, R74 ;  /* 0x0000004a008a7202 */ /* 0x000fe20000000f00 */
[----:B-----5:R-:W-:Y:S01]  /*2fb0*/  IMAD.MOV.U32 R126, RZ, RZ, R60 ;  /* 0x000000ffff7e7224 */ /* 0x020fe200078e003c */
[----:B------:R-:W-:Y:S01]  /*2fc0*/  MOV R122, R54 ;  /* 0x00000036007a7202 */ /* 0x000fe20000000f00 */
[----:B------:R-:W-:Y:S01]  /*2fd0*/  IMAD.MOV.U32 R128, RZ, RZ, R64 ;  /* 0x000000ffff807224 */ /* 0x000fe200078e0040 */
[----:B------:R-:W-:Y:S01]  /*2fe0*/  PLOP3.LUT P5, PT, PT, PT, UP0, 0x80, 0x0 ;  /* 0x000000000000781c */ /* 0x000fe20003faf008 */
[----:B------:R-:W-:Y:S02]  /*2ff0*/  IMAD.MOV.U32 R127, RZ, RZ, R62 ;  /* 0x000000ffff7f7224 */ /* 0x000fe400078e003e */
[----:B------:R-:W-:Y:S02]  /*3000*/  IMAD.MOV.U32 R129, RZ, RZ, R66 ;  /* 0x000000ffff817224 */ /* 0x000fe400078e0042 */
[----:B------:R-:W-:-:S02]  /*3010*/  IMAD.MOV.U32 R121, RZ, RZ, R52 ;  /* 0x000000ffff797224 */ /* 0x000fc400078e0034 */
[----:B------:R-:W-:Y:S02]  /*3020*/  IMAD.MOV.U32 R124, RZ, RZ, R56 ;  /* 0x000000ffff7c7224 */ /* 0x000fe400078e0038 */
[----:B------:R-:W-:Y:S02]  /*3030*/  IMAD.MOV.U32 R125, RZ, RZ, R58 ;  /* 0x000000ffff7d7224 */ /* 0x000fe400078e003a */
[----:B01----:R-:W-:Y:S02]  /*3040*/  IMAD.MOV.U32 R78, RZ, RZ, R44 ;  /* 0x000000ffff4e7224 */ /* 0x003fe400078e002c */
[----:B------:R-:W-:Y:S02]  /*3050*/  IMAD.MOV.U32 R119, RZ, RZ, R48 ;  /* 0x000000ffff777224 */ /* 0x000fe400078e0030 */
[----:B------:R-:W-:Y:S02]  /*3060*/  IMAD.MOV.U32 R118, RZ, RZ, R46 ;  /* 0x000000ffff767224 */ /* 0x000fe400078e002e */
[----:B------:R-:W-:Y:S01]  /*3070*/  IMAD.MOV.U32 R120, RZ, RZ, R50 ;  /* 0x000000ffff787224 */ /* 0x000fe200078e0032 */
[----:B------:R-:W-:Y:S06]  /*3080*/  @!P5 BRA `(.L_x_2961) ;  /* 0x000000000004d947 */ /* 0x000fec0003800000 */
[----:B------:R-:W-:Y:S01]  /*3090*/  BPT.TRAP 0x1 ;  /* 0x000000040000795c */ /* 0x000fe20000300000 */
.L_x_2961:
[----:B------:R-:W-:Y:S01]  /*30a0*/  IMAD R80, R23, 0x8, R22 ;  /* 0x0000000817507824 */ /* 0x000fe200078e0216 */
[----:B------:R-:W-:Y:S01]  /*30b0*/  SHF.L.U32 R112, R224, 0x1f, RZ ;  /* 0x0000001fe0707819 */ /* 0x000fe200000006ff */
[----:B------:R-:W-:Y:S03]  /*30c0*/  BSSY B1, `(.L_x_2962) ;  /* 0x0000003000017945 */ /* 0x000fe60003800000 */
[----:B------:R-:W0:Y:S02]  /*30d0*/  SYNCS.PHASECHK.TRANS64.TRYWAIT P6, [R80+URZ+0x38890], R112 ;  /* 0x03889070500075a7 */ /* 0x000e2400080c017f */
[----:B0-----:R-:W-:Y:S05]  /*30e0*/  @!P6 BRA `(.L_x_2963) ;  /* 0x000002740088e947 */ /* 0x001fea0003800000 */
.L_x_3301:
[----:B------:R-:W-:Y:S05]  /*30f0*/  BSYNC B1 ;  /* 0x0000000000017941 */ /* 0x000fea0003800000 */
.L_x_2962:
[----:B------:R-:W-:-:S03]  /*3100*/  UMOV UR4, 0xffffffff ;  /* 0xffffffff00047882 */ /* 0x000fc60000000000 */
[----:B------:R-:W-:Y:S05]  /*3110*/  BRA.DIV UR4, `(.L_x_2964) ;  /* 0x0000027604907947 */ /* 0x000fea000b800000 */
[----:B------:R1:W3:Y:S04]  /*3120*/  SHFL.IDX PT, R79, R117, RZ, 0x181f ;  /* 0x00181fff754f7589 */ /* 0x0002e800000e0000 */
[----:B------:R1:W4:Y:S02]  /*3130*/  SHFL.IDX PT, R115, R116, RZ, 0x181f ;  /* 0x00181fff74737589 */ /* 0x00032400000e0000 */
.L_x_3305:
[----:B------:R-:W-:Y:S01]  /*3140*/  ISETP.NE.AND P6, PT, R132, RZ, PT ;  /* 0x000000ff8400720c */ /* 0x000fe20003fc5270 */
[----:B------:R-:W-:-:S12]  /*3150*/  BSSY B1, `(.L_x_2965) ;  /* 0x00000e4000017945 */ /* 0x000fd80003800000 */
[----:B------:R-:W-:Y:S05]  /*3160*/  @P6 BRA `(.L_x_2966) ;  /* 0x0000000c00886947 */ /* 0x000fea0003800000 */
[----:B------:R-:W-:Y:S04]  /*3170*/  BSSY B2, `(.L_x_2967) ;  /* 0x0000071000027945 */ /* 0x000fe80003800000 */
[----:B------:R-:W-:Y:S05]  /*3180*/  @P1 BRA `(.L_x_2968) ;  /* 0x0000000400bc1947 */ /* 0x000fea0003800000 */
[----:B--2---:R2:W0:Y:S01]  /*3190*/  LDS.128 R12, [R96+0x28400] ;  /* 0x02840000600c7984 */ /* 0x0044220000000c00 */
[----:B----4-:R-:W-:Y:S01]  /*31a0*/  IADD3 R76, P6, R16, R115, RZ ;  /* 0x00000073104c7210 */ /* 0x010fe20007fde0ff */
[----:B------:R-:W-:Y:S03]  /*31b0*/  BSSY B3, `(.L_x_2969) ;  /* 0x000006b000037945 */ /* 0x000fe60003800000 */
[----:B---3--:R-:W-:Y:S02]  /*31c0*/  IADD3.X R77, R79, R17, RZ, P6, !PT ;  /* 0x000000114f4d7210 */ /* 0x008fe400037fe4ff */
        /* <DEDUP_REMOVED lines=9> */
[----:B------:R-:W-:Y:S01]  /*3260*/  SHF.R.U32.HI R135, RZ, 0x10, R73 ;  /* 0x00000010ff877819 */ /* 0x000fe20000011649 */
[----:B0-----:R-:W-:Y:S01]  /*3270*/  IMAD.MOV.U32 R72, RZ, RZ, R12 ;  /* 0x000000ffff487224 */ /* 0x001fe200078e000c */
[----:B------:R-:W-:Y:S01]  /*3280*/  LOP3.LUT R73, R74, 0xff00, R11, 0xf8, !PT ;  /* 0x0000ff004a497812 */ /* 0x000fe200078ef80b */
[----:B------:R-:W-:Y:S01]  /*3290*/  IMAD.U32 R74, R134, 0x10000, RZ ;  /* 0x00010000864a7824 */ /* 0x000fe200078e00ff */
[----:B------:R-:W-:Y:S01]  /*32a0*/  LOP3.LUT R133, R132, 0xff00, R75, 0xf8, !PT ;  /* 0x0000ff0084857812 */ /* 0x000fe200078ef84b */
[----:B------:R-:W-:Y:S01]  /*32b0*/  IMAD.U32 R12, R135, 0x10000, RZ ;  /* 0x00010000870c7824 */ /* 0x000fe200078e00ff */
[----:B------:R-:W-:-:S02]  /*32c0*/  F2FP.F16.E4M3.UNPACK_B R75, R138.H1 ;  /* 0x0000008aff4b723e */ /* 0x000fc400030006ff */
        /* <DEDUP_REMOVED lines=89> */
.L_x_2970:
[----:B------:R-:W-:Y:S05]  /*3860*/  BSYNC B3 ;  /* 0x0000000000037941 */ /* 0x000fea0003800000 */
.L_x_2969:
[----:B0-----:R0:W-:Y:S02]  /*3870*/  ST.E.128 desc[UR36][R76.64], R12 ;  /* 0x0000000c4c007985 */ /* 0x0011e4000c101d24 */
.L_x_2968:
[----:B------:R-:W-:Y:S05]  /*3880*/  BSYNC B2 ;  /* 0x0000000000027941 */ /* 0x000fea0003800000 */
.L_x_2967:
[----:B------:R-:W-:-:S13]  /*3890*/  ISETP.NE.AND P6, PT, R81, RZ, PT ;  /* 0x000000ff5100720c */ /* 0x000fda0003fc5270 */
[----:B------:R-:W-:Y:S05]  /*38a0*/  @P6 BRA `(.L_x_2966) ;  /* 0x0000000400b86947 */ /* 0x000fea0003800000 */
[----:B0-2---:R0:W2:Y:S01]  /*38b0*/  LDS.128 R12, [R96+0x2c400] ;  /* 0x02c40000600c7984 */ /* 0x0050a20000000c00 */
[----:B----4-:R-:W-:Y:S01]  /*38c0*/  IADD3 R72, P6, R18, R115, RZ ;  /* 0x0000007312487210 */ /* 0x010fe20007fde0ff */
[----:B------:R-:W-:Y:S04]  /*38d0*/  BSSY B2, `(.L_x_2971) ;  /* 0x000006a000027945 */ /* 0x000fe80003800000 */
[----:B---3--:R-:W-:Y:S01]  /*38e0*/  IMAD.X R73, R79, 0x1, R220, P6 ;  /* 0x000000014f497824 */ /* 0x008fe200030e06dc */
        /* <DEDUP_REMOVED lines=104> */
.L_x_2972:
[----:B------:R-:W-:Y:S05]  /*3f70*/  BSYNC B2 ;  /* 0x0000000000027941 */ /* 0x000fea0003800000 */
.L_x_2971:
[----:B--2---:R0:W-:Y:S02]  /*3f80*/  ST.E.128 desc[UR36][R72.64], R12 ;  /* 0x0000000c48007985 */ /* 0x0041e4000c101d24 */
.L_x_2966:
[----:B------:R-:W-:Y:S05]  /*3f90*/  BSYNC B1 ;  /* 0x0000000000017941 */ /* 0x000fea0003800000 */
.L_x_2965:
[----:B------:R-:W-:-:S03]  /*3fa0*/  UMOV UR4, 0xffffffff ;  /* 0xffffffff00047882 */ /* 0x000fc60000000000 */
[----:B------:R-:W-:Y:S05]  /*3fb0*/  BRA.DIV UR4, `(.L_x_2973) ;  /* 0x0000026a04347947 */ /* 0x000fea000b800000 */
[----:B------:R1:W1:Y:S04]  /*3fc0*/  SHFL.IDX PT, R71, R117, 0x1, 0x181f ;  /* 0x00381f0075477f89 */ /* 0x00026800000e0000 */
[----:B0-----:R0:W0:Y:S02]  /*3fd0*/  SHFL.IDX PT, R73, R116, 0x1, 0x181f ;  /* 0x00381f0074497f89 */ /* 0x00102400000e0000 */
.L_x_3309:
[----:B------:R-:W-:Y:S04]  /*3fe0*/  BSSY B1, `(.L_x_2974) ;  /* 0x00000e6000017945 */ /* 0x000fe80003800000 */
[----:B------:R-:W-:Y:S05]  /*3ff0*/  @P2 BRA `(.L_x_2975) ;  /* 0x0000000c00902947 */ /* 0x000fea0003800000 */
[----:B------:R-:W-:Y:S04]  /*4000*/  BSSY B2, `(.L_x_2976) ;  /* 0x0000070000027945 */ /* 0x000fe80003800000 */
[----:B------:R-:W-:Y:S05]  /*4010*/  @P1 BRA `(.L_x_2977) ;  /* 0x0000000400b81947 */ /* 0x000fea0003800000 */
[----:B--2---:R2:W2:Y:S01]  /*4020*/  LDS.128 R12, [R96+0x29400] ;  /* 0x02940000600c7984 */ /* 0x0044a20000000c00 */
[----:B0-----:R-:W-:Y:S01]  /*4030*/  IADD3 R68, P2, R16, R73, RZ ;  /* 0x0000004910447210 */ /* 0x001fe20007f5e0ff */
[----:B------:R-:W-:Y:S04]  /*4040*/  BSSY B3, `(.L_x_2978) ;  /* 0x000006a000037945 */ /* 0x000fe80003800000 */
[----:B-1----:R-:W-:Y:S01]  /*4050*/  IMAD.X R69, R71, 0x1, R17, P2 ;  /* 0x0000000147457824 */ /* 0x002fe200010e0611 */
[----:B------:R-:W-:-:S13]  /*4060*/  ISETP.GE.AND P2, PT, R84, R114, PT ;  /* 0x000000725400720c */ /* 0x000fda0003f46270 */
[----:B------:R-:W-:Y:S05]  /*4070*/  @P2 BRA `(.L_x_2979) ;  /* 0x0000000400982947 */ /* 0x000fea0003800000 */
[----:B------:R-:W-:Y:S02]  /*4080*/  SHF.R.U32.HI R64, RZ, 0x8, R65 ;  /* 0x00000008ff407819 */ /* 0x000fe40000011641 */
[----:B------:R-:W-:Y:S02]  /*4090*/  SHF.R.U32.HI R66, RZ, 0x8, R67 ;  /* 0x00000008ff427819 */ /* 0x000fe40000011643 */
[----:B------:R-:W-:Y:S01]  /*40a0*/  LOP3.LUT R11, R65, 0xff0000ff, RZ, 0xc0, !PT ;  /* 0xff0000ff410b7812 */ /* 0x000fe200078ec0ff */
[----:B------:R-:W-:Y:S01]  /*40b0*/  IMAD.SHL.U32 R64, R64, 0x100, RZ ;  /* 0x0000010040407824 */ /* 0x000fe200078e00ff */
[----:B------:R-:W-:Y:S01]  /*40c0*/  SHF.R.U32.HI R70, RZ, 0x10, R65 ;  /* 0x00000010ff467819 */ /* 0x000fe20000011641 */
[----:B------:R-:W-:Y:S01]  /*40d0*/  IMAD.SHL.U32 R66, R66, 0x100, RZ ;  /* 0x0000010042427824 */ /* 0x000fe200078e00ff */
[----:B------:R-:W-:Y:S02]  /*40e0*/  SHF.R.U32.HI R75, RZ, 0x10, R67 ;  /* 0x00000010ff4b7819 */ /* 0x000fe40000011643 */
[----:B------:R-:W-:-:S02]  /*40f0*/  LOP3.LUT R65, R67, 0xff0000ff, RZ, 0xc0, !PT ;  /* 0xff0000ff43417812 */ /* 0x000fc400078ec0ff */
[----:B------:R-:W-:Y:S01]  /*4100*/  LOP3.LUT R64, R11, 0xff00, R64, 0xf8, !PT ;  /* 0x0000ff000b407812 */ /* 0x000fe200078ef840 */
[----:B------:R-:W-:Y:S01]  /*4110*/  IMAD.U32 R75, R75, 0x10000, RZ ;  /* 0x000100004b4b7824 */ /* 0x000fe200078e00ff */
[----:B------:R-:W-:Y:S02]  /*4120*/  LOP3.LUT R66, R65, 0xff00, R66, 0xf8, !PT ;  /* 0x0000ff0041427812 */ /* 0x000fe400078ef842 */
[----:B------:R-:W-:Y:S02]  /*4130*/  SHF.L.U32 R65, R70, 0x10, RZ ;  /* 0x0000001046417819 */ /* 0x000fe400000006ff */
[----:B--2---:R-:W-:Y:S02]  /*4140*/  F2FP.F16.E4M3.UNPACK_B R11, R13 ;  /* 0x0000000dff0b723e */ /* 0x004fe400020006ff */
[----:B------:R-:W-:Y:S02]  /*4150*/  F2FP.F16.E4M3.UNPACK_B R67, R129.H1 ;  /* 0x00000081ff43723e */ /* 0x000fe400030006ff */
[----:B------:R-:W-:-:S02]  /*4160*/  F2FP.F16.E4M3.UNPACK_B R13, R13.H1 ;  /* 0x0000000dff0d723e */ /* 0x000fc400030006ff */
[----:B------:R-:W-:Y:S01]  /*4170*/  LOP3.LUT R70, R64, 0xff0000, R65, 0xf8, !PT ;  /* 0x00ff000040467812 */ /* 0x000fe200078ef841 */
[----:B------:R-:W-:Y:S01]  /*4180*/  HADD2.F32 R64, -RZ, R11.H1_H1 ;  /* 0x3000000bff407230 */ /* 0x000fe20000004100 */
[----:B------:R-:W-:Y:S01]  /*4190*/  LOP3.LUT R75, R66, 0xff0000, R75, 0xf8, !PT ;  /* 0x00ff0000424b7812 */ /* 0x000fe200078ef84b */
[----:B------:R-:W-:Y:S01]  /*41a0*/  HADD2.F32 R72, -RZ, R67.H0_H0 ;  /* 0x20000043ff487230 */ /* 0x000fe20000004100 */
[----:B------:R-:W-:Y:S01]  /*41b0*/  F2FP.F16.E4M3.UNPACK_B R66, R128.H1 ;  /* 0x00000080ff42723e */ /* 0x000fe200030006ff */
[----:B------:R-:W-:Y:S01]  /*41c0*/  HADD2.F32 R11, -RZ, R11.H0_H0 ;  /* 0x2000000bff0b7230 */ /* 0x000fe20000004100 */
[----:B------:R-:W-:Y:S01]  /*41d0*/  F2FP.F16.E4M3.UNPACK_B R129, R129 ;  /* 0x00000081ff81723e */ /* 0x000fe200020006ff */
[----:B------:R-:W-:Y:S02]  /*41e0*/  HADD2.F32 R74, -RZ, R67.H1_H1 ;  /* 0x30000043ff4a7230 */ /* 0x000fe40000004100 */
[----:B------:R-:W-:Y:S01]  /*41f0*/  FMUL.FTZ R76, R64, R72 ;  /* 0x00000048404c7220 */ /* 0x000fe20000410000 */
[----:B------:R-:W-:-:S02]  /*4200*/  HADD2.F32 R65, -RZ, R13.H1_H1 ;  /* 0x3000000dff417230 */ /* 0x000fc40000004100 */
[----:B------:R-:W-:Y:S01]  /*4210*/  FMUL.FTZ R77, R11, R72 ;  /* 0x000000480b4d7220 */ /* 0x000fe20000410000 */
[--C-:B------:R-:W-:Y:S01]  /*4220*/  HADD2.F32 R67, -RZ, R66.reuse.H0_H0 ;  /* 0x20000042ff437230 */ /* 0x100fe20000004100 */
[----:B------:R-:W-:Y:S01]  /*4230*/  F2FP.F16.E4M3.UNPACK_B R128, R128 ;  /* 0x00000080ff80723e */ /* 0x000fe200020006ff */
[----:B------:R-:W-:Y:S02]  /*4240*/  HADD2.F32 R13, -RZ, R13.H0_H0 ;  /* 0x2000000dff0d7230 */ /* 0x000fe40000004100 */
[-C--:B------:R-:W-:Y:S01]  /*4250*/  FMUL.FTZ R72, R65, R74.reuse ;  /* 0x0000004a41487220 */ /* 0x080fe20000410000 */
[----:B------:R-:W-:Y:S02]  /*4260*/  HADD2.F32 R66, -RZ, R66.H1_H1 ;  /* 0x30000042ff427230 */ /* 0x000fe40000004100 */
[-C--:B------:R-:W-:Y:S01]  /*4270*/  FFMA.FTZ R11, R11, R67.reuse, -R76 ;  /* 0x000000430b0b7223 */ /* 0x080fe2000001084c */
[----:B------:R-:W-:Y:S01]  /*4280*/  FFMA.FTZ R130, R64, R67, R77 ;  /* 0x0000004340827223 */ /* 0x000fe2000001004d */
[----:B------:R-:W-:Y:S01]  /*4290*/  FMUL.FTZ R74, R13, R74 ;  /* 0x0000004a0d4a7220 */ /* 0x000fe20000410000 */
[----:B------:R-:W-:-:S02]  /*42a0*/  HADD2.F32 R67, -RZ, R129.H1_H1 ;  /* 0x30000081ff437230 */ /* 0x000fc40000004100 */
[----:B------:R-:W-:Y:S01]  /*42b0*/  FFMA.FTZ R76, R13, R66, -R72 ;  /* 0x000000420d4c7223 */ /* 0x000fe20000010848 */
[----:B------:R-:W-:Y:S01]  /*42c0*/  F2FP.F16.E4M3.UNPACK_B R13, R12.H1 ;  /* 0x0000000cff0d723e */ /* 0x000fe200030006ff */
[----:B---3--:R-:W-:Y:S01]  /*42d0*/  FFMA.FTZ R79, R65, R66, R74 ;  /* 0x00000042414f7223 */ /* 0x008fe2000001004a */
[----:B------:R-:W-:Y:S01]  /*42e0*/  F2FP.F16.E4M3.UNPACK_B R12, R12 ;  /* 0x0000000cff0c723e */ /* 0x000fe200020006ff */
[----:B------:R-:W-:Y:S02]  /*42f0*/  HADD2.F32 R129, -RZ, R129.H0_H0 ;  /* 0x20000081ff817230 */ /* 0x000fe40000004100 */
[--C-:B------:R-:W-:Y:S02]  /*4300*/  HADD2.F32 R64, -RZ, R13.reuse.H0_H0 ;  /* 0x2000000dff407230 */ /* 0x100fe40000004100 */
[----:B------:R-:W-:Y:S02]  /*4310*/  HADD2.F32 R65, -RZ, R13.H1_H1 ;  /* 0x3000000dff417230 */ /* 0x000fe40000004100 */
[----:B------:R-:W-:-:S02]  /*4320*/  HADD2.F32 R13, -RZ, R12.H0_H0 ;  /* 0x2000000cff0d7230 */ /* 0x000fc40000004100 */
[-C--:B------:R-:W-:Y:S01]  /*4330*/  FMUL.FTZ R74, R64, R67.reuse ;  /* 0x00000043404a7220 */ /* 0x080fe20000410000 */
[----:B------:R-:W-:Y:S02]  /*4340*/  HADD2.F32 R12, -RZ, R12.H1_H1 ;  /* 0x3000000cff0c7230 */ /* 0x000fe40000004100 */
[----:B------:R-:W-:Y:S01]  /*4350*/  FMUL.FTZ R77, R65, R67 ;  /* 0x00000043414d7220 */ /* 0x000fe20000410000 */
[--C-:B------:R-:W-:Y:S02]  /*4360*/  HADD2.F32 R66, -RZ, R128.reuse.H1_H1 ;  /* 0x30000080ff427230 */ /* 0x100fe40000004100 */
[----:B------:R-:W-:Y:S02]  /*4370*/  HADD2.F32 R128, -RZ, R128.H0_H0 ;  /* 0x20000080ff807230 */ /* 0x000fe40000004100 */
[-C--:B------:R-:W-:Y:S01]  /*4380*/  FMUL.FTZ R72, R12, R129.reuse ;  /* 0x000000810c487220 */ /* 0x080fe20000410000 */
[----:B------:R-:W-:Y:S01]  /*4390*/  FMUL.FTZ R129, R13, R129 ;  /* 0x000000810d817220 */ /* 0x000fe20000410000 */
[-C--:B------:R-:W-:Y:S01]  /*43a0*/  FFMA.FTZ R64, R64, R66.reuse, -R77 ;  /* 0x0000004240407223 */ /* 0x080fe2000001084d */
[----:B------:R-:W-:Y:S01]  /*43b0*/  FFMA.FTZ R65, R65, R66, R74 ;  /* 0x0000004241417223 */ /* 0x000fe2000001004a */
[-C--:B------:R-:W-:Y:S01]  /*43c0*/  FFMA.FTZ R77, R13, R128.reuse, -R72 ;  /* 0x000000800d4d7223 */ /* 0x080fe20000010848 */
[----:B------:R-:W-:Y:S01]  /*43d0*/  F2FP.F16.E4M3.UNPACK_B R13, R15.H1 ;  /* 0x0000000fff0d723e */ /* 0x000fe200030006ff */
[----:B------:R-:W-:Y:S01]  /*43e0*/  FFMA.FTZ R128, R12, R128, R129 ;  /* 0x000000800c807223 */ /* 0x000fe20000010081 */
[----:B------:R-:W-:-:S02]  /*43f0*/  F2FP.F16.E4M3.UNPACK_B R72, R75.H1 ;  /* 0x0000004bff48723e */ /* 0x000fc400030006ff */
[----:B------:R-:W-:Y:S02]  /*4400*/  F2FP.SATFINITE.E4M3.F32.PACK_AB_MERGE_C R129, R79, R76, RZ ;  /* 0x0000004c4f81723e */ /* 0x000fe400048070ff */
        /* <DEDUP_REMOVED lines=24> */
[----:B----4-:R-:W-:Y:S01]  /*4590*/  FFMA.FTZ R115, R65, R67, R132 ;  /* 0x0000004341737223 */ /* 0x010fe20000010084 */
[--C-:B------:R-:W-:Y:S02]  /*45a0*/  HADD2.F32 R12, -RZ, R14.reuse.H0_H0 ;  /* 0x2000000eff0c7230 */ /* 0x100fe40000004100 */
[----:B------:R-:W-:Y:S01]  /*45b0*/  HADD2.F32 R15, -RZ, R15.H1_H1 ;  /* 0x3000000fff0f7230 */ /* 0x000fe20000004100 */
[----:B------:R-:W-:Y:S01]  /*45c0*/  F2FP.SATFINITE.E4M3.F32.PACK_AB_MERGE_C R74, R74, R79, RZ ;  /* 0x0000004f4a4a723e */ /* 0x000fe200048070ff */
[----:B------:R-:W-:Y:S01]  /*45d0*/  HADD2.F32 R14, -RZ, R14.H1_H1 ;  /* 0x3000000eff0e7230 */ /* 0x000fe20000004100 */
[----:B------:R-:W-:Y:S01]  /*45e0*/  F2FP.SATFINITE.E4M3.F32.PACK_AB_MERGE_C R76, R115, R76, RZ ;  /* 0x0000004c734c723e */ /* 0x000fe200048070ff */
[----:B------:R-:W-:-:S02]  /*45f0*/  HADD2.F32 R75, -RZ, R75.H0_H0 ;  /* 0x2000004bff4b7230 */ /* 0x000fc40000004100 */
        /* <DEDUP_REMOVED lines=14> */
.L_x_2979:
[----:B------:R-:W-:Y:S05]  /*46e0*/  BSYNC B3 ;  /* 0x0000000000037941 */ /* 0x000fea0003800000 */
.L_x_2978:
[----:B--2---:R0:W-:Y:S02]  /*46f0*/  ST.E.128 desc[UR36][R68.64], R12 ;  /* 0x0000000c44007985 */ /* 0x0041e4000c101d24 */
.L_x_2977:
[----:B------:R-:W-:Y:S05]  /*4700*/  BSYNC B2 ;  /* 0x0000000000027941 */ /* 0x000fea0003800000 */
.L_x_2976:
[----:B------:R-:W-:-:S13]  /*4710*/  ISETP.NE.AND P2, PT, R81, RZ, PT ;  /* 0x000000ff5100720c */ /* 0x000fda0003f45270 */
[----:B------:R-:W-:Y:S05]  /*4720*/  @P2 BRA `(.L_x_2975) ;  /* 0x0000000400c42947 */ /* 0x000fea0003800000 */
[----:B0-2---:R0:W2:Y:S01]  /*4730*/  LDS.128 R12, [R96+0x2d400] ;  /* 0x02d40000600c7984 */ /* 0x0050a20000000c00 */
[----:B------:R-:W-:Y:S01]  /*4740*/  IADD3 R64, P2, R18, R73, RZ ;  /* 0x0000004912407210 */ /* 0x000fe20007f5e0ff */
[----:B------:R-:W-:Y:S04]  /*4750*/  BSSY B2, `(.L_x_2980) ;  /* 0x000006d000027945 */ /* 0x000fe80003800000 */
[----:B-1----:R-:W-:Y:S01]  /*4760*/  IMAD.X R65, R71, 0x1, R220, P2 ;  /* 0x0000000147417824 */ /* 0x002fe200010e06dc */
        /* <DEDUP_REMOVED lines=9> */
[----:B------:R-:W-:Y:S01]  /*4800*/  SHF.R.U32.HI R69, RZ, 0x10, R61 ;  /* 0x00000010ff457819 */ /* 0x000fe2000001163d */
[----:B------:R-:W-:Y:S01]  /*4810*/  IMAD.MOV.U32 R61, RZ, RZ, R15 ;  /* 0x000000ffff3d7224 */ /* 0x000fe200078e000f */
        /* <DEDUP_REMOVED lines=96> */
.L_x_2981:
[----:B------:R-:W-:Y:S05]  /*4e20*/  BSYNC B2 ;  /* 0x0000000000027941 */ /* 0x000fea0003800000 */
.L_x_2980:
[----:B--2---:R0:W-:Y:S02]  /*4e30*/  ST.E.128 desc[UR36][R64.64], R12 ;  /* 0x0000000c40007985 */ /* 0x0041e4000c101d24 */
.L_x_2975:
[----:B------:R-:W-:Y:S05]  /*4e40*/  BSYNC B1 ;  /* 0x0000000000017941 */ /* 0x000fea0003800000 */
.L_x_2974:
[----:B------:R-:W-:-:S03]  /*4e50*/  UMOV UR4, 0xffffffff ;  /* 0xffffffff00047882 */ /* 0x000fc60000000000 */
[----:B------:R-:W-:Y:S05]  /*4e60*/  BRA.DIV UR4, `(.L_x_2982) ;  /* 0x0000025a04d47947 */ /* 0x000fea000b800000 */
[----:B------:R1:W1:Y:S04]  /*4e70*/  SHFL.IDX PT, R63, R117, 0x2, 0x181f ;  /* 0x00581f00753f7f89 */ /* 0x00026800000e0000 */
[----:B0-----:R0:W0:Y:S02]  /*4e80*/  SHFL.IDX PT, R65, R116, 0x2, 0x181f ;  /* 0x00581f0074417f89 */ /* 0x00102400000e0000 */
.L_x_3313:
        /* <DEDUP_REMOVED lines=10> */
[----:B------:R-:W-:Y:S01]  /*4f30*/  SHF.R.U32.HI R11, RZ, 0x8, R57 ;  /* 0x00000008ff0b7819 */ /* 0x000fe20000011639 */
[----:B--2---:R-:W-:Y:S01]  /*4f40*/  IMAD.MOV.U32 R56, RZ, RZ, R14 ;  /* 0x000000ffff387224 */ /* 0x004fe200078e000e */
[--C-:B------:R-:W-:Y:S02]  /*4f50*/  SHF.R.U32.HI R62, RZ, 0x8, R59.reuse ;  /* 0x00000008ff3e7819 */ /* 0x100fe4000001163b */
[----:B------:R-:W-:Y:S01]  /*4f60*/  LOP3.LUT R58, R57, 0xff0000ff, RZ, 0xc0, !PT ;  /* 0xff0000ff393a7812 */ /* 0x000fe200078ec0ff */
[----:B------:R-:W-:Y:S01]  /*4f70*/  IMAD.SHL.U32 R11, R11, 0x100, RZ ;  /* 0x000001000b0b7824 */ /* 0x000fe200078e00ff */
[----:B------:R-:W-:Y:S02]  /*4f80*/  SHF.R.U32.HI R64, RZ, 0x10, R59 ;  /* 0x00000010ff407819 */ /* 0x000fe4000001163b */
[----:B------:R-:W-:Y:S01]  /*4f90*/  SHF.R.U32.HI R66, RZ, 0x10, R57 ;  /* 0x00000010ff427819 */ /* 0x000fe20000011639 */
[----:B------:R-:W-:Y:S01]  /*4fa0*/  IMAD.MOV.U32 R57, RZ, RZ, R15 ;  /* 0x000000ffff397224 */ /* 0x000fe200078e000f */
[----:B------:R-:W-:-:S02]  /*4fb0*/  LOP3.LUT R59, R59, 0xff0000ff, RZ, 0xc0, !PT ;  /* 0xff0000ff3b3b7812 */ /* 0x000fc400078ec0ff */
[----:B------:R-:W-:Y:S02]  /*4fc0*/  SHF.L.U32 R14, R62, 0x8, RZ ;  /* 0x000000083e0e7819 */ /* 0x000fe400000006ff */
[----:B------:R-:W-:Y:S01]  /*4fd0*/  LOP3.LUT R15, R58, 0xff00, R11, 0xf8, !PT ;  /* 0x0000ff003a0f7812 */ /* 0x000fe200078ef80b */
[----:B------:R-:W-:Y:S01]  /*4fe0*/  IMAD.U32 R58, R64, 0x10000, RZ ;  /* 0x00010000403a7824 */ /* 0x000fe200078e00ff */
[----:B------:R-:W-:Y:S01]  /*4ff0*/  LOP3.LUT R67, R59, 0xff00, R14, 0xf8, !PT ;  /* 0x0000ff003b437812 */ /* 0x000fe200078ef80e */
[----:B------:R-:W-:Y:S01]  /*5000*/  IMAD.U32 R14, R66, 0x10000, RZ ;  /* 0x00010000420e7824 */ /* 0x000fe200078e00ff */
        /* <DEDUP_REMOVED lines=91> */
.L_x_2988:
[----:B------:R-:W-:Y:S05]  /*55c0*/  BSYNC B3 ;  /* 0x0000000000037941 */ /* 0x000fea0003800000 */
.L_x_2987:
[----:B--2---:R0:W-:Y:S02]  /*55d0*/  ST.E.128 desc[UR36][R60.64], R12 ;  /* 0x0000000c3c007985 */ /* 0x0041e4000c101d24 */
.L_x_2986:
[----:B------:R-:W-:Y:S05]  /*55e0*/  BSYNC B2 ;  /* 0x0000000000027941 */ /* 0x000fea0003800000 */
.L_x_2985:
        /* <DEDUP_REMOVED lines=11> */
[----:B------:R-:W-:Y:S02]  /*56a0*/  LOP3.LUT R11, R53, 0xff0000ff, RZ, 0xc0, !PT ;  /* 0xff0000ff350b7812 */ /* 0x000fe400078ec0ff */
[----:B------:R-:W-:Y:S01]  /*56b0*/  SHF.R.U32.HI R60, RZ, 0x10, R53 ;  /* 0x00000010ff3c7819 */ /* 0x000fe20000011635 */
[----:B------:R-:W-:Y:S01]  /*56c0*/  IMAD.MOV.U32 R53, RZ, RZ, R15 ;  /* 0x000000ffff357224 */ /* 0x000fe200078e000f */
[----:B------:R-:W-:Y:S01]  /*56d0*/  SHF.R.U32.HI R59, RZ, 0x10, R55 ;  /* 0x00000010ff3b7819 */ /* 0x000fe20000011637 */
[----:B------:R-:W-:Y:S01]  /*56e0*/  IMAD.SHL.U32 R15, R58, 0x100, RZ ;  /* 0x000001003a0f7824 */ /* 0x000fe200078e00ff */
[----:B------:R-:W-:-:S02]  /*56f0*/  LOP3.LUT R54, R55, 0xff0000ff, RZ, 0xc0, !PT ;  /* 0xff0000ff37367812 */ /* 0x000fc400078ec0ff */
[----:B------:R-:W-:Y:S01]  /*5700*/  SHF.L.U32 R14, R61, 0x8, RZ ;  /* 0x000000083d0e7819 */ /* 0x000fe200000006ff */
[----:B------:R-:W-:Y:S01]  /*5710*/  IMAD.U32 R59, R59, 0x10000, RZ ;  /* 0x000100003b3b7824 */ /* 0x000fe200078e00ff */
[----:B------:R-:W-:Y:S01]  /*5720*/  LOP3.LUT R54, R54, 0xff00, R15, 0xf8, !PT ;  /* 0x0000ff0036367812 */ /* 0x000fe200078ef80f */
        /* <DEDUP_REMOVED lines=93> */
.L_x_2990:
[----:B------:R-:W-:Y:S05]  /*5d00*/  BSYNC B2 ;  /* 0x0000000000027941 */ /* 0x000fea0003800000 */
.L_x_2989:
[----:B--2---:R0:W-:Y:S02]  /*5d10*/  ST.E.128 desc[UR36][R56.64], R12 ;  /* 0x0000000c38007985 */ /* 0x0041e4000c101d24 */
.L_x_2984:
[----:B------:R-:W-:Y:S05]  /*5d20*/  BSYNC B1 ;  /* 0x0000000000017941 */ /* 0x000fea0003800000 */
.L_x_2983:
[----:B------:R-:W-:-:S03]  /*5d30*/  UMOV UR4, 0xffffffff ;  /* 0xffffffff00047882 */ /* 0x000fc60000000000 */
[----:B------:R-:W-:Y:S05]  /*5d40*/  BRA.DIV UR4, `(.L_x_2991) ;  /* 0x0000024e04687947 */ /* 0x000fea000b800000 */
[----:B-1----:R-:W1:Y:S04]  /*5d50*/  SHFL.IDX PT, R117, R117, 0x3, 0x181f ;  /* 0x00781f0075757f89 */ /* 0x002e6800000e0000 */
[----:B------:R0:W0:Y:S02]  /*5d60*/  SHFL.IDX PT, R53, R116, 0x3, 0x181f ;  /* 0x00781f0074357f89 */ /* 0x00002400000e0000 */
.L_x_3317:
[----:B------:R-:W-:Y:S05]  /*5d70*/  @P4 BRA `(.L_x_2992) ;  /* 0x0000005800884947 */ /* 0x000fea0003800000 */
[----:B------:R-:W-:Y:S04]  /*5d80*/  BSSY B1, `(.L_x_2993) ;  /* 0x0000073000017945 */ /* 0x000fe80003800000 */
[----:B------:R-:W-:Y:S05]  /*5d90*/  @P1 BRA `(.L_x_2994) ;  /* 0x0000000400c41947 */ /* 0x000fea0003800000 */
[----:B0-2---:R0:W2:Y:S01]  /*5da0*/  LDS.128 R12, [R96+0x2b400] ;  /* 0x02b40000600c7984 */ /* 0x0050a20000000c00 */
[----:B------:R-:W-:Y:S01]  /*5db0*/  IADD3 R54, P2, R16, R53, RZ ;  /* 0x0000003510367210 */ /* 0x000fe20007f5e0ff */
[----:B------:R-:W-:Y:S04]  /*5dc0*/  BSSY B2, `(.L_x_2995) ;  /* 0x000006d000027945 */ /* 0x000fe80003800000 */
[----:B-1----:R-:W-:Y:S01]  /*5dd0*/  IMAD.X R55, R117, 0x1, R17, P2 ;  /* 0x0000000175377824 */ /* 0x002fe200010e0611 */
[----:B------:R-:W-:-:S13]  /*5de0*/  ISETP.GE.AND P2, PT, R84, R114, PT ;  /* 0x000000725400720c */ /* 0x000fda0003f46270 */
[----:B0-----:R-:W-:Y:S05]  /*5df0*/  @P2 BRA `(.L_x_2996) ;  /* 0x0000000400a42947 */ /* 0x001fea0003800000 */
[----:B------:R-:W-:Y:S02]  /*5e00*/  SHF.R.U32.HI R52, RZ, 0x8, R51 ;  /* 0x00000008ff347819 */ /* 0x000fe40000011633 */
[--C-:B------:R-:W-:Y:S02]  /*5e10*/  SHF.R.U32.HI R58, RZ, 0x8, R49.reuse ;  /* 0x00000008ff3a7819 */ /* 0x100fe40000011631 */
[----:B------:R-:W-:Y:S02]  /*5e20*/  LOP3.LUT R11, R49, 0xff0000ff, RZ, 0xc0, !PT ;  /* 0xff0000ff310b7812 */ /* 0x000fe400078ec0ff */
[----:B------:R-:W-:Y:S01]  /*5e30*/  SHF.R.U32.HI R56, RZ, 0x10, R49 ;  /* 0x00000010ff387819 */ /* 0x000fe20000011631 */
[----:B--2---:R-:W-:Y:S01]  /*5e40*/  IMAD.MOV.U32 R49, RZ, RZ, R15 ;  /* 0x000000ffff317224 */ /* 0x004fe200078e000f */
[----:B------:R-:W-:Y:S01]  /*5e50*/  SHF.R.U32.HI R57, RZ, 0x10, R51 ;  /* 0x00000010ff397819 */ /* 0x000fe20000011633 */
[----:B------:R-:W-:Y:S01]  /*5e60*/  IMAD.SHL.U32 R15, R52, 0x100, RZ ;  /* 0x00000100340f7824 */ /* 0x000fe200078e00ff */
[----:B------:R-:W-:Y:S01]  /*5e70*/  MOV R48, R14 ;  /* 0x0000000e00307202 */ /* 0x000fe20000000f00 */
[----:B------:R-:W-:Y:S01]  /*5e80*/  IMAD.SHL.U32 R14, R58, 0x100, RZ ;  /* 0x000001003a0e7824 */ /* 0x000fe200078e00ff */
[----:B------:R-:W-:Y:S01]  /*5e90*/  LOP3.LUT R50, R51, 0xff0000ff, RZ, 0xc0, !PT ;  /* 0xff0000ff33327812 */ /* 0x000fe200078ec0ff */
[----:B------:R-:W-:Y:S01]  /*5ea0*/  IMAD.U32 R57, R57, 0x10000, RZ ;  /* 0x0001000039397824 */ /* 0x000fe200078e00ff */
[----:B------:R-:W-:-:S02]  /*5eb0*/  F2FP.F16.E4M3.UNPACK_B R51, R120.H1 ;  /* 0x00000078ff33723e */ /* 0x000fc400030006ff */
[----:B------:R-:W-:Y:S01]  /*5ec0*/  LOP3.LUT R50, R50, 0xff00, R15, 0xf8, !PT ;  /* 0x0000ff0032327812 */ /* 0x000fe200078ef80f */
[----:B------:R-:W-:Y:S01]  /*5ed0*/  IMAD.U32 R15, R56, 0x10000, RZ ;  /* 0x00010000380f7824 */ /* 0x000fe200078e00ff */
[----:B------:R-:W-:Y:S01]  /*5ee0*/  LOP3.LUT R14, R11, 0xff00, R14, 0xf8, !PT ;  /* 0x0000ff000b0e7812 */ /* 0x000fe200078ef80e */
[--C-:B------:R-:W-:Y:S01]  /*5ef0*/  HADD2.F32 R56, -RZ, R51.reuse.H0_H0 ;  /* 0x20000033ff387230 */ /* 0x100fe20000004100 */
[----:B------:R-:W-:Y:S01]  /*5f00*/  F2FP.F16.E4M3.UNPACK_B R11, R13 ;  /* 0x0000000dff0b723e */ /* 0x000fe200020006ff */
[----:B------:R-:W-:Y:S01]  /*5f10*/  HADD2.F32 R58, -RZ, R51.H1_H1 ;  /* 0x30000033ff3a7230 */ /* 0x000fe20000004100 */
[----:B------:R-:W-:Y:S02]  /*5f20*/  LOP3.LUT R57, R50, 0xff0000, R57, 0xf8, !PT ;  /* 0x00ff000032397812 */ /* 0x000fe400078ef839 */
[----:B------:R-:W-:Y:S01]  /*5f30*/  LOP3.LUT R52, R14, 0xff0000, R15, 0xf8, !PT ;  /* 0x00ff00000e347812 */ /* 0x000fe200078ef80f */
[--C-:B------:R-:W-:Y:S01]  /*5f40*/  HADD2.F32 R14, -RZ, R11.reuse.H1_H1 ;  /* 0x3000000bff0e7230 */ /* 0x100fe20000004100 */
[----:B------:R-:W-:Y:S01]  /*5f50*/  F2FP.F16.E4M3.UNPACK_B R50, R119.H1 ;  /* 0x00000077ff32723e */ /* 0x000fe200030006ff */
[----:B------:R-:W-:Y:S01]  /*5f60*/  HADD2.F32 R11, -RZ, R11.H0_H0 ;  /* 0x2000000bff0b7230 */ /* 0x000fe20000004100 */
[----:B------:R-:W-:-:S02]  /*5f70*/  F2FP.F16.E4M3.UNPACK_B R13, R13.H1 ;  /* 0x0000000dff0d723e */ /* 0x000fc400030006ff */
[CC--:B------:R-:W-:Y:S01]  /*5f80*/  FMUL.FTZ R60, R14.reuse, R56.reuse ;  /* 0x000000380e3c7220 */ /* 0x0c0fe20000410000 */
[--C-:B------:R-:W-:Y:S02]  /*5f90*/  HADD2.F32 R51, -RZ, R50.reuse.H0_H0 ;  /* 0x20000032ff337230 */ /* 0x100fe40000004100 */
[C---:B------:R-:W-:Y:S01]  /*5fa0*/  FMUL.FTZ R59, R11.reuse, R56 ;  /* 0x000000380b3b7220 */ /* 0x040fe20000410000 */
[--C-:B------:R-:W-:Y:S01]  /*5fb0*/  HADD2.F32 R15, -RZ, R13.reuse.H1_H1 ;  /* 0x3000000dff0f7230 */ /* 0x100fe20000004100 */
[----:B------:R-:W-:Y:S01]  /*5fc0*/  F2FP.F16.E4M3.UNPACK_B R120, R120 ;  /* 0x00000078ff78723e */ /* 0x000fe200020006ff */
        /* <DEDUP_REMOVED lines=76> */
.L_x_2996:
[----:B------:R-:W-:Y:S05]  /*6490*/  BSYNC B2 ;  /* 0x0000000000027941 */ /* 0x000fea0003800000 */
.L_x_2995:
[----:B--2---:R0:W-:Y:S02]  /*64a0*/  ST.E.128 desc[UR36][R54.64], R12 ;  /* 0x0000000c36007985 */ /* 0x0041e4000c101d24 */
.L_x_2994:
[----:B------:R-:W-:Y:S05]  /*64b0*/  BSYNC B1 ;  /* 0x0000000000017941 */ /* 0x000fea0003800000 */
.L_x_2993:
        /* <DEDUP_REMOVED lines=54> */
[----:B------:R-:W-:Y:S02]  /*6820*/  HADD2.F32 R11, -RZ, R12.H0_H0 ;  /* 0x2000000cff0b7230 */ /* 0x000fe40000004100 */
        /* <DEDUP_REMOVED lines=9> */
[----:B------:R-:W-:Y:S01]  /*68c0*/  F2FP.F16.E4M3.UNPACK_B R15, R50.H1 ;  /* 0x00000032ff0f723e */ /* 0x000fe200030006ff */
[-C--:B------:R-:W-:Y:S01]  /*68d0*/  FFMA.FTZ R55, R12, R78.reuse, R47 ;  /* 0x0000004e0c377223 */ /* 0x080fe2000001002f */
[----:B------:R-:W-:Y:S01]  /*68e0*/  F2FP.F16.E4M3.UNPACK_B R12, R45.H1 ;  /* 0x0000002dff0c723e */ /* 0x000fe200030006ff */
[----:B------:R-:W-:Y:S01]  /*68f0*/  FFMA.FTZ R54, R11, R78, -R46 ;  /* 0x0000004e0b367223 */ /* 0x000fe2000001082e */
[-C--:B------:R-:W-:Y:S01]  /*6900*/  F2FP.F16.E4M3.UNPACK_B R47, R53.reuse.H1 ;  /* 0x00000035ff2f723e */ /* 0x080fe200030006ff */
[----:B------:R-:W-:Y:S01]  /*6910*/  HADD2.F32 R46, -RZ, R15.H1_H1 ;  /* 0x3000000fff2e7230 */ /* 0x000fe20000004100 */
[----:B------:R-:W-:Y:S01]  /*6920*/  F2FP.SATFINITE.E4M3.F32.PACK_AB_MERGE_C R60, R51, R52, RZ ;  /* 0x00000034333c723e */ /* 0x000fe200048070ff */
        /* <DEDUP_REMOVED lines=42> */
.L_x_2998:
[----:B------:R-:W-:Y:S05]  /*6bd0*/  BSYNC B1 ;  /* 0x0000000000017941 */ /* 0x000fea0003800000 */
.L_x_2997:
[----:B--2---:R0:W-:Y:S01]  /*6be0*/  ST.E.128 desc[UR36][R48.64], R12 ;  /* 0x0000000c30007985 */ /* 0x0041e2000c101d24 */
[----:B------:R-:W-:Y:S05]  /*6bf0*/  BRA `(.L_x_2992) ;  /* 0x0000004800e87947 */ /* 0x000fea0003800000 */
.L_x_2952:
[----:B------:R-:W-:Y:S02]  /*6c00*/  ISETP.GE.AND P5, PT, R221, R111, PT ;  /* 0x0000006fdd00720c */ /* 0x000fe40003fa6270 */
[----:B------:R-:W-:Y:S02]  /*6c10*/  CS2R R50, SRZ ;  /* 0x0000000000327805 */ /* 0x000fe4000001ff00 */
[----:B------:R-:W-:Y:S02]  /*6c20*/  P2R R49, PR, RZ, 0x1 ;  /* 0x00000001ff317803 */ /* 0x000fe40000000000 */
[----:B------:R-:W-:-:S13]  /*6c30*/  ISETP.GE.OR P5, PT, R16, R114, P5 ;  /* 0x000000721000720c */ /* 0x000fda0002fa6670 */
        /* <DEDUP_REMOVED lines=9> */
[----:B------:R-:W2:Y:S08]  /*6cd0*/  @!P2 LDC.64 R46, c[0x0][0x3e8] ;  /* 0x0000fa00ff2eab82 */ /* 0x000eb00000000a00 */
[----:B------:R-:W3:Y:S01]  /*6ce0*/  @!P2 LDC.64 R78, c[0x0][0x400] ;  /* 0x00010000ff4eab82 */ /* 0x000ee20000000a00 */
[----:B0-----:R-:W-:-:S04]  /*6cf0*/  @!P2 IMAD.WIDE.U32 R76, R44, 0x60, R12 ;  /* 0x000000602c4ca825 */ /* 0x001fc800078e000c */
[----:B------:R-:W-:-:S04]  /*6d00*/  @!P2 IMAD R45, R45, 0x60, RZ ;  /* 0x000000602d2da824 */ /* 0x000fc800078e02ff */
[----:B------:R-:W-:Y:S01]  /*6d10*/  @!P2 IMAD.IADD R45, R77, 0x1, R45 ;  /* 0x000000014d2da824 */ /* 0x000fe200078e022d */
[----:B--2---:R-:W-:-:S04]  /*6d20*/  @!P2 IADD3 R76, P3, P4, R86, R46, R76 ;  /* 0x0000002e564ca210 */ /* 0x004fc80007c7e04c */
[----:B------:R-:W-:Y:S02]  /*6d30*/  @!P2 IADD3.X R77, R36, R47, R45, P3, P4 ;  /* 0x0000002f244da210 */ /* 0x000fe40001fe842d */
[----:B------:R-:W0:Y:S02]  /*6d40*/  @!P2 LDC.64 R46, c[0x0][0x408] ;  /* 0x00010200ff2eab82 */ /* 0x000e240000000a00 */
[----:B0-----:R-:W-:-:S04]  /*6d50*/  @!P2 IMAD.WIDE.U32 R44, R46, 0x60, R14 ;  /* 0x000000602e2ca825 */ /* 0x001fc800078e000e */
[----:B------:R-:W-:Y:S01]  /*6d60*/  @!P2 IMAD R47, R47, 0x60, RZ ;  /* 0x000000602f2fa824 */ /* 0x000fe200078e02ff */
[----:B---3--:R-:W-:-:S03]  /*6d70*/  @!P2 IADD3 R78, P3, P4, R90, R78, R44 ;  /* 0x0000004e5a4ea210 */ /* 0x008fc60007c7e02c */
[----:B------:R-:W-:-:S05]  /*6d80*/  @!P2 IMAD.IADD R47, R45, 0x1, R47 ;  /* 0x000000012d2fa824 */ /* 0x000fca00078e022f */
[----:B------:R-:W-:Y:S02]  /*6d90*/  @!P2 IADD3.X R79, R38, R79, R47, P3, P4 ;  /* 0x0000004f264fa210 */ /* 0x000fe40001fe842f */
[----:B-1----:R-:W-:-:S04]  /*6da0*/  @!P5 IADD3 R54, P3, P4, R90, R54, R14 ;  /* 0x000000365a36d210 */ /* 0x002fc80007c7e00e */
[----:B------:R-:W-:Y:S02]  /*6db0*/  @!P5 IADD3.X R55, R38, R55, R119, P3, P4 ;  /* 0x000000372637d210 */ /* 0x000fe40001fe8477 */
[----:B------:R-:W-:-:S04]  /*6dc0*/  ISETP.GE.AND P4, PT, R104, R111, PT ;  /* 0x0000006f6800720c */ /* 0x000fc80003f86270 */
[----:B------:R-:W-:-:S13]  /*6dd0*/  ISETP.GE.OR P4, PT, R16, R114, P4 ;  /* 0x000000721000720c */ /* 0x000fda0002786670 */
[----:B------:R-:W-:Y:S01]  /*6de0*/  @!P4 IADD3 R11, P3, P6, R86, R12, R20 ;  /* 0x0000000c560bc210 */ /* 0x000fe20007e7e014 */
[----:B------:R-:W0:Y:S03]  /*6df0*/  @!P4 LDC.64 R60, c[0x0][0x3e8] ;  /* 0x0000fa00ff3ccb82 */ /* 0x000e260000000a00 */
        /* <DEDUP_REMOVED lines=9> */
[----:B0-----:R-:W-:Y:S02]  /*6e90*/  @!P4 IADD3 R60, P6, R11, R60, RZ ;  /* 0x0000003c0b3cc210 */ /* 0x001fe40007fde0ff */
[----:B------:R-:W-:-:S03]  /*6ea0*/  ISETP.NE.AND P0, PT, R49, RZ, PT ;  /* 0x000000ff3100720c */ /* 0x000fc60003f05270 */
[----:B------:R-:W-:Y:S02]  /*6eb0*/  @!P4 IMAD.X R61, R48, 0x1, R61, P6 ;  /* 0x00000001303dc824 */ /* 0x000fe400030e063d */
[----:B------:R-:W0:Y:S02]  /*6ec0*/  @!P4 LDC.64 R48, c[0x0][0x400] ;  /* 0x00010000ff30cb82 */ /* 0x000e240000000a00 */
[----:B0-----:R-:W-:-:S05]  /*6ed0*/  @!P4 IADD3 R62, P6, R63, R48, RZ ;  /* 0x000000303f3ec210 */ /* 0x001fca0007fde0ff */
[----:B------:R-:W-:Y:S01]  /*6ee0*/  @!P4 IMAD.X R63, R46, 0x1, R49, P6 ;  /* 0x000000012e3fc824 */ /* 0x000fe200030e0631 */
[----:B------:R-:W-:Y:S01]  /*6ef0*/  CS2R R48, SRZ ;  /* 0x0000000000307805 */ /* 0x000fe2000001ff00 */
[----:B------:R-:W0:Y:S01]  /*6f00*/  @!P3 LDC.64 R46, c[0x0][0x3e8] ;  /* 0x0000fa00ff2ebb82 */ /* 0x000e220000000a00 */
[----:B------:R-:W-:Y:S02]  /*6f10*/  CS2R R56, SRZ ;  /* 0x0000000000387805 */ /* 0x000fe4000001ff00 */
[----:B------:R-:W-:Y:S02]  /*6f20*/  CS2R R58, SRZ ;  /* 0x00000000003a7805 */ /* 0x000fe4000001ff00 */
[----:B------:R1:W2:Y:S01]  /*6f30*/  @!P5 LDG.E.128 R48, desc[UR36][R54.64] ;  /* 0x000000243630d981 */ /* 0x0002a2000c1e1d00 */
[----:B------:R-:W-:Y:S02]  /*6f40*/  CS2R R64, SRZ ;  /* 0x0000000000407805 */ /* 0x000fe4000001ff00 */
[----:B------:R-:W-:-:S02]  /*6f50*/  CS2R R66, SRZ ;  /* 0x0000000000427805 */ /* 0x000fc4000001ff00 */
[----:B------:R-:W-:Y:S01]  /*6f60*/  CS2R R68, SRZ ;  /* 0x0000000000447805 */ /* 0x000fe2000001ff00 */
[----:B------:R3:W4:Y:S01]  /*6f70*/  @!P4 LDG.E.128 R56, desc[UR36][R62.64] ;  /* 0x000000243e38c981 */ /* 0x000722000c1e1d00 */
[----:B0-----:R-:W-:-:S05]  /*6f80*/  @!P3 IADD3 R14, P6, R15, R46, RZ ;  /* 0x0000002e0f0eb210 */ /* 0x001fca0007fde0ff */
[----:B------:R-:W-:Y:S02]  /*6f90*/  @!P3 IMAD.X R15, R12, 0x1, R47, P6 ;  /* 0x000000010c0fb824 */ /* 0x000fe400030e062f */
[----:B------:R-:W0:Y:S01]  /*6fa0*/  @!P3 LDC.64 R46, c[0x0][0x400] ;  /* 0x00010000ff2ebb82 */ /* 0x000e220000000a00 */
[----:B-1----:R-:W-:Y:S02]  /*6fb0*/  CS2R R54, SRZ ;  /* 0x0000000000367805 */ /* 0x002fe4000001ff00 */
[----:B---3--:R-:W-:Y:S02]  /*6fc0*/  CS2R R62, SRZ ;  /* 0x00000000003e7805 */ /* 0x008fe4000001ff00 */
[----:B------:R-:W-:Y:S02]  /*6fd0*/  CS2R R70, SRZ ;  /* 0x0000000000467805 */ /* 0x000fe4000001ff00 */
[----:B------:R-:W-:Y:S02]  /*6fe0*/  CS2R R72, SRZ ;  /* 0x0000000000487805 */ /* 0x000fe4000001ff00 */
[----:B------:R-:W-:-:S02]  /*6ff0*/  CS2R R74, SRZ ;  /* 0x00000000004a7805 */ /* 0x000fc4000001ff00 */
[----:B------:R-:W3:Y:S04]  /*7000*/  @!P2 LDG.E.128 R68, desc[UR36][R76.64] ;  /* 0x000000244c44a981 */ /* 0x000ee8000c1e1d00 */
[----:B------:R-:W5:Y:S01]  /*7010*/  @!P2 LDG.E.128 R72, desc[UR36][R78.64] ;  /* 0x000000244e48a981 */ /* 0x000f62000c1e1d00 */
[----:B0-----:R-:W-:-:S04]  /*7020*/  @!P3 IADD3 R12, P6, R13, R46, RZ ;  /* 0x0000002e0d0cb210 */ /* 0x001fc80007fde0ff */
[----:B------:R-:W-:Y:S02]  /*7030*/  @!P3 IADD3.X R13, R44, R47, RZ, P6, !PT ;  /* 0x0000002f2c0db210 */ /* 0x000fe400037fe4ff */
[----:B------:R-:W-:Y:S02]  /*7040*/  CS2R R44, SRZ ;  /* 0x00000000002c7805 */ /* 0x000fe4000001ff00 */
[----:B------:R-:W-:Y:S01]  /*7050*/  CS2R R46, SRZ ;  /* 0x00000000002e7805 */ /* 0x000fe2000001ff00 */
[----:B------:R-:W5:Y:S05]  /*7060*/  @!P3 LDG.E.128 R64, desc[UR36][R12.64] ;  /* 0x000000240c40b981 */ /* 0x000f6a000c1e1d00 */
[----:B------:R0:W5:Y:S02]  /*7070*/  @!P5 LDG.E.128 R44, desc[UR36][R52.64] ;  /* 0x00000024342cd981 */ /* 0x000164000c1e1d00 */
[----:B0-----:R-:W-:-:S06]  /*7080*/  CS2R R52, SRZ ;  /* 0x0000000000347805 */ /* 0x001fcc000001ff00 */
[----:B------:R0:W5:Y:S02]  /*7090*/  @!P4 LDG.E.128 R52, desc[UR36][R60.64] ;  /* 0x000000243c34c981 */ /* 0x000164000c1e1d00 */
[----:B0-----:R-:W-:-:S06]  /*70a0*/  CS2R R60, SRZ ;  /* 0x00000000003c7805 */ /* 0x001fcc000001ff00 */
[----:B------:R-:W5:Y:S01]  /*70b0*/  @!P3 LDG.E.128 R60, desc[UR36][R14.64] ;  /* 0x000000240e3cb981 */ /* 0x000f62000c1e1d00 */
[----:B------:R-:W-:-:S06]  /*70c0*/  UISETP.NE.AND UP0, UPT, UR60, 0x3, UPT ;  /* 0x000000033c00788c */ /* 0x000fcc000bf05270 */
[----:B------:R-:W-:Y:S02]  /*70d0*/  PLOP3.LUT P5, PT, PT, PT, UP0, 0x80, 0x0 ;  /* 0x000000000000781c */ /* 0x000fe40003faf008 */
[----:B------:R-:W-:Y:S01]  /*70e0*/  ISETP.GE.AND P2, PT, R16, R114, PT ;  /* 0x000000721000720c */ /* 0x000fe20003f46270 */
[----:B--2---:R-:W-:Y:S02]  /*70f0*/  IMAD.MOV.U32 R137, RZ, RZ, R48 ;  /* 0x000000ffff897224 */ /* 0x004fe400078e0030 */
[----:B------:R-:W-:Y:S01]  /*7100*/  IMAD.MOV.U32 R135, RZ, RZ, R50 ;  /* 0x000000ffff877224 */ /* 0x000fe200078e0032 */
[----:B----4-:R-:W-:Y:S01]  /*7110*/  MOV R132, R56 ;  /* 0x0000003800847202 */ /* 0x010fe20000000f00 */
[----:B------:R-:W-:Y:S02]  /*7120*/  IMAD.MOV.U32 R133, RZ, RZ, R58 ;  /* 0x000000ffff857224 */ /* 0x000fe400078e003a */
[----:B---3--:R-:W-:Y:S01]  /*7130*/  IMAD.MOV.U32 R119, RZ, RZ, R68 ;  /* 0x000000ffff777224 */ /* 0x008fe200078e0044 */
[----:B------:R-:W-:Y:S01]  /*7140*/  MOV R121, R70 ;  /* 0x0000004600797202 */ /* 0x000fe20000000f00 */
[----:B-----5:R-:W-:-:S02]  /*7150*/  IMAD.MOV.U32 R122, RZ, RZ, R72 ;  /* 0x000000ffff7a7224 */ /* 0x020fc400078e0048 */
[----:B------:R-:W-:Y:S02]  /*7160*/  IMAD.MOV.U32 R123, RZ, RZ, R74 ;  /* 0x000000ffff7b7224 */ /* 0x000fe400078e004a */
[----:B------:R-:W-:Y:S02]  /*7170*/  IMAD.MOV.U32 R128, RZ, RZ, R64 ;  /* 0x000000ffff807224 */ /* 0x000fe400078e0040 */
[----:B------:R-:W-:Y:S02]  /*7180*/  IMAD.MOV.U32 R129, RZ, RZ, R66 ;  /* 0x000000ffff817224 */ /* 0x000fe400078e0042 */
[----:B------:R-:W-:Y:S02]  /*7190*/  IMAD.MOV.U32 R136, RZ, RZ, R44 ;  /* 0x000000ffff887224 */ /* 0x000fe400078e002c */
[----:B------:R-:W-:Y:S02]  /*71a0*/  IMAD.MOV.U32 R134, RZ, RZ, R46 ;  /* 0x000000ffff867224 */ /* 0x000fe400078e002e */
[----:B------:R-:W-:-:S02]  /*71b0*/  IMAD.MOV.U32 R130, RZ, RZ, R52 ;  /* 0x000000ffff827224 */ /* 0x000fc400078e0034 */
[----:B------:R-:W-:Y:S02]  /*71c0*/  IMAD.MOV.U32 R131, RZ, RZ, R54 ;  /* 0x000000ffff837224 */ /* 0x000fe400078e0036 */
[----:B------:R-:W-:Y:S02]  /*71d0*/  IMAD.MOV.U32 R125, RZ, RZ, R60 ;  /* 0x000000ffff7d7224 */ /* 0x000fe400078e003c */
[----:B------:R-:W-:Y:S01]  /*71e0*/  IMAD.MOV.U32 R127, RZ, RZ, R62 ;  /* 0x000000ffff7f7224 */ /* 0x000fe200078e003e */
[----:B------:R-:W-:Y:S06]  /*71f0*/  @!P5 BRA `(.L_x_2999) ;  /* 0x000000000004d947 */ /* 0x000fec0003800000 */
[----:B------:R-:W-:Y:S01]  /*7200*/  BPT.TRAP 0x1 ;  /* 0x000000040000795c */ /* 0x000fe20000300000 */
.L_x_2999:
[----:B------:R-:W-:Y:S01]  /*7210*/  IMAD R80, R23, 0x8, R22 ;  /* 0x0000000817507824 */ /* 0x000fe200078e0216 */
[----:B------:R-:W-:Y:S01]  /*7220*/  SHF.L.U32 R112, R224, 0x1f, RZ ;  /* 0x0000001fe0707819 */ /* 0x000fe200000006ff */
[----:B------:R-:W0:Y:S01]  /*7230*/  LDC R124, c[0x0][0x2f4] ;  /* 0x0000bd00ff7c7b82 */ /* 0x000e220000000800 */
[----:B------:R-:W-:Y:S02]  /*7240*/  BSSY B1, `(.L_x_3000) ;  /* 0x0000003000017945 */ /* 0x000fe40003800000 */
[----:B------:R-:W1:Y:S02]  /*7250*/  SYNCS.PHASECHK.TRANS64.TRYWAIT P3, [R80+URZ+0x38890], R112 ;  /* 0x03889070500075a7 */ /* 0x000e64000806017f */
[----:B-1----:R-:W-:Y:S05]  /*7260*/  @!P3 BRA `(.L_x_3001) ;  /* 0x00000238006cb947 */ /* 0x002fea0003800000 */
.L_x_3318:
[----:B------:R-:W-:Y:S05]  /*7270*/  BSYNC B1 ;  /* 0x0000000000017941 */ /* 0x000fea0003800000 */
.L_x_3000:
[----:B------:R-:W-:Y:S01]  /*7280*/  UMOV UR4, 0xffffffff ;  /* 0xffffffff00047882 */ /* 0x000fe20000000000 */
[----:B0-----:R-:W-:Y:S02]  /*7290*/  IMAD.IADD R126, R124, 0x1, -R97 ;  /* 0x000000017c7e7824 */ /* 0x001fe400078e0a61 */
[----:B------:R-:W-:Y:S05]  /*72a0*/  BRA.DIV UR4, `(.L_x_3002) ;  /* 0x0000023a04707947 */ /* 0x000fea000b800000 */
[----:B------:R0:W2:Y:S04]  /*72b0*/  SHFL.IDX PT, R118, R117, RZ, 0x181f ;  /* 0x00181fff75767589 */ /* 0x0000a800000e0000 */
[----:B------:R0:W3:Y:S02]  /*72c0*/  SHFL.IDX PT, R120, R116, RZ, 0x181f ;  /* 0x00181fff74787589 */ /* 0x0000e400000e0000 */
.L_x_3322:
[----:B------:R-:W-:Y:S01]  /*72d0*/  ISETP.GE.OR P3, PT, R221, R111, P1 ;  /* 0x0000006fdd00720c */ /* 0x000fe20000f66670 */
[----:B------:R-:W-:-:S12]  /*72e0*/  BSSY B1, `(.L_x_3003) ;  /* 0x00000f5000017945 */ /* 0x000fd80003800000 */
[----:B------:R-:W-:Y:S05]  /*72f0*/  @P3 BRA `(.L_x_3004) ;  /* 0x0000000c00cc3947 */ /* 0x000fea0003800000 */
[----:B------:R-:W4:Y:S01]  /*7300*/  S2R R14, SR_TID.X ;  /* 0x00000000000e7919 */ /* 0x000f220000002100 */
[----:B------:R-:W-:Y:S01]  /*7310*/  SEL R11, R97, R126, !P0 ;  /* 0x0000007e610b7207 */ /* 0x000fe20004000000 */
[----:B------:R-:W-:Y:S01]  /*7320*/  BSSY B2, `(.L_x_3005) ;  /* 0x00000eb000027945 */ /* 0x000fe20003800000 */
[----:B---3--:R-:W-:Y:S02]  /*7330*/  IADD3 R114, P3, R37, R120, RZ ;  /* 0x0000007825727210 */ /* 0x008fe40007f7e0ff */
[----:B------:R-:W-:-:S03]  /*7340*/  SHF.R.S32.HI R12, RZ, 0x1f, R11 ;  /* 0x0000001fff0c7819 */ /* 0x000fc6000001140b */
[----:B--2---:R-:W-:Y:S01]  /*7350*/  IMAD.X R115, R118, 0x1, R41, P3 ;  /* 0x0000000176737824 */ /* 0x004fe200018e0629 */
[----:B------:R-:W-:-:S04]  /*7360*/  LEA.HI R12, R12, R11, RZ, 0x5 ;  /* 0x0000000b0c0c7211 */ /* 0x000fc800078f28ff */
[----:B------:R-:W-:-:S04]  /*7370*/  LEA.HI.SX32 R12, R12, R39, 0x1b ;  /* 0x000000270c0c7211 */ /* 0x000fc800078fdaff */
[----:B------:R-:W-:Y:S02]  /*7380*/  SHF.R.S32.HI R13, RZ, 0x1f, R12 ;  /* 0x0000001fff0d7819 */ /* 0x000fe4000001140c */
[----:B------:R-:W-:Y:S02]  /*7390*/  SHF.L.U32 R11, R12, 0x4, RZ ;  /* 0x000000040c0b7819 */ /* 0x000fe400000006ff */
[----:B------:R-:W-:Y:S02]  /*73a0*/  LEA.HI R12, R13, R12, RZ, 0x3 ;  /* 0x0000000c0d0c7211 */ /* 0x000fe400078f18ff */
[----:B------:R-:W-:-:S03]  /*73b0*/  LOP3.LUT R13, R5, 0x70, R11, 0xf8, !PT ;  /* 0x00000070050d7812 */ /* 0x000fc600078ef80b */
[----:B------:R-:W-:Y:S01]  /*73c0*/  IMAD.SHL.U32 R12, R12, 0x800, RZ ;  /* 0x000008000c0c7824 */ /* 0x000fe200078e00ff */
[----:B------:R-:W-:-:S04]  /*73d0*/  LOP3.LUT R13, R13, R100, RZ, 0x3c, !PT ;  /* 0x000000640d0d7212 */ /* 0x000fc800078e3cff */
[----:B------:R-:W-:Y:S01]  /*73e0*/  LOP3.LUT R12, R12, 0xffffc000, RZ, 0xc0, !PT ;  /* 0xffffc0000c0c7812 */ /* 0x000fe200078ec0ff */
[----:B----4-:R-:W-:-:S05]  /*73f0*/  VIADD R15, R14, 0xffffff80 ;  /* 0xffffff800e0f7836 */ /* 0x010fca0000000000 */
[----:B------:R-:W-:-:S04]  /*7400*/  SHF.R.S32.HI R14, RZ, 0x1f, R15 ;  /* 0x0000001fff0e7819 */ /* 0x000fc8000001140f */
[----:B------:R-:W-:-:S05]  /*7410*/  LEA.HI R14, R14, R15, RZ, 0x6 ;  /* 0x0000000f0e0e7211 */ /* 0x000fca00078f30ff */
[----:B------:R-:W-:-:S05]  /*7420*/  IMAD.SHL.U32 R14, R14, 0x10, RZ ;  /* 0x000000100e0e7824 */ /* 0x000fca00078e00ff */
[----:B------:R-:W-:-:S04]  /*7430*/  LOP3.LUT R14, R14, 0xfffffc00, RZ, 0xc0, !PT ;  /* 0xfffffc000e0e7812 */ /* 0x000fc800078ec0ff */
[----:B------:R-:W-:Y:S01]  /*7440*/  IADD3 R12, R13, R12, R14 ;  /* 0x0000000c0d0c7210 */ /* 0x000fe20007ffe00e */
[----:B------:R-:W-:-:S04]  /*7450*/  IMAD R13, R23, 0x8000, R95 ;  /* 0x00008000170d7824 */ /* 0x000fc800078e025f */
[----:B------:R-:W-:Y:S02]  /*7460*/  IMAD R15, R23, 0x8000, R12 ;  /* 0x00008000170f7824 */ /* 0x000fe400078e020c */
[C---:B------:R-:W-:Y:S02]  /*7470*/  IMAD.IADD R13, R22.reuse, 0x1, R13 ;  /* 0x00000001160d7824 */ /* 0x040fe400078e020d */
[----:B------:R-:W-:-:S04]  /*7480*/  IMAD.IADD R76, R22, 0x1, R15 ;  /* 0x00000001164c7824 */ /* 0x000fc800078e020f */
[----:B------:R-:W2:Y:S04]  /*7490*/  LDS.128 R12, [R13+0x28400] ;  /* 0x028400000d0c7984 */ /* 0x000ea80000000c00 */
[----:B------:R-:W3:Y:S01]  /*74a0*/  LDS.128 R76, [R76+0x28400] ;  /* 0x028400004c4c7984 */ /* 0x000ee20000000c00 */
[----:B------:R-:W-:Y:S05]  /*74b0*/  @P2 BRA `(.L_x_3006) ;  /* 0x0000000c00442947 */ /* 0x000fea0003800000 */
[----:B------:R-:W-:Y:S02]  /*74c0*/  SHF.R.U32.HI R46, RZ, 0x8, R45 ;  /* 0x00000008ff2e7819 */ /* 0x000fe4000001162d */
[----:B--2---:R-:W-:Y:S02]  /*74d0*/  MOV R44, R13 ;  /* 0x0000000d002c7202 */ /* 0x004fe40000000f00 */
[----:B------:R-:W-:Y:S01]  /*74e0*/  SHF.R.U32.HI R138, RZ, 0x8, R51 ;  /* 0x00000008ff8a7819 */ /* 0x000fe20000011633 */
[----:B------:R-:W-:Y:S01]  /*74f0*/  IMAD.SHL.U32 R13, R46, 0x100, RZ ;  /* 0x000001002e0d7824 */ /* 0x000fe200078e00ff */
[----:B------:R-:W-:Y:S01]  /*7500*/  LOP3.LUT R48, R45, 0xff0000ff, RZ, 0xc0, !PT ;  /* 0xff0000ff2d307812 */ /* 0x000fe200078ec0ff */
[----:B------:R-:W-:Y:S01]  /*7510*/  IMAD.MOV.U32 R46, RZ, RZ, R14 ;  /* 0x000000ffff2e7224 */ /* 0x000fe200078e000e */
[----:B------:R-:W-:Y:S02]  /*7520*/  SHF.R.U32.HI R143, RZ, 0x10, R45 ;  /* 0x00000010ff8f7819 */ /* 0x000fe4000001162d */
[----:B------:R-:W-:-:S02]  /*7530*/  SHF.R.U32.HI R141, RZ, 0x8, R47 ;  /* 0x00000008ff8d7819 */ /* 0x000fc4000001162f */
[----:B------:R-:W-:Y:S02]  /*7540*/  LOP3.LUT R45, R47, 0xff0000ff, RZ, 0xc0, !PT ;  /* 0xff0000ff2f2d7812 */ /* 0x000fe400078ec0ff */
[----:B------:R-:W-:Y:S02]  /*7550*/  SHF.R.U32.HI R140, RZ, 0x10, R47 ;  /* 0x00000010ff8c7819 */ /* 0x000fe4000001162f */
[--C-:B------:R-:W-:Y:S02]  /*7560*/  SHF.R.U32.HI R139, RZ, 0x8, R49.reuse ;  /* 0x00000008ff8b7819 */ /* 0x100fe40000011631 */
[----:B------:R-:W-:Y:S02]  /*7570*/  LOP3.LUT R47, R49, 0xff0000ff, RZ, 0xc0, !PT ;  /* 0xff0000ff312f7812 */ /* 0x000fe400078ec0ff */
[----:B------:R-:W-:Y:S01]  /*7580*/  SHF.R.U32.HI R142, RZ, 0x10, R49 ;  /* 0x00000010ff8e7819 */ /* 0x000fe20000011631 */
[----:B------:R-:W-:Y:S01]  /*7590*/  IMAD.MOV.U32 R49, RZ, RZ, R12 ;  /* 0x000000ffff317224 */ /* 0x000fe200078e000c */
[----:B------:R-:W-:Y:S01]  /*75a0*/  LOP3.LUT R50, R51, 0xff0000ff, RZ, 0xc0, !PT ;  /* 0xff0000ff33327812 */ /* 0x000fe200078ec0ff */
[----:B------:R-:W-:Y:S01]  /*75b0*/  IMAD.SHL.U32 R12, R141, 0x100, RZ ;  /* 0x000001008d0c7824 */ /* 0x000fe200078e00ff */
[----:B------:R-:W-:Y:S01]  /*75c0*/  SHF.R.U32.HI R144, RZ, 0x10, R51 ;  /* 0x00000010ff907819 */ /* 0x000fe20000011633 */
[----:B------:R-:W-:Y:S01]  /*75d0*/  IMAD.SHL.U32 R51, R138, 0x100, RZ ;  /* 0x000001008a337824 */ /* 0x000fe200078e00ff */
[----:B------:R-:W-:Y:S01]  /*75e0*/  LOP3.LUT R13, R48, 0xff00, R13, 0xf8, !PT ;  /* 0x0000ff00300d7812 */ /* 0x000fe200078ef80d */
[----:B------:R-:W-:Y:S01]  /*75f0*/  IMAD.SHL.U32 R48, R139, 0x100, RZ ;  /* 0x000001008b307824 */ /* 0x000fe200078e00ff */
[----:B------:R-:W-:Y:S01]  /*7600*/  SHF.L.U32 R14, R143, 0x10, RZ ;  /* 0x000000108f0e7819 */ /* 0x000fe200000006ff */
[----:B------:R-:W-:Y:S01]  /*7610*/  IMAD.U32 R144, R144, 0x10000, RZ ;  /* 0x0001000090907824 */ /* 0x000fe200078e00ff */
[----:B------:R-:W-:Y:S01]  /*7620*/  LOP3.LUT R141, R50, 0xff00, R51, 0xf8, !PT ;  /* 0x0000ff00328d7812 */ /* 0x000fe200078ef833 */
[----:B------:R-:W-:Y:S01]  /*7630*/  IMAD.U32 R142, R142, 0x10000, RZ ;  /* 0x000100008e8e7824 */ /* 0x000fe200078e00ff */
[----:B------:R-:W-:Y:S01]  /*7640*/  LOP3.LUT R14, R13, 0xff0000, R14, 0xf8, !PT ;  /* 0x00ff00000d0e7812 */ /* 0x000fe200078ef80e */
[----:B------:R-:W-:Y:S01]  /*7650*/  IMAD.U32 R13, R140, 0x10000, RZ ;  /* 0x000100008c0d7824 */ /* 0x000fe200078e00ff */
[----:B------:R-:W-:-:S02]  /*7660*/  LOP3.LUT R12, R45, 0xff00, R12, 0xf8, !PT ;  /* 0x0000ff002d0c7812 */ /* 0x000fc400078ef80c */
[----:B------:R-:W-:Y:S02]  /*7670*/  F2FP.F16.E4M3.UNPACK_B R140, R137.H1 ;  /* 0x00000089ff8c723e */ /* 0x000fe400030006ff */
[----:B------:R-:W-:Y:S02]  /*7680*/  F2FP.F16.E4M3.UNPACK_B R50, R49.H1 ;  /* 0x00000031ff32723e */ /* 0x000fe400030006ff */
[----:B---3--:R-:W-:Y:S02]  /*7690*/  F2FP.F16.E4M3.UNPACK_B R51, R76.H1 ;  /* 0x0000004cff33723e */ /* 0x008fe400030006ff */
[----:B------:R-:W-:Y:S01]  /*76a0*/  LOP3.LUT R45, R47, 0xff00, R48, 0xf8, !PT ;  /* 0x0000ff002f2d7812 */ /* 0x000fe200078ef830 */
[----:B------:R-:W-:Y:S01]  /*76b0*/  HADD2.F32 R47, -RZ, R50.H0_H0 ;  /* 0x20000032ff2f7230 */ /* 0x000fe20000004100 */
[----:B------:R-:W-:Y:S01]  /*76c0*/  LOP3.LUT R12, R12, 0xff0000, R13, 0xf8, !PT ;  /* 0x00ff00000c0c7812 */ /* 0x000fe200078ef80d */
[----:B------:R-:W-:Y:S01]  /*76d0*/  HADD2.F32 R13, -RZ, R140.H0_H0 ;  /* 0x2000008cff0d7230 */ /* 0x000fe20000004100 */
[----:B------:R-:W-:Y:S01]  /*76e0*/  F2FP.F16.E4M3.UNPACK_B R138, R136.H1 ;  /* 0x00000088ff8a723e */ /* 0x000fe200030006ff */
[----:B------:R-:W-:Y:S01]  /*76f0*/  HADD2.F32 R48, -RZ, R51.H0_H0 ;  /* 0x20000033ff307230 */ /* 0x000fe20000004100 */
[----:B------:R-:W-:Y:S01]  /*7700*/  LOP3.LUT R45, R45, 0xff0000, R142, 0xf8, !PT ;  /* 0x00ff00002d2d7812 */ /* 0x000fe200078ef88e */
[----:B------:R-:W-:-:S02]  /*7710*/  HADD2.F32 R50, -RZ, R50.H1_H1 ;  /* 0x30000032ff327230 */ /* 0x000fc40000004100 */
[-C--:B------:R-:W-:Y:S01]  /*7720*/  FMUL.FTZ R143, R47, R13.reuse ;  /* 0x0000000d2f8f7220 */ /* 0x080fe20000410000 */
[--C-:B------:R-:W-:Y:S02]  /*7730*/  HADD2.F32 R139, -RZ, R138.reuse.H0_H0 ;  /* 0x2000008aff8b7230 */ /* 0x100fe40000004100 */
[C---:B------:R-:W-:Y:S01]  /*7740*/  FMUL.FTZ R146, R48.reuse, R13 ;  /* 0x0000000d30927220 */ /* 0x040fe20000410000 */
[----:B------:R-:W-:Y:S01]  /*7750*/  LOP3.LUT R13, R141, 0xff0000, R144, 0xf8, !PT ;  /* 0x00ff00008d0d7812 */ /* 0x000fe200078ef890 */
[----:B------:R-:W-:Y:S02]  /*7760*/  HADD2.F32 R141, -RZ, R138.H1_H1 ;  /* 0x3000008aff8d7230 */ /* 0x000fe40000004100 */
[-C--:B------:R-:W-:Y:S01]  /*7770*/  FFMA.FTZ R48, R48, R139.reuse, R143 ;  /* 0x0000008b30307223 */ /* 0x080fe2000001008f */
[----:B------:R-:W-:Y:S02]  /*7780*/  HADD2.F32 R143, -RZ, R140.H1_H1 ;  /* 0x3000008cff8f7230 */ /* 0x000fe40000004100 */
[----:B------:R-:W-:Y:S01]  /*7790*/  FFMA.FTZ R47, R47, R139, -R146 ;  /* 0x0000008b2f2f7223 */ /* 0x000fe20000010892 */
[----:B------:R-:W-:Y:S01]  /*77a0*/  HADD2.F32 R138, -RZ, R51.H1_H1 ;  /* 0x30000033ff8a7230 */ /* 0x000fe20000004100 */
[----:B------:R-:W-:-:S02]  /*77b0*/  F2FP.F16.E4M3.UNPACK_B R139, R136 ;  /* 0x00000088ff8b723e */ /* 0x000fc400020006ff */
[----:B------:R-:W-:Y:S02]  /*77c0*/  F2FP.F16.E4M3.UNPACK_B R140, R137 ;  /* 0x00000089ff8c723e */ /* 0x000fe400020006ff */
[----:B------:R-:W-:Y:S02]  /*77d0*/  F2FP.F16.E4M3.UNPACK_B R136, R76 ;  /* 0x0000004cff88723e */ /* 0x000fe400020006ff */
[----:B------:R-:W-:Y:S01]  /*77e0*/  F2FP.F16.E4M3.UNPACK_B R76, R49 ;  /* 0x00000031ff4c723e */ /* 0x000fe200020006ff */
[-C--:B------:R-:W-:Y:S01]  /*77f0*/  FMUL.FTZ R49, R138, R143.reuse ;  /* 0x0000008f8a317220 */ /* 0x080fe20000410000 */
[C---:B------:R-:W-:Y:S01]  /*7800*/  FMUL.FTZ R143, R50.reuse, R143 ;  /* 0x0000008f328f7220 */ /* 0x040fe20000410000 */
[----:B------:R-:W-:Y:S02]  /*7810*/  HADD2.F32 R142, -RZ, R140.H0_H0 ;  /* 0x2000008cff8e7230 */ /* 0x000fe40000004100 */
[----:B------:R-:W-:Y:S02]  /*7820*/  HADD2.F32 R137, -RZ, R136.H0_H0 ;  /* 0x20000088ff897230 */ /* 0x000fe40000004100 */
[----:B------:R-:W-:Y:S01]  /*7830*/  FFMA.FTZ R50, R50, R141, -R49 ;  /* 0x0000008d32327223 */ /* 0x000fe20000010831 */
[----:B------:R-:W-:-:S02]  /*7840*/  HADD2.F32 R51, -RZ, R76.H0_H0 ;  /* 0x2000004cff337230 */ /* 0x000fc40000004100 */
[----:B------:R-:W-:Y:S01]  /*7850*/  FFMA.FTZ R49, R138, R141, R143 ;  /* 0x0000008d8a317223 */ /* 0x000fe2000001008f */
[----:B------:R-:W-:Y:S02]  /*7860*/  HADD2.F32 R141, -RZ, R140.H1_H1 ;  /* 0x3000008cff8d7230 */ /* 0x000fe40000004100 */
[-C--:B------:R-:W-:Y:S01]  /*7870*/  FMUL.FTZ R144, R137, R142.reuse ;  /* 0x0000008e89907220 */ /* 0x080fe20000410000 */
[----:B------:R-:W-:Y:S02]  /*7880*/  HADD2.F32 R136, -RZ, R136.H1_H1 ;  /* 0x30000088ff887230 */ /* 0x000fe40000004100 */
[----:B------:R-:W-:Y:S01]  /*7890*/  FMUL.FTZ R142, R51, R142 ;  /* 0x0000008e338e7220 */ /* 0x000fe20000410000 */
[--C-:B------:R-:W-:Y:S01]  /*78a0*/  HADD2.F32 R138, -RZ, R139.reuse.H0_H0 ;  /* 0x2000008bff8a7230 */ /* 0x100fe20000004100 */
[----:B------:R-:W-:Y:S01]  /*78b0*/  F2FP.F16.E4M3.UNPACK_B R140, R134.H1 ;  /* 0x00000086ff8c723e */ /* 0x000fe200030006ff */
[----:B------:R-:W-:Y:S02]  /*78c0*/  HADD2.F32 R76, -RZ, R76.H1_H1 ;  /* 0x3000004cff4c7230 */ /* 0x000fe40000004100 */
[----:B------:R-:W-:Y:S01]  /*78d0*/  FMUL.FTZ R145, R136, R141 ;  /* 0x0000008d88917220 */ /* 0x000fe20000410000 */
[----:B------:R-:W-:-:S02]  /*78e0*/  HADD2.F32 R139, -RZ, R139.H1_H1 ;  /* 0x3000008bff8b7230 */ /* 0x000fc40000004100 */
[-C--:B------:R-:W-:Y:S01]  /*78f0*/  FFMA.FTZ R143, R137, R138.reuse, R142 ;  /* 0x0000008a898f7223 */ /* 0x080fe2000001008e */
[----:B------:R-:W-:Y:S01]  /*7900*/  FFMA.FTZ R51, R51, R138, -R144 ;  /* 0x0000008a33337223 */ /* 0x000fe20000010890 */
[----:B------:R-:W-:Y:S01]  /*7910*/  F2FP.F16.E4M3.UNPACK_B R142, R135.H1 ;  /* 0x00000087ff8e723e */ /* 0x000fe200030006ff */
[C---:B------:R-:W-:Y:S01]  /*7920*/  FMUL.FTZ R147, R76.reuse, R141 ;  /* 0x0000008d4c937220 */ /* 0x040fe20000410000 */
[----:B------:R-:W-:Y:S01]  /*7930*/  F2FP.F16.E4M3.UNPACK_B R137, R78.H1 ;  /* 0x0000004eff89723e */ /* 0x000fe200030006ff */
[-C--:B------:R-:W-:Y:S01]  /*7940*/  FFMA.FTZ R144, R76, R139.reuse, -R145 ;  /* 0x0000008b4c907223 */ /* 0x080fe20000010891 */
[----:B------:R-:W-:Y:S01]  /*7950*/  F2FP.F16.E4M3.UNPACK_B R76, R46.H1 ;  /* 0x0000002eff4c723e */ /* 0x000fe200030006ff */
[----:B------:R-:W-:Y:S02]  /*7960*/  HADD2.F32 R141, -RZ, R142.H0_H0 ;  /* 0x2000008eff8d7230 */ /* 0x000fe40000004100 */
[----:B------:R-:W-:Y:S01]  /*7970*/  FFMA.FTZ R146, R136, R139, R147 ;  /* 0x0000008b88927223 */ /* 0x000fe20000010093 */
[----:B------:R-:W-:Y:S01]  /*7980*/  HADD2.F32 R138, -RZ, R137.H0_H0 ;  /* 0x20000089ff8a7230 */ /* 0x000fe20000004100 */
[----:B------:R-:W-:Y:S01]  /*7990*/  F2FP.F16.E4M3.UNPACK_B R135, R135 ;  /* 0x00000087ff87723e */ /* 0x000fe200020006ff */
[----:B------:R-:W-:Y:S01]  /*79a0*/  HADD2.F32 R136, -RZ, R76.H0_H0 ;  /* 0x2000004cff887230 */ /* 0x000fe20000004100 */
[----:B------:R-:W-:Y:S01]  /*79b0*/  F2FP.F16.E4M3.UNPACK_B R78, R78 ;  /* 0x0000004eff4e723e */ /* 0x000fe200020006ff */
[----:B------:R-:W-:-:S02]  /*79c0*/  HADD2.F32 R139, -RZ, R140.H0_H0 ;  /* 0x2000008cff8b7230 */ /* 0x000fc40000004100 */
[-C--:B------:R-:W-:Y:S01]  /*79d0*/  FMUL.FTZ R145, R138, R141.reuse ;  /* 0x0000008d8a917220 */ /* 0x080fe20000410000 */
[----:B------:R-:W-:Y:S02]  /*79e0*/  HADD2.F32 R142, -RZ, R142.H1_H1 ;  /* 0x3000008eff8e7230 */ /* 0x000fe40000004100 */
[C---:B------:R-:W-:Y:S01]  /*79f0*/  FMUL.FTZ R141, R136.reuse, R141 ;  /* 0x0000008d888d7220 */ /* 0x040fe20000410000 */
[----:B------:R-:W-:Y:S02]  /*7a00*/  HADD2.F32 R137, -RZ, R137.H1_H1 ;  /* 0x30000089ff897230 */ /* 0x000fe40000004100 */
[-C--:B------:R-:W-:Y:S01]  /*7a10*/  FFMA.FTZ R136, R136, R139.reuse, -R145 ;  /* 0x0000008b88887223 */ /* 0x080fe20000010891 */
[----:B------:R-:W-:Y:S01]  /*7a20*/  HADD2.F32 R76, -RZ, R76.H1_H1 ;  /* 0x3000004cff4c7230 */ /* 0x000fe20000004100 */
[----:B------:R-:W-:Y:S01]  /*7a30*/  F2FP.F16.E4M3.UNPACK_B R46, R46 ;  /* 0x0000002eff2e723e */ /* 0x000fe200020006ff */
[----:B------:R-:W-:Y:S02]  /*7a40*/  HADD2.F32 R140, -RZ, R140.H1_H1 ;  /* 0x3000008cff8c7230 */ /* 0x000fe40000004100 */
[----:B------:R-:W-:Y:S01]  /*7a50*/  FMUL.FTZ R145, R137, R142 ;  /* 0x0000008e89917220 */ /* 0x000fe20000410000 */
[----:B------:R-:W-:Y:S01]  /*7a60*/  FFMA.FTZ R138, R138, R139, R141 ;  /* 0x0000008b8a8a7223 */ /* 0x000fe2000001008d */
[----:B------:R-:W-:-:S02]  /*7a70*/  HADD2.F32 R139, -RZ, R135.H0_H0 ;  /* 0x20000087ff8b7230 */ /* 0x000fc40000004100 */
[C---:B------:R-:W-:Y:S01]  /*7a80*/  FMUL.FTZ R142, R76.reuse, R142 ;  /* 0x0000008e4c8e7220 */ /* 0x040fe20000410000 */
[----:B------:R-:W-:Y:S01]  /*7a90*/  HADD2.F32 R141, -RZ, R135.H1_H1 ;  /* 0x30000087ff8d7230 */ /* 0x000fe20000004100 */
[----:B------:R-:W-:Y:S01]  /*7aa0*/  F2FP.F16.E4M3.UNPACK_B R135, R134 ;  /* 0x00000086ff87723e */ /* 0x000fe200020006ff */
[-C--:B------:R-:W-:Y:S01]  /*7ab0*/  FFMA.FTZ R149, R76, R140.reuse, -R145 ;  /* 0x0000008c4c957223 */ /* 0x080fe20000010891 */
[----:B------:R-:W-:Y:S01]  /*7ac0*/  HADD2.F32 R134, -RZ, R78.H0_H0 ;  /* 0x2000004eff867230 */ /* 0x000fe20000004100 */
[----:B------:R-:W-:Y:S01]  /*7ad0*/  F2FP.SATFINITE.E4M3.F32.PACK_AB_MERGE_C R47, R50, R47, RZ ;  /* 0x0000002f322f723e */ /* 0x000fe200048070ff */
[----:B------:R-:W-:Y:S02]  /*7ae0*/  HADD2.F32 R76, -RZ, R46.H0_H0 ;  /* 0x2000002eff4c7230 */ /* 0x000fe40000004100 */
[----:B------:R-:W-:Y:S01]  /*7af0*/  FFMA.FTZ R151, R137, R140, R142 ;  /* 0x0000008c89977223 */ /* 0x000fe2000001008e */
[----:B------:R-:W-:Y:S02]  /*7b00*/  HADD2.F32 R78, -RZ, R78.H1_H1 ;  /* 0x3000004eff4e7230 */ /* 0x000fe40000004100 */
[----:B------:R-:W-:Y:S01]  /*7b10*/  FMUL.FTZ R145, R134, R139 ;  /* 0x0000008b86917220 */ /* 0x000fe20000410000 */
[----:B------:R-:W-:Y:S01]  /*7b20*/  HADD2.F32 R46, -RZ, R46.H1_H1 ;  /* 0x3000002eff2e7230 */ /* 0x000fe20000004100 */
[----:B------:R-:W-:Y:S01]  /*7b30*/  F2FP.SATFINITE.E4M3.F32.PACK_AB_MERGE_C R47, R144, R51, R47 ;  /* 0x00000033902f723e */ /* 0x000fe2000480702f */
[----:B------:R-:W-:-:S02]  /*7b40*/  HADD2.F32 R137, -RZ, R135.H0_H0 ;  /* 0x20000087ff897230 */ /* 0x000fc40000004100 */
[----:B------:R-:W-:Y:S01]  /*7b50*/  FMUL.FTZ R147, R78, R141 ;  /* 0x0000008d4e937220 */ /* 0x000fe20000410000 */
[----:B------:R-:W-:Y:S02]  /*7b60*/  HADD2.F32 R135, -RZ, R135.H1_H1 ;  /* 0x30000087ff877230 */ /* 0x000fe40000004100 */
[----:B------:R-:W-:Y:S01]  /*7b70*/  FMUL.FTZ R139, R76, R139 ;  /* 0x0000008b4c8b7220 */ /* 0x000fe20000410000 */
[----:B------:R-:W-:Y:S01]  /*7b80*/  FMUL.FTZ R141, R46, R141 ;  /* 0x0000008d2e8d7220 */ /* 0x000fe20000410000 */
[----:B------:R-:W-:Y:S01]  /*7b90*/  F2FP.SATFINITE.E4M3.F32.PACK_AB_MERGE_C R48, R49, R48, RZ ;  /* 0x000000303130723e */ /* 0x000fe200048070ff */
[----:B------:R-:W-:Y:S01]  /*7ba0*/  FFMA.FTZ R145, R76, R137, -R145 ;  /* 0x000000894c917223 */ /* 0x000fe20000010891 */
[----:B------:R-:W-:Y:S01]  /*7bb0*/  F2FP.F16.E4M3.UNPACK_B R50, R77 ;  /* 0x0000004dff32723e */ /* 0x000fe200020006ff */
[----:B------:R-:W-:Y:S01]  /*7bc0*/  FFMA.FTZ R137, R134, R137, R139 ;  /* 0x0000008986897223 */ /* 0x000fe2000001008b */
[----:B------:R-:W-:Y:S01]  /*7bd0*/  F2FP.F16.E4M3.UNPACK_B R51, R45 ;  /* 0x0000002dff33723e */ /* 0x000fe200020006ff */
[-C--:B------:R-:W-:Y:S01]  /*7be0*/  FFMA.FTZ R78, R78, R135.reuse, R141 ;  /* 0x000000874e4e7223 */ /* 0x080fe2000001008d */
[----:B------:R-:W-:Y:S01]  /*7bf0*/  F2FP.F16.E4M3.UNPACK_B R49, R44 ;  /* 0x0000002cff31723e */ /* 0x000fe200020006ff */
[----:B------:R-:W-:Y:S01]  /*7c00*/  HADD2.F32 R134, -RZ, R50.H0_H0 ;  /* 0x20000032ff867230 */ /* 0x000fe20000004100 */
[----:B------:R-:W-:Y:S01]  /*7c10*/  F2FP.SATFINITE.E4M3.F32.PACK_AB_MERGE_C R149, R149, R136, RZ ;  /* 0x000000889595723e */ /* 0x000fe200048070ff */
[----:B------:R-:W-:Y:S01]  /*7c20*/  HADD2.F32 R139, -RZ, R51.H0_H0 ;  /* 0x20000033ff8b7230 */ /* 0x000fe20000004100 */
[----:B------:R-:W-:Y:S01]  /*7c30*/  F2FP.SATFINITE.E4M3.F32.PACK_AB_MERGE_C R138, R151, R138, RZ ;  /* 0x0000008a978a723e */ /* 0x000fe200048070ff */
[----:B------:R-:W-:Y:S01]  /*7c40*/  FFMA.FTZ R46, R46, R135, -R147 ;  /* 0x000000872e2e7223 */ /* 0x000fe20000010893 */
[----:B------:R-:W-:Y:S01]  /*7c50*/  F2FP.SATFINITE.E4M3.F32.PACK_AB_MERGE_C R76, R146, R143, R48 ;  /* 0x0000008f924c723e */ /* 0x000fe20004807030 */
[----:B------:R-:W-:Y:S01]  /*7c60*/  HADD2.F32 R48, -RZ, R49.H0_H0 ;  /* 0x20000031ff307230 */ /* 0x000fe20000004100 */
[----:B------:R-:W-:Y:S01]  /*7c70*/  F2FP.F16.E4M3.UNPACK_B R136, R14 ;  /* 0x0000000eff88723e */ /* 0x000fe200020006ff */
[----:B------:R-:W-:Y:S01]  /*7c80*/  FMUL.FTZ R141, R134, R139 ;  /* 0x0000008b868d7220 */ /* 0x000fe20000410000 */
[----:B------:R-:W-:Y:S01]  /*7c90*/  F2FP.SATFINITE.E4M3.F32.PACK_AB_MERGE_C R78, R78, R137, R138 ;  /* 0x000000894e4e723e */ /* 0x000fe2000480708a */
[----:B------:R-:W-:-:S02]  /*7ca0*/  HADD2.F32 R138, -RZ, R51.H1_H1 ;  /* 0x30000033ff8a7230 */ /* 0x000fc40000004100 */
[C---:B------:R-:W-:Y:S01]  /*7cb0*/  FMUL.FTZ R139, R48.reuse, R139 ;  /* 0x0000008b308b7220 */ /* 0x040fe20000410000 */
[----:B------:R-:W-:Y:S01]  /*7cc0*/  HADD2.F32 R137, -RZ, R136.H0_H0 ;  /* 0x20000088ff897230 */ /* 0x000fe20000004100 */
[----:B------:R-:W-:Y:S01]  /*7cd0*/  F2FP.F16.E4M3.UNPACK_B R77, R77.H1 ;  /* 0x0000004dff4d723e */ /* 0x000fe200030006ff */
[----:B------:R-:W-:Y:S01]  /*7ce0*/  HADD2.F32 R135, -RZ, R50.H1_H1 ;  /* 0x30000032ff877230 */ /* 0x000fe20000004100 */
[----:B------:R-:W-:Y:S01]  /*7cf0*/  F2FP.F16.E4M3.UNPACK_B R50, R44.H1 ;  /* 0x0000002cff32723e */ /* 0x000fe200030006ff */
[----:B------:R-:W-:Y:S02]  /*7d00*/  HADD2.F32 R51, -RZ, R49.H1_H1 ;  /* 0x30000031ff337230 */ /* 0x000fe40000004100 */
[-C--:B------:R-:W-:Y:S01]  /*7d10*/  FFMA.FTZ R48, R48, R137.reuse, -R141 ;  /* 0x0000008930307223 */ /* 0x080fe2000001088d */
[----:B------:R-:W-:Y:S01]  /*7d20*/  FFMA.FTZ R49, R134, R137, R139 ;  /* 0x0000008986317223 */ /* 0x000fe2000001008b */
[----:B------:R-:W-:Y:S02]  /*7d30*/  HADD2.F32 R136, -RZ, R136.H1_H1 ;  /* 0x30000088ff887230 */ /* 0x000fe40000004100 */
[-C--:B------:R-:W-:Y:S01]  /*7d40*/  FMUL.FTZ R134, R135, R138.reuse ;  /* 0x0000008a87867220 */ /* 0x080fe20000410000 */
[----:B------:R-:W-:Y:S01]  /*7d50*/  FMUL.FTZ R44, R51, R138 ;  /* 0x0000008a332c7220 */ /* 0x000fe20000410000 */
[----:B------:R-:W-:Y:S01]  /*7d60*/  F2FP.F16.E4M3.UNPACK_B R137, R45.H1 ;  /* 0x0000002dff89723e */ /* 0x000fe200030006ff */
[----:B------:R-:W-:-:S02]  /*7d70*/  HADD2.F32 R45, -RZ, R50.H0_H0 ;  /* 0x20000032ff2d7230 */ /* 0x000fc40000004100 */
[-C--:B------:R-:W-:Y:S01]  /*7d80*/  FFMA.FTZ R51, R51, R136.reuse, -R134 ;  /* 0x0000008833337223 */ /* 0x080fe20000010886 */
[----:B------:R-:W-:Y:S01]  /*7d90*/  FFMA.FTZ R44, R135, R136, R44 ;  /* 0x00000088872c7223 */ /* 0x000fe2000001002c */
[----:B------:R-:W-:Y:S01]  /*7da0*/  F2FP.F16.E4M3.UNPACK_B R14, R14.H1 ;  /* 0x0000000eff0e723e */ /* 0x000fe200030006ff */
[----:B------:R-:W-:Y:S01]  /*7db0*/  HADD2.F32 R134, -RZ, R77.H0_H0 ;  /* 0x2000004dff867230 */ /* 0x000fe20000004100 */
[----:B------:R-:W-:Y:S01]  /*7dc0*/  F2FP.SATFINITE.E4M3.F32.PACK_AB_MERGE_C R46, R46, R145, R149 ;  /* 0x000000912e2e723e */ /* 0x000fe20004807095 */
[--C-:B------:R-:W-:Y:S02]  /*7dd0*/  HADD2.F32 R136, -RZ, R137.reuse.H0_H0 ;  /* 0x20000089ff887230 */ /* 0x100fe40000004100 */
[----:B------:R-:W-:Y:S02]  /*7de0*/  HADD2.F32 R135, -RZ, R14.H0_H0 ;  /* 0x2000000eff877230 */ /* 0x000fe40000004100 */
[----:B------:R-:W-:Y:S02]  /*7df0*/  HADD2.F32 R50, -RZ, R50.H1_H1 ;  /* 0x30000032ff327230 */ /* 0x000fe40000004100 */
[----:B------:R-:W-:Y:S01]  /*7e00*/  FMUL.FTZ R138, R134, R136 ;  /* 0x00000088868a7220 */ /* 0x000fe20000410000 */
[----:B------:R-:W-:-:S02]  /*7e10*/  HADD2.F32 R137, -RZ, R137.H1_H1 ;  /* 0x30000089ff897230 */ /* 0x000fc40000004100 */
[C---:B------:R-:W-:Y:S01]  /*7e20*/  FMUL.FTZ R139, R45.reuse, R136 ;  /* 0x000000882d8b7220 */ /* 0x040fe20000410000 */
[----:B------:R-:W-:Y:S02]  /*7e30*/  HADD2.F32 R77, -RZ, R77.H1_H1 ;  /* 0x3000004dff4d7230 */ /* 0x000fe40000004100 */
[-C--:B------:R-:W-:Y:S01]  /*7e40*/  FFMA.FTZ R142, R45, R135.reuse, -R138 ;  /* 0x000000872d8e7223 */ /* 0x080fe2000001088a */
[----:B------:R-:W-:Y:S02]  /*7e50*/  HADD2.F32 R136, -RZ, R14.H1_H1 ;  /* 0x3000000eff887230 */ /* 0x000fe40000004100 */
[----:B------:R-:W-:Y:S01]  /*7e60*/  FFMA.FTZ R143, R134, R135, R139 ;  /* 0x00000087868f7223 */ /* 0x000fe2000001008b */
        /* <DEDUP_REMOVED lines=54> */
.L_x_3006:
[----:B------:R-:W-:Y:S05]  /*81d0*/  BSYNC B2 ;  /* 0x0000000000027941 */ /* 0x000fea0003800000 */
.L_x_3005:
[----:B------:R-:W-:Y:S01]  /*81e0*/  ISETP.GE.AND P3, PT, R11, R124, PT ;  /* 0x0000007c0b00720c */ /* 0x000fe20003f66270 */
[----:B--2---:R4:W-:-:S12]  /*81f0*/  ST.E.128 desc[UR36][R114.64], R12 ;  /* 0x0000000c72007985 */ /* 0x0049d8000c101d24 */
[----:B------:R-:W-:-:S04]  /*8200*/  @!P3 IADD3 R44, P4, R120, R11, RZ ;  /* 0x0000000b782cb210 */ /* 0x000fc80007f9e0ff */
[----:B------:R-:W-:-:S05]  /*8210*/  @!P3 LEA.HI.X.SX32 R45, R11, R118, 0x1, P4 ;  /* 0x000000760b2db211 */ /* 0x000fca00020f0eff */
[----:B---3--:R4:W-:Y:S04]  /*8220*/  @!P3 ST.E.128 desc[UR36][R44.64], R76 ;  /* 0x0000004c2c00b985 */ /* 0x0089e8000c101d24 */
.L_x_3004:
[----:B------:R-:W-:Y:S05]  /*8230*/  BSYNC B1 ;  /* 0x0000000000017941 */ /* 0x000fea0003800000 */
.L_x_3003:
[----:B------:R-:W-:-:S03]  /*8240*/  UMOV UR4, 0xffffffff ;  /* 0xffffffff00047882 */ /* 0x000fc60000000000 */
[----:B------:R-:W-:Y:S05]  /*8250*/  BRA.DIV UR4, `(.L_x_3007) ;  /* 0x0000022a04d07947 */ /* 0x000fea000b800000 */
[----:B----4-:R4:W0:Y:S04]  /*8260*/  SHFL.IDX PT, R76, R117, 0x1, 0x181f ;  /* 0x00381f00754c7f89 */ /* 0x01082800000e0000 */
[----:B------:R4:W0:Y:S02]  /*8270*/  SHFL.IDX PT, R50, R116, 0x1, 0x181f ;  /* 0x00381f0074327f89 */ /* 0x00082400000e0000 */
.L_x_3326:
[----:B------:R-:W-:Y:S01]  /*8280*/  ISETP.GE.OR P3, PT, R104, R111, P1 ;  /* 0x0000006f6800720c */ /* 0x000fe20000f66670 */
[----:B------:R-:W-:-:S12]  /*8290*/  BSSY B1, `(.L_x_3008) ;  /* 0x00000f4000017945 */ /* 0x000fd80003800000 */
        /* <DEDUP_REMOVED lines=28> */
[----:B------:R-:W-:Y:S01]  /*8460*/  LOP3.LUT R77, R55, 0xff0000ff, RZ, 0xc0, !PT ;  /* 0xff0000ff374d7812 */ /* 0x000fe200078ec0ff */
[----:B------:R-:W-:Y:S01]  /*8470*/  IMAD.MOV.U32 R55, RZ, RZ, R12 ;  /* 0x000000ffff377224 */ /* 0x000fe200078e000c */
[----:B------:R-:W-:Y:S01]  /*8480*/  SHF.R.U32.HI R54, RZ, 0x8, R59 ;  /* 0x00000008ff367819 */ /* 0x000fe2000001163b */
[----:B------:R-:W-:Y:S01]  /*8490*/  IMAD.SHL.U32 R12, R51, 0x100, RZ ;  /* 0x00000100330c7824 */ /* 0x000fe200078e00ff */
[----:B------:R-:W-:Y:S01]  /*84a0*/  SHF.R.U32.HI R115, RZ, 0x10, R53 ;  /* 0x00000010ff737819 */ /* 0x000fe20000011635 */
[----:B------:R-:W-:Y:S01]  /*84b0*/  IMAD.MOV.U32 R51, RZ, RZ, R14 ;  /* 0x000000ffff337224 */ /* 0x000fe200078e000e */
[----:B------:R-:W-:Y:S01]  /*84c0*/  LOP3.LUT R53, R53, 0xff0000ff, RZ, 0xc0, !PT ;  /* 0xff0000ff35357812 */ /* 0x000fe200078ec0ff */
[----:B------:R-:W-:Y:S01]  /*84d0*/  IMAD.SHL.U32 R46, R54, 0x100, RZ ;  /* 0x00000100362e7824 */ /* 0x000fe200078e00ff */
[----:B------:R-:W-:-:S02]  /*84e0*/  SHF.R.U32.HI R56, RZ, 0x8, R57 ;  /* 0x00000008ff387819 */ /* 0x000fc40000011639 */
[----:B------:R-:W-:Y:S02]  /*84f0*/  SHF.R.U32.HI R78, RZ, 0x10, R59 ;  /* 0x00000010ff4e7819 */ /* 0x000fe4000001163b */
[----:B------:R-:W-:Y:S01]  /*8500*/  LOP3.LUT R59, R59, 0xff0000ff, RZ, 0xc0, !PT ;  /* 0xff0000ff3b3b7812 */ /* 0x000fe200078ec0ff */
[----:B------:R-:W-:Y:S01]  /*8510*/  IMAD.SHL.U32 R14, R56, 0x100, RZ ;  /* 0x00000100380e7824 */ /* 0x000fe200078e00ff */
[----:B------:R-:W-:Y:S01]  /*8520*/  MOV R58, R44 ;  /* 0x0000002c003a7202 */ /* 0x000fe20000000f00 */
[----:B------:R-:W-:Y:S01]  /*8530*/  IMAD.U32 R78, R78, 0x10000, RZ ;  /* 0x000100004e4e7824 */ /* 0x000fe200078e00ff */
[----:B------:R-:W-:Y:S01]  /*8540*/  LOP3.LUT R53, R53, 0xff00, R12, 0xf8, !PT ;  /* 0x0000ff0035357812 */ /* 0x000fe200078ef80c */
[----:B------:R-:W-:Y:S01]  /*8550*/  IMAD.SHL.U32 R12, R79, 0x100, RZ ;  /* 0x000001004f0c7824 */ /* 0x000fe200078e00ff */
[----:B------:R-:W-:Y:S02]  /*8560*/  SHF.R.U32.HI R114, RZ, 0x10, R57 ;  /* 0x00000010ff727819 */ /* 0x000fe40000011639 */
        /* <DEDUP_REMOVED lines=71> */
[----:B------:R-:W-:Y:S02]  /*89e0*/  HADD2.F32 R59, -RZ, R133.H0_H0 ;  /* 0x20000085ff3b7230 */ /* 0x000fe40000004100 */
[----:B------:R-:W-:Y:S01]  /*89f0*/  FFMA.FTZ R134, R55, R56, -R134 ;  /* 0x0000003837867223 */ /* 0x000fe20000010886 */
[----:B------:R-:W-:Y:S01]  /*8a00*/  F2FP.F16.E4M3.UNPACK_B R55, R52 ;  /* 0x00000034ff37723e */ /* 0x000fe200020006ff */
[----:B------:R-:W-:Y:S01]  /*8a10*/  FFMA.FTZ R139, R57, R56, R114 ;  /* 0x00000038398b7223 */ /* 0x000fe20000010072 */
[----:B------:R-:W-:Y:S01]  /*8a20*/  F2FP.F16.E4M3.UNPACK_B R131, R131 ;  /* 0x00000083ff83723e */ /* 0x000fe200020006ff */
[----:B------:R-:W-:Y:S01]  /*8a30*/  HADD2.F32 R52, -RZ, R51.H0_H0 ;  /* 0x20000033ff347230 */ /* 0x000fe20000004100 */
[----:B------:R-:W-:Y:S01]  /*8a40*/  F2FP.SATFINITE.E4M3.F32.PACK_AB_MERGE_C R53, R120, R53, RZ ;  /* 0x000000357835723e */ /* 0x000fe200048070ff */
[----:B------:R-:W-:Y:S01]  /*8a50*/  HADD2.F32 R56, -RZ, R55.H0_H0 ;  /* 0x20000037ff387230 */ /* 0x000fe20000004100 */
[----:B------:R-:W-:Y:S01]  /*8a60*/  F2FP.SATFINITE.E4M3.F32.PACK_AB_MERGE_C R137, R137, R54, RZ ;  /* 0x000000368989723e */ /* 0x000fe200048070ff */
[----:B------:R-:W-:Y:S01]  /*8a70*/  HADD2.F32 R78, -RZ, R133.H1_H1 ;  /* 0x30000085ff4e7230 */ /* 0x000fe20000004100 */
[----:B------:R-:W-:Y:S01]  /*8a80*/  F2FP.SATFINITE.E4M3.F32.PACK_AB_MERGE_C R54, R118, R79, R53 ;  /* 0x0000004f7636723e */ /* 0x000fe20004807035 */
[----:B------:R-:W-:-:S02]  /*8a90*/  HADD2.F32 R55, -RZ, R55.H1_H1 ;  /* 0x30000037ff377230 */ /* 0x000fc40000004100 */
[-C--:B------:R-:W-:Y:S01]  /*8aa0*/  FMUL.FTZ R77, R56, R59.reuse ;  /* 0x0000003b384d7220 */ /* 0x080fe20000410000 */
[----:B------:R-:W-:Y:S02]  /*8ab0*/  HADD2.F32 R51, -RZ, R51.H1_H1 ;  /* 0x30000033ff337230 */ /* 0x000fe40000004100 */
[C---:B------:R-:W-:Y:S01]  /*8ac0*/  FMUL.FTZ R59, R52.reuse, R59 ;  /* 0x0000003b343b7220 */ /* 0x040fe20000410000 */
[--C-:B------:R-:W-:Y:S02]  /*8ad0*/  HADD2.F32 R57, -RZ, R131.reuse.H0_H0 ;  /* 0x20000083ff397230 */ /* 0x100fe40000004100 */
[-C--:B------:R-:W-:Y:S01]  /*8ae0*/  FMUL.FTZ R114, R55, R78.reuse ;  /* 0x0000004e37727220 */ /* 0x080fe20000410000 */
[----:B------:R-:W-:Y:S02]  /*8af0*/  HADD2.F32 R58, -RZ, R131.H1_H1 ;  /* 0x30000083ff3a7230 */ /* 0x000fe40000004100 */
[C---:B------:R-:W-:Y:S01]  /*8b00*/  FMUL.FTZ R78, R51.reuse, R78 ;  /* 0x0000004e334e7220 */ /* 0x040fe20000410000 */
[----:B------:R-:W-:Y:S01]  /*8b10*/  F2FP.F16.E4M3.UNPACK_B R79, R46 ;  /* 0x0000002eff4f723e */ /* 0x000fe200020006ff */
[-C--:B------:R-:W-:Y:S01]  /*8b20*/  FFMA.FTZ R52, R52, R57.reuse, -R77 ;  /* 0x0000003934347223 */ /* 0x080fe2000001084d */
[----:B------:R-:W-:Y:S01]  /*8b30*/  FFMA.FTZ R59, R56, R57, R59 ;  /* 0x00000039383b7223 */ /* 0x000fe2000001003b */
[----:B------:R-:W-:Y:S01]  /*8b40*/  F2FP.F16.E4M3.UNPACK_B R57, R45 ;  /* 0x0000002dff39723e */ /* 0x000fe200020006ff */
[-C--:B------:R-:W-:Y:S01]  /*8b50*/  FFMA.FTZ R51, R51, R58.reuse, -R114 ;  /* 0x0000003a33337223 */ /* 0x080fe20000010872 */
[----:B------:R-:W-:Y:S01]  /*8b60*/  F2FP.F16.E4M3.UNPACK_B R56, R13 ;  /* 0x0000000dff38723e */ /* 0x000fe200020006ff */
[----:B------:R-:W-:Y:S01]  /*8b70*/  FFMA.FTZ R78, R55, R58, R78 ;  /* 0x0000003a374e7223 */ /* 0x000fe2000001004e */
[----:B------:R-:W-:Y:S01]  /*8b80*/  F2FP.SATFINITE.E4M3.F32.PACK_AB_MERGE_C R134, R134, R135, RZ ;  /* 0x000000878686723e */ /* 0x000fe200048070ff */
[----:B------:R-:W-:Y:S01]  /*8b90*/  HADD2.F32 R58, -RZ, R57.H0_H0 ;  /* 0x20000039ff3a7230 */ /* 0x000fe20000004100 */
[----:B------:R-:W-:Y:S01]  /*8ba0*/  F2FP.SATFINITE.E4M3.F32.PACK_AB_MERGE_C R132, R139, R132, RZ ;  /* 0x000000848b84723e */ /* 0x000fe200048070ff */
[----:B------:R-:W-:Y:S01]  /*8bb0*/  HADD2.F32 R114, -RZ, R79.H0_H0 ;  /* 0x2000004fff727230 */ /* 0x000fe20000004100 */
[----:B------:R-:W-:Y:S01]  /*8bc0*/  F2FP.F16.E4M3.UNPACK_B R77, R44 ;  /* 0x0000002cff4d723e */ /* 0x000fe200020006ff */
[----:B------:R-:W-:Y:S01]  /*8bd0*/  HADD2.F32 R55, -RZ, R56.H0_H0 ;  /* 0x20000038ff377230 */ /* 0x000fe20000004100 */
[----:B------:R-:W-:-:S02]  /*8be0*/  F2FP.SATFINITE.E4M3.F32.PACK_AB_MERGE_C R52, R51, R52, R134 ;  /* 0x000000343334723e */ /* 0x000fc40004807086 */
[----:B------:R-:W-:Y:S01]  /*8bf0*/  F2FP.SATFINITE.E4M3.F32.PACK_AB_MERGE_C R51, R78, R59, R132 ;  /* 0x0000003b4e33723e */ /* 0x000fe20004807084 */
[----:B------:R-:W-:Y:S01]  /*8c00*/  HADD2.F32 R78, -RZ, R77.H0_H0 ;  /* 0x2000004dff4e7230 */ /* 0x000fe20000004100 */
[----:B------:R-:W-:Y:S01]  /*8c10*/  F2FP.SATFINITE.E4M3.F32.PACK_AB_MERGE_C R53, R130, R115, R137 ;  /* 0x000000738235723e */ /* 0x000fe20004807089 */
[-C--:B------:R-:W-:Y:S01]  /*8c20*/  FMUL.FTZ R118, R58, R114.reuse ;  /* 0x000000723a767220 */ /* 0x080fe20000410000 */
[C---:B------:R-:W-:Y:S01]  /*8c30*/  FMUL.FTZ R115, R55.reuse, R114 ;  /* 0x0000007237737220 */ /* 0x040fe20000410000 */
[----:B------:R-:W-:Y:S01]  /*8c40*/  HADD2.F32 R59, -RZ, R57.H1_H1 ;  /* 0x30000039ff3b7230 */ /* 0x000fe20000004100 */
[----:B------:R-:W-:Y:S01]  /*8c50*/  F2FP.F16.E4M3.UNPACK_B R13, R13.H1 ;  /* 0x0000000dff0d723e */ /* 0x000fe200030006ff */
[----:B------:R-:W-:Y:S02]  /*8c60*/  HADD2.F32 R114, -RZ, R79.H1_H1 ;  /* 0x3000004fff727230 */ /* 0x000fe40000004100 */
[----:B------:R-:W-:Y:S01]  /*8c70*/  FFMA.FTZ R55, R55, R78, -R118 ;  /* 0x0000004e37377223 */ /* 0x000fe20000010876 */
[----:B------:R-:W-:-:S02]  /*8c80*/  HADD2.F32 R57, -RZ, R56.H1_H1 ;  /* 0x30000038ff397230 */ /* 0x000fc40000004100 */
        /* <DEDUP_REMOVED lines=8> */
[----:B------:R-:W-:Y:S01]  /*8d10*/  FFMA.FTZ R131, R59, R78, R114 ;  /* 0x0000004e3b837223 */ /* 0x000fe20000010072 */
[----:B------:R-:W-:Y:S01]  /*8d20*/  HADD2.F32 R46, -RZ, R58.H0_H0 ;  /* 0x2000003aff2e7230 */ /* 0x000fe20000004100 */
[----:B------:R-:W-:Y:S01]  /*8d30*/  F2FP.F16.E4M3.UNPACK_B R79, R14.H1 ;  /* 0x0000000eff4f723e */ /* 0x000fe200030006ff */
[----:B------:R-:W-:-:S02]  /*8d40*/  HADD2.F32 R45, -RZ, R13.H0_H0 ;  /* 0x2000000dff2d7230 */ /* 0x000fc40000004100 */
[--C-:B------:R-:W-:Y:S02]  /*8d50*/  HADD2.F32 R59, -RZ, R57.reuse.H0_H0 ;  /* 0x20000039ff3b7230 */ /* 0x100fe40000004100 */
[----:B------:R-:W-:Y:S02]  /*8d60*/  HADD2.F32 R58, -RZ, R58.H1_H1 ;  /* 0x3000003aff3a7230 */ /* 0x000fe40000004100 */
[----:B------:R-:W-:Y:S02]  /*8d70*/  HADD2.F32 R77, -RZ, R57.H1_H1 ;  /* 0x30000039ff4d7230 */ /* 0x000fe40000004100 */
[-C--:B------:R-:W-:Y:S01]  /*8d80*/  FMUL.FTZ R78, R46, R59.reuse ;  /* 0x0000003b2e4e7220 */ /* 0x080fe20000410000 */
[----:B------:R-:W-:Y:S02]  /*8d90*/  HADD2.F32 R57, -RZ, R44.H0_H0 ;  /* 0x2000002cff397230 */ /* 0x000fe40000004100 */
[----:B------:R-:W-:Y:S01]  /*8da0*/  FMUL.FTZ R59, R45, R59 ;  /* 0x0000003b2d3b7220 */ /* 0x000fe20000410000 */
[----:B------:R-:W-:-:S02]  /*8db0*/  HADD2.F32 R13, -RZ, R13.H1_H1 ;  /* 0x3000000dff0d7230 */ /* 0x000fc40000004100 */
[----:B------:R-:W-:Y:S01]  /*8dc0*/  FMUL.FTZ R114, R58, R77 ;  /* 0x0000004d3a727220 */ /* 0x000fe20000410000 */
[----:B------:R-:W-:Y:S02]  /*8dd0*/  HADD2.F32 R44, -RZ, R44.H1_H1 ;  /* 0x3000002cff2c7230 */ /* 0x000fe40000004100 */
[----:B------:R-:W-:Y:S01]  /*8de0*/  FFMA.FTZ R130, R46, R57, R59 ;  /* 0x000000392e827223 */ /* 0x000fe2000001003b */
[----:B------:R-:W-:Y:S01]  /*8df0*/  F2FP.F16.E4M3.UNPACK_B R46, R47 ;  /* 0x0000002fff2e723e */ /* 0x000fe200020006ff */
[C---:B------:R-:W-:Y:S01]  /*8e00*/  FMUL.FTZ R77, R13.reuse, R77 ;  /* 0x0000004d0d4d7220 */ /* 0x040fe20000410000 */
[----:B------:R-:W-:Y:S01]  /*8e10*/  F2FP.F16.E4M3.UNPACK_B R47, R47.H1 ;  /* 0x0000002fff2f723e */ /* 0x000fe200030006ff */
[-C--:B------:R-:W-:Y:S01]  /*8e20*/  FFMA.FTZ R133, R13, R44.reuse, -R114 ;  /* 0x0000002c0d857223 */ /* 0x080fe20000010872 */
[----:B------:R-:W-:Y:S01]  /*8e30*/  F2FP.F16.E4M3.UNPACK_B R13, R15 ;  /* 0x0000000fff0d723e */ /* 0x000fe200020006ff */
[----:B------:R-:W-:Y:S01]  /*8e40*/  FFMA.FTZ R120, R45, R57, -R78 ;  /* 0x000000392d787223 */ /* 0x000fe2000001084e */
[----:B------:R-:W-:Y:S01]  /*8e50*/  F2FP.F16.E4M3.UNPACK_B R15, R15.H1 ;  /* 0x0000000fff0f723e */ /* 0x000fe200030006ff */
[----:B------:R-:W-:Y:S01]  /*8e60*/  FFMA.FTZ R135, R58, R44, R77 ;  /* 0x0000002c3a877223 */ /* 0x000fe2000001004d */
        /* <DEDUP_REMOVED lines=12> */
[C---:B------:R-:W-:Y:S01]  /*8f30*/  FMUL.FTZ R115, R45.reuse, R115 ;  /* 0x000000732d737220 */ /* 0x040fe20000410000 */
[----:B------:R-:W-:Y:S02]  /*8f40*/  HADD2.F32 R44, -RZ, R13.H0_H0 ;  /* 0x2000000dff2c7230 */ /* 0x000fe40000004100 */
[-C--:B------:R-:W-:Y:S01]  /*8f50*/  FFMA.FTZ R132, R45, R77.reuse, -R132 ;  /* 0x0000004d2d847223 */ /* 0x080fe20000010884 */
[----:B------:R-:W-:Y:S02]  /*8f60*/  HADD2.F32 R59, -RZ, R14.H0_H0 ;  /* 0x2000000eff3b7230 */ /* 0x000fe40000004100 */
[----:B------:R-:W-:Y:S01]  /*8f70*/  FFMA.FTZ R115, R12, R77, R115 ;  /* 0x0000004d0c737223 */ /* 0x000fe20000010073 */
        /* <DEDUP_REMOVED lines=8> */
[----:B------:R-:W-:Y:S01]  /*9000*/  FMUL.FTZ R44, R47, R12 ;  /* 0x0000000c2f2c7220 */ /* 0x000fe20000410000 */
[----:B------:R-:W-:-:S02]  /*9010*/  HADD2.F32 R46, -RZ, R46.H1_H1 ;  /* 0x3000002eff2e7230 */ /* 0x000fc40000004100 */
[----:B------:R-:W-:Y:S01]  /*9020*/  FMUL.FTZ R134, R15, R12 ;  /* 0x0000000c0f867220 */ /* 0x000fe20000410000 */
[----:B------:R-:W-:Y:S01]  /*9030*/  HADD2.F32 R78, -RZ, R78.H1_H1 ;  /* 0x3000004eff4e7230 */ /* 0x000fe20000004100 */
[----:B------:R-:W-:Y:S01]  /*9040*/  F2FP.SATFINITE.E4M3.F32.PACK_AB_MERGE_C R56, R131, R56, R130 ;  /* 0x000000388338723e */ /* 0x000fe20004807082 */
[----:B------:R-:W-:Y:S02]  /*9050*/  HADD2.F32 R58, -RZ, R58.H1_H1 ;  /* 0x3000003aff3a7230 */ /* 0x000fe40000004100 */
        /* <DEDUP_REMOVED lines=15> */
[----:B------:R-:W-:Y:S01]  /*9150*/  IMAD.MOV.U32 R45, RZ, RZ, R56 ;  /* 0x000000ffff2d7224 */ /* 0x000fe200078e0038 */
[----:B------:R-:W-:-:S07]  /*9160*/  MOV R14, R52 ;  /* 0x00000034000e7202 */ /* 0x000fce0000000f00 */
.L_x_3011:
[----:B------:R-:W-:Y:S05]  /*9170*/  BSYNC B2 ;  /* 0x0000000000027941 */ /* 0x000fea0003800000 */
.L_x_3010:
[----:B------:R-:W-:Y:S01]  /*9180*/  ISETP.GE.AND P3, PT, R11, R124, PT ;  /* 0x0000007c0b00720c */ /* 0x000fe20003f66270 */
[----:B0-----:R0:W-:-:S12]  /*9190*/  ST.E.128 desc[UR36][R48.64], R12 ;  /* 0x0000000c30007985 */ /* 0x0011d8000c101d24 */
[----:B------:R-:W-:-:S04]  /*91a0*/  @!P3 IADD3 R50, P4, R11, R50, RZ ;  /* 0x000000320b32b210 */ /* 0x000fc80007f9e0ff */
[----:B------:R-:W-:-:S05]  /*91b0*/  @!P3 LEA.HI.X.SX32 R51, R11, R76, 0x1, P4 ;  /* 0x0000004c0b33b211 */ /* 0x000fca00020f0eff */
[----:B------:R0:W-:Y:S04]  /*91c0*/  @!P3 ST.E.128 desc[UR36][R50.64], R44 ;  /* 0x0000002c3200b985 */ /* 0x0001e8000c101d24 */
.L_x_3009:
[----:B------:R-:W-:Y:S05]  /*91d0*/  BSYNC B1 ;  /* 0x0000000000017941 */ /* 0x000fea0003800000 */
.L_x_3008:
[----:B------:R-:W-:-:S03]  /*91e0*/  UMOV UR4, 0xffffffff ;  /* 0xffffffff00047882 */ /* 0x000fc60000000000 */
[----:B------:R-:W-:Y:S05]  /*91f0*/  BRA.DIV UR4, `(.L_x_3012) ;  /* 0x0000021e04347947 */ /* 0x000fea000b800000 */
[----:B0-----:R0:W0:Y:S04]  /*9200*/  SHFL.IDX PT, R50, R117, 0x2, 0x181f ;  /* 0x00581f0075327f89 */ /* 0x00102800000e0000 */
[----:B------:R0:W0:Y:S02]  /*9210*/  SHFL.IDX PT, R52, R116, 0x2, 0x181f ;  /* 0x00581f0074347f89 */ /* 0x00002400000e0000 */
.L_x_3330:
        /* <DEDUP_REMOVED lines=32> */
[----:B------:R-:W-:Y:S01]  /*9420*/  SHF.R.U32.HI R59, RZ, 0x8, R63 ;  /* 0x00000008ff3b7819 */ /* 0x000fe2000001163f */
[----:B------:R-:W-:Y:S01]  /*9430*/  IMAD.MOV.U32 R53, RZ, RZ, R46 ;  /* 0x000000ffff357224 */ /* 0x000fe200078e002e */
[----:B------:R-:W-:Y:S01]  /*9440*/  SHF.R.U32.HI R61, RZ, 0x8, R65 ;  /* 0x00000008ff3d7819 */ /* 0x000fe20000011641 */
[----:B------:R-:W-:Y:S01]  /*9450*/  IMAD.MOV.U32 R51, RZ, RZ, R14 ;  /* 0x000000ffff337224 */ /* 0x000fe200078e000e */
[----:B------:R-:W-:-:S02]  /*9460*/  LOP3.LUT R56, R63, 0xff0000ff, RZ, 0xc0, !PT ;  /* 0xff0000ff3f387812 */ /* 0x000fc400078ec0ff */
[----:B------:R-:W-:Y:S01]  /*9470*/  SHF.R.U32.HI R62, RZ, 0x10, R63 ;  /* 0x00000010ff3e7819 */ /* 0x000fe2000001163f */
[----:B------:R-:W-:Y:S01]  /*9480*/  IMAD.SHL.U32 R61, R61, 0x100, RZ ;  /* 0x000001003d3d7824 */ /* 0x000fe200078e00ff */
[----:B------:R-:W-:Y:S02]  /*9490*/  SHF.R.U32.HI R63, RZ, 0x8, R67 ;  /* 0x00000008ff3f7819 */ /* 0x000fe40000011643 */
[----:B------:R-:W-:Y:S01]  /*94a0*/  LOP3.LUT R12, R55, 0xff00, R12, 0xf8, !PT ;  /* 0x0000ff00370c7812 */ /* 0x000fe200078ef80c */
[----:B------:R-:W-:Y:S01]  /*94b0*/  IMAD.U32 R55, R64, 0x10000, RZ ;  /* 0x0001000040377824 */ /* 0x000fe200078e00ff */
[----:B------:R-:W-:Y:S01]  /*94c0*/  SHF.L.U32 R59, R59, 0x8, RZ ;  /* 0x000000083b3b7819 */ /* 0x000fe200000006ff */
[----:B------:R-:W-:Y:S01]  /*94d0*/  IMAD.SHL.U32 R63, R63, 0x100, RZ ;  /* 0x000001003f3f7824 */ /* 0x000fe200078e00ff */
[----:B------:R-:W-:Y:S02]  /*94e0*/  LOP3.LUT R58, R65, 0xff0000ff, RZ, 0xc0, !PT ;  /* 0xff0000ff413a7812 */ /* 0x000fe400078ec0ff */
[----:B------:R-:W-:Y:S01]  /*94f0*/  LOP3.LUT R56, R56, 0xff00, R59, 0xf8, !PT ;  /* 0x0000ff0038387812 */ /* 0x000fe200078ef83b */
[----:B------:R-:W-:Y:S01]  /*9500*/  IMAD.U32 R59, R62, 0x10000, RZ ;  /* 0x000100003e3b7824 */ /* 0x000fe200078e00ff */
[----:B------:R-:W-:-:S02]  /*9510*/  LOP3.LUT R60, R67, 0xff0000ff, RZ, 0xc0, !PT ;  /* 0xff0000ff433c7812 */ /* 0x000fc400078ec0ff */
[----:B------:R-:W-:Y:S02]  /*9520*/  LOP3.LUT R44, R12, 0xff0000, R55, 0xf8, !PT ;  /* 0x00ff00000c2c7812 */ /* 0x000fe400078ef837 */
[----:B------:R-:W-:Y:S02]  /*9530*/  LOP3.LUT R46, R58, 0xff00, R61, 0xf8, !PT ;  /* 0x0000ff003a2e7812 */ /* 0x000fe400078ef83d */
[----:B------:R-:W-:Y:S02]  /*9540*/  F2FP.F16.E4M3.UNPACK_B R62, R128.H1 ;  /* 0x00000080ff3e723e */ /* 0x000fe400030006ff */
[----:B------:R-:W-:Y:S02]  /*9550*/  F2FP.F16.E4M3.UNPACK_B R55, R54.H1 ;  /* 0x00000036ff37723e */ /* 0x000fe400030006ff */
[----:B------:R-:W-:Y:S01]  /*9560*/  F2FP.F16.E4M3.UNPACK_B R58, R57.H1 ;  /* 0x00000039ff3a723e */ /* 0x000fe200030006ff */
[--C-:B------:R-:W-:Y:S01]  /*9570*/  HADD2.F32 R14, -RZ, R62.reuse.H0_H0 ;  /* 0x2000003eff0e7230 */ /* 0x100fe20000004100 */
[----:B------:R-:W-:Y:S01]  /*9580*/  LOP3.LUT R64, R60, 0xff00, R63, 0xf8, !PT ;  /* 0x0000ff003c407812 */ /* 0x000fe200078ef83f */
[----:B------:R-:W-:Y:S01]  /*9590*/  HADD2.F32 R62, -RZ, R62.H1_H1 ;  /* 0x3000003eff3e7230 */ /* 0x000fe20000004100 */
[----:B------:R-:W-:-:S02]  /*95a0*/  SHF.R.U32.HI R66, RZ, 0x10, R65 ;  /* 0x00000010ff427819 */ /* 0x000fc40000011641 */
[----:B------:R-:W-:Y:S01]  /*95b0*/  LOP3.LUT R12, R56, 0xff0000, R59, 0xf8, !PT ;  /* 0x00ff0000380c7812 */ /* 0x000fe200078ef83b */
[--C-:B------:R-:W-:Y:S01]  /*95c0*/  HADD2.F32 R56, -RZ, R55.reuse.H0_H0 ;  /* 0x20000037ff387230 */ /* 0x100fe20000004100 */
[----:B------:R-:W-:Y:S01]  /*95d0*/  F2FP.F16.E4M3.UNPACK_B R60, R125.H1 ;  /* 0x0000007dff3c723e */ /* 0x000fe200030006ff */
[----:B------:R-:W-:Y:S01]  /*95e0*/  HADD2.F32 R59, -RZ, R58.H0_H0 ;  /* 0x2000003aff3b7230 */ /* 0x000fe20000004100 */
[----:B------:R-:W-:Y:S01]  /*95f0*/  SHF.R.U32.HI R65, RZ, 0x10, R67 ;  /* 0x00000010ff417819 */ /* 0x000fe20000011643 */
[----:B------:R-:W-:Y:S02]  /*9600*/  IMAD.U32 R63, R66, 0x10000, RZ ;  /* 0x00010000423f7824 */ /* 0x000fe400078e00ff */
[CC--:B------:R-:W-:Y:S01]  /*9610*/  FMUL.FTZ R66, R56.reuse, R14.reuse ;  /* 0x0000000e38427220 */ /* 0x0c0fe20000410000 */
[----:B------:R-:W-:Y:S02]  /*9620*/  HADD2.F32 R61, -RZ, R60.H0_H0 ;  /* 0x2000003cff3d7230 */ /* 0x000fe40000004100 */
[----:B------:R-:W-:Y:S01]  /*9630*/  FMUL.FTZ R67, R59, R14 ;  /* 0x0000000e3b437220 */ /* 0x000fe20000410000 */
[----:B------:R-:W-:Y:S01]  /*9640*/  F2FP.F16.E4M3.UNPACK_B R128, R128 ;  /* 0x00000080ff80723e */ /* 0x000fe200020006ff */
[----:B------:R-:W-:Y:S01]  /*9650*/  IMAD.U32 R65, R65, 0x10000, RZ ;  /* 0x0001000041417824 */ /* 0x000fe200078e00ff */
[----:B------:R-:W-:Y:S01]  /*9660*/  F2FP.F16.E4M3.UNPACK_B R57, R57 ;  /* 0x00000039ff39723e */ /* 0x000fe200020006ff */
[-C--:B------:R-:W-:Y:S01]  /*9670*/  FFMA.FTZ R66, R59, R61.reuse, R66 ;  /* 0x0000003d3b427223 */ /* 0x080fe20000010042 */
[----:B------:R-:W-:Y:S01]  /*9680*/  FFMA.FTZ R67, R56, R61, -R67 ;  /* 0x0000003d38437223 */ /* 0x000fe20000010843 */
[----:B------:R-:W-:Y:S01]  /*9690*/  HADD2.F32 R59, -RZ, R58.H1_H1 ;  /* 0x3000003aff3b7230 */ /* 0x000fe20000004100 */
[----:B------:R-:W-:Y:S01]  /*96a0*/  F2FP.F16.E4M3.UNPACK_B R54, R54 ;  /* 0x00000036ff36723e */ /* 0x000fe200020006ff */
[----:B------:R-:W-:Y:S01]  /*96b0*/  HADD2.F32 R56, -RZ, R55.H1_H1 ;  /* 0x30000037ff387230 */ /* 0x000fe20000004100 */
[----:B------:R-:W-:Y:S01]  /*96c0*/  LOP3.LUT R46, R46, 0xff0000, R63, 0xf8, !PT ;  /* 0x00ff00002e2e7812 */ /* 0x000fe200078ef83f */
[----:B------:R-:W-:-:S02]  /*96d0*/  HADD2.F32 R60, -RZ, R60.H1_H1 ;  /* 0x3000003cff3c7230 */ /* 0x000fc40000004100 */
[CC--:B------:R-:W-:Y:S01]  /*96e0*/  FMUL.FTZ R63, R59.reuse, R62.reuse ;  /* 0x0000003e3b3f7220 */ /* 0x0c0fe20000410000 */
[----:B------:R-:W-:Y:S01]  /*96f0*/  F2FP.F16.E4M3.UNPACK_B R125, R125 ;  /* 0x0000007dff7d723e */ /* 0x000fe200020006ff */
[----:B------:R-:W-:Y:S02]  /*9700*/  HADD2.F32 R61, -RZ, R128.H0_H0 ;  /* 0x20000080ff3d7230 */ /* 0x000fe40000004100 */
[----:B------:R-:W-:Y:S01]  /*9710*/  FMUL.FTZ R62, R56, R62 ;  /* 0x0000003e383e7220 */ /* 0x000fe20000410000 */
[----:B------:R-:W-:Y:S01]  /*9720*/  HADD2.F32 R58, -RZ, R57.H0_H0 ;  /* 0x20000039ff3a7230 */ /* 0x000fe20000004100 */
[----:B------:R-:W-:Y:S01]  /*9730*/  LOP3.LUT R14, R64, 0xff0000, R65, 0xf8, !PT ;  /* 0x00ff0000400e7812 */ /* 0x000fe200078ef841 */
[----:B------:R-:W-:Y:S02]  /*9740*/  HADD2.F32 R55, -RZ, R54.H0_H0 ;  /* 0x20000036ff377230 */ /* 0x000fe40000004100 */
[-C--:B------:R-:W-:Y:S01]  /*9750*/  FFMA.FTZ R64, R56, R60.reuse, -R63 ;  /* 0x0000003c38407223 */ /* 0x080fe2000001083f */
[----:B------:R-:W-:Y:S01]  /*9760*/  FFMA.FTZ R77, R59, R60, R62 ;  /* 0x0000003c3b4d7223 */ /* 0x000fe2000001003e */
        /* <DEDUP_REMOVED lines=9> */
[CC--:B------:R-:W-:Y:S01]  /*9800*/  FMUL.FTZ R59, R57.reuse, R128.reuse ;  /* 0x00000080393b7220 */ /* 0x0c0fe20000410000 */
[----:B------:R-:W-:Y:S01]  /*9810*/  F2FP.F16.E4M3.UNPACK_B R55, R129.H1 ;  /* 0x00000081ff37723e */ /* 0x000fe200030006ff */
[C---:B------:R-:W-:Y:S01]  /*9820*/  FMUL.FTZ R128, R54.reuse, R128 ;  /* 0x0000008036807220 */ /* 0x040fe20000410000 */
[----:B------:R-:W-:Y:S01]  /*9830*/  F2FP.F16.E4M3.UNPACK_B R56, R53.H1 ;  /* 0x00000035ff38723e */ /* 0x000fe200030006ff */
[----:B------:R-:W-:Y:S01]  /*9840*/  FFMA.FTZ R65, R54, R125, -R59 ;  /* 0x0000007d36417223 */ /* 0x000fe2000001083b */
[----:B------:R-:W-:Y:S01]  /*9850*/  F2FP.F16.E4M3.UNPACK_B R59, R127.H1 ;  /* 0x0000007fff3b723e */ /* 0x000fe200030006ff */
[--C-:B------:R-:W-:Y:S01]  /*9860*/  HADD2.F32 R60, -RZ, R55.reuse.H0_H0 ;  /* 0x20000037ff3c7230 */ /* 0x100fe20000004100 */
[----:B------:R-:W-:Y:S01]  /*9870*/  F2FP.F16.E4M3.UNPACK_B R54, R51.H1 ;  /* 0x00000033ff36723e */ /* 0x000fe200030006ff */
[----:B------:R-:W-:Y:S02]  /*9880*/  HADD2.F32 R58, -RZ, R56.H0_H0 ;  /* 0x20000038ff3a7230 */ /* 0x000fe40000004100 */
[----:B------:R-:W-:Y:S01]  /*9890*/  FFMA.FTZ R128, R57, R125, R128 ;  /* 0x0000007d39807223 */ /* 0x000fe20000010080 */
[----:B------:R-:W-:Y:S01]  /*98a0*/  HADD2.F32 R61, -RZ, R55.H1_H1 ;  /* 0x30000037ff3d7230 */ /* 0x000fe20000004100 */
[----:B------:R-:W-:Y:S01]  /*98b0*/  F2FP.F16.E4M3.UNPACK_B R129, R129 ;  /* 0x00000081ff81723e */ /* 0x000fe200020006ff */
[----:B------:R-:W-:-:S02]  /*98c0*/  HADD2.F32 R55, -RZ, R54.H0_H0 ;  /* 0x20000036ff377230 */ /* 0x000fc40000004100 */
[-C--:B------:R-:W-:Y:S01]  /*98d0*/  FMUL.FTZ R76, R58, R60.reuse ;  /* 0x0000003c3a4c7220 */ /* 0x080fe20000410000 */
[--C-:B------:R-:W-:Y:S01]  /*98e0*/  HADD2.F32 R57, -RZ, R59.reuse.H0_H0 ;  /* 0x2000003bff397230 */ /* 0x100fe20000004100 */
[----:B------:R-:W-:Y:S01]  /*98f0*/  F2FP.F16.E4M3.UNPACK_B R51, R51 ;  /* 0x00000033ff33723e */ /* 0x000fe200020006ff */
[----:B------:R-:W-:Y:S02]  /*9900*/  HADD2.F32 R56, -RZ, R56.H1_H1 ;  /* 0x30000038ff387230 */ /* 0x000fe40000004100 */
[C---:B------:R-:W-:Y:S01]  /*9910*/  FMUL.FTZ R115, R55.reuse, R60 ;  /* 0x0000003c37737220 */ /* 0x040fe20000410000 */
[----:B------:R-:W-:Y:S02]  /*9920*/  HADD2.F32 R54, -RZ, R54.H1_H1 ;  /* 0x30000036ff367230 */ /* 0x000fe40000004100 */
[----:B------:R-:W-:Y:S01]  /*9930*/  FFMA.FTZ R79, R55, R57, -R76 ;  /* 0x00000039374f7223 */ /* 0x000fe2000001084c */
[----:B------:R-:W-:Y:S02]  /*9940*/  HADD2.F32 R59, -RZ, R59.H1_H1 ;  /* 0x3000003bff3b7230 */ /* 0x000fe40000004100 */
[----:B------:R-:W-:Y:S01]  /*9950*/  FMUL.FTZ R55, R56, R61 ;  /* 0x0000003d38377220 */ /* 0x000fe20000410000 */
[----:B------:R-:W-:Y:S01]  /*9960*/  FFMA.FTZ R115, R58, R57, R115 ;  /* 0x000000393a737223 */ /* 0x000fe20000010073 */
[----:B------:R-:W-:Y:S01]  /*9970*/  FMUL.FTZ R61, R54, R61 ;  /* 0x0000003d363d7220 */ /* 0x000fe20000410000 */
[----:B------:R-:W-:-:S02]  /*9980*/  HADD2.F32 R58, -RZ, R129.H0_H0 ;  /* 0x20000081ff3a7230 */ /* 0x000fc40000004100 */
[----:B------:R-:W-:Y:S01]  /*9990*/  FFMA.FTZ R114, R54, R59, -R55 ;  /* 0x0000003b36727223 */ /* 0x000fe20000010837 */
[----:B------:R-:W-:Y:S01]  /*99a0*/  F2FP.F16.E4M3.UNPACK_B R54, R53 ;  /* 0x00000035ff36723e */ /* 0x000fe200020006ff */
[----:B------:R-:W-:Y:S01]  /*99b0*/  HADD2.F32 R53, -RZ, R51.H0_H0 ;  /* 0x20000033ff357230 */ /* 0x000fe20000004100 */
[----:B------:R-:W-:Y:S01]  /*99c0*/  F2FP.F16.E4M3.UNPACK_B R127, R127 ;  /* 0x0000007fff7f723e */ /* 0x000fe200020006ff */
[----:B--2---:R-:W-:Y:S01]  /*99d0*/  FFMA.FTZ R118, R56, R59, R61 ;  /* 0x0000003b38767223 */ /* 0x004fe2000001003d */
[----:B------:R-:W-:Y:S01]  /*99e0*/  HADD2.F32 R129, -RZ, R129.H1_H1 ;  /* 0x30000081ff817230 */ /* 0x000fe20000004100 */
[----:B------:R-:W-:Y:S01]  /*99f0*/  F2FP.F16.E4M3.UNPACK_B R61, R46 ;  /* 0x0000002eff3d723e */ /* 0x000fe200020006ff */
[--C-:B------:R-:W-:Y:S01]  /*9a00*/  HADD2.F32 R55, -RZ, R54.reuse.H0_H0 ;  /* 0x20000036ff377230 */ /* 0x100fe20000004100 */
[----:B------:R-:W-:Y:S01]  /*9a10*/  F2FP.SATFINITE.E4M3.F32.PACK_AB_MERGE_C R79, R114, R79, RZ ;  /* 0x0000004f724f723e */ /* 0x000fe200048070ff */
[----:B------:R-:W-:Y:S01]  /*9a20*/  HADD2.F32 R56, -RZ, R127.H0_H0 ;  /* 0x2000007fff387230 */ /* 0x000fe20000004100 */
[----:B------:R-:W-:Y:S01]  /*9a30*/  F2FP.SATFINITE.E4M3.F32.PACK_AB_MERGE_C R115, R118, R115, RZ ;  /* 0x000000737673723e */ /* 0x000fe200048070ff */
[----:B------:R-:W-:-:S02]  /*9a40*/  HADD2.F32 R54, -RZ, R54.H1_H1 ;  /* 0x30000036ff367230 */ /* 0x000fc40000004100 */
[-C--:B------:R-:W-:Y:S01]  /*9a50*/  FMUL.FTZ R60, R55, R58.reuse ;  /* 0x0000003a373c7220 */ /* 0x080fe20000410000 */
[C---:B------:R-:W-:Y:S01]  /*9a60*/  FMUL.FTZ R58, R53.reuse, R58 ;  /* 0x0000003a353a7220 */ /* 0x040fe20000410000 */
[----:B------:R-:W-:Y:S02]  /*9a70*/  HADD2.F32 R51, -RZ, R51.H1_H1 ;  /* 0x30000033ff337230 */ /* 0x000fe40000004100 */
[-C--:B------:R-:W-:Y:S01]  /*9a80*/  FFMA.FTZ R53, R53, R56.reuse, -R60 ;  /* 0x0000003835357223 */ /* 0x080fe2000001083c */
[----:B------:R-:W-:Y:S01]  /*9a90*/  FFMA.FTZ R76, R55, R56, R58 ;  /* 0x00000038374c7223 */ /* 0x000fe2000001003a */
[----:B------:R-:W-:Y:S01]  /*9aa0*/  F2FP.F16.E4M3.UNPACK_B R58, R45 ;  /* 0x0000002dff3a723e */ /* 0x000fe200020006ff */
[----:B------:R-:W-:Y:S01]  /*9ab0*/  HADD2.F32 R127, -RZ, R127.H1_H1 ;  /* 0x3000007fff7f7230 */ /* 0x000fe20000004100 */
[----:B------:R-:W-:Y:S01]  /*9ac0*/  F2FP.F16.E4M3.UNPACK_B R56, R13 ;  /* 0x0000000dff38723e */ /* 0x000fe200020006ff */
[-C--:B------:R-:W-:Y:S01]  /*9ad0*/  FMUL.FTZ R78, R54, R129.reuse ;  /* 0x00000081364e7220 */ /* 0x080fe20000410000 */
[----:B------:R-:W-:Y:S01]  /*9ae0*/  FMUL.FTZ R129, R51, R129 ;  /* 0x0000008133817220 */ /* 0x000fe20000410000 */
[----:B------:R-:W-:Y:S01]  /*9af0*/  F2FP.SATFINITE.E4M3.F32.PACK_AB_MERGE_C R55, R64, R67, RZ ;  /* 0x000000434037723e */ /* 0x000fe200048070ff */
[----:B------:R-:W-:Y:S01]  /*9b00*/  HADD2.F32 R59, -RZ, R58.H0_H0 ;  /* 0x2000003aff3b7230 */ /* 0x000fe20000004100 */
[----:B------:R-:W-:Y:S01]  /*9b10*/  F2FP.F16.E4M3.UNPACK_B R60, R44 ;  /* 0x0000002cff3c723e */ /* 0x000fe200020006ff */
[----:B------:R-:W-:-:S02]  /*9b20*/  HADD2.F32 R64, -RZ, R61.H0_H0 ;  /* 0x2000003dff407230 */ /* 0x000fc40000004100 */
[-C--:B------:R-:W-:Y:S01]  /*9b30*/  FFMA.FTZ R78, R51, R127.reuse, -R78 ;  /* 0x0000007f334e7223 */ /* 0x080fe2000001084e */
[----:B------:R-:W-:Y:S02]  /*9b40*/  HADD2.F32 R57, -RZ, R56.H0_H0 ;  /* 0x20000038ff397230 */ /* 0x000fe40000004100 */
[----:B------:R-:W-:Y:S01]  /*9b50*/  FFMA.FTZ R51, R54, R127, R129 ;  /* 0x0000007f36337223 */ /* 0x000fe20000010081 */
[----:B------:R-:W-:Y:S01]  /*9b60*/  F2FP.SATFINITE.E4M3.F32.PACK_AB_MERGE_C R54, R77, R66, RZ ;  /* 0x000000424d36723e */ /* 0x000fe200048070ff */
[----:B------:R-:W-:Y:S01]  /*9b70*/  FMUL.FTZ R66, R59, R64 ;  /* 0x000000403b427220 */ /* 0x000fe20000410000 */
[----:B------:R-:W-:Y:S01]  /*9b80*/  F2FP.SATFINITE.E4M3.F32.PACK_AB_MERGE_C R55, R65, R62, R55 ;  /* 0x0000003e4137723e */ /* 0x000fe20004807037 */
[----:B------:R-:W-:Y:S02]  /*9b90*/  HADD2.F32 R62, -RZ, R60.H0_H0 ;  /* 0x2000003cff3e7230 */ /* 0x000fe40000004100 */
[----:B------:R-:W-:Y:S01]  /*9ba0*/  FMUL.FTZ R64, R57, R64 ;  /* 0x0000004039407220 */ /* 0x000fe20000410000 */
[----:B------:R-:W-:Y:S01]  /*9bb0*/  HADD2.F32 R58, -RZ, R58.H1_H1 ;  /* 0x3000003aff3a7230 */ /* 0x000fe20000004100 */
[----:B------:R-:W-:Y:S01]  /*9bc0*/  F2FP.SATFINITE.E4M3.F32.PACK_AB_MERGE_C R54, R128, R63, R54 ;  /* 0x0000003f8036723e */ /* 0x000fe20004807036 */
[----:B------:R-:W-:-:S02]  /*9bd0*/  HADD2.F32 R61, -RZ, R61.H1_H1 ;  /* 0x3000003dff3d7230 */ /* 0x000fc40000004100 */
[-C--:B------:R-:W-:Y:S01]  /*9be0*/  FFMA.FTZ R64, R59, R62.reuse, R64 ;  /* 0x0000003e3b407223 */ /* 0x080fe20000010040 */
[----:B------:R-:W-:Y:S02]  /*9bf0*/  HADD2.F32 R56, -RZ, R56.H1_H1 ;  /* 0x30000038ff387230 */ /* 0x000fe40000004100 */
[----:B------:R-:W-:Y:S01]  /*9c00*/  FFMA.FTZ R66, R57, R62, -R66 ;  /* 0x0000003e39427223 */ /* 0x000fe20000010842 */
[----:B------:R-:W-:Y:S02]  /*9c10*/  HADD2.F32 R59, -RZ, R60.H1_H1 ;  /* 0x3000003cff3b7230 */ /* 0x000fe40000004100 */
[----:B------:R-:W-:Y:S01]  /*9c20*/  FMUL.FTZ R63, R58, R61 ;  /* 0x0000003d3a3f7220 */ /* 0x000fe20000410000 */
[----:B------:R-:W-:Y:S01]  /*9c30*/  F2FP.F16.E4M3.UNPACK_B R13, R13.H1 ;  /* 0x0000000dff0d723e */ /* 0x000fe200030006ff */
[C---:B------:R-:W-:Y:S01]  /*9c40*/  FMUL.FTZ R61, R56.reuse, R61 ;  /* 0x0000003d383d7220 */ /* 0x040fe20000410000 */
[----:B------:R-:W-:Y:S01]  /*9c50*/  F2FP.F16.E4M3.UNPACK_B R57, R45.H1 ;  /* 0x0000002dff39723e */ /* 0x000fe200030006ff */
[-C--:B------:R-:W-:Y:S01]  /*9c60*/  FFMA.FTZ R65, R56, R59.reuse, -R63 ;  /* 0x0000003b38417223 */ /* 0x080fe2000001083f */
[----:B------:R-:W-:Y:S01]  /*9c70*/  F2FP.F16.E4M3.UNPACK_B R56, R46.H1 ;  /* 0x0000002eff38723e */ /* 0x000fe200030006ff */
[----:B------:R-:W-:Y:S01]  /*9c80*/  FFMA.FTZ R67, R58, R59, R61 ;  /* 0x0000003b3a437223 */ /* 0x000fe2000001003d */
[----:B------:R-:W-:Y:S01]  /*9c90*/  HADD2.F32 R45, -RZ, R13.H0_H0 ;  /* 0x2000000dff2d7230 */ /* 0x000fe20000004100 */
[----:B------:R-:W-:Y:S01]  /*9ca0*/  F2FP.F16.E4M3.UNPACK_B R44, R44.H1 ;  /* 0x0000002cff2c723e */ /* 0x000fe200030006ff */
[--C-:B------:R-:W-:Y:S01]  /*9cb0*/  HADD2.F32 R46, -RZ, R57.reuse.H0_H0 ;  /* 0x20000039ff2e7230 */ /* 0x100fe20000004100 */
[----:B------:R-:W-:Y:S01]  /*9cc0*/  F2FP.SATFINITE.E4M3.F32.PACK_AB_MERGE_C R53, R78, R53, R79 ;  /* 0x000000354e35723e */ /* 0x000fe2000480704f */
[--C-:B------:R-:W-:Y:S01]  /*9cd0*/  HADD2.F32 R58, -RZ, R56.reuse.H0_H0 ;  /* 0x20000038ff3a7230 */ /* 0x100fe20000004100 */
[----:B------:R-:W-:Y:S01]  /*9ce0*/  F2FP.SATFINITE.E4M3.F32.PACK_AB_MERGE_C R51, R51, R76, R115 ;  /* 0x0000004c3333723e */ /* 0x000fe20004807073 */
[----:B------:R-:W-:Y:S01]  /*9cf0*/  HADD2.F32 R57, -RZ, R57.H1_H1 ;  /* 0x30000039ff397230 */ /* 0x000fe20000004100 */
[----:B------:R-:W-:Y:S01]  /*9d00*/  F2FP.F16.E4M3.UNPACK_B R61, R14.H1 ;  /* 0x0000000eff3d723e */ /* 0x000fe200030006ff */
[----:B------:R-:W-:-:S02]  /*9d10*/  HADD2.F32 R60, -RZ, R56.H1_H1 ;  /* 0x30000038ff3c7230 */ /* 0x000fc40000004100 */
[CC--:B------:R-:W-:Y:S01]  /*9d20*/  FMUL.FTZ R62, R46.reuse, R58.reuse ;  /* 0x0000003a2e3e7220 */ /* 0x0c0fe20000410000 */
[----:B------:R-:W-:Y:S02]  /*9d30*/  HADD2.F32 R13, -RZ, R13.H1_H1 ;  /* 0x3000000dff0d7230 */ /* 0x000fe40000004100 */
[----:B------:R-:W-:Y:S01]  /*9d40*/  FMUL.FTZ R59, R45, R58 ;  /* 0x0000003a2d3b7220 */ /* 0x000fe20000410000 */
[--C-:B------:R-:W-:Y:S02]  /*9d50*/  HADD2.F32 R56, -RZ, R44.reuse.H0_H0 ;  /* 0x2000002cff387230 */ /* 0x100fe40000004100 */
[-C--:B------:R-:W-:Y:S01]  /*9d60*/  FMUL.FTZ R58, R57, R60.reuse ;  /* 0x0000003c393a7220 */ /* 0x080fe20000410000 */
[----:B------:R-:W-:Y:S02]  /*9d70*/  HADD2.F32 R44, -RZ, R44.H1_H1 ;  /* 0x3000002cff2c7230 */ /* 0x000fe40000004100 */
[----:B------:R-:W-:Y:S01]  /*9d80*/  FMUL.FTZ R60, R13, R60 ;  /* 0x0000003c0d3c7220 */ /* 0x000fe20000410000 */
[----:B------:R-:W-:Y:S01]  /*9d90*/  FFMA.FTZ R77, R46, R56, R59 ;  /* 0x000000382e4d7223 */ /* 0x000fe2000001003b */
[----:B------:R-:W-:-:S02]  /*9da0*/  F2FP.F16.E4M3.UNPACK_B R46, R47 ;  /* 0x0000002fff2e723e */ /* 0x000fc400020006ff */
[----:B------:R-:W-:Y:S01]  /*9db0*/  FFMA.FTZ R78, R57, R44, R60 ;  /* 0x0000002c394e7223 */ /* 0x000fe2000001003c */
[----:B------:R-:W-:Y:S01]  /*9dc0*/  F2FP.F16.E4M3.UNPACK_B R60, R14 ;  /* 0x0000000eff3c723e */ /* 0x000fe200020006ff */
[----:B------:R-:W-:Y:S01]  /*9dd0*/  FFMA.FTZ R79, R13, R44, -R58 ;  /* 0x0000002c0d4f7223 */ /* 0x000fe2000001083a */
[-C--:B------:R-:W-:Y:S01]  /*9de0*/  F2FP.F16.E4M3.UNPACK_B R13, R15.reuse ;  /* 0x0000000fff0d723e */ /* 0x080fe200020006ff */
[----:B------:R-:W-:Y:S01]  /*9df0*/  FFMA.FTZ R76, R45, R56, -R62 ;  /* 0x000000382d4c7223 */ /* 0x000fe2000001083e */
        /* <DEDUP_REMOVED lines=11> */
[----:B------:R-:W-:Y:S01]  /*9eb0*/  HADD2.F32 R59, -RZ, R14.H0_H0 ;  /* 0x2000000eff3b7230 */ /* 0x000fe20000004100 */
[----:B------:R-:W-:Y:S01]  /*9ec0*/  F2FP.SATFINITE.E4M3.F32.PACK_AB_MERGE_C R76, R79, R76, RZ ;  /* 0x0000004c4f4c723e */ /* 0x000fe200048070ff */
        /* <DEDUP_REMOVED lines=25> */
[----:B------:R-:W-:Y:S01]  /*a060*/  F2FP.SATFINITE.E4M3.F32.PACK_AB_MERGE_C R13, R65, R66, R76 ;  /* 0x00000042410d723e */ /* 0x000fe2000480704c */
        /* <DEDUP_REMOVED lines=8> */
[----:B------:R-:W-:-:S07]  /*a0f0*/  MOV R12, R55 ;  /* 0x00000037000c7202 */ /* 0x000fce0000000f00 */
.L_x_3016:
[----:B------:R-:W-:Y:S05]  /*a100*/  BSYNC B2 ;  /* 0x0000000000027941 */ /* 0x000fea0003800000 */
.L_x_3015:
[----:B------:R-:W-:Y:S01]  /*a110*/  ISETP.GE.AND P3, PT, R11, R124, PT ;  /* 0x0000007c0b00720c */ /* 0x000fe20003f66270 */
[----:B0-----:R0:W-:-:S12]  /*a120*/  ST.E.128 desc[UR36][R48.64], R12 ;  /* 0x0000000c30007985 */ /* 0x0011d8000c101d24 */
[----:B------:R-:W-:-:S04]  /*a130*/  @!P3 IADD3 R52, P4, R11, R52, RZ ;  /* 0x000000340b34b210 */ /* 0x000fc80007f9e0ff */
[----:B------:R-:W-:-:S05]  /*a140*/  @!P3 LEA.HI.X.SX32 R53, R11, R50, 0x1, P4 ;  /* 0x000000320b35b211 */ /* 0x000fca00020f0eff */
[----:B------:R0:W-:Y:S04]  /*a150*/  @!P3 ST.E.128 desc[UR36][R52.64], R44 ;  /* 0x0000002c3400b985 */ /* 0x0001e8000c101d24 */
.L_x_3014:
[----:B------:R-:W-:Y:S05]  /*a160*/  BSYNC B1 ;  /* 0x0000000000017941 */ /* 0x000fea0003800000 */
.L_x_3013:
[----:B------:R-:W-:-:S03]  /*a170*/  UMOV UR4, 0xffffffff ;  /* 0xffffffff00047882 */ /* 0x000fc60000000000 */
[----:B------:R-:W-:Y:S05]  /*a180*/  BRA.DIV UR4, `(.L_x_3017) ;  /* 0x0000020e049c7947 */ /* 0x000fea000b800000 */
[----:B0-----:R0:W0:Y:S04]  /*a190*/  SHFL.IDX PT, R48, R117, 0x3, 0x181f ;  /* 0x00781f0075307f89 */ /* 0x00102800000e0000 */
[----:B----4-:R-:W4:Y:S02]  /*a1a0*/  SHFL.IDX PT, R116, R116, 0x3, 0x181f ;  /* 0x00781f0074747f89 */ /* 0x010f2400000e0000 */
.L_x_3334:
[----:B------:R-:W-:-:S13]  /*a1b0*/  ISETP.GE.OR P3, PT, R102, R111, P1 ;  /* 0x0000006f6600720c */ /* 0x000fda0000f66670 */
[----:B------:R-:W-:Y:S05]  /*a1c0*/  @P3 BRA `(.L_x_2992) ;  /* 0x0000001400743947 */ /* 0x000fea0003800000 */
[----:B------:R-:W5:Y:S01]  /*a1d0*/  LDL R14, [R1+0x14] ;  /* 0x00001400010e7983 */ /* 0x000f620000100800 */
[----:B------:R-:W-:Y:S01]  /*a1e0*/  SEL R126, R97, R126, !P0 ;  /* 0x0000007e617e7207 */ /* 0x000fe20004000000 */
[----:B------:R-:W-:Y:S01]  /*a1f0*/  BSSY B1, `(.L_x_3018) ;  /* 0x00000e9000017945 */ /* 0x000fe20003800000 */
[----:B----4-:R-:W-:Y:S02]  /*a200*/  IADD3 R50, P3, R37, R116, RZ ;  /* 0x0000007425327210 */ /* 0x010fe40007f7e0ff */
[----:B------:R-:W-:-:S03]  /*a210*/  SHF.R.S32.HI R11, RZ, 0x1f, R126 ;  /* 0x0000001fff0b7819 */ /* 0x000fc6000001147e */
[----:B0-----:R-:W-:Y:S01]  /*a220*/  IMAD.X R51, R48, 0x1, R41, P3 ;  /* 0x0000000130337824 */ /* 0x001fe200018e0629 */
[----:B------:R-:W-:-:S04]  /*a230*/  LEA.HI R126, R11, R126, RZ, 0x5 ;  /* 0x0000007e0b7e7211 */ /* 0x000fc800078f28ff */
[----:B------:R-:W-:-:S04]  /*a240*/  LEA.HI.SX32 R126, R126, R39, 0x1b ;  /* 0x000000277e7e7211 */ /* 0x000fc800078fdaff */
[----:B------:R-:W-:Y:S01]  /*a250*/  SHF.R.S32.HI R13, RZ, 0x1f, R126 ;  /* 0x0000001fff0d7819 */ /* 0x000fe2000001147e */
[----:B------:R-:W-:-:S03]  /*a260*/  IMAD.SHL.U32 R11, R126, 0x10, RZ ;  /* 0x000000107e0b7824 */ /* 0x000fc600078e00ff */
[----:B------:R-:W-:Y:S02]  /*a270*/  LEA.HI R13, R13, R126, RZ, 0x3 ;  /* 0x0000007e0d0d7211 */ /* 0x000fe400078f18ff */
[----:B------:R-:W-:Y:S02]  /*a280*/  LOP3.LUT R12, R0, 0x70, R11, 0xf8, !PT ;  /* 0x00000070000c7812 */ /* 0x000fe400078ef80b */
[----:B------:R-:W-:Y:S02]  /*a290*/  SHF.L.U32 R13, R13, 0xb, RZ ;  /* 0x0000000b0d0d7819 */ /* 0x000fe400000006ff */
[----:B------:R-:W-:Y:S02]  /*a2a0*/  LOP3.LUT R12, R12, R105, RZ, 0x3c, !PT ;  /* 0x000000690c0c7212 */ /* 0x000fe400078e3cff */
[----:B------:R-:W-:-:S04]  /*a2b0*/  LOP3.LUT R13, R13, 0xffffc000, RZ, 0xc0, !PT ;  /* 0xffffc0000d0d7812 */ /* 0x000fc800078ec0ff */
[----:B-----5:R-:W-:Y:S01]  /*a2c0*/  IADD3 R12, R12, R13, R14 ;  /* 0x0000000d0c0c7210 */ /* 0x020fe20007ffe00e */
[----:B------:R-:W-:-:S04]  /*a2d0*/  IMAD R13, R23, 0x8000, R7 ;  /* 0x00008000170d7824 */ /* 0x000fc800078e0207 */
[----:B------:R-:W-:Y:S02]  /*a2e0*/  IMAD R15, R23, 0x8000, R12 ;  /* 0x00008000170f7824 */ /* 0x000fe400078e020c */
[C---:B------:R-:W-:Y:S02]  /*a2f0*/  IMAD.IADD R13, R22.reuse, 0x1, R13 ;  /* 0x00000001160d7824 */ /* 0x040fe400078e020d */
[----:B------:R-:W-:-:S04]  /*a300*/  IMAD.IADD R44, R22, 0x1, R15 ;  /* 0x00000001162c7824 */ /* 0x000fc800078e020f */
        /* <DEDUP_REMOVED lines=8> */
[----:B------:R-:W-:Y:S01]  /*a390*/  IMAD.SHL.U32 R12, R54, 0x100, RZ ;  /* 0x00000100360c7824 */ /* 0x000fe200078e00ff */
[----:B------:R-:W-:Y:S01]  /*a3a0*/  SHF.R.U32.HI R52, RZ, 0x8, R75 ;  /* 0x00000008ff347819 */ /* 0x000fe2000001164b */
[----:B------:R-:W-:Y:S01]  /*a3b0*/  IMAD.MOV.U32 R54, RZ, RZ, R14 ;  /* 0x000000ffff367224 */ /* 0x000fe200078e000e */
[----:B------:R-:W-:Y:S02]  /*a3c0*/  SHF.R.U32.HI R65, RZ, 0x10, R69 ;  /* 0x00000010ff417819 */ /* 0x000fe40000011645 */
[----:B------:R-:W-:-:S02]  /*a3d0*/  SHF.R.U32.HI R56, RZ, 0x8, R73 ;  /* 0x00000008ff387819 */ /* 0x000fc40000011649 */
[----:B------:R-:W-:Y:S01]  /*a3e0*/  LOP3.LUT R53, R53, 0xff00, R12, 0xf8, !PT ;  /* 0x0000ff0035357812 */ /* 0x000fe200078ef80c */
[----:B------:R-:W-:Y:S01]  /*a3f0*/  IMAD.SHL.U32 R12, R63, 0x100, RZ ;  /* 0x000001003f0c7824 */ /* 0x000fe200078e00ff */
[----:B------:R-:W-:Y:S01]  /*a400*/  SHF.R.U32.HI R64, RZ, 0x10, R71 ;  /* 0x00000010ff407819 */ /* 0x000fe20000011647 */
[----:B------:R-:W-:Y:S01]  /*a410*/  IMAD.SHL.U32 R14, R56, 0x100, RZ ;  /* 0x00000100380e7824 */ /* 0x000fe200078e00ff */
[----:B------:R-:W-:Y:S02]  /*a420*/  LOP3.LUT R57, R71, 0xff0000ff, RZ, 0xc0, !PT ;  /* 0xff0000ff47397812 */ /* 0x000fe400078ec0ff */
[----:B------:R-:W-:Y:S02]  /*a430*/  LOP3.LUT R61, R75, 0xff0000ff, RZ, 0xc0, !PT ;  /* 0xff0000ff4b3d7812 */ /* 0x000fe400078ec0ff */
[----:B------:R-:W-:Y:S02]  /*a440*/  SHF.L.U32 R46, R52, 0x8, RZ ;  /* 0x00000008342e7819 */ /* 0x000fe400000006ff */
[----:B------:R-:W-:Y:S01]  /*a450*/  MOV R55, R44 ;  /* 0x0000002c00377202 */ /* 0x000fe20000000f00 */
[----:B------:R-:W-:Y:S01]  /*a460*/  IMAD.U32 R44, R65, 0x10000, RZ ;  /* 0x00010000412c7824 */ /* 0x000fe200078e00ff */
[----:B------:R-:W-:-:S02]  /*a470*/  LOP3.LUT R59, R73, 0xff0000ff, RZ, 0xc0, !PT ;  /* 0xff0000ff493b7812 */ /* 0x000fc400078ec0ff */
[----:B------:R-:W-:Y:S01]  /*a480*/  LOP3.LUT R57, R57, 0xff00, R12, 0xf8, !PT ;  /* 0x0000ff0039397812 */ /* 0x000fe200078ef80c */
[----:B------:R-:W-:Y:S01]  /*a490*/  IMAD.U32 R12, R64, 0x10000, RZ ;  /* 0x00010000400c7824 */ /* 0x000fe200078e00ff */
[----:B------:R-:W-:Y:S02]  /*a4a0*/  LOP3.LUT R65, R61, 0xff00, R46, 0xf8, !PT ;  /* 0x0000ff003d417812 */ /* 0x000fe400078ef82e */
[----:B------:R-:W-:Y:S02]  /*a4b0*/  F2FP.F16.E4M3.UNPACK_B R61, R122.H1 ;  /* 0x0000007aff3d723e */ /* 0x000fe400030006ff */
[----:B------:R-:W-:Y:S02]  /*a4c0*/  F2FP.F16.E4M3.UNPACK_B R52, R49.H1 ;  /* 0x00000031ff34723e */ /* 0x000fe400030006ff */
[----:B------:R-:W-:Y:S02]  /*a4d0*/  F2FP.F16.E4M3.UNPACK_B R56, R55.H1 ;  /* 0x00000037ff38723e */ /* 0x000fe400030006ff */
[----:B------:R-:W-:-:S02]  /*a4e0*/  SHF.R.U32.HI R60, RZ, 0x10, R73 ;  /* 0x00000010ff3c7819 */ /* 0x000fc40000011649 */
[----:B------:R-:W-:Y:S01]  /*a4f0*/  LOP3.LUT R63, R59, 0xff00, R14, 0xf8, !PT ;  /* 0x0000ff003b3f7812 */ /* 0x000fe200078ef80e */
[----:B------:R-:W-:Y:S01]  /*a500*/  HADD2.F32 R14, -RZ, R61.H0_H0 ;  /* 0x2000003dff0e7230 */ /* 0x000fe20000004100 */
[----:B------:R-:W-:Y:S01]  /*a510*/  SHF.R.U32.HI R62, RZ, 0x10, R75 ;  /* 0x00000010ff3e7819 */ /* 0x000fe2000001164b */
[----:B------:R-:W-:Y:S01]  /*a520*/  IMAD.U32 R46, R60, 0x10000, RZ ;  /* 0x000100003c2e7824 */ /* 0x000fe200078e00ff */
[----:B------:R-:W-:Y:S01]  /*a530*/  LOP3.LUT R44, R53, 0xff0000, R44, 0xf8, !PT ;  /* 0x00ff0000352c7812 */ /* 0x000fe200078ef82c */
[----:B------:R-:W-:Y:S01]  /*a540*/  HADD2.F32 R53, -RZ, R52.H0_H0 ;  /* 0x20000034ff357230 */ /* 0x000fe20000004100 */
[----:B------:R-:W-:Y:S01]  /*a550*/  F2FP.F16.E4M3.UNPACK_B R59, R119.H1 ;  /* 0x00000077ff3b723e */ /* 0x000fe200030006ff */
[----:B------:R-:W-:Y:S01]  /*a560*/  IMAD.U32 R62, R62, 0x10000, RZ ;  /* 0x000100003e3e7824 */ /* 0x000fe200078e00ff */
[----:B------:R-:W-:Y:S01]  /*a570*/  LOP3.LUT R12, R57, 0xff0000, R12, 0xf8, !PT ;  /* 0x00ff0000390c7812 */ /* 0x000fe200078ef80c */
[----:B------:R-:W-:Y:S02]  /*a580*/  HADD2.F32 R57, -RZ, R56.H0_H0 ;  /* 0x20000038ff397230 */ /* 0x000fe40000004100 */
[----:B------:R-:W-:Y:S01]  /*a590*/  FMUL.FTZ R66, R53, R14 ;  /* 0x0000000e35427220 */ /* 0x000fe20000410000 */
[----:B------:R-:W-:Y:S01]  /*a5a0*/  HADD2.F32 R60, -RZ, R59.H0_H0 ;  /* 0x2000003bff3c7230 */ /* 0x000fe20000004100 */
[----:B------:R-:W-:Y:S01]  /*a5b0*/  F2FP.F16.E4M3.UNPACK_B R122, R122 ;  /* 0x0000007aff7a723e */ /* 0x000fe200020006ff */
[----:B------:R-:W-:Y:S01]  /*a5c0*/  FMUL.FTZ R64, R57, R14 ;  /* 0x0000000e39407220 */ /* 0x000fe20000410000 */
[----:B------:R-:W-:-:S02]  /*a5d0*/  LOP3.LUT R14, R65, 0xff0000, R62, 0xf8, !PT ;  /* 0x00ff0000410e7812 */ /* 0x000fc400078ef83e */
[-C--:B------:R-:W-:Y:S01]  /*a5e0*/  FFMA.FTZ R66, R57, R60.reuse, R66 ;  /* 0x0000003c39427223 */ /* 0x080fe20000010042 */
[----:B------:R-:W-:Y:S02]  /*a5f0*/  HADD2.F32 R62, -RZ, R61.H1_H1 ;  /* 0x3000003dff3e7230 */ /* 0x000fe40000004100 */
[----:B------:R-:W-:Y:S01]  /*a600*/  FFMA.FTZ R64, R53, R60, -R64 ;  /* 0x0000003c35407223 */ /* 0x000fe20000010840 */
[----:B------:R-:W-:Y:S01]  /*a610*/  HADD2.F32 R57, -RZ, R56.H1_H1 ;  /* 0x30000038ff397230 */ /* 0x000fe20000004100 */
[----:B------:R-:W-:Y:S01]  /*a620*/  F2FP.F16.E4M3.UNPACK_B R55, R55 ;  /* 0x00000037ff37723e */ /* 0x000fe200020006ff */
[----:B------:R-:W-:Y:S01]  /*a630*/  HADD2.F32 R53, -RZ, R52.H1_H1 ;  /* 0x30000034ff357230 */ /* 0x000fe20000004100 */
[----:B------:R-:W-:Y:S01]  /*a640*/  F2FP.F16.E4M3.UNPACK_B R49, R49 ;  /* 0x00000031ff31723e */ /* 0x000fe200020006ff */
[----:B------:R-:W-:Y:S01]  /*a650*/  HADD2.F32 R60, -RZ, R59.H1_H1 ;  /* 0x3000003bff3c7230 */ /* 0x000fe20000004100 */
[----:B------:R-:W-:Y:S01]  /*a660*/  F2FP.F16.E4M3.UNPACK_B R119, R119 ;  /* 0x00000077ff77723e */ /* 0x000fe200020006ff */
[----:B------:R-:W-:Y:S01]  /*a670*/  FMUL.FTZ R68, R57, R62 ;  /* 0x0000003e39447220 */ /* 0x000fe20000410000 */
        /* <DEDUP_REMOVED lines=10> */
[----:B------:R-:W-:Y:S01]  /*a720*/  HADD2.F32 R55, -RZ, R55.H1_H1 ;  /* 0x30000037ff377230 */ /* 0x000fe20000004100 */
[----:B------:R-:W-:Y:S01]  /*a730*/  LOP3.LUT R46, R63, 0xff0000, R46, 0xf8, !PT ;  /* 0x00ff00003f2e7812 */ /* 0x000fe200078ef82e */
[-C--:B------:R-:W-:Y:S01]  /*a740*/  FFMA.FTZ R62, R52, R53.reuse, -R57 ;  /* 0x00000035343e7223 */ /* 0x080fe20000010839 */
[----:B------:R-:W-:Y:S01]  /*a750*/  FFMA.FTZ R63, R56, R53, R59 ;  /* 0x00000035383f7223 */ /* 0x000fe2000001003b */
[----:B------:R-:W-:Y:S02]  /*a760*/  HADD2.F32 R49, -RZ, R49.H1_H1 ;  /* 0x30000031ff317230 */ /* 0x000fe40000004100 */
        /* <DEDUP_REMOVED lines=145> */
.L_x_3019:
[----:B------:R-:W-:Y:S05]  /*b080*/  BSYNC B1 ;  /* 0x0000000000017941 */ /* 0x000fea0003800000 */
.L_x_3018:
[----:B0-----:R0:W-:Y:S01]  /*b090*/  ST.E.128 desc[UR36][R50.64], R12 ;  /* 0x0000000c32007985 */ /* 0x0011e2000c101d24 */
[----:B------:R-:W-:-:S13]  /*b0a0*/  ISETP.GE.AND P2, PT, R11, R124, PT ;  /* 0x0000007c0b00720c */ /* 0x000fda0003f46270 */
[----:B------:R-:W-:Y:S05]  /*b0b0*/  @P2 BRA `(.L_x_2992) ;  /* 0x0000000400b82947 */ /* 0x000fea0003800000 */
[----:B------:R-:W-:-:S04]  /*b0c0*/  IADD3 R116, P2, R11, R116, RZ ;  /* 0x000000740b747210 */ /* 0x000fc80007f5e0ff */
[----:B------:R-:W-:-:S05]  /*b0d0*/  LEA.HI.X.SX32 R117, R11, R48, 0x1, P2 ;  /* 0x000000300b757211 */ /* 0x000fca00010f0eff */
[----:B----4-:R4:W-:Y:S01]  /*b0e0*/  ST.E.128 desc[UR36][R116.64], R44 ;  /* 0x0000002c74007985 */ /* 0x0109e2000c101d24 */
[----:B------:R-:W-:Y:S05]  /*b0f0*/  BRA `(.L_x_2992) ;  /* 0x0000000400a87947 */ /* 0x000fea0003800000 */
.L_x_2951:
[----:B------:R-:W-:-:S06]  /*b100*/  UISETP.NE.AND UP0, UPT, UR60, 0x3, UPT ;  /* 0x000000033c00788c */ /* 0x000fcc000bf05270 */
[----:B------:R-:W-:-:S13]  /*b110*/  PLOP3.LUT P5, PT, PT, PT, UP0, 0x80, 0x0 ;  /* 0x000000000000781c */ /* 0x000fda0003faf008 */
[----:B------:R-:W-:Y:S05]  /*b120*/  @!P5 BRA `(.L_x_3020) ;  /* 0x000000000004d947 */ /* 0x000fea0003800000 */
[----:B------:R-:W-:Y:S01]  /*b130*/  BPT.TRAP 0x1 ;  /* 0x000000040000795c */ /* 0x000fe20000300000 */
.L_x_3020:
[----:B------:R-:W-:Y:S01]  /*b140*/  IMAD R80, R23, 0x8, R22 ;  /* 0x0000000817507824 */ /* 0x000fe200078e0216 */
[----:B------:R-:W-:Y:S01]  /*b150*/  SHF.L.U32 R112, R224, 0x1f, RZ ;  /* 0x0000001fe0707819 */ /* 0x000fe200000006ff */
[----:B------:R-:W-:Y:S01]  /*b160*/  BSSY B1, `(.L_x_3021) ;  /* 0x0000004000017945 */ /* 0x000fe20003800000 */
[----:B------:R-:W-:Y:S02]  /*b170*/  SHF.R.S32.HI R109, RZ, 0x1f, R108 ;  /* 0x0000001fff6d7819 */ /* 0x000fe4000001146c */
[----:B------:R-:W0:Y:S02]  /*b180*/  SYNCS.PHASECHK.TRANS64.TRYWAIT P2, [R80+URZ+0x38890], R112 ;  /* 0x03889070500075a7 */ /* 0x000e24000804017f */
[----:B0-----:R-:W-:Y:S05]  /*b190*/  @!P2 BRA `(.L_x_3022) ;  /* 0x000001fc00e4a947 */ /* 0x001fea0003800000 */
.L_x_3335:
[----:B------:R-:W-:Y:S05]  /*b1a0*/  BSYNC B1 ;  /* 0x0000000000017941 */ /* 0x000fea0003800000 */
.L_x_3021:
        /* <DEDUP_REMOVED lines=13> */
[----:B------:R-:W-:Y:S01]  /*b280*/  ULDC.64 UR4, c[0x0][0x308] ;  /* 0x0000c20000047ab9 */ /* 0x000fe20000000a00 */
[----:B------:R-:W-:-:S02]  /*b290*/  IADD3 R47, -R221, R111, RZ ;  /* 0x0000006fdd2f7210 */ /* 0x000fc40007ffe1ff */
[----:B------:R-:W-:Y:S02]  /*b2a0*/  IMAD.IADD R13, R13, 0x1, R11 ;  /* 0x000000010d0d7824 */ /* 0x000fe400078e020b */
        /* <DEDUP_REMOVED lines=10> */
.L_x_3339:
        /* <DEDUP_REMOVED lines=13> */
.L_x_3025:
[----:B------:R-:W-:Y:S05]  /*b420*/  BSYNC B1 ;  /* 0x0000000000017941 */ /* 0x000fea0003800000 */
.L_x_3024:
[----:B------:R-:W-:-:S03]  /*b430*/  UMOV UR4, 0xffffffff ;  /* 0xffffffff00047882 */ /* 0x000fc60000000000 */
[----:B------:R-:W-:Y:S05]  /*b440*/  BRA.DIV UR4, `(.L_x_3026) ;  /* 0x000001fe04947947 */ /* 0x000fea000b800000 */
[----:B--2---:R2:W0:Y:S04]  /*b450*/  SHFL.IDX PT, R45, R46, 0x1, 0x181f ;  /* 0x00381f002e2d7f89 */ /* 0x00442800000e0000 */
[----:B---34-:R2:W3:Y:S02]  /*b460*/  SHFL.IDX PT, R14, R44, 0x1, 0x181f ;  /* 0x00381f002c0e7f89 */ /* 0x0184e400000e0000 */
.L_x_3343:
[----:B------:R-:W-:Y:S01]  /*b470*/  ISETP.GE.AND P2, PT, R47, 0x21, PT ;  /* 0x000000212f00780c */ /* 0x000fe20003f46270 */
[----:B------:R-:W-:-:S12]  /*b480*/  BSSY B1, `(.L_x_3027) ;  /* 0x000000d000017945 */ /* 0x000fd80003800000 */
[----:B------:R-:W-:Y:S05]  /*b490*/  @!P2 BRA `(.L_x_3028) ;  /* 0x00000000002ca947 */ /* 0x000fea0003800000 */
[----:B------:R-:W-:Y:S02]  /*b4a0*/  ULDC UR4, c[0x0][0x2f4] ;  /* 0x0000bd0000047ab9 */ /* 0x000fe40000000800 */
[----:B------:R-:W-:-:S13]  /*b4b0*/  ISETP.GE.AND P2, PT, R16, UR4, PT ;  /* 0x0000000410007c0c */ /* 0x000fda000bf46270 */
[----:B---3--:R-:W-:-:S05]  /*b4c0*/  @!P2 IADD3 R48, P3, R16, R14, RZ ;  /* 0x0000000e1030a210 */ /* 0x008fca0007f7e0ff */
        /* <DEDUP_REMOVED lines=8> */
.L_x_3028:
[----:B------:R-:W-:Y:S05]  /*b550*/  BSYNC B1 ;  /* 0x0000000000017941 */ /* 0x000fea0003800000 */
.L_x_3027:
[----:B------:R-:W-:-:S03]  /*b560*/  UMOV UR4, 0xffffffff ;  /* 0xffffffff00047882 */ /* 0x000fc60000000000 */
[----:B------:R-:W-:Y:S05]  /*b570*/  BRA.DIV UR4, `(.L_x_3029) ;  /* 0x000001fe04907947 */ /* 0x000fea000b800000 */
[----:B0-----:R0:W0:Y:S04]  /*b580*/  SHFL.IDX PT, R45, R46, 0x2, 0x181f ;  /* 0x00581f002e2d7f89 */ /* 0x00102800000e0000 */
[----:B---34-:R3:W4:Y:S02]  /*b590*/  SHFL.IDX PT, R14, R44, 0x2, 0x181f ;  /* 0x00581f002c0e7f89 */ /* 0x01872400000e0000 */
.L_x_3347:
        /* <DEDUP_REMOVED lines=9> */
[----:B------:R-:W0:Y:S02]  /*b630*/  @!P2 LDS.128 R12, [R96+0x2a400] ;  /* 0x02a40000600ca984 */ /* 0x000e240000000c00 */
[----:B------:R-:W-:Y:S02]  /*b640*/  @!P3 IADD3.X R51, R45, R220, RZ, P4, !PT ;  /* 0x000000dc2d33b210 */ /* 0x000fe400027fe4ff */
[----:B0-----:R-:W-:Y:S04]  /*b650*/  @!P2 ST.E.128 desc[UR36][R48.64], R12 ;  /* 0x0000000c3000a985 */ /* 0x001fe8000c101d24 */
[----:B------:R-:W0:Y:S04]  /*b660*/  @!P3 LDS.128 R12, [R96+0x2e400] ;  /* 0x02e40000600cb984 */ /* 0x000e280000000c00 */
[----:B0-----:R0:W-:Y:S02]  /*b670*/  @!P3 ST.E.128 desc[UR36][R50.64], R12 ;  /* 0x0000000c3200b985 */ /* 0x0011e4000c101d24 */
.L_x_3031:
[----:B------:R-:W-:Y:S05]  /*b680*/  BSYNC B1 ;  /* 0x0000000000017941 */ /* 0x000fea0003800000 */
.L_x_3030:
[----:B------:R-:W-:-:S03]  /*b690*/  UMOV UR4, 0xffffffff ;  /* 0xffffffff00047882 */ /* 0x000fc60000000000 */
[----:B------:R-:W-:Y:S05]  /*b6a0*/  BRA.DIV UR4, `(.L_x_3032) ;  /* 0x000001fe048c7947 */ /* 0x000fea000b800000 */
[----:B0-----:R0:W0:Y:S04]  /*b6b0*/  SHFL.IDX PT, R45, R46, 0x3, 0x181f ;  /* 0x00781f002e2d7f89 */ /* 0x00102800000e0000 */
[----:B----4-:R4:W0:Y:S02]  /*b6c0*/  SHFL.IDX PT, R14, R44, 0x3, 0x181f ;  /* 0x00781f002c0e7f89 */ /* 0x01082400000e0000 */
.L_x_3351:
[----:B------:R-:W-:-:S13]  /*b6d0*/  ISETP.GE.AND P2, PT, R47, 0x61, PT ;  /* 0x000000612f00780c */ /* 0x000fda0003f46270 */
[----:B------:R-:W-:Y:S05]  /*b6e0*/  @!P2 BRA `(.L_x_2992) ;  /* 0x00000000002ca947 */ /* 0x000fea0003800000 */
[----:B------:R-:W-:Y:S02]  /*b6f0*/  ULDC UR4, c[0x0][0x2f4] ;  /* 0x0000bd0000047ab9 */ /* 0x000fe40000000800 */
[----:B------:R-:W-:-:S13]  /*b700*/  ISETP.GE.AND P2, PT, R16, UR4, PT ;  /* 0x0000000410007c0c */ /* 0x000fda000bf46270 */
[----:B012---:R-:W-:-:S05]  /*b710*/  @!P2 IADD3 R46, P3, R16, R14, RZ ;  /* 0x0000000e102ea210 */ /* 0x007fca0007f7e0ff */
[----:B------:R-:W-:Y:S01]  /*b720*/  @!P2 IMAD.X R47, R45, 0x1, R17, P3 ;  /* 0x000000012d2fa824 */ /* 0x000fe200018e0611 */
[----:B------:R-:W-:-:S13]  /*b730*/  ISETP.GE.AND P3, PT, R18, UR4, PT ;  /* 0x0000000412007c0c */ /* 0x000fda000bf66270 */
[----:B---34-:R-:W-:Y:S02]  /*b740*/  @!P3 IADD3 R44, P4, R18, R14, RZ ;  /* 0x0000000e122cb210 */ /* 0x018fe40007f9e0ff */
[----:B------:R-:W0:Y:S03]  /*b750*/  @!P2 LDS.128 R12, [R96+0x2b400] ;  /* 0x02b40000600ca984 */ /* 0x000e260000000c00 */
[----:B------:R-:W-:Y:S01]  /*b760*/  @!P3 IMAD.X R45, R45, 0x1, R220, P4 ;  /* 0x000000012d2db824 */ /* 0x000fe200020e06dc */
[----:B0-----:R-:W-:Y:S04]  /*b770*/  @!P2 ST.E.128 desc[UR36][R46.64], R12 ;  /* 0x0000000c2e00a985 */ /* 0x001fe8000c101d24 */
[----:B------:R-:W0:Y:S04]  /*b780*/  @!P3 LDS.128 R12, [R96+0x2f400] ;  /* 0x02f40000600cb984 */ /* 0x000e280000000c00 */
[----:B0-----:R0:W-:Y:S02]  /*b790*/  @!P3 ST.E.128 desc[UR36][R44.64], R12 ;  /* 0x0000000c2c00b985 */ /* 0x0011e4000c101d24 */
.L_x_2992:
[----:B------:R-:W-:Y:S05]  /*b7a0*/  BSYNC B0 ;  /* 0x0000000000007941 */ /* 0x000fea0003800000 */
.L_x_2950:
[----:B------:R-:W5:Y:S01]  /*b7b0*/  S2R R11, SR_TID.X ;  /* 0x00000000000b7919 */ /* 0x000f620000002100 */
        /* <DEDUP_REMOVED lines=9> */
[----:B-----5:R-:W-:-:S13]  /*b850*/  LOP3.LUT P2, RZ, R11, 0x7f, RZ, 0xc0, !PT ;  /* 0x0000007f0bff7812 */ /* 0x020fda000784c0ff */
[----:B------:R-:W-:-:S05]  /*b860*/  @!P2 VIADD R11, R80, 0x388a0 ;  /* 0x000388a0500ba836 */ /* 0x000fca0000000000 */
[----:B------:R-:W-:-:S04]  /*b870*/  @!P2 PRMT R11, RZ, 0x654, R11 ;  /* 0x00000654ff0ba816 */ /* 0x000fc8000000000b */
[----:B------:R2:W-:Y:S01]  /*b880*/  @!P2 SYNCS.ARRIVE.TRANS64.RED.A1T0 RZ, [R11+URZ], RZ ;  /* 0x000000ff0bffa9a7 */ /* 0x0005e2000810043f */
[----:B------:R-:W-:Y:S05]  /*b890*/  @!P5 BRA `(.L_x_3034) ;  /* 0x000000000004d947 */ /* 0x000fea0003800000 */
[----:B------:R-:W-:Y:S01]  /*b8a0*/  BPT.TRAP 0x1 ;  /* 0x000000040000795c */ /* 0x000fe20000300000 */
.L_x_3034:
[----:B------:R-:W-:Y:S05]  /*b8b0*/  BSYNC B0 ;  /* 0x0000000000007941 */ /* 0x000fea0003800000 */
.L_x_3033:
[----:B------:R-:W5:Y:S01]  /*b8c0*/  SYNCS.PHASECHK.TRANS64.TRYWAIT P3, [R80+URZ+0x388b0], R112 ;  /* 0x0388b070500075a7 */ /* 0x000f62000806017f */
[----:B------:R-:W-:Y:S01]  /*b8d0*/  ULDC UR39, c[0x0][0x2f4] ;  /* 0x0000bd0000277ab9 */ /* 0x000fe20000000800 */
[----:B------:R-:W-:Y:S04]  /*b8e0*/  BSSY B0, `(.L_x_3035) ;  /* 0x0000002000007945 */ /* 0x000fe80003800000 */
[----:B-----5:R-:W-:Y:S05]  /*b8f0*/  @!P3 BRA `(.L_x_3036) ;  /* 0x000001fc0040b947 */ /* 0x020fea0003800000 */
.L_x_3352:
[----:B------:R-:W-:Y:S05]  /*b900*/  BSYNC B0 ;  /* 0x0000000000007941 */ /* 0x000fea0003800000 */
.L_x_3035:
[----:B------:R-:W-:Y:S01]  /*b910*/  ULDC.64 UR4, c[0x0][0x328] ;  /* 0x0000ca0000047ab9 */ /* 0x000fe20000000a00 */
[----:B------:R-:W-:Y:S01]  /*b920*/  ULDC.64 UR6, c[0x0][0x318] ;  /* 0x0000c60000067ab9 */ /* 0x000fe20000000a00 */
[----:B------:R-:W-:Y:S01]  /*b930*/  IMAD R109, R109, UR4, RZ ;  /* 0x000000046d6d7c24 */ /* 0x000fe2000f8e02ff */
[----:B------:R-:W-:Y:S01]  /*b940*/  IADD3 R111, -R221, R111, RZ ;  /* 0x0000006fdd6f7210 */ /* 0x000fe20007ffe1ff */
[C---:B0-----:R-:W-:Y:S01]  /*b950*/  IMAD.WIDE.U32 R12, R108.reuse, UR4, RZ ;  /* 0x000000046c0c7c25 */ /* 0x041fe2000f8e00ff */
[----:B------:R-:W-:Y:S03]  /*b960*/  BSSY B0, `(.L_x_3037) ;  /* 0x000001c000007945 */ /* 0x000fe60003800000 */
[----:B------:R-:W-:Y:S01]  /*b970*/  IMAD R109, R108, UR5, R109 ;  /* 0x000000056c6d7c24 */ /* 0x000fe2000f8e026d */
[----:B------:R-:W-:Y:S02]  /*b980*/  ULDC.64 UR4, c[0x0][0x338] ;  /* 0x0000ce0000047ab9 */ /* 0x000fe40000000a00 */
[----:B------:R-:W-:-:S02]  /*b990*/  IMAD R110, R110, UR4, RZ ;  /* 0x000000046e6e7c24 */ /* 0x000fc4000f8e02ff */
[----:B------:R-:W-:Y:S02]  /*b9a0*/  IMAD.IADD R13, R13, 0x1, R109 ;  /* 0x000000010d0d7824 */ /* 0x000fe400078e026d */
[C---:B--2---:R-:W-:Y:S02]  /*b9b0*/  IMAD R11, R107.reuse, UR5, R110 ;  /* 0x000000056b0b7c24 */ /* 0x044fe4000f8e026e */
[----:B------:R-:W-:Y:S01]  /*b9c0*/  IMAD.WIDE.U32 R12, R107, UR4, R12 ;  /* 0x000000046b0c7c25 */ /* 0x000fe2000f8e000c */
[----:B------:R-:W-:-:S03]  /*b9d0*/  ULDC.64 UR4, c[0x0][0x330] ;  /* 0x0000cc0000047ab9 */ /* 0x000fc60000000a00 */
[----:B------:R-:W-:Y:S02]  /*b9e0*/  IMAD.IADD R13, R13, 0x1, R11 ;  /* 0x000000010d0d7824 */ /* 0x000fe400078e020b */
[----:B------:R-:W-:Y:S02]  /*b9f0*/  IMAD R11, R34, UR4, RZ ;  /* 0x00000004220b7c24 */ /* 0x000fe4000f8e02ff */
[----:B------:R-:W-:-:S04]  /*ba00*/  IMAD.WIDE.U32 R12, R218, UR4, R12 ;  /* 0x00000004da0c7c25 */ /* 0x000fc8000f8e000c */
[----:B------:R-:W-:Y:S01]  /*ba10*/  IMAD R11, R218, UR5, R11 ;  /* 0x00000005da0b7c24 */ /* 0x000fe2000f8e020b */
[----:B------:R-:W-:-:S04]  /*ba20*/  IADD3 R48, P3, R12, UR6, RZ ;  /* 0x000000060c307c10 */ /* 0x000fc8000ff7e0ff */
[----:B------:R-:W-:Y:S01]  /*ba30*/  IADD3.X R11, R13, UR7, R11, P3, !PT ;  /* 0x000000070d0b7c10 */ /* 0x000fe20009ffe40b */
[----:B----4-:R0:W2:Y:S01]  /*ba40*/  SHFL.IDX PT, R47, R48, RZ, 0x181f ;  /* 0x00181fff302f7589 */ /* 0x0100a200000e0000 */
[----:B------:R-:W-:-:S03]  /*ba50*/  ISETP.GE.AND P3, PT, R111, 0x1, PT ;  /* 0x000000016f00780c */ /* 0x000fc60003f66270 */
[----:B------:R0:W4:Y:S10]  /*ba60*/  SHFL.IDX PT, R13, R11, RZ, 0x181f ;  /* 0x00181fff0b0d7589 */ /* 0x00013400000e0000 */
[----:B0-----:R-:W-:Y:S05]  /*ba70*/  @!P3 BRA `(.L_x_3038) ;  /* 0x000000000028b947 */ /* 0x001fea0003800000 */
[----:B------:R-:W-:-:S13]  /*ba80*/  ISETP.GE.AND P3, PT, R16, UR39, PT ;  /* 0x0000002710007c0c */ /* 0x000fda000bf66270 */
[----:B-123--:R-:W-:-:S05]  /*ba90*/  @!P3 IADD3 R44, P4, R16, R47, RZ ;  /* 0x0000002f102cb210 */ /* 0x00efca0007f9e0ff */
[----:B----4-:R-:W-:Y:S01]  /*baa0*/  @!P3 IMAD.X R45, R13, 0x1, R17, P4 ;  /* 0x000000010d2db824 */ /* 0x010fe200020e0611 */
[----:B------:R-:W-:-:S13]  /*bab0*/  ISETP.GE.AND P4, PT, R18, UR39, PT ;  /* 0x0000002712007c0c */ /* 0x000fda000bf86270 */
[----:B------:R-:W-:-:S05]  /*bac0*/  @!P4 IADD3 R46, P5, R18, R47, RZ ;  /* 0x0000002f122ec210 */ /* 0x000fca0007fbe0ff */
[----:B------:R-:W-:Y:S02]  /*bad0*/  @!P4 IMAD.X R47, R13, 0x1, R220, P5 ;  /* 0x000000010d2fc824 */ /* 0x000fe400028e06dc */
[----:B------:R-:W0:Y:S04]  /*bae0*/  @!P3 LDS.128 R12, [R96+0x10400] ;  /* 0x01040000600cb984 */ /* 0x000e280000000c00 */
[----:B0-----:R-:W-:Y:S04]  /*baf0*/  @!P3 ST.E.128 desc[UR36][R44.64], R12 ;  /* 0x0000000c2c00b985 */ /* 0x001fe8000c101d24 */
[----:B------:R-:W0:Y:S04]  /*bb00*/  @!P4 LDS.128 R12, [R96+0x14400] ;  /* 0x01440000600cc984 */ /* 0x000e280000000c00 */
[----:B0-----:R0:W-:Y:S02]  /*bb10*/  @!P4 ST.E.128 desc[UR36][R46.64], R12 ;  /* 0x0000000c2e00c985 */ /* 0x0011e4000c101d24 */
.L_x_3038:
[----:B------:R-:W-:Y:S05]  /*bb20*/  BSYNC B0 ;  /* 0x0000000000007941 */ /* 0x000fea0003800000 */
.L_x_3037:
[----:B------:R-:W-:Y:S01]  /*bb30*/  ISETP.GE.AND P3, PT, R111, 0x21, PT ;  /* 0x000000216f00780c */ /* 0x000fe20003f66270 */
[----:B0---4-:R0:W4:Y:S01]  /*bb40*/  SHFL.IDX PT, R13, R11, 0x1, 0x181f ;  /* 0x00381f000b0d7f89 */ /* 0x01112200000e0000 */
[----:B------:R-:W-:Y:S03]  /*bb50*/  BSSY B0, `(.L_x_3039) ;  /* 0x000000d000007945 */ /* 0x000fe60003800000 */
[----:B--2---:R0:W2:Y:S08]  /*bb60*/  SHFL.IDX PT, R47, R48, 0x1, 0x181f ;  /* 0x00381f00302f7f89 */ /* 0x0040b000000e0000 */
        /* <DEDUP_REMOVED lines=11> */
.L_x_3040:
[----:B------:R-:W-:Y:S05]  /*bc20*/  BSYNC B0 ;  /* 0x0000000000007941 */ /* 0x000fea0003800000 */
.L_x_3039:
        /* <DEDUP_REMOVED lines=9> */
[----:B------:R-:W-:-:S04]  /*bcc0*/  @!P4 IADD3 R46, P5, R18, R47, RZ ;  /* 0x0000002f122ec210 */ /* 0x000fc80007fbe0ff */
[----:B------:R-:W-:Y:S02]  /*bcd0*/  @!P4 IADD3.X R47, R13, R220, RZ, P5, !PT ;  /* 0x000000dc0d2fc210 */ /* 0x000fe40002ffe4ff */
[----:B------:R-:W0:Y:S04]  /*bce0*/  @!P3 LDS.128 R12, [R96+0x12400] ;  /* 0x01240000600cb984 */ /* 0x000e280000000c00 */
[----:B0-----:R-:W-:Y:S04]  /*bcf0*/  @!P3 ST.E.128 desc[UR36][R44.64], R12 ;  /* 0x0000000c2c00b985 */ /* 0x001fe8000c101d24 */
[----:B------:R-:W0:Y:S04]  /*bd00*/  @!P4 LDS.128 R12, [R96+0x16400] ;  /* 0x01640000600cc984 */ /* 0x000e280000000c00 */
[----:B0-----:R0:W-:Y:S02]  /*bd10*/  @!P4 ST.E.128 desc[UR36][R46.64], R12 ;  /* 0x0000000c2e00c985 */ /* 0x0011e4000c101d24 */
.L_x_3042:
[----:B------:R-:W-:Y:S05]  /*bd20*/  BSYNC B0 ;  /* 0x0000000000007941 */ /* 0x000fea0003800000 */
.L_x_3041:
[----:B------:R-:W-:Y:S01]  /*bd30*/  ISETP.GE.AND P3, PT, R111, 0x61, PT ;  /* 0x000000616f00780c */ /* 0x000fe20003f66270 */
[----:B------:R-:W1:Y:S01]  /*bd40*/  SHFL.IDX PT, R11, R11, 0x3, 0x181f ;  /* 0x00781f000b0b7f89 */ /* 0x000e6200000e0000 */
[----:B------:R-:W-:Y:S03]  /*bd50*/  BSSY B0, `(.L_x_3043) ;  /* 0x000000d000007945 */ /* 0x000fe60003800000 */
[----:B0-2---:R0:W2:Y:S08]  /*bd60*/  SHFL.IDX PT, R47, R48, 0x3, 0x181f ;  /* 0x00781f00302f7f89 */ /* 0x0050b000000e0000 */
[----:B0-----:R-:W-:Y:S05]  /*bd70*/  @!P3 BRA `(.L_x_3044) ;  /* 0x000000000028b947 */ /* 0x001fea0003800000 */
[----:B------:R-:W-:-:S13]  /*bd80*/  ISETP.GE.AND P3, PT, R16, UR39, PT ;  /* 0x0000002710007c0c */ /* 0x000fda000bf66270 */
[----:B----4-:R-:W0:Y:S01]  /*bd90*/  @!P3 LDS.128 R12, [R96+0x13400] ;  /* 0x01340000600cb984 */ /* 0x010e220000000c00 */
[----:B-123--:R-:W-:-:S05]  /*bda0*/  @!P3 IADD3 R44, P4, R16, R47, RZ ;  /* 0x0000002f102cb210 */ /* 0x00efca0007f9e0ff */
[----:B------:R-:W-:Y:S01]  /*bdb0*/  @!P3 IMAD.X R45, R11, 0x1, R17, P4 ;  /* 0x000000010b2db824 */ /* 0x000fe200020e0611 */
[----:B------:R-:W-:-:S13]  /*bdc0*/  ISETP.GE.AND P4, PT, R18, UR39, PT ;  /* 0x0000002712007c0c */ /* 0x000fda000bf86270 */
[----:B------:R-:W-:-:S05]  /*bdd0*/  @!P4 IADD3 R46, P5, R18, R47, RZ ;  /* 0x0000002f122ec210 */ /* 0x000fca0007fbe0ff */
[----:B------:R-:W-:Y:S01]  /*bde0*/  @!P4 IMAD.X R47, R11, 0x1, R220, P5 ;  /* 0x000000010b2fc824 */ /* 0x000fe200028e06dc */
[----:B0-----:R-:W-:Y:S04]  /*bdf0*/  @!P3 ST.E.128 desc[UR36][R44.64], R12 ;  /* 0x0000000c2c00b985 */ /* 0x001fe8000c101d24 */
[----:B------:R-:W0:Y:S04]  /*be00*/  @!P4 LDS.128 R12, [R96+0x17400] ;  /* 0x01740000600cc984 */ /* 0x000e280000000c00 */
[----:B0-----:R0:W-:Y:S02]  /*be10*/  @!P4 ST.E.128 desc[UR36][R46.64], R12 ;  /* 0x0000000c2e00c985 */ /* 0x0011e4000c101d24 */
.L_x_3044:
[----:B------:R-:W-:Y:S05]  /*be20*/  BSYNC B0 ;  /* 0x0000000000007941 */ /* 0x000fea0003800000 */
.L_x_3043:
        /* <DEDUP_REMOVED lines=13> */
[----:B------:R-:W-:Y:S02]  /*bf00*/  SEL R11, RZ, 0x1, P2 ;  /* 0x00000001ff0b7807 */ /* 0x000fe40001000000 */
[----:B------:R-:W-:Y:S02]  /*bf10*/  SEL R23, R23, RZ, P2 ;  /* 0x000000ff17177207 */ /* 0x000fe40001000000 */
[----:B------:R-:W-:Y:S01]  /*bf20*/  LOP3.LUT R224, R224, R11, RZ, 0x3c, !PT ;  /* 0x0000000be0e07212 */ /* 0x000fe200078e3cff */
[----:B-1----:R-:W-:Y:S06]  /*bf30*/  @P3 BRA `(.L_x_3045) ;  /* 0xffffff64000c3947 */ /* 0x002fec000383ffff */
[----:B0-----:R-:W0:Y:S01]  /*bf40*/  S2R R12, SR_TID.X ;  /* 0x00000000000c7919 */ /* 0x001e220000002100 */
[----:B------:R-:W-:Y:S02]  /*bf50*/  PLOP3.LUT P0, PT, PT, PT, PT, 0x8, 0x0 ;  /* 0x000000000000781c */ /* 0x000fe40003f0e170 */
[----:B0-----:R-:W-:-:S04]  /*bf60*/  SHF.R.U32.HI R12, RZ, 0x7, R12 ;  /* 0x00000007ff0c7819 */ /* 0x001fc8000001160c */
[----:B------:R-:W-:-:S13]  /*bf70*/  ISETP.NE.AND P3, PT, R12, 0x1, PT ;  /* 0x000000010c00780c */ /* 0x000fda0003f65270 */
[----:B------:R-:W-:Y:S06]  /*bf80*/  @!P3 BAR.ARV 0x9, 0x100 ;  /* 0x024400000000bb1d */ /* 0x000fec0000002000 */
.L_x_2945:
[----:B------:R-:W-:Y:S05]  /*bf90*/  @P0 BRA `(.L_x_3046) ;  /* 0x00000000000c0947 */ /* 0x000fea0003800000 */
[----:B------:R-:W0:Y:S01]  /*bfa0*/  FENCE.VIEW.ASYNC.G ;  /* 0x00000000000073c6 */ /* 0x000e220000000100 */
[----:B------:R-:W-:Y:S05]  /*bfb0*/  WARPSYNC.ALL ;  /* 0x0000000000007948 */ /* 0x000fea0003800000 */
[----:B0-----:R-:W-:Y:S06]  /*bfc0*/  BAR.ARV 0xc, 0x180 ;  /* 0x0306000000007b1d */ /* 0x001fec0000002000 */
.L_x_3046:
        /* <DEDUP_REMOVED lines=11> */
[----:B------:R-:W1:Y:S08]  /*c080*/  @P1 LDC.64 R10, c[0x0][0x9c0] ;  /* 0x00027000ff0a1b82 */ /* 0x000e700000000a00 */
[----:B----4-:R-:W4:Y:S01]  /*c090*/  @P0 LDC.64 R12, c[0x0][0x9b0] ;  /* 0x00026c00ff0c0b82 */ /* 0x010f220000000a00 */
[----:B--2---:R-:W-:-:S02]  /*c0a0*/  @P1 IMAD R2, R0, R8, RZ ;  /* 0x0000000800021224 */ /* 0x004fc400078e02ff */
[----:B0-----:R-:W-:Y:S02]  /*c0b0*/  @P0 IMAD R0, R0, R6, RZ ;  /* 0x0000000600000224 */ /* 0x001fe400078e02ff */
[C---:B---3--:R-:W-:Y:S02]  /*c0c0*/  @P1 IMAD R9, R3.reuse, R9, R2 ;  /* 0x0000000903091224 */ /* 0x048fe400078e0202 */
[----:B------:R-:W-:-:S04]  /*c0d0*/  @P1 IMAD.WIDE.U32 R4, R3, R8, RZ ;  /* 0x0000000803041225 */ /* 0x000fc800078e00ff */
[C---:B------:R-:W-:Y:S02]  /*c0e0*/  @P0 IMAD R7, R3.reuse, R7, R0 ;  /* 0x0000000703070224 */ /* 0x040fe400078e0200 */
[----:B------:R-:W-:-:S04]  /*c0f0*/  @P0 IMAD.WIDE.U32 R2, R3, R6, RZ ;  /* 0x0000000603020225 */ /* 0x000fc800078e00ff */
[----:B------:R-:W-:Y:S01]  /*c100*/  @P1 IMAD.IADD R5, R5, 0x1, R9 ;  /* 0x0000000105051824 */ /* 0x000fe200078e0209 */
[----:B------:R-:W-:Y:S01]  /*c110*/  @P0 SHF.R.S32.HI R9, RZ, 0x1f, R218 ;  /* 0x0000001fff090819 */ /* 0x000fe200000114da */
[----:B-1----:R-:W-:Y:S01]  /*c120*/  @P1 IMAD R6, R15, R10, RZ ;  /* 0x0000000a0f061224 */ /* 0x002fe200078e02ff */
[----:B------:R-:W-:-:S03]  /*c130*/  @P0 IADD3 R3, R3, R7, RZ ;  /* 0x0000000703030210 */ /* 0x000fc60007ffe0ff */
[----:B----4-:R-:W-:Y:S02]  /*c140*/  @P0 IMAD R0, R9, R12, RZ ;  /* 0x0000000c09000224 */ /* 0x010fe400078e02ff */
[C---:B------:R-:W-:Y:S02]  /*c150*/  @P1 IMAD R11, R218.reuse, R11, R6 ;  /* 0x0000000bda0b1224 */ /* 0x040fe400078e0206 */
[----:B------:R-:W-:-:S04]  /*c160*/  @P1 IMAD.WIDE.U32 R6, R218, R10, R4 ;  /* 0x0000000ada061225 */ /* 0x000fc800078e0004 */
[----:B------:R-:W-:Y:S01]  /*c170*/  @P0 IMAD R9, R218, R13, R0 ;  /* 0x0000000dda090224 */ /* 0x000fe200078e0200 */
[----:B------:R-:W-:Y:S01]  /*c180*/  @P1 LEA R8, P3, R6, UR6, 0x2 ;  /* 0x0000000606081c11 */ /* 0x000fe2000f8610ff */
[----:B------:R-:W-:-:S04]  /*c190*/  @P0 IMAD.WIDE.U32 R2, R218, R12, R2 ;  /* 0x0000000cda020225 */ /* 0x000fc800078e0002 */
[----:B------:R-:W-:Y:S01]  /*c1a0*/  @P1 IMAD.IADD R5, R7, 0x1, R11 ;  /* 0x0000000107051824 */ /* 0x000fe200078e020b */
[----:B------:R-:W-:Y:S01]  /*c1b0*/  @P0 LEA R4, P2, R2, UR4, 0x2 ;  /* 0x0000000402040c11 */ /* 0x000fe2000f8410ff */
[----:B------:R-:W-:Y:S01]  /*c1c0*/  @P0 IMAD.IADD R3, R3, 0x1, R9 ;  /* 0x0000000103030824 */ /* 0x000fe200078e0209 */
[----:B------:R-:W-:Y:S01]  /*c1d0*/  ULDC UR4, c[0x0][0x988] ;  /* 0x0002620000047ab9 */ /* 0x000fe20000000800 */
[----:B------:R-:W-:Y:S01]  /*c1e0*/  IMAD.MOV.U32 R0, RZ, RZ, 0x3f800000 ;  /* 0x3f800000ff007424 */ /* 0x000fe200078e00ff */
[----:B------:R-:W-:Y:S02]  /*c1f0*/  @P1 LEA.HI.X R9, R6, UR7, R5, 0x2, P3 ;  /* 0x0000000706091c11 */ /* 0x000fe400098f1405 */
[----:B------:R-:W-:Y:S01]  /*c200*/  @P0 LEA.HI.X R5, R2, UR5, R3, 0x2, P2 ;  /* 0x0000000502050c11 */ /* 0x000fe200090f1403 */
[----:B------:R-:W-:Y:S01]  /*c210*/  IMAD.MOV.U32 R3, RZ, RZ, 0x3f800000 ;  /* 0x3f800000ff037424 */ /* 0x000fe200078e00ff */
[----:B------:R-:W0:Y:S01]  /*c220*/  LDC R2, c[0x0][0x448] ;  /* 0x00011200ff027b82 */ /* 0x000e220000000800 */
[----:B------:R1:W2:Y:S04]  /*c230*/  @P1 LDG.E R0, desc[UR36][R8.64] ;  /* 0x0000002408001981 */ /* 0x0002a8000c1e1900 */
[----:B------:R3:W2:Y:S01]  /*c240*/  @P0 LDG.E R3, desc[UR36][R4.64] ;  /* 0x0000002404030981 */ /* 0x0006a2000c1e1900 */
        /* <DEDUP_REMOVED lines=18> */
[----:B0-----:R-:W-:Y:S01]  /*c370*/  ISETP.NE.AND P0, PT, R2, 0x1, PT ;  /* 0x000000010200780c */ /* 0x001fe20003f05270 */
[----:B------:R-:W-:Y:S01]  /*c380*/  VIADD R2, R225, 0x7f ;  /* 0x0000007fe1027836 */ /* 0x000fe20000000000 */
        /* <DEDUP_REMOVED lines=10> */
[----:B------:R-:W-:Y:S01]  /*c430*/  CS2R R96, SRZ ;  /* 0x0000000000607805 */ /* 0x000fe2000001ff00 */
[----:B------:R-:W0:Y:S01]  /*c440*/  @P0 LDC R7, c[0x0][0x44c] ;  /* 0x00011300ff070b82 */ /* 0x000e220000000800 */
[----:B------:R-:W-:Y:S01]  /*c450*/  IMAD.MOV.U32 R99, RZ, RZ, RZ ;  /* 0x000000ffff637224 */ /* 0x000fe200078e00ff */
[----:B------:R-:W-:Y:S02]  /*c460*/  CS2R R94, SRZ ;  /* 0x00000000005e7805 */ /* 0x000fe4000001ff00 */
[----:B------:R-:W-:Y:S02]  /*c470*/  CS2R R36, SRZ ;  /* 0x0000000000247805 */ /* 0x000fe4000001ff00 */
[----:B------:R-:W-:-:S02]  /*c480*/  CS2R R90, SRZ ;  /* 0x00000000005a7805 */ /* 0x000fc4000001ff00 */
[----:B------:R-:W-:Y:S02]  /*c490*/  CS2R R88, SRZ ;  /* 0x0000000000587805 */ /* 0x000fe4000001ff00 */
[----:B------:R-:W-:Y:S02]  /*c4a0*/  CS2R R86, SRZ ;  /* 0x0000000000567805 */ /* 0x000fe4000001ff00 */
[----:B------:R-:W-:Y:S01]  /*c4b0*/  CS2R R28, SRZ ;  /* 0x00000000001c7805 */ /* 0x000fe2000001ff00 */
[----:B------:R-:W4:Y:S01]  /*c4c0*/  @P0 LDC R6, c[0x0][0x450] ;  /* 0x00011400ff060b82 */ /* 0x000f220000000800 */
        /* <DEDUP_REMOVED lines=15> */
[----:B0-----:R-:W-:Y:S01]  /*c5c0*/  @P0 IMAD.HI.U32 R7, R2, R7, RZ ;  /* 0x0000000702070227 */ /* 0x001fe200078e00ff */
[----:B------:R-:W-:-:S02]  /*c5d0*/  CS2R R10, SRZ ;  /* 0x00000000000a7805 */ /* 0x000fc4000001ff00 */
[----:B------:R-:W-:Y:S02]  /*c5e0*/  CS2R R50, SRZ ;  /* 0x0000000000327805 */ /* 0x000fe4000001ff00 */
[----:B------:R-:W-:Y:S02]  /*c5f0*/  CS2R R48, SRZ ;  /* 0x0000000000307805 */ /* 0x000fe4000001ff00 */
[----:B------:R-:W-:Y:S01]  /*c600*/  CS2R R46, SRZ ;  /* 0x00000000002e7805 */ /* 0x000fe2000001ff00 */
[----:B-1----:R-:W-:Y:S01]  /*c610*/  IMAD.MOV.U32 R9, RZ, RZ, RZ ;  /* 0x000000ffff097224 */ /* 0x002fe200078e00ff */
[----:B------:R-:W-:Y:S02]  /*c620*/  CS2R R42, SRZ ;  /* 0x00000000002a7805 */ /* 0x000fe4000001ff00 */
[----:B------:R-:W-:Y:S02]  /*c630*/  CS2R R40, SRZ ;  /* 0x0000000000287805 */ /* 0x000fe4000001ff00 */
[----:B----4-:R-:W-:-:S02]  /*c640*/  @P0 SHF.R.U32.HI R2, RZ, R6, R7 ;  /* 0x00000006ff020219 */ /* 0x010fc40000011607 */
[----:B------:R-:W-:Y:S02]  /*c650*/  CS2R R38, SRZ ;  /* 0x0000000000267805 */ /* 0x000fe4000001ff00 */
[----:B------:R-:W-:Y:S02]  /*c660*/  PLOP3.LUT P0, PT, PT, PT, PT, 0x80, 0x0 ;  /* 0x000000000000781c */ /* 0x000fe40003f0f070 */
[----:B------:R-:W-:Y:S02]  /*c670*/  CS2R R34, SRZ ;  /* 0x0000000000227805 */ /* 0x000fe4000001ff00 */
[----:B------:R-:W-:Y:S02]  /*c680*/  IADD3 R2, R101, R2, RZ ;  /* 0x0000000265027210 */ /* 0x000fe40007ffe0ff */
[----:B---3--:R-:W-:Y:S02]  /*c690*/  CS2R R4, SRZ ;  /* 0x0000000000047805 */ /* 0x008fe4000001ff00 */
[----:B------:R-:W-:-:S02]  /*c6a0*/  CS2R R32, SRZ ;  /* 0x0000000000207805 */ /* 0x000fc4000001ff00 */
[----:B------:R-:W-:Y:S02]  /*c6b0*/  CS2R R30, SRZ ;  /* 0x00000000001e7805 */ /* 0x000fe4000001ff00 */
[----:B------:R-:W-:Y:S02]  /*c6c0*/  SHF.R.S32.HI R7, RZ, 0x1f, R2 ;  /* 0x0000001fff077819 */ /* 0x000fe40000011402 */
[----:B------:R-:W-:Y:S02]  /*c6d0*/  CS2R R24, SRZ ;  /* 0x0000000000187805 */ /* 0x000fe4000001ff00 */
[----:B------:R-:W-:Y:S02]  /*c6e0*/  CS2R R100, SRZ ;  /* 0x0000000000647805 */ /* 0x000fe4000001ff00 */
[----:B------:R-:W-:-:S04]  /*c6f0*/  LEA.HI R7, R7, R2, RZ, 0x7 ;  /* 0x0000000207077211 */ /* 0x000fc800078f38ff */
[----:B------:R-:W-:-:S04]  /*c700*/  SHF.R.S32.HI R7, RZ, 0x7, R7 ;  /* 0x00000007ff077819 */ /* 0x000fc80000011407 */
[----:B------:R-:W-:Y:S02]  /*c710*/  VIMNMX R168, R168, R7, PT ;  /* 0x00000007a8a87248 */ /* 0x000fe40003fe0100 */
[----:B------:R-:W-:Y:S02]  /*c720*/  CS2R R6, SRZ ;  /* 0x0000000000067805 */ /* 0x000fe4000001ff00 */
[----:B------:R-:W-:Y:S01]  /*c730*/  ISETP.GE.AND P1, PT, R168, 0x1, PT ;  /* 0x00000001a800780c */ /* 0x000fe20003f26270 */
[----:B--2---:R-:W-:Y:S01]  /*c740*/  FMUL.FTZ R2, R3, R0 ;  /* 0x0000000003027220 */ /* 0x004fe20000410000 */
[----:B------:R-:W-:Y:S01]  /*c750*/  IMAD.MOV.U32 R0, RZ, RZ, RZ ;  /* 0x000000ffff007224 */ /* 0x000fe200078e00ff */
[----:B------:R-:W-:Y:S02]  /*c760*/  MOV R3, RZ ;  /* 0x000000ff00037202 */ /* 0x000fe40000000f00 */
[----:B------:R-:W-:-:S08]  /*c770*/  FMUL.FTZ R2, R2, UR4 ;  /* 0x0000000402027c20 */ /* 0x000fd00008410000 */
[----:B------:R-:W-:Y:S05]  /*c780*/  @!P1 BRA `(.L_x_3047) ;  /* 0x0000012000509947 */ /* 0x000fea0003800000 */
        /* <DEDUP_REMOVED lines=8> */
.L_x_3355:
[----:B------:R-:W2:Y:S02]  /*c810*/  LDL R0, [R1+0x48] ;  /* 0x0000480001007983 */ /* 0x000ea40000100800 */
[----:B--2---:R-:W-:Y:S02]  /*c820*/  R2UR UR4, R0 ;  /* 0x00000000000472ca */ /* 0x004fe400000e0000 */
[----:B-1----:R-:W-:-:S04]  /*c830*/  LEA.HI R0, R14, R14, RZ, 0x1 ;  /* 0x0000000e0e007211 */ /* 0x002fc800078f08ff */
[----:B------:R-:W-:-:S05]  /*c840*/  LOP3.LUT R3, R0, 0x1e, RZ, 0xc0, !PT ;  /* 0x0000001e00037812 */ /* 0x000fca00078ec0ff */
[----:B------:R-:W-:Y:S02]  /*c850*/  IMAD.IADD R3, R14, 0x1, -R3 ;  /* 0x000000010e037824 */ /* 0x000fe400078e0a03 */
[----:B------:R-:W-:-:S03]  /*c860*/  IMAD.U32 R0, RZ, RZ, UR4 ;  /* 0x00000004ff007e24 */ /* 0x000fc6000f8e00ff */
        /* <DEDUP_REMOVED lines=13> */
[----:B------:R-:W-:Y:S01]  /*c940*/  MOV R6, UR6 ;  /* 0x0000000600067c02 */ /* 0x000fe20008000f00 */
[----:B------:R-:W-:Y:S01]  /*c950*/  IMAD.U32 R7, RZ, RZ, UR7 ;  /* 0x00000007ff077e24 */ /* 0x000fe2000f8e00ff */
[----:B0-----:R-:W-:Y:S01]  /*c960*/  MOV R13, RZ ;  /* 0x000000ff000d7202 */ /* 0x001fe20000000f00 */
[----:B------:R-:W-:-:S02]  /*c970*/  IMAD.U32 R10, RZ, RZ, UR4 ;  /* 0x00000004ff0a7e24 */ /* 0x000fc4000f8e00ff */
[----:B------:R-:W-:Y:S02]  /*c980*/  IMAD.U32 R11, RZ, RZ, UR5 ;  /* 0x00000005ff0b7e24 */ /* 0x000fe4000f8e00ff */
[----:B------:R-:W-:Y:S02]  /*c990*/  IMAD.MOV.U32 R8, RZ, RZ, 0x70 ;  /* 0x00000070ff087424 */ /* 0x000fe400078e00ff */
[----:B-1----:R-:W-:-:S07]  /*c9a0*/  IMAD.MOV.U32 R12, RZ, RZ, 0x1 ;  /* 0x00000001ff0c7424 */ /* 0x002fce00078e00ff */
[----:B------:R-:W-:-:S07]  /*c9b0*/  LEPC R20, `(.L_x_3049) ;  /* 0x000000001014794e */ /* 0x000fce0000000000 */
[----:B--2--5:R-:W-:Y:S05]  /*c9c0*/  CALL.ABS.NOINC R14 ;  /* 0x000000000e007343 */ /* 0x024fea0003c00000 */
.L_x_3049:
        /* <DEDUP_REMOVED lines=13> */
.L_x_3053:
[----:B--2---:R2:W3:Y:S02]  /*caa0*/  SYNCS.PHASECHK.TRANS64.TRYWAIT P0, [R22+URZ+0x38800], R3 ;  /* 0x03880003160075a7 */ /* 0x0044e4000800017f */
[----:B---3--:R-:W-:Y:S05]  /*cab0*/  @!P0 NANOSLEEP.SYNCS 0x989680 ;  /* 0x009896800000895d */ /* 0x008fea0003900000 */
[----:B------:R-:W3:Y:S02]  /*cac0*/  @!P0 SYNCS.PHASECHK.TRANS64 P0, [R22+URZ+0x38800], R3 ;  /* 0x03880003160085a7 */ /* 0x000ee4000800007f */
[----:B---3--:R-:W-:Y:S05]  /*cad0*/  @!P0 BRA `(.L_x_3053) ;  /* 0xfffffffc00f08947 */ /* 0x008fea000383ffff */
.L_x_3052:
[----:B------:R-:W-:Y:S05]  /*cae0*/  BSYNC B0 ;  /* 0x0000000000007941 */ /* 0x000fea0003800000 */
.L_x_3051:
[----:B------:R-:W-:Y:S05]  /*caf0*/  BRA `(.L_x_3054) ;  /* 0x0000009400ac7947 */ /* 0x000fea0003800000 */
.L_x_3050:
[----:B------:R-:W-:Y:S01]  /*cb00*/  ISETP.NE.AND P0, PT, R24, RZ, PT ;  /* 0x000000ff1800720c */ /* 0x000fe20003f05270 */
[----:B------:R-:W-:Y:S01]  /*cb10*/  ULDC.64 UR4, c[0x0][0x3f8] ;  /* 0x0000fe0000047ab9 */ /* 0x000fe20000000a00 */
[----:B-----5:R-:W-:Y:S01]  /*cb20*/  SHF.R.S32.HI R0, RZ, 0x1f, R98 ;  /* 0x0000001fff007819 */ /* 0x020fe20000011462 */
[----:B------:R-:W-:Y:S01]  /*cb30*/  ULDC.64 UR6, c[0x0][0x408] ;  /* 0x0001020000067ab9 */ /* 0x000fe20000000a00 */
[----:B------:R-:W-:-:S04]  /*cb40*/  IMAD.WIDE.U32 R24, R98, UR4, RZ ;  /* 0x0000000462187c25 */ /* 0x000fc8000f8e00ff */
[C---:B------:R-:W-:Y:S02]  /*cb50*/  IMAD R3, R0.reuse, UR4, RZ ;  /* 0x0000000400037c24 */ /* 0x040fe4000f8e02ff */
[----:B------:R-:W-:Y:S02]  /*cb60*/  IMAD R5, R0, UR6, RZ ;  /* 0x0000000600057c24 */ /* 0x000fe4000f8e02ff */
[C---:B------:R-:W-:Y:S02]  /*cb70*/  IMAD R3, R98.reuse, UR5, R3 ;  /* 0x0000000562037c24 */ /* 0x040fe4000f8e0203 */
[C---:B------:R-:W-:Y:S02]  /*cb80*/  IMAD R5, R98.reuse, UR7, R5 ;  /* 0x0000000762057c24 */ /* 0x040fe4000f8e0205 */
[----:B------:R-:W-:-:S04]  /*cb90*/  IMAD.WIDE.U32 R98, R98, UR6, RZ ;  /* 0x0000000662627c25 */ /* 0x000fc8000f8e00ff */
[----:B------:R-:W-:Y:S02]  /*cba0*/  IMAD.IADD R27, R3, 0x1, R25 ;  /* 0x00000001031b7824 */ /* 0x000fe400078e0219 */
[----:B------:R-:W-:Y:S01]  /*cbb0*/  IMAD.IADD R29, R5, 0x1, R99 ;  /* 0x00000001051d7824 */ /* 0x000fe200078e0263 */
        /* <DEDUP_REMOVED lines=16> */
[----:B--2---:R-:W-:Y:S05]  /*ccc0*/  CALL.ABS.NOINC R14 ;  /* 0x000000000e007343 */ /* 0x004fea0003c00000 */
.L_x_3055:
[----:B------:R-:W1:Y:S01]  /*ccd0*/  S2R R20, SR_TID.X ;  /* 0x0000000000147919 */ /* 0x000e620000002100 */
[----:B------:R-:W-:Y:S01]  /*cce0*/  ULDC.U8 UR4, c[0x0][0x410] ;  /* 0x0001040000047ab9 */ /* 0x000fe20000000000 */
[C---:B------:R-:W-:Y:S01]  /*ccf0*/  IMAD.IADD R61, R221.reuse, 0x1, R225 ;  /* 0x00000001dd3d7824 */ /* 0x040fe200078e02e1 */
[----:B------:R-:W-:Y:S01]  /*cd00*/  ISETP.NE.AND P0, PT, RZ, UR4, PT ;  /* 0x00000004ff007c0c */ /* 0x000fe2000bf05270 */
[----:B------:R-:W-:Y:S01]  /*cd10*/  BSSY B0, `(.L_x_3056) ;  /* 0x0000941000007945 */ /* 0x000fe20003800000 */
[C---:B------:R-:W-:Y:S01]  /*cd20*/  VIADD R57, R221.reuse, 0x20 ;  /* 0x00000020dd397836 */ /* 0x040fe20000000000 */
[C---:B------:R-:W-:Y:S01]  /*cd30*/  IADD3 R56, R221.reuse, 0x40, RZ ;  /* 0x00000040dd387810 */ /* 0x040fe20007ffe0ff */
[----:B------:R-:W-:Y:S02]  /*cd40*/  VIADD R51, R221, 0x60 ;  /* 0x00000060dd337836 */ /* 0x000fe40000000000 */
[----:B-1----:R-:W-:-:S05]  /*cd50*/  VIADD R20, R20, 0xffffff80 ;  /* 0xffffff8014147836 */ /* 0x002fca0000000000 */
[----:B------:R-:W-:-:S04]  /*cd60*/  LEA.HI R26, R26, R20, RZ, 0x3 ;  /* 0x000000141a1a7211 */ /* 0x000fc800078f18ff */
[----:B------:R-:W-:-:S05]  /*cd70*/  LOP3.LUT R26, R26, 0xfffffff8, RZ, 0xc0, !PT ;  /* 0xfffffff81a1a7812 */ /* 0x000fca00078ec0ff */
[----:B------:R-:W-:-:S04]  /*cd80*/  IMAD.IADD R58, R20, 0x1, -R26 ;  /* 0x00000001143a7824 */ /* 0x000fc800078e0a1a */
[----:B------:R-:W-:Y:S01]  /*cd90*/  IMAD R3, R58, 0x20, R61 ;  /* 0x000000203a037824 */ /* 0x000fe200078e023d */
[----:B------:R-:W-:Y:S06]  /*cda0*/  @!P0 BRA `(.L_x_3057) ;  /* 0x0000004800748947 */ /* 0x000fec0003800000 */
[----:B------:R-:W1:Y:S01]  /*cdb0*/  LDC R21, c[0x0][0x448] ;  /* 0x00011200ff157b82 */ /* 0x000e620000000800 */
[----:B------:R-:W-:Y:S01]  /*cdc0*/  ULDC.64 UR4, c[0x0][0x3f8] ;  /* 0x0000fe0000047ab9 */ /* 0x000fe20000000a00 */
[----:B------:R-:W-:Y:S01]  /*cdd0*/  IMAD.MOV.U32 R8, RZ, RZ, R24 ;  /* 0x000000ffff087224 */ /* 0x000fe200078e0018 */
[----:B------:R-:W-:Y:S01]  /*cde0*/  ULDC.64 UR6, c[0x0][0x408] ;  /* 0x0001020000067ab9 */ /* 0x000fe20000000a00 */
[----:B------:R-:W-:Y:S01]  /*cdf0*/  IMAD.MOV.U32 R9, RZ, RZ, R27 ;  /* 0x000000ffff097224 */ /* 0x000fe200078e001b */
[----:B------:R-:W-:Y:S01]  /*ce00*/  SHF.L.U32 R49, R58, 0x3, RZ ;  /* 0x000000033a317819 */ /* 0x000fe200000006ff */
[----:B------:R-:W-:Y:S01]  /*ce10*/  IMAD.MOV.U32 R10, RZ, RZ, R98 ;  /* 0x000000ffff0a7224 */ /* 0x000fe200078e0062 */
[----:B------:R-:W-:Y:S01]  /*ce20*/  SHF.R.S32.HI R54, RZ, 0x1f, R19 ;  /* 0x0000001fff367819 */ /* 0x000fe20000011413 */
[----:B------:R-:W-:Y:S01]  /*ce30*/  IMAD.MOV.U32 R11, RZ, RZ, R29 ;  /* 0x000000ffff0b7224 */ /* 0x000fe200078e001d */
[----:B------:R-:W-:Y:S02]  /*ce40*/  SHF.R.S32.HI R58, RZ, 0x1f, R49 ;  /* 0x0000001fff3a7819 */ /* 0x000fe40000011431 */
[----:B-1----:R-:W-:-:S13]  /*ce50*/  ISETP.NE.AND P0, PT, R21, 0x1, PT ;  /* 0x000000011500780c */ /* 0x002fda0003f05270 */
[----:B------:R-:W1:Y:S08]  /*ce60*/  @P0 LDC R0, c[0x0][0x44c] ;  /* 0x00011300ff000b82 */ /* 0x000e700000000800 */
[----:B------:R-:W2:Y:S01]  /*ce70*/  @P0 LDC R5, c[0x0][0x450] ;  /* 0x00011400ff050b82 */ /* 0x000ea20000000800 */
[----:B-1----:R-:W-:-:S05]  /*ce80*/  @P0 IMAD.HI.U32 R0, R3, R0, RZ ;  /* 0x0000000003000227 */ /* 0x002fca00078e00ff */
[----:B--2---:R-:W-:-:S04]  /*ce90*/  @P0 SHF.R.U32.HI R3, RZ, R5, R0 ;  /* 0x00000005ff030219 */ /* 0x004fc80000011600 */
[----:B------:R-:W-:Y:S01]  /*cea0*/  SHF.R.S32.HI R0, RZ, 0x1f, R3 ;  /* 0x0000001fff007819 */ /* 0x000fe20000011403 */
[----:B------:R-:W-:-:S04]  /*ceb0*/  IMAD.WIDE.U32 R8, R3, UR4, R8 ;  /* 0x0000000403087c25 */ /* 0x000fc8000f8e0008 */
[C---:B------:R-:W-:Y:S02]  /*cec0*/  IMAD R4, R0.reuse, UR4, RZ ;  /* 0x0000000400047c24 */ /* 0x040fe4000f8e02ff */
[----:B------:R-:W-:Y:S02]  /*ced0*/  IMAD R0, R0, UR6, RZ ;  /* 0x0000000600007c24 */ /* 0x000fe4000f8e02ff */
[----:B------:R-:W-:-:S04]  /*cee0*/  IMAD.WIDE.U32 R10, R3, UR6, R10 ;  /* 0x00000006030a7c25 */ /* 0x000fc8000f8e000a */
[C---:B0-----:R-:W-:Y:S01]  /*cef0*/  IMAD R13, R3.reuse, UR5, R4 ;  /* 0x00000005030d7c24 */ /* 0x041fe2000f8e0204 */
[----:B------:R-:W-:Y:S01]  /*cf00*/  ULDC.64 UR4, c[0x0][0x3e8] ;  /* 0x0000fa0000047ab9 */ /* 0x000fe20000000a00 */
[----:B------:R-:W-:Y:S01]  /*cf10*/  IMAD R3, R3, UR7, R0 ;  /* 0x0000000703037c24 */ /* 0x000fe2000f8e0200 */
[----:B------:R-:W-:Y:S01]  /*cf20*/  ULDC.64 UR6, c[0x0][0x400] ;  /* 0x0001000000067ab9 */ /* 0x000fe20000000a00 */
[----:B------:R-:W-:Y:S01]  /*cf30*/  IADD3 R5, P0, R8, UR4, RZ ;  /* 0x0000000408057c10 */ /* 0x000fe2000ff1e0ff */
[----:B------:R-:W-:Y:S01]  /*cf40*/  UMOV UR4, 0xffffffff ;  /* 0xffffffff00047882 */ /* 0x000fe20000000000 */
[----:B------:R-:W-:Y:S02]  /*cf50*/  IADD3 R7, P1, R10, UR6, RZ ;  /* 0x000000060a077c10 */ /* 0x000fe4000ff3e0ff */
[----:B------:R-:W-:Y:S02]  /*cf60*/  IADD3.X R6, R9, UR5, R13, P0, !PT ;  /* 0x0000000509067c10 */ /* 0x000fe400087fe40d */
[----:B------:R-:W-:Y:S01]  /*cf70*/  IADD3.X R8, R11, UR7, R3, P1, !PT ;  /* 0x000000070b087c10 */ /* 0x000fe20008ffe403 */
[----:B------:R-:W-:Y:S08]  /*cf80*/  BRA.DIV UR4, `(.L_x_3058) ;  /* 0x000001e604d47947 */ /* 0x000ff0000b800000 */
[----:B------:R0:W1:Y:S04]  /*cf90*/  SHFL.IDX PT, R0, R6, RZ, 0x181f ;  /* 0x00181fff06007589 */ /* 0x00006800000e0000 */
[----:B------:R0:W2:Y:S04]  /*cfa0*/  SHFL.IDX PT, R4, R5, RZ, 0x181f ;  /* 0x00181fff05047589 */ /* 0x0000a800000e0000 */
[----:B------:R0:W3:Y:S04]  /*cfb0*/  SHFL.IDX PT, R3, R8, RZ, 0x181f ;  /* 0x00181fff08037589 */ /* 0x0000e800000e0000 */
[----:B------:R0:W4:Y:S02]  /*cfc0*/  SHFL.IDX PT, R14, R7, RZ, 0x181f ;  /* 0x00181fff070e7589 */ /* 0x00012400000e0000 */
.L_x_3361:
        /* <DEDUP_REMOVED lines=17> */
[C---:B-1----:R-:W-:Y:S01]  /*d0e0*/  @!P4 IMAD.X R25, R0.reuse, 0x1, R54, P0 ;  /* 0x000000010019c824 */ /* 0x042fe200000e0636 */
        /* <DEDUP_REMOVED lines=9> */
.L_x_3060:
[----:B------:R-:W-:Y:S05]  /*d180*/  BSYNC B1 ;  /* 0x0000000000017941 */ /* 0x000fea0003800000 */
.L_x_3059:
[----:B------:R-:W-:Y:S01]  /*d190*/  UMOV UR4, 0xffffffff ;  /* 0xffffffff00047882 */ /* 0x000fe20000000000 */
[----:B-1----:R-:W-:Y:S02]  /*d1a0*/  CS2R R24, SRZ ;  /* 0x0000000000187805 */ /* 0x002fe4000001ff00 */
[----:B------:R-:W-:Y:S05]  /*d1b0*/  BRA.DIV UR4, `(.L_x_3061) ;  /* 0x000001e604b87947 */ /* 0x000fea000b800000 */
[----:B------:R1:W0:Y:S04]  /*d1c0*/  SHFL.IDX PT, R0, R6, 0x1, 0x181f ;  /* 0x00381f0006007f89 */ /* 0x00022800000e0000 */
[----:B--2---:R1:W2:Y:S04]  /*d1d0*/  SHFL.IDX PT, R4, R5, 0x1, 0x181f ;  /* 0x00381f0005047f89 */ /* 0x0042a800000e0000 */
[----:B---3--:R1:W3:Y:S04]  /*d1e0*/  SHFL.IDX PT, R3, R8, 0x1, 0x181f ;  /* 0x00381f0008037f89 */ /* 0x0082e800000e0000 */
[----:B----4-:R1:W4:Y:S02]  /*d1f0*/  SHFL.IDX PT, R14, R7, 0x1, 0x181f ;  /* 0x00381f00070e7f89 */ /* 0x01032400000e0000 */
.L_x_3367:
        /* <DEDUP_REMOVED lines=15> */
[C---:B----4-:R-:W-:Y:S02]  /*d2f0*/  @!P3 IADD3 R12, P1, R49.reuse, R14, RZ ;  /* 0x0000000e310cb210 */ /* 0x050fe40007f3e0ff */
[C---:B0-----:R-:W-:Y:S02]  /*d300*/  @!P4 IADD3.X R31, R0.reuse, R54, RZ, P0, !PT ;  /* 0x00000036001fc210 */ /* 0x041fe400007fe4ff */
[----:B------:R-:W-:Y:S02]  /*d310*/  @!P3 IADD3 R10, P0, R49, R4, RZ ;  /* 0x00000004310ab210 */ /* 0x000fe40007f1e0ff */
[----:B------:R-:W-:Y:S01]  /*d320*/  @!P4 IADD3 R14, P2, R19, R14, RZ ;  /* 0x0000000e130ec210 */ /* 0x000fe20007f5e0ff */
[C-C-:B---3--:R-:W-:Y:S01]  /*d330*/  @!P3 IMAD.X R13, R3.reuse, 0x1, R58.reuse, P1 ;  /* 0x00000001030db824 */ /* 0x148fe200008e063a */
[----:B------:R0:W5:Y:S01]  /*d340*/  @!P4 LD.E.64 R24, desc[UR36][R30.64] ;  /* 0x000000241e18c980 */ /* 0x000162000c101b00 */
[----:B------:R-:W-:Y:S02]  /*d350*/  @!P3 IMAD.X R11, R0, 0x1, R58, P0 ;  /* 0x00000001000bb824 */ /* 0x000fe400000e063a */
[----:B------:R-:W-:Y:S01]  /*d360*/  @!P4 IMAD.X R15, R3, 0x1, R54, P2 ;  /* 0x00000001030fc824 */ /* 0x000fe200010e0636 */
[----:B------:R0:W5:Y:S04]  /*d370*/  @!P3 LD.E.64 R36, desc[UR36][R12.64] ;  /* 0x000000240c24b980 */ /* 0x000168000c101b00 */
[----:B------:R0:W5:Y:S04]  /*d380*/  @!P3 LD.E.64 R34, desc[UR36][R10.64] ;  /* 0x000000240a22b980 */ /* 0x000168000c101b00 */
[----:B------:R0:W5:Y:S02]  /*d390*/  @!P4 LD.E.64 R28, desc[UR36][R14.64] ;  /* 0x000000240e1cc980 */ /* 0x000164000c101b00 */
.L_x_3063:
[----:B------:R-:W-:Y:S05]  /*d3a0*/  BSYNC B1 ;  /* 0x0000000000017941 */ /* 0x000fea0003800000 */
.L_x_3062:
[----:B------:R-:W-:-:S03]  /*d3b0*/  UMOV UR4, 0xffffffff ;  /* 0xffffffff00047882 */ /* 0x000fc60000000000 */
[----:B------:R-:W-:Y:S05]  /*d3c0*/  BRA.DIV UR4, `(.L_x_3064) ;  /* 0x000001e604a47947 */ /* 0x000fea000b800000 */
[----:B0-----:R0:W0:Y:S04]  /*d3d0*/  SHFL.IDX PT, R0, R6, 0x2, 0x181f ;  /* 0x00581f0006007f89 */ /* 0x00102800000e0000 */
[----:B--2---:R2:W0:Y:S04]  /*d3e0*/  SHFL.IDX PT, R4, R5, 0x2, 0x181f ;  /* 0x00581f0005047f89 */ /* 0x00442800000e0000 */
[----:B---3--:R2:W3:Y:S04]  /*d3f0*/  SHFL.IDX PT, R3, R8, 0x2, 0x181f ;  /* 0x00581f0008037f89 */ /* 0x0084e800000e0000 */
[----:B----4-:R2:W4:Y:S02]  /*d400*/  SHFL.IDX PT, R14, R7, 0x2, 0x181f ;  /* 0x00581f00070e7f89 */ /* 0x01052400000e0000 */
.L_x_3373:
        /* <DEDUP_REMOVED lines=15> */
[----:B0-----:R-:W-:-:S04]  /*d500*/  @!P4 IADD3 R40, P0, R19, R4, RZ ;  /* 0x000000041328c210 */ /* 0x001fc80007f1e0ff */
[-C--:B----4-:R-:W-:Y:S02]  /*d510*/  @!P3 IADD3 R12, P1, R49, R14.reuse, RZ ;  /* 0x0000000e310cb210 */ /* 0x090fe40007f3e0ff */
[----:B------:R-:W-:Y:S01]  /*d520*/  @!P4 IADD3 R14, P2, R19, R14, RZ ;  /* 0x0000000e130ec210 */ /* 0x000fe20007f5e0ff */
[C---:B------:R-:W-:Y:S01]  /*d530*/  @!P4 IMAD.X R41, R0.reuse, 0x1, R54, P0 ;  /* 0x000000010029c824 */ /* 0x040fe200000e0636 */
        /* <DEDUP_REMOVED lines=8> */
.L_x_3066:
[----:B------:R-:W-:Y:S05]  /*d5c0*/  BSYNC B1 ;  /* 0x0000000000017941 */ /* 0x000fea0003800000 */
.L_x_3065:
[----:B------:R-:W-:Y:S01]  /*d5d0*/  UMOV UR4, 0xffffffff ;  /* 0xffffffff00047882 */ /* 0x000fe20000000000 */
[----:B0-----:R-:W-:Y:S02]  /*d5e0*/  CS2R R40, SRZ ;  /* 0x0000000000287805 */ /* 0x001fe4000001ff00 */
[----:B------:R-:W-:Y:S05]  /*d5f0*/  BRA.DIV UR4, `(.L_x_3067) ;  /* 0x000001e604887947 */ /* 0x000fea000b800000 */
[----:B------:R0:W0:Y:S04]  /*d600*/  SHFL.IDX PT, R0, R6, 0x3, 0x181f ;  /* 0x00781f0006007f89 */ /* 0x00002800000e0000 */
[----:B------:R0:W0:Y:S04]  /*d610*/  SHFL.IDX PT, R4, R5, 0x3, 0x181f ;  /* 0x00781f0005047f89 */ /* 0x00002800000e0000 */
[----:B---3--:R3:W0:Y:S04]  /*d620*/  SHFL.IDX PT, R3, R8, 0x3, 0x181f ;  /* 0x00781f0008037f89 */ /* 0x00862800000e0000 */
[----:B----4-:R3:W4:Y:S02]  /*d630*/  SHFL.IDX PT, R14, R7, 0x3, 0x181f ;  /* 0x00781f00070e7f89 */ /* 0x01072400000e0000 */
.L_x_3379:
[----:B01----:R-:W4:Y:S01]  /*d640*/  LDL R6, [R1+0x34] ;  /* 0x0000340001067983 */ /* 0x003f220000100800 */
[----:B------:R-:W-:Y:S01]  /*d650*/  VIADD R61, R61, 0x60 ;  /* 0x000000603d3d7836 */ /* 0x000fe20000000000 */
[----:B------:R-:W-:Y:S01]  /*d660*/  BSSY B1, `(.L_x_3068) ;  /* 0x000001d000017945 */ /* 0x000fe20003800000 */
[----:B------:R-:W-:Y:S02]  /*d670*/  CS2R R10, SRZ ;  /* 0x00000000000a7805 */ /* 0x000fe4000001ff00 */
[----:B--23--:R-:W-:Y:S02]  /*d680*/  CS2R R8, SRZ ;  /* 0x0000000000087805 */ /* 0x00cfe4000001ff00 */
[----:B------:R-:W-:Y:S02]  /*d690*/  CS2R R12, SRZ ;  /* 0x00000000000c7805 */ /* 0x000fe4000001ff00 */
[----:B------:R-:W-:Y:S02]  /*d6a0*/  ISETP.GE.AND P0, PT, R61, R48, PT ;  /* 0x000000303d00720c */ /* 0x000fe40003f06270 */
[----:B----4-:R-:W-:-:S04]  /*d6b0*/  LEA.HI R5, R6, R6, RZ, 0x1 ;  /* 0x0000000606057211 */ /* 0x010fc800078f08ff */
        /* <DEDUP_REMOVED lines=12> */
[C---:B------:R-:W-:Y:S02]  /*d780*/  @!P5 IADD3 R52, P2, R19.reuse, R4, RZ ;  /* 0x000000041334d210 */ /* 0x040fe40007f5e0ff */
[----:B------:R-:W-:Y:S01]  /*d790*/  @!P5 IADD3 R14, P3, R19, R14, RZ ;  /* 0x0000000e130ed210 */ /* 0x000fe20007f7e0ff */
[----:B------:R-:W-:Y:S01]  /*d7a0*/  @!P4 IMAD.X R7, R3, 0x1, R58, P1 ;  /* 0x000000010307c824 */ /* 0x000fe200008e063a */
[----:B------:R-:W-:Y:S01]  /*d7b0*/  @!P4 IADD3 R4, P0, R49, R4, RZ ;  /* 0x000000043104c210 */ /* 0x000fe20007f1e0ff */
[C-C-:B------:R-:W-:Y:S02]  /*d7c0*/  @!P5 IMAD.X R53, R0.reuse, 0x1, R54.reuse, P2 ;  /* 0x000000010035d824 */ /* 0x140fe400010e0636 */
[----:B------:R-:W-:Y:S01]  /*d7d0*/  @!P5 IMAD.X R15, R3, 0x1, R54, P3 ;  /* 0x00000001030fd824 */ /* 0x000fe200018e0636 */
[----:B------:R-:W-:Y:S01]  /*d7e0*/  @!P4 IADD3.X R5, R0, R58, RZ, P0, !PT ;  /* 0x0000003a0005c210 */ /* 0x000fe200007fe4ff */
[----:B------:R0:W5:Y:S04]  /*d7f0*/  @!P4 LD.E.64 R12, desc[UR36][R6.64] ;  /* 0x00000024060cc980 */ /* 0x000168000c101b00 */
[----:B------:R0:W5:Y:S04]  /*d800*/  @!P5 LD.E.64 R40, desc[UR36][R52.64] ;  /* 0x000000243428d980 */ /* 0x000168000c101b00 */
[----:B------:R0:W5:Y:S04]  /*d810*/  @!P4 LD.E.64 R10, desc[UR36][R4.64] ;  /* 0x00000024040ac980 */ /* 0x000168000c101b00 */
[----:B------:R0:W5:Y:S02]  /*d820*/  @!P5 LD.E.64 R8, desc[UR36][R14.64] ;  /* 0x000000240e08d980 */ /* 0x000164000c101b00 */
.L_x_3069:
[----:B------:R-:W-:Y:S05]  /*d830*/  BSYNC B1 ;  /* 0x0000000000017941 */ /* 0x000fea0003800000 */
.L_x_3068:
[----:B------:R-:W1:Y:S01]  /*d840*/  SYNCS.PHASECHK.TRANS64.TRYWAIT P0, [R22+URZ+0x38800], R55 ;  /* 0x03880037160075a7 */ /* 0x000e62000800017f */
[----:B------:R-:W-:Y:S01]  /*d850*/  VIADDMNMX R0, R48, -R225, 0x80, PT ;  /* 0x0000008030007446 */ /* 0x000fe200038009e1 */
[----:B------:R-:W-:Y:S03]  /*d860*/  BSSY B1, `(.L_x_3070) ;  /* 0x0000003000017945 */ /* 0x000fe60003800000 */
[----:B------:R-:W-:Y:S01]  /*d870*/  ISETP.GE.AND P1, PT, R221, R0, PT ;  /* 0x00000000dd00720c */ /* 0x000fe20003f26270 */
[----:B-1----:R-:W-:-:S12]  /*d880*/  @!P0 BRA `(.L_x_3071) ;  /* 0x000001e400548947 */ /* 0x002fd80003800000 */
.L_x_3380:
[----:B------:R-:W-:Y:S05]  /*d890*/  BSYNC B1 ;  /* 0x0000000000017941 */ /* 0x000fea0003800000 */
.L_x_3070:
[----:B------:R-:W-:Y:S04]  /*d8a0*/  BSSY B1, `(.L_x_3072) ;  /* 0x00000fa000017945 */ /* 0x000fe80003800000 */
[----:B------:R-:W-:Y:S05]  /*d8b0*/  @P1 BRA `(.L_x_3073) ;  /* 0x0000000c00e01947 */ /* 0x000fea0003800000 */
[----:B------:R2:W5:Y:S01]  /*d8c0*/  LDL R66, [R1+0x20] ;  /* 0x0000200001427983 */ /* 0x0005620000100800 */
[----:B0-----:R-:W0:Y:S01]  /*d8d0*/  LDC R4, c[0x0][0x3f4] ;  /* 0x0000fd00ff047b82 */ /* 0x001e220000000800 */
[----:B------:R-:W-:Y:S01]  /*d8e0*/  BSSY B2, `(.L_x_3074) ;  /* 0x000007a000027945 */ /* 0x000fe20003800000 */
[-C--:B0-----:R-:W-:Y:S02]  /*d8f0*/  ISETP.GE.AND P0, PT, R49, R4.reuse, PT ;  /* 0x000000043100720c */ /* 0x081fe40003f06270 */
[----:B------:R-:W-:-:S11]  /*d900*/  ISETP.GE.AND P1, PT, R19, R4, PT ;  /* 0x000000041300720c */ /* 0x000fd60003f26270 */
[----:B--2---:R-:W-:Y:S05]  /*d910*/  @P0 BRA `(.L_x_3075) ;  /* 0x0000000400d80947 */ /* 0x004fea0003800000 */
[----:B-----5:R-:W0:Y:S01]  /*d920*/  LDS.128 R4, [R66+0x20400] ;  /* 0x0204000042047984 */ /* 0x020e220000000c00 */
[----:B------:R-:W-:Y:S02]  /*d930*/  SHF.R.U32.HI R14, RZ, 0x8, R44 ;  /* 0x00000008ff0e7819 */ /* 0x000fe4000001162c */
[----:B------:R-:W-:Y:S02]  /*d940*/  LOP3.LUT R3, R44, 0xff, RZ, 0xc0, !PT ;  /* 0x000000ff2c037812 */ /* 0x000fe400078ec0ff */
[----:B------:R-:W-:Y:S02]  /*d950*/  LOP3.LUT R14, R14, 0xff, RZ, 0xc0, !PT ;  /* 0x000000ff0e0e7812 */ /* 0x000fe400078ec0ff */
[----:B------:R-:W-:Y:S02]  /*d960*/  SHF.R.U32.HI R48, RZ, 0x8, R45 ;  /* 0x00000008ff307819 */ /* 0x000fe4000001162d */
[----:B-1----:R-:W-:Y:S02]  /*d970*/  SHF.R.U32.HI R55, RZ, 0x8, R47 ;  /* 0x00000008ff377819 */ /* 0x002fe4000001162f */
        /* <DEDUP_REMOVED lines=112> */
.L_x_3075:
[----:B------:R-:W-:Y:S05]  /*e080*/  BSYNC B2 ;  /* 0x0000000000027941 */ /* 0x000fea0003800000 */
.L_x_3074:
[----:B------:R-:W-:Y:S05]  /*e090*/  @P1 BRA `(.L_x_3073) ;  /* 0x0000000400e81947 */ /* 0x000fea0003800000 */
[----:B0----5:R-:W0:Y:S01]  /*e0a0*/  LDS.128 R4, [R66+0x24400] ;  /* 0x0244000042047984 */ /* 0x021e220000000c00 */
[----:B------:R-:W-:Y:S02]  /*e0b0*/  SHF.R.U32.HI R15, RZ, 0x8, R21 ;  /* 0x00000008ff0f7819 */ /* 0x000fe40000011615 */
        /* <DEDUP_REMOVED lines=12> */
[----:B------:R-:W-:Y:S02]  /*e180*/  LOP3.LUT R14, R20, 0xff, RZ, 0xc0, !PT ;  /* 0x000000ff140e7812 */ /* 0x000fe400078ec0ff */
        /* <DEDUP_REMOVED lines=29> */
[----:B-1----:R-:W-:Y:S01]  /*e360*/  FMUL.FTZ R55, R14, R27 ;  /* 0x0000001b0e377220 */ /* 0x002fe20000410000 */
        /* <DEDUP_REMOVED lines=77> */
.L_x_3073:
[----:B------:R-:W-:Y:S05]  /*e840*/  BSYNC B1 ;  /* 0x0000000000017941 */ /* 0x000fea0003800000 */
.L_x_3072:
[----:B------:R-:W-:Y:S01]  /*e850*/  ISETP.GE.AND P0, PT, R57, R0, PT ;  /* 0x000000003900720c */ /* 0x000fe20003f06270 */
[----:B------:R-:W-:-:S12]  /*e860*/  BSSY B1, `(.L_x_3076) ;  /* 0x00000fa000017945 */ /* 0x000fd80003800000 */
[----:B------:R-:W-:Y:S05]  /*e870*/  @P0 BRA `(.L_x_3077) ;  /* 0x0000000c00e00947 */ /* 0x000fea0003800000 */
[----:B-1----:R1:W5:Y:S01]  /*e880*/  LDL R55, [R1+0x20] ;  /* 0x0000200001377983 */ /* 0x0023620000100800 */
[----:B0-2---:R-:W0:Y:S01]  /*e890*/  LDC R4, c[0x0][0x3f4] ;  /* 0x0000fd00ff047b82 */ /* 0x005e220000000800 */
[----:B------:R-:W-:Y:S01]  /*e8a0*/  BSSY B2, `(.L_x_3078) ;  /* 0x000007e000027945 */ /* 0x000fe20003800000 */
[-C--:B0-----:R-:W-:Y:S02]  /*e8b0*/  ISETP.GE.AND P0, PT, R49, R4.reuse, PT ;  /* 0x000000043100720c */ /* 0x081fe40003f06270 */
[----:B------:R-:W-:-:S11]  /*e8c0*/  ISETP.GE.AND P1, PT, R19, R4, PT ;  /* 0x000000041300720c */ /* 0x000fd60003f26270 */
[----:B-1----:R-:W-:Y:S05]  /*e8d0*/  @P0 BRA `(.L_x_3079) ;  /* 0x0000000400e80947 */ /* 0x002fea0003800000 */
[----:B-----5:R-:W0:Y:S01]  /*e8e0*/  LDS.128 R4, [R55+0x21400] ;  /* 0x0214000037047984 */ /* 0x020e220000000c00 */
[----:B------:R-:W-:Y:S02]  /*e8f0*/  SHF.R.U32.HI R3, RZ, 0x8, R34 ;  /* 0x00000008ff037819 */ /* 0x000fe40000011622 */
[----:B------:R-:W-:Y:S02]  /*e900*/  SHF.R.U32.HI R15, RZ, 0x8, R35 ;  /* 0x00000008ff0f7819 */ /* 0x000fe40000011623 */
[----:B------:R-:W-:Y:S02]  /*e910*/  SHF.R.U32.HI R44, RZ, 0x8, R37 ;  /* 0x00000008ff2c7819 */ /* 0x000fe40000011625 */
[----:B------:R-:W-:Y:S02]  /*e920*/  LOP3.LUT R14, R34, 0xff, RZ, 0xc0, !PT ;  /* 0x000000ff220e7812 */ /* 0x000fe400078ec0ff */
        /* <DEDUP_REMOVED lines=38> */
[CC--:B------:R-:W-:Y:S01]  /*eb90*/  FMUL.FTZ R46, R14.reuse, R44.reuse ;  /* 0x0000002c0e2e7220 */ /* 0x0c0fe20000410000 */
        /* <DEDUP_REMOVED lines=78> */
.L_x_3079:
[----:B------:R-:W-:Y:S05]  /*f080*/  BSYNC B2 ;  /* 0x0000000000027941 */ /* 0x000fea0003800000 */
.L_x_3078:
[----:B------:R-:W-:Y:S05]  /*f090*/  @P1 BRA `(.L_x_3077) ;  /* 0x0000000400d81947 */ /* 0x000fea0003800000 */
[----:B0----5:R-:W0:Y:S01]  /*f0a0*/  LDS.128 R4, [R55+0x25400] ;  /* 0x0254000037047984 */ /* 0x021e220000000c00 */
[----:B------:R-:W-:Y:S02]  /*f0b0*/  SHF.R.U32.HI R14, RZ, 0x8, R24 ;  /* 0x00000008ff0e7819 */ /* 0x000fe40000011618 */
        /* <DEDUP_REMOVED lines=9> */
[----:B------:R-:W-:Y:S02]  /*f150*/  LOP3.LUT R26, R29, 0xff, RZ, 0xc0, !PT ;  /* 0x000000ff1d1a7812 */ /* 0x000fe400078ec0ff */
[----:B------:R-:W-:-:S02]  /*f160*/  LOP3.LUT R27, R27, 0xff, RZ, 0xc0, !PT ;  /* 0x000000ff1b1b7812 */ /* 0x000fc400078ec0ff */
[----:B------:R-:W-:Y:S02]  /*f170*/  SHF.R.U32.HI R35, RZ, 0x10, R29 ;  /* 0x00000010ff237819 */ /* 0x000fe4000001161d */
[----:B------:R-:W-:Y:S02]  /*f180*/  PRMT R15, R20, 0x7604, R15 ;  /* 0x00007604140f7816 */ /* 0x000fe4000000000f */
        /* <DEDUP_REMOVED lines=11> */
[-C--:B0-----:R-:W-:Y:S02]  /*f240*/  F2FP.F16.E4M3.UNPACK_B R3, R6.reuse.H1 ;  /* 0x00000006ff03723e */ /* 0x081fe400030006ff */
[--C-:B------:R-:W-:Y:S02]  /*f250*/  LOP3.LUT R27, R27, 0xff0000, R28.reuse, 0xf8, !PT ;  /* 0x00ff00001b1b7812 */ /* 0x100fe400078ef81c */
[----:B------:R-:W-:Y:S01]  /*f260*/  F2FP.F16.E4M3.UNPACK_B R29, R35 ;  /* 0x00000023ff1d723e */ /* 0x000fe200020006ff */
[----:B------:R-:W-:Y:S01]  /*f270*/  HADD2.F32 R14, -RZ, R3.H1_H1 ;  /* 0x30000003ff0e7230 */ /* 0x000fe20000004100 */
[----:B------:R-:W-:Y:S02]  /*f280*/  F2FP.F16.E4M3.UNPACK_B R26, R25 ;  /* 0x00000019ff1a723e */ /* 0x000fe400020006ff */
[----:B------:R-:W-:Y:S01]  /*f290*/  LOP3.LUT R28, R27, 0xff000000, R28, 0xf8, !PT ;  /* 0xff0000001b1c7812 */ /* 0x000fe200078ef81c */
        /* <DEDUP_REMOVED lines=86> */
.L_x_3077:
[----:B------:R-:W-:Y:S05]  /*f800*/  BSYNC B1 ;  /* 0x0000000000017941 */ /* 0x000fea0003800000 */
.L_x_3076:
[----:B------:R-:W-:Y:S01]  /*f810*/  ISETP.GE.AND P0, PT, R56, R0, PT ;  /* 0x000000003800720c */ /* 0x000fe20003f06270 */
[----:B------:R-:W-:-:S12]  /*f820*/  BSSY B1, `(.L_x_3080) ;  /* 0x00000fa000017945 */ /* 0x000fd80003800000 */
[----:B------:R-:W-:Y:S05]  /*f830*/  @P0 BRA `(.L_x_3081) ;  /* 0x0000000c00e00947 */ /* 0x000fea0003800000 */
[----:B-----5:R4:W5:Y:S01]  /*f840*/  LDL R45, [R1+0x20] ;  /* 0x00002000012d7983 */ /* 0x0209620000100800 */
[----:B0-23--:R-:W0:Y:S01]  /*f850*/  LDC R4, c[0x0][0x3f4] ;  /* 0x0000fd00ff047b82 */ /* 0x00de220000000800 */
[----:B------:R-:W-:Y:S01]  /*f860*/  BSSY B2, `(.L_x_3082) ;  /* 0x000007a000027945 */ /* 0x000fe20003800000 */
[-C--:B0-----:R-:W-:Y:S02]  /*f870*/  ISETP.GE.AND P0, PT, R49, R4.reuse, PT ;  /* 0x000000043100720c */ /* 0x081fe40003f06270 */
[----:B------:R-:W-:-:S11]  /*f880*/  ISETP.GE.AND P1, PT, R19, R4, PT ;  /* 0x000000041300720c */ /* 0x000fd60003f26270 */
[----:B----4-:R-:W-:Y:S05]  /*f890*/  @P0 BRA `(.L_x_3083) ;  /* 0x0000000400d80947 */ /* 0x010fea0003800000 */
[----:B-----5:R-:W0:Y:S01]  /*f8a0*/  LDS.128 R4, [R45+0x22400] ;  /* 0x022400002d047984 */ /* 0x020e220000000c00 */
[----:B------:R-:W-:Y:S02]  /*f8b0*/  SHF.R.U32.HI R14, RZ, 0x8, R38 ;  /* 0x00000008ff0e7819 */ /* 0x000fe40000011626 */
[----:B------:R-:W-:Y:S02]  /*f8c0*/  LOP3.LUT R3, R38, 0xff, RZ, 0xc0, !PT ;  /* 0x000000ff26037812 */ /* 0x000fe400078ec0ff */
[----:B------:R-:W-:Y:S02]  /*f8d0*/  LOP3.LUT R14, R14, 0xff, RZ, 0xc0, !PT ;  /* 0x000000ff0e0e7812 */ /* 0x000fe400078ec0ff */
[----:B------:R-:W-:Y:S02]  /*f8e0*/  SHF.R.U32.HI R20, RZ, 0x8, R39 ;  /* 0x00000008ff147819 */ /* 0x000fe40000011627 */
[----:B------:R-:W-:Y:S02]  /*f8f0*/  PRMT R3, R14, 0x7604, R3 ;  /* 0x000076040e037816 */ /* 0x000fe40000000003 */
[----:B------:R-:W-:-:S02]  /*f900*/  LOP3.LUT R15, R39, 0xff, RZ, 0xc0, !PT ;  /* 0x000000ff270f7812 */ /* 0x000fc400078ec0ff */
[----:B------:R-:W-:Y:S02]  /*f910*/  LOP3.LUT R20, R20, 0xff, RZ, 0xc0, !PT ;  /* 0x000000ff14147812 */ /* 0x000fe400078ec0ff */
[----:B------:R-:W-:Y:S02]  /*f920*/  SHF.R.U32.HI R26, RZ, 0x10, R39 ;  /* 0x00000010ff1a7819 */ /* 0x000fe40000011627 */
[--C-:B------:R-:W-:Y:S02]  /*f930*/  SHF.R.U32.HI R25, RZ, 0x8, R43.reuse ;  /* 0x00000008ff197819 */ /* 0x100fe4000001162b */
[----:B------:R-:W-:Y:S02]  /*f940*/  SHF.R.U32.HI R14, RZ, 0x8, R42 ;  /* 0x00000008ff0e7819 */ /* 0x000fe4000001162a */
[----:B------:R-:W-:Y:S02]  /*f950*/  SHF.R.U32.HI R27, RZ, 0x10, R43 ;  /* 0x00000010ff1b7819 */ /* 0x000fe4000001162b */
[----:B------:R-:W-:-:S02]  /*f960*/  PRMT R15, R20, 0x7604, R15 ;  /* 0x00007604140f7816 */ /* 0x000fc4000000000f */
[----:B------:R-:W-:Y:S01]  /*f970*/  LOP3.LUT R24, R43, 0xff, RZ, 0xc0, !PT ;  /* 0x000000ff2b187812 */ /* 0x000fe200078ec0ff */
[----:B------:R-:W-:Y:S01]  /*f980*/  IMAD.U32 R27, R27, 0x10000, RZ ;  /* 0x000100001b1b7824 */ /* 0x000fe200078e00ff */
[----:B------:R-:W-:Y:S02]  /*f990*/  LOP3.LUT R25, R25, 0xff, RZ, 0xc0, !PT ;  /* 0x000000ff19197812 */ /* 0x000fe400078ec0ff */
        /* <DEDUP_REMOVED lines=102> */
.L_x_3083:
[----:B------:R-:W-:Y:S05]  /*10000*/  BSYNC B2 ;  /* 0x0000000000027941 */ /* 0x000fea0003800000 */
.L_x_3082:
[----:B------:R-:W-:Y:S05]  /*10010*/  @P1 BRA `(.L_x_3081) ;  /* 0x0000000400e81947 */ /* 0x000fea0003800000 */
[----:B0----5:R-:W0:Y:S01]  /*10020*/  LDS.128 R4, [R45+0x26400] ;  /* 0x026400002d047984 */ /* 0x021e220000000c00 */
        /* <DEDUP_REMOVED lines=82> */
[--C-:B------:R-:W-:Y:S01]  /*10550*/  HADD2.F32 R6, -RZ, R4.reuse.H1_H1 ;  /* 0x30000004ff067230 */ /* 0x100fe20000004100 */
[----:B------:R-:W-:Y:S01]  /*10560*/  F2FP.SATFINITE.E4M3.F32.PACK_AB_MERGE_C R33, R36, R33, RZ ;  /* 0x000000212421723e */ /* 0x000fe200048070ff */
[----:B------:R-:W-:Y:S01]  /*10570*/  HADD2.F32 R20, -RZ, R15.H1_H1 ;  /* 0x3000000fff147230 */ /* 0x000fe20000004100 */
[----:B------:R-:W-:Y:S01]  /*10580*/  F2FP.SATFINITE.E4M3.F32.PACK_AB_MERGE_C R35, R35, R30, RZ ;  /* 0x0000001e2323723e */ /* 0x000fe200048070ff */
[----:B------:R-:W-:-:S02]  /*10590*/  HADD2.F32 R5, -RZ, R4.H0_H0 ;  /* 0x20000004ff057230 */ /* 0x000fc40000004100 */
        /* <DEDUP_REMOVED lines=13> */
[----:B------:R-:W-:Y:S01]  /*10670*/  HADD2.F32 R4, -RZ, R14.H1_H1 ;  /* 0x3000000eff047230 */ /* 0x000fe20000004100 */
[----:B------:R-:W-:Y:S01]  /*10680*/  F2FP.SATFINITE.E4M3.F32.PACK_AB_MERGE_C R25, R25, R26, RZ ;  /* 0x0000001a1919723e */ /* 0x000fe200048070ff */
[----:B------:R-:W-:Y:S01]  /*10690*/  HADD2.F32 R32, -RZ, R32.H0_H0 ;  /* 0x20000020ff207230 */ /* 0x000fe20000004100 */
[----:B------:R-:W-:Y:S01]  /*106a0*/  F2FP.SATFINITE.E4M3.F32.PACK_AB_MERGE_C R30, R34, R29, R33 ;  /* 0x0000001d221e723e */ /* 0x000fe20004807021 */
[----:B------:R-:W-:Y:S02]  /*106b0*/  HADD2.F32 R3, -RZ, R7.H1_H1 ;  /* 0x30000007ff037230 */ /* 0x000fe40000004100 */
[----:B------:R-:W-:Y:S01]  /*106c0*/  FMUL.FTZ R27, R4, R15 ;  /* 0x0000000f041b7220 */ /* 0x000fe20000410000 */
[----:B------:R-:W-:-:S02]  /*106d0*/  HADD2.F32 R24, -RZ, R24.H0_H0 ;  /* 0x20000018ff187230 */ /* 0x000fc40000004100 */
[----:B------:R-:W-:Y:S01]  /*106e0*/  FMUL.FTZ R20, R4, R5 ;  /* 0x0000000504147220 */ /* 0x000fe20000410000 */
[----:B------:R-:W-:Y:S02]  /*106f0*/  HADD2.F32 R14, -RZ, R14.H0_H0 ;  /* 0x2000000eff0e7230 */ /* 0x000fe40000004100 */
[C---:B------:R-:W-:Y:S01]  /*10700*/  FMUL.FTZ R4, R3.reuse, R32 ;  /* 0x0000002003047220 */ /* 0x040fe20000410000 */
[----:B------:R-:W-:Y:S02]  /*10710*/  HADD2.F32 R7, -RZ, R7.H0_H0 ;  /* 0x20000007ff077230 */ /* 0x000fe40000004100 */
[-C--:B------:R-:W-:Y:S01]  /*10720*/  FMUL.FTZ R3, R3, R24.reuse ;  /* 0x0000001803037220 */ /* 0x080fe20000410000 */
[----:B------:R-:W-:Y:S01]  /*10730*/  F2FP.SATFINITE.E4M3.F32.PACK_AB_MERGE_C R31, R38, R31, R35 ;  /* 0x0000001f261f723e */ /* 0x000fe20004807023 */
[C---:B------:R-:W-:Y:S01]  /*10740*/  FFMA.FTZ R27, R14.reuse, R5, -R27 ;  /* 0x000000050e1b7223 */ /* 0x040fe2000001081b */
[----:B------:R-:W-:Y:S01]  /*10750*/  FFMA.FTZ R20, R14, R15, R20 ;  /* 0x0000000f0e147223 */ /* 0x000fe20000010014 */
[C---:B------:R-:W-:Y:S01]  /*10760*/  FFMA.FTZ R4, R7.reuse, R24, -R4 ;  /* 0x0000001807047223 */ /* 0x040fe20000010804 */
[----:B------:R-:W-:Y:S01]  /*10770*/  FFMA.FTZ R3, R7, R32, R3 ;  /* 0x0000002007037223 */ /* 0x000fe20000010003 */
[----:B------:R-:W-:-:S02]  /*10780*/  F2FP.SATFINITE.E4M3.F32.PACK_AB_MERGE_C R28, R21, R6, R25 ;  /* 0x00000006151c723e */ /* 0x000fc40004807019 */
[----:B------:R-:W-:-:S04]  /*10790*/  F2FP.SATFINITE.E4M3.F32.PACK_AB_MERGE_C R20, R20, R27, RZ ;  /* 0x0000001b1414723e */ /* 0x000fc800048070ff */
[----:B------:R-:W-:-:S05]  /*107a0*/  F2FP.SATFINITE.E4M3.F32.PACK_AB_MERGE_C R29, R3, R4, R20 ;  /* 0x00000004031d723e */ /* 0x000fca0004807014 */
[----:B------:R4:W-:Y:S02]  /*107b0*/  STS.128 [R45+0x26400], R28 ;  /* 0x0264001c2d007388 */ /* 0x0009e40000000c00 */
.L_x_3081:
[----:B------:R-:W-:Y:S05]  /*107c0*/  BSYNC B1 ;  /* 0x0000000000017941 */ /* 0x000fea0003800000 */
.L_x_3080:
[----:B------:R-:W-:-:S13]  /*107d0*/  ISETP.GE.AND P0, PT, R51, R0, PT ;  /* 0x000000003300720c */ /* 0x000fda0003f06270 */
[----:B------:R-:W-:Y:S05]  /*107e0*/  @P0 BRA `(.L_x_3084) ;  /* 0x00000058004c0947 */ /* 0x000fea0003800000 */
[----:B-----5:R0:W5:Y:S01]  /*107f0*/  LDL R33, [R1+0x20] ;  /* 0x0000200001217983 */ /* 0x0201620000100800 */
[----:B------:R-:W1:Y:S01]  /*10800*/  LDC R0, c[0x0][0x3f4] ;  /* 0x0000fd00ff007b82 */ /* 0x000e620000000800 */
[----:B------:R-:W-:Y:S01]  /*10810*/  BSSY B1, `(.L_x_3085) ;  /* 0x000007e000017945 */ /* 0x000fe20003800000 */
[-C--:B-1----:R-:W-:Y:S02]  /*10820*/  ISETP.GE.AND P0, PT, R49, R0.reuse, PT ;  /* 0x000000003100720c */ /* 0x082fe40003f06270 */
[----:B------:R-:W-:-:S11]  /*10830*/  ISETP.GE.AND P1, PT, R19, R0, PT ;  /* 0x000000001300720c */ /* 0x000fd60003f26270 */
[----:B0-----:R-:W-:Y:S05]  /*10840*/  @P0 BRA `(.L_x_3086) ;  /* 0x0000000400e80947 */ /* 0x001fea0003800000 */
[----:B--23-5:R-:W0:Y:S01]  /*10850*/  LDS.128 R4, [R33+0x23400] ;  /* 0x0234000021047984 */ /* 0x02ce220000000c00 */
[----:B------:R-:W-:Y:S02]  /*10860*/  SHF.R.U32.HI R14, RZ, 0x8, R11 ;  /* 0x00000008ff0e7819 */ /* 0x000fe4000001160b */
        /* <DEDUP_REMOVED lines=40> */
[C---:B----4-:R-:W-:Y:S01]  /*10af0*/  FMUL.FTZ R29, R11.reuse, R27 ;  /* 0x0000001b0b1d7220 */ /* 0x050fe20000410000 */
        /* <DEDUP_REMOVED lines=43> */
[----:B------:R-:W-:Y:S01]  /*10db0*/  HADD2.F32 R3, -RZ, R0.H1_H1 ;  /* 0x30000000ff037230 */ /* 0x000fe20000004100 */
[----:B------:R-:W-:Y:S01]  /*10dc0*/  F2FP.SATFINITE.E4M3.F32.PACK_AB_MERGE_C R28, R28, R29, RZ ;  /* 0x0000001d1c1c723e */ /* 0x000fe200048070ff */
[----:B------:R-:W-:Y:S02]  /*10dd0*/  HADD2.F32 R10, -RZ, R10.H0_H0 ;  /* 0x2000000aff0a7230 */ /* 0x000fe40000004100 */
[-C--:B------:R-:W-:Y:S01]  /*10de0*/  FMUL.FTZ R21, R5, R11.reuse ;  /* 0x0000000b05157220 */ /* 0x080fe20000410000 */
[----:B------:R-:W-:Y:S02]  /*10df0*/  HADD2.F32 R4, -RZ, R4.H0_H0 ;  /* 0x20000004ff047230 */ /* 0x000fe40000004100 */
[C---:B------:R-:W-:Y:S01]  /*10e00*/  FMUL.FTZ R5, R3.reuse, R12 ;  /* 0x0000000c03057220 */ /* 0x040fe20000410000 */
[----:B------:R-:W-:Y:S02]  /*10e10*/  HADD2.F32 R0, -RZ, R0.H0_H0 ;  /* 0x20000000ff007230 */ /* 0x000fe40000004100 */
[----:B------:R-:W-:Y:S01]  /*10e20*/  FMUL.FTZ R3, R3, R10 ;  /* 0x0000000a03037220 */ /* 0x000fe20000410000 */
[----:B------:R-:W-:Y:S01]  /*10e30*/  F2FP.SATFINITE.E4M3.F32.PACK_AB_MERGE_C R31, R31, R32, RZ ;  /* 0x000000201f1f723e */ /* 0x000fe200048070ff */
[C---:B------:R-:W-:Y:S01]  /*10e40*/  FFMA.FTZ R20, R4.reuse, R11, -R13 ;  /* 0x0000000b04147223 */ /* 0x040fe2000001080d */
[----:B------:R-:W-:Y:S01]  /*10e50*/  FFMA.FTZ R21, R4, R15, R21 ;  /* 0x0000000f04157223 */ /* 0x000fe20000010015 */
[C---:B------:R-:W-:Y:S01]  /*10e60*/  FFMA.FTZ R13, R0.reuse, R10, -R5 ;  /* 0x0000000a000d7223 */ /* 0x040fe20000010805 */
[----:B------:R-:W-:Y:S01]  /*10e70*/  FFMA.FTZ R12, R0, R12, R3 ;  /* 0x0000000c000c7223 */ /* 0x000fe20000010003 */
[----:B------:R-:W-:-:S02]  /*10e80*/  HADD2.F32 R4, -RZ, R14.H1_H1 ;  /* 0x3000000eff047230 */ /* 0x000fc40000004100 */
[--C-:B------:R-:W-:Y:S01]  /*10e90*/  HADD2.F32 R3, -RZ, R7.reuse.H1_H1 ;  /* 0x30000007ff037230 */ /* 0x100fe20000004100 */
[----:B------:R-:W-:Y:S01]  /*10ea0*/  F2FP.SATFINITE.E4M3.F32.PACK_AB_MERGE_C R20, R21, R20, RZ ;  /* 0x000000141514723e */ /* 0x000fe200048070ff */
[--C-:B------:R-:W-:Y:S02]  /*10eb0*/  HADD2.F32 R10, -RZ, R24.reuse.H1_H1 ;  /* 0x30000018ff0a7230 */ /* 0x100fe40000004100 */
[----:B------:R-:W-:Y:S02]  /*10ec0*/  HADD2.F32 R11, -RZ, R24.H0_H0 ;  /* 0x20000018ff0b7230 */ /* 0x000fe40000004100 */
[C---:B------:R-:W-:Y:S01]  /*10ed0*/  FMUL.FTZ R15, R3.reuse, R4 ;  /* 0x00000004030f7220 */ /* 0x040fe20000410000 */
[----:B------:R-:W-:Y:S01]  /*10ee0*/  HADD2.F32 R0, -RZ, R6.H1_H1 ;  /* 0x30000006ff007230 */ /* 0x000fe20000004100 */
[----:B------:R-:W-:Y:S01]  /*10ef0*/  F2FP.SATFINITE.E4M3.F32.PACK_AB_MERGE_C R12, R12, R13, R20 ;  /* 0x0000000d0c0c723e */ /* 0x000fe20004807014 */
        /* <DEDUP_REMOVED lines=9> */
[----:B------:R-:W-:-:S03]  /*10f90*/  FFMA.FTZ R0, R6, R11, R0 ;  /* 0x0000000b06007223 */ /* 0x000fc60000010000 */
[----:B------:R-:W-:Y:S02]  /*10fa0*/  F2FP.SATFINITE.E4M3.F32.PACK_AB_MERGE_C R4, R15, R14, RZ ;  /* 0x0000000e0f04723e */ /* 0x000fe400048070ff */
[----:B------:R-:W-:Y:S02]  /*10fb0*/  F2FP.SATFINITE.E4M3.F32.PACK_AB_MERGE_C R14, R26, R27, R28 ;  /* 0x0000001b1a0e723e */ /* 0x000fe4000480701c */
[----:B------:R-:W-:Y:S02]  /*10fc0*/  F2FP.SATFINITE.E4M3.F32.PACK_AB_MERGE_C R15, R30, R25, R31 ;  /* 0x000000191e0f723e */ /* 0x000fe4000480701f */
[----:B------:R-:W-:-:S05]  /*10fd0*/  F2FP.SATFINITE.E4M3.F32.PACK_AB_MERGE_C R13, R0, R3, R4 ;  /* 0x00000003000d723e */ /* 0x000fca0004807004 */
[----:B------:R0:W-:Y:S02]  /*10fe0*/  STS.128 [R33+0x23400], R12 ;  /* 0x0234000c21007388 */ /* 0x0001e40000000c00 */
.L_x_3086:
[----:B------:R-:W-:Y:S05]  /*10ff0*/  BSYNC B1 ;  /* 0x0000000000017941 */ /* 0x000fea0003800000 */
.L_x_3085:
[----:B------:R-:W-:Y:S05]  /*11000*/  @P1 BRA `(.L_x_3084) ;  /* 0x0000005000441947 */ /* 0x000fea0003800000 */
[----:B--23-5:R-:W1:Y:S01]  /*11010*/  LDS.128 R4, [R33+0x27400] ;  /* 0x0274000021047984 */ /* 0x02ce620000000c00 */
[----:B------:R-:W-:Y:S02]  /*11020*/  SHF.R.U32.HI R11, RZ, 0x8, R41 ;  /* 0x00000008ff0b7819 */ /* 0x000fe40000011629 */
[----:B------:R-:W-:Y:S02]  /*11030*/  LOP3.LUT R10, R41, 0xff, RZ, 0xc0, !PT ;  /* 0x000000ff290a7812 */ /* 0x000fe400078ec0ff */
[----:B------:R-:W-:Y:S02]  /*11040*/  LOP3.LUT R11, R11, 0xff, RZ, 0xc0, !PT ;  /* 0x000000ff0b0b7812 */ /* 0x000fe400078ec0ff */
[----:B0-----:R-:W-:Y:S02]  /*11050*/  SHF.R.U32.HI R15, RZ, 0x8, R9 ;  /* 0x00000008ff0f7819 */ /* 0x001fe40000011609 */
[----:B------:R-:W-:Y:S02]  /*11060*/  SHF.R.U32.HI R3, RZ, 0x8, R40 ;  /* 0x00000008ff037819 */ /* 0x000fe40000011628 */
[----:B------:R-:W-:-:S02]  /*11070*/  PRMT R10, R11, 0x7604, R10 ;  /* 0x000076040b0a7816 */ /* 0x000fc4000000000a */
[----:B------:R-:W-:Y:S02]  /*11080*/  LOP3.LUT R12, R9, 0xff, RZ, 0xc0, !PT ;  /* 0x000000ff090c7812 */ /* 0x000fe400078ec0ff */
[----:B------:R-:W-:Y:S02]  /*11090*/  LOP3.LUT R15, R15, 0xff, RZ, 0xc0, !PT ;  /* 0x000000ff0f0f7812 */ /* 0x000fe400078ec0ff */
[----:B------:R-:W-:Y:S02]  /*110a0*/  SHF.R.U32.HI R14, RZ, 0x10, R9 ;  /* 0x00000010ff0e7819 */ /* 0x000fe40000011609 */
        /* <DEDUP_REMOVED lines=18> */
[----:B-1----:R-:W-:Y:S02]  /*111d0*/  F2FP.F16.E4M3.UNPACK_B R0, R6.H1 ;  /* 0x00000006ff00723e */ /* 0x002fe400030006ff */
        /* <DEDUP_REMOVED lines=34> */
[C---:B----4-:R-:W-:Y:S01]  /*11400*/  FFMA.FTZ R28, R10.reuse, R8, -R13 ;  /* 0x000000080a1c7223 */ /* 0x050fe2000001080d */
        /* <DEDUP_REMOVED lines=30> */
[----:B------:R-:W-:Y:S01]  /*115f0*/  HADD2.F32 R3, -RZ, R7.H1_H1 ;  /* 0x30000007ff037230 */ /* 0x000fe20000004100 */
[----:B------:R-:W-:Y:S01]  /*11600*/  F2FP.SATFINITE.E4M3.F32.PACK_AB_MERGE_C R11, R14, R11, RZ ;  /* 0x0000000b0e0b723e */ /* 0x000fe200048070ff */
        /* <DEDUP_REMOVED lines=21> */
[----:B------:R0:W-:Y:S01]  /*11760*/  STS.128 [R33+0x27400], R4 ;  /* 0x0274000421007388 */ /* 0x0001e20000000c00 */
[----:B------:R-:W-:Y:S05]  /*11770*/  BRA `(.L_x_3084) ;  /* 0x0000004800687947 */ /* 0x000fea0003800000 */
.L_x_3057:
[----:B------:R-:W1:Y:S01]  /*11780*/  LDC R9, c[0x0][0x448] ;  /* 0x00011200ff097b82 */ /* 0x000e620000000800 */
[----:B------:R-:W-:Y:S01]  /*11790*/  MOV R99, R29 ;  /* 0x0000001d00637202 */ /* 0x000fe20000000f00 */
[----:B------:R-:W-:Y:S01]  /*117a0*/  IMAD.MOV.U32 R25, RZ, RZ, R27 ;  /* 0x000000ffff197224 */ /* 0x000fe200078e001b */
[----:B------:R-:W-:Y:S01]  /*117b0*/  ULDC.64 UR4, c[0x0][0x3f8] ;  /* 0x0000fe0000047ab9 */ /* 0x000fe20000000a00 */
[----:B------:R-:W-:Y:S01]  /*117c0*/  ULDC.64 UR6, c[0x0][0x408] ;  /* 0x0001020000067ab9 */ /* 0x000fe20000000a00 */
[----:B------:R-:W-:Y:S01]  /*117d0*/  ULDC.64 UR8, c[0x0][0x400] ;  /* 0x0001000000087ab9 */ /* 0x000fe20000000a00 */
[----:B-1----:R-:W-:-:S13]  /*117e0*/  ISETP.NE.AND P0, PT, R9, 0x1, PT ;  /* 0x000000010900780c */ /* 0x002fda0003f05270 */
[----:B------:R-:W1:Y:S08]  /*117f0*/  @P0 LDC R0, c[0x0][0x44c] ;  /* 0x00011300ff000b82 */ /* 0x000e700000000800 */
[----:B------:R-:W2:Y:S01]  /*11800*/  @P0 LDC R5, c[0x0][0x450] ;  /* 0x00011400ff050b82 */ /* 0x000ea20000000800 */
[----:B-1----:R-:W-:-:S05]  /*11810*/  @P0 IMAD.HI.U32 R0, R3, R0, RZ ;  /* 0x0000000003000227 */ /* 0x002fca00078e00ff */
[----:B--2---:R-:W-:-:S04]  /*11820*/  @P0 SHF.R.U32.HI R3, RZ, R5, R0 ;  /* 0x00000005ff030219 */ /* 0x004fc80000011600 */
        /* <DEDUP_REMOVED lines=14> */
[----:B------:R-:W1:Y:S01]  /*11910*/  LDC R59, c[0x0][0x3f4] ;  /* 0x0000fd00ff3b7b82 */ /* 0x000e620000000800 */
[----:B------:R-:W2:Y:S01]  /*11920*/  SHFL.IDX PT, R5, R43, RZ, 0x181f ;  /* 0x00181fff2b057589 */ /* 0x000ea200000e0000 */
[----:B------:R-:W-:-:S03]  /*11930*/  IMAD R48, R216, R9, RZ ;  /* 0x00000009d8307224 */ /* 0x000fc600078e02ff */
[----:B------:R-:W3:Y:S04]  /*11940*/  SHFL.IDX PT, R14, R42, RZ, 0x181f ;  /* 0x00181fff2a0e7589 */ /* 0x000ee800000e0000 */
[----:B------:R-:W4:Y:S04]  /*11950*/  SHFL.IDX PT, R3, R10, RZ, 0x181f ;  /* 0x00181fff0a037589 */ /* 0x000f2800000e0000 */
[----:B------:R-:W5:Y:S01]  /*11960*/  SHFL.IDX PT, R7, R49, RZ, 0x181f ;  /* 0x00181fff31077589 */ /* 0x000f6200000e0000 */
[----:B-1----:R-:W-:-:S04]  /*11970*/  ISETP.GE.AND P0, PT, R16, R59, PT ;  /* 0x0000003b1000720c */ /* 0x002fc80003f06270 */
[----:B------:R-:W-:-:S13]  /*11980*/  ISETP.GE.OR P1, PT, R61, R48, P0 ;  /* 0x000000303d00720c */ /* 0x000fda0000726670 */
[C---:B--2---:R-:W-:Y:S02]  /*11990*/  @!P1 IADD3 R0, P2, R16.reuse, R5, RZ ;  /* 0x0000000510009210 */ /* 0x044fe40007f5e0ff */
[----:B---3--:R-:W-:-:S03]  /*119a0*/  @!P1 IADD3 R14, P3, R16, R14, RZ ;  /* 0x0000000e100e9210 */ /* 0x008fc60007f7e0ff */
[--C-:B----4-:R-:W-:Y:S02]  /*119b0*/  @!P1 IMAD.X R5, R3, 0x1, R17.reuse, P2 ;  /* 0x0000000103059824 */ /* 0x110fe400010e0611 */
[----:B-----5:R-:W-:Y:S02]  /*119c0*/  @!P1 IMAD.X R3, R7, 0x1, R17, P3 ;  /* 0x0000000107039824 */ /* 0x020fe400018e0611 */
[----:B------:R-:W-:Y:S02]  /*119d0*/  @!P1 IMAD.MOV.U32 R4, RZ, RZ, R0 ;  /* 0x000000ffff049224 */ /* 0x000fe400078e0000 */
[----:B------:R-:W-:Y:S02]  /*119e0*/  @!P1 IMAD.MOV.U32 R26, RZ, RZ, R14 ;  /* 0x000000ffff1a9224 */ /* 0x000fe400078e000e */
[----:B------:R-:W-:Y:S02]  /*119f0*/  @!P1 IMAD.MOV.U32 R27, RZ, RZ, R3 ;  /* 0x000000ffff1b9224 */ /* 0x000fe400078e0003 */
[----:B------:R-:W2:Y:S04]  /*11a00*/  @!P1 LD.E.128 R4, desc[UR36][R4.64] ;  /* 0x0000002404049980 */ /* 0x000ea8000c101d00 */
[----:B------:R-:W3:Y:S01]  /*11a10*/  @!P1 LD.E.128 R36, desc[UR36][R26.64] ;  /* 0x000000241a249980 */ /* 0x000ee2000c101d00 */
[----:B------:R-:W-:-:S02]  /*11a20*/  CS2R R32, SRZ ;  /* 0x0000000000207805 */ /* 0x000fc4000001ff00 */
[----:B------:R-:W-:Y:S02]  /*11a30*/  CS2R R28, SRZ ;  /* 0x00000000001c7805 */ /* 0x000fe4000001ff00 */
[----:B------:R-:W-:Y:S01]  /*11a40*/  CS2R R30, SRZ ;  /* 0x00000000001e7805 */ /* 0x000fe2000001ff00 */
[----:B------:R1:W4:Y:S01]  /*11a50*/  SHFL.IDX PT, R3, R10, 0x1, 0x181f ;  /* 0x00381f000a037f89 */ /* 0x00032200000e0000 */
[----:B------:R-:W-:-:S03]  /*11a60*/  CS2R R20, SRZ ;  /* 0x0000000000147805 */ /* 0x000fc6000001ff00 */
[----:B------:R1:W0:Y:S04]  /*11a70*/  SHFL.IDX PT, R9, R43, 0x1, 0x181f ;  /* 0x00381f002b097f89 */ /* 0x00022800000e0000 */
[----:B------:R1:W0:Y:S04]  /*11a80*/  SHFL.IDX PT, R25, R49, 0x1, 0x181f ;  /* 0x00381f0031197f89 */ /* 0x00022800000e0000 */
[----:B------:R1:W0:Y:S01]  /*11a90*/  SHFL.IDX PT, R14, R42, 0x1, 0x181f ;  /* 0x00381f002a0e7f89 */ /* 0x00022200000e0000 */
[----:B--2---:R-:W-:Y:S01]  /*11aa0*/  @!P1 MOV R32, R4 ;  /* 0x0000000400209202 */ /* 0x004fe20000000f00 */
[----:B------:R-:W-:Y:S01]  /*11ab0*/  @!P1 IMAD.MOV.U32 R33, RZ, RZ, R5 ;  /* 0x000000ffff219224 */ /* 0x000fe200078e0005 */
[----:B------:R-:W-:Y:S01]  /*11ac0*/  CS2R R4, SRZ ;  /* 0x0000000000047805 */ /* 0x000fe2000001ff00 */
[----:B------:R-:W-:Y:S01]  /*11ad0*/  @!P1 IMAD.MOV.U32 R28, RZ, RZ, R6 ;  /* 0x000000ffff1c9224 */ /* 0x000fe200078e0006 */
[----:B---3--:R-:W-:Y:S01]  /*11ae0*/  @!P1 MOV R20, R38 ;  /* 0x0000002600149202 */ /* 0x008fe20000000f00 */
[----:B------:R-:W-:-:S02]  /*11af0*/  @!P1 IMAD.MOV.U32 R29, RZ, RZ, R7 ;  /* 0x000000ffff1d9224 */ /* 0x000fc400078e0007 */
[----:B------:R-:W-:Y:S02]  /*11b00*/  @!P1 IMAD.MOV.U32 R30, RZ, RZ, R36 ;  /* 0x000000ffff1e9224 */ /* 0x000fe400078e0024 */
[----:B------:R-:W-:Y:S02]  /*11b10*/  @!P1 IMAD.MOV.U32 R31, RZ, RZ, R37 ;  /* 0x000000ffff1f9224 */ /* 0x000fe400078e0025 */
[----:B01--4-:R-:W-:-:S07]  /*11b20*/  @!P1 IMAD.MOV.U32 R21, RZ, RZ, R39 ;  /* 0x000000ffff159224 */ /* 0x013fce00078e0027 */
.L_x_3390:
[----:B------:R-:W-:Y:S01]  /*11b30*/  VIADD R7, R61, 0x20 ;  /* 0x000000203d077836 */ /* 0x000fe20000000000 */
[----:B------:R-:W-:Y:S01]  /*11b40*/  BSSY B1, `(.L_x_3088) ;  /* 0x0000010000017945 */ /* 0x000fe20003800000 */
[----:B------:R-:W-:Y:S02]  /*11b50*/  CS2R R44, SRZ ;  /* 0x00000000002c7805 */ /* 0x000fe4000001ff00 */
[----:B------:R-:W-:Y:S02]  /*11b60*/  CS2R R46, SRZ ;  /* 0x00000000002e7805 */ /* 0x000fe4000001ff00 */
[----:B------:R-:W-:Y:S02]  /*11b70*/  ISETP.GE.AND P1, PT, R7, R48, PT ;  /* 0x000000300700720c */ /* 0x000fe40003f26270 */
[----:B------:R-:W-:-:S11]  /*11b80*/  CS2R R6, SRZ ;  /* 0x0000000000067805 */ /* 0x000fd6000001ff00 */
[----:B------:R-:W-:Y:S05]  /*11b90*/  @P1 BRA `(.L_x_3089) ;  /* 0x0000000000281947 */ /* 0x000fea0003800000 */
        /* <DEDUP_REMOVED lines=10> */
.L_x_3089:
[----:B------:R-:W-:Y:S05]  /*11c40*/  BSYNC B1 ;  /* 0x0000000000017941 */ /* 0x000fea0003800000 */
.L_x_3088:
        /* <DEDUP_REMOVED lines=10> */
[----:B------:R-:W-:Y:S01]  /*11cf0*/  @!P1 IMAD.MOV.U32 R8, RZ, RZ, R0 ;  /* 0x000000ffff089224 */ /* 0x000fe200078e0000 */
[----:B--2---:R-:W-:Y:S01]  /*11d00*/  @!P1 IADD3.X R9, R3, R17, RZ, P2, !PT ;  /* 0x0000001103099210 */ /* 0x004fe200017fe4ff */
[----:B---3--:R-:W-:-:S04]  /*11d10*/  @!P1 IMAD.X R3, R25, 0x1, R17, P3 ;  /* 0x0000000119039824 */ /* 0x008fc800018e0611 */
[----:B------:R0:W2:Y:S02]  /*11d20*/  @!P1 LD.E.128 R24, desc[UR36][R8.64] ;  /* 0x0000002408189980 */ /* 0x0000a4000c101d00 */
[----:B0-----:R-:W-:Y:S02]  /*11d30*/  @!P1 IMAD.MOV.U32 R8, RZ, RZ, R14 ;  /* 0x000000ffff089224 */ /* 0x001fe400078e000e */
[----:B------:R-:W-:-:S05]  /*11d40*/  @!P1 IMAD.MOV.U32 R9, RZ, RZ, R3 ;  /* 0x000000ffff099224 */ /* 0x000fca00078e0003 */
[----:B------:R0:W3:Y:S01]  /*11d50*/  @!P1 LD.E.128 R52, desc[UR36][R8.64] ;  /* 0x0000002408349980 */ /* 0x0000e2000c101d00 */
[----:B------:R-:W-:Y:S02]  /*11d60*/  CS2R R34, SRZ ;  /* 0x0000000000227805 */ /* 0x000fe4000001ff00 */
[----:B------:R-:W-:Y:S02]  /*11d70*/  CS2R R36, SRZ ;  /* 0x0000000000247805 */ /* 0x000fe4000001ff00 */
[----:B------:R-:W-:Y:S01]  /*11d80*/  CS2R R38, SRZ ;  /* 0x0000000000267805 */ /* 0x000fe2000001ff00 */
[----:B------:R-:W1:Y:S01]  /*11d90*/  SHFL.IDX PT, R43, R43, 0x3, 0x181f ;  /* 0x00781f002b2b7f89 */ /* 0x000e6200000e0000 */
[----:B------:R-:W-:-:S03]  /*11da0*/  CS2R R40, SRZ ;  /* 0x0000000000287805 */ /* 0x000fc6000001ff00 */
[----:B------:R4:W1:Y:S01]  /*11db0*/  SHFL.IDX PT, R3, R10, 0x3, 0x181f ;  /* 0x00781f000a037f89 */ /* 0x00086200000e0000 */
[----:B0-----:R-:W-:-:S03]  /*11dc0*/  CS2R R8, SRZ ;  /* 0x0000000000087805 */ /* 0x001fc6000001ff00 */
[----:B------:R4:W0:Y:S04]  /*11dd0*/  SHFL.IDX PT, R14, R42, 0x3, 0x181f ;  /* 0x00781f002a0e7f89 */ /* 0x00082800000e0000 */
[----:B------:R-:W0:Y:S01]  /*11de0*/  SHFL.IDX PT, R49, R49, 0x3, 0x181f ;  /* 0x00781f0031317f89 */ /* 0x000e2200000e0000 */
[----:B--2---:R-:W-:Y:S01]  /*11df0*/  @!P1 IMAD.MOV.U32 R34, RZ, RZ, R24 ;  /* 0x000000ffff229224 */ /* 0x004fe200078e0018 */
[----:B------:R-:W-:Y:S01]  /*11e00*/  @!P1 MOV R35, R25 ;  /* 0x0000001900239202 */ /* 0x000fe20000000f00 */
[----:B------:R-:W-:Y:S02]  /*11e10*/  @!P1 IMAD.MOV.U32 R36, RZ, RZ, R26 ;  /* 0x000000ffff249224 */ /* 0x000fe400078e001a */
[----:B------:R-:W-:Y:S02]  /*11e20*/  @!P1 IMAD.MOV.U32 R37, RZ, RZ, R27 ;  /* 0x000000ffff259224 */ /* 0x000fe400078e001b */
[----:B---3--:R-:W-:Y:S01]  /*11e30*/  @!P1 IMAD.MOV.U32 R38, RZ, RZ, R52 ;  /* 0x000000ffff269224 */ /* 0x008fe200078e0034 */
[----:B------:R-:W-:Y:S01]  /*11e40*/  @!P1 MOV R41, R55 ;  /* 0x0000003700299202 */ /* 0x000fe20000000f00 */
[----:B------:R-:W-:-:S02]  /*11e50*/  @!P1 IMAD.MOV.U32 R39, RZ, RZ, R53 ;  /* 0x000000ffff279224 */ /* 0x000fc400078e0035 */
[----:B01--4-:R-:W-:-:S07]  /*11e60*/  @!P1 IMAD.MOV.U32 R40, RZ, RZ, R54 ;  /* 0x000000ffff289224 */ /* 0x013fce00078e0036 */
.L_x_3400:
[----:B------:R-:W2:Y:S01]  /*11e70*/  LDL R10, [R1+0x34] ;  /* 0x00003400010a7983 */ /* 0x000ea20000100800 */
[----:B------:R-:W-:Y:S01]  /*11e80*/  VIADD R61, R61, 0x60 ;  /* 0x000000603d3d7836 */ /* 0x000fe20000000000 */
[----:B------:R-:W-:Y:S01]  /*11e90*/  BSSY B1, `(.L_x_3091) ;  /* 0x0000014000017945 */ /* 0x000fe20003800000 */
[----:B------:R-:W-:Y:S02]  /*11ea0*/  CS2R R24, SRZ ;  /* 0x0000000000187805 */ /* 0x000fe4000001ff00 */
[----:B------:R-:W-:Y:S02]  /*11eb0*/  CS2R R26, SRZ ;  /* 0x00000000001a7805 */ /* 0x000fe4000001ff00 */
[----:B------:R-:W-:Y:S02]  /*11ec0*/  ISETP.GE.AND P1, PT, R61, R48, PT ;  /* 0x000000303d00720c */ /* 0x000fe40003f26270 */
[----:B--2---:R-:W-:-:S04]  /*11ed0*/  LEA.HI R0, R10, R10, RZ, 0x1 ;  /* 0x0000000a0a007211 */ /* 0x004fc800078f08ff */
[----:B------:R-:W-:-:S05]  /*11ee0*/  LOP3.LUT R0, R0, 0xfffffffe, RZ, 0xc0, !PT ;  /* 0xfffffffe00007812 */ /* 0x000fca00078ec0ff */
[----:B------:R-:W-:Y:S01]  /*11ef0*/  IMAD.IADD R0, R10, 0x1, -R0 ;  /* 0x000000010a007824 */ /* 0x000fe200078e0a00 */
[----:B------:R-:W-:-:S04]  /*11f00*/  CS2R R10, SRZ ;  /* 0x00000000000a7805 */ /* 0x000fc8000001ff00 */
        /* <DEDUP_REMOVED lines=12> */
.L_x_3092:
[----:B------:R-:W-:Y:S05]  /*11fd0*/  BSYNC B1 ;  /* 0x0000000000017941 */ /* 0x000fea0003800000 */
.L_x_3091:
[----:B------:R-:W0:Y:S01]  /*11fe0*/  SYNCS.PHASECHK.TRANS64.TRYWAIT P4, [R22+URZ+0x38800], R13 ;  /* 0x0388000d160075a7 */ /* 0x000e22000808017f */
[----:B------:R-:W-:Y:S01]  /*11ff0*/  VIADDMNMX R48, R48, -R225, 0x80, PT ;  /* 0x0000008030307446 */ /* 0x000fe200038009e1 */
[----:B------:R-:W-:Y:S03]  /*12000*/  BSSY B1, `(.L_x_3093) ;  /* 0x0000006000017945 */ /* 0x000fe60003800000 */
[-C--:B------:R-:W-:Y:S02]  /*12010*/  ISETP.GE.OR P3, PT, R221, R48.reuse, P0 ;  /* 0x00000030dd00720c */ /* 0x080fe40000766670 */
[-C--:B------:R-:W-:Y:S02]  /*12020*/  ISETP.GE.OR P2, PT, R57, R48.reuse, P0 ;  /* 0x000000303900720c */ /* 0x080fe40000746670 */
[-C--:B------:R-:W-:Y:S02]  /*12030*/  ISETP.GE.OR P1, PT, R56, R48.reuse, P0 ;  /* 0x000000303800720c */ /* 0x080fe40000726670 */
[----:B------:R-:W-:Y:S01]  /*12040*/  ISETP.GE.OR P0, PT, R51, R48, P0 ;  /* 0x000000303300720c */ /* 0x000fe20000706670 */
[----:B0-----:R-:W-:-:S12]  /*12050*/  @!P4 BRA `(.L_x_3094) ;  /* 0x000001a400bcc947 */ /* 0x001fd80003800000 */
.L_x_3401:
[----:B------:R-:W-:Y:S05]  /*12060*/  BSYNC B1 ;  /* 0x0000000000017941 */ /* 0x000fea0003800000 */
.L_x_3093:
[----:B------:R-:W-:Y:S04]  /*12070*/  BSSY B1, `(.L_x_3095) ;  /* 0x000010a000017945 */ /* 0x000fe80003800000 */
[----:B------:R-:W-:Y:S05]  /*12080*/  @P3 BRA `(.L_x_3096) ;  /* 0x0000001000203947 */ /* 0x000fea0003800000 */
[----:B------:R-:W2:Y:S01]  /*12090*/  LDL R81, [R1+0x20] ;  /* 0x0000200001517983 */ /* 0x000ea20000100800 */
[----:B------:R-:W-:Y:S01]  /*120a0*/  IMAD.SHL.U32 R3, R221, 0x80, RZ ;  /* 0x00000080dd037824 */ /* 0x000fe200078e00ff */
[----:B------:R-:W-:Y:S01]  /*120b0*/  LEA.HI R0, R59, R58, RZ, 0x1c ;  /* 0x0000003a3b007211 */ /* 0x000fe200078fe0ff */
[----:B------:R-:W1:Y:S01]  /*120c0*/  S2R R49, SR_TID.X ;  /* 0x0000000000317919 */ /* 0x000e620000002100 */
[----:B------:R-:W-:Y:S02]  /*120d0*/  SHF.R.U32.HI R12, RZ, 0x8, R32 ;  /* 0x00000008ff0c7819 */ /* 0x000fe40000011620 */
[----:B------:R-:W-:Y:S02]  /*120e0*/  LOP3.LUT R42, R3, 0x380, RZ, 0xc0, !PT ;  /* 0x00000380032a7812 */ /* 0x000fe400078ec0ff */
[----:B------:R-:W-:Y:S02]  /*120f0*/  SHF.L.U32 R3, R0, 0x4, RZ ;  /* 0x0000000400037819 */ /* 0x000fe400000006ff */
[----:B0-----:R-:W-:-:S02]  /*12100*/  SHF.R.S32.HI R13, RZ, 0x1f, R0 ;  /* 0x0000001fff0d7819 */ /* 0x001fc40000011400 */
[----:B------:R-:W-:Y:S02]  /*12110*/  LOP3.LUT R3, R42, 0x70, R3, 0xf8, !PT ;  /* 0x000000702a037812 */ /* 0x000fe400078ef803 */
[----:B------:R-:W-:Y:S02]  /*12120*/  SHF.R.U32.HI R52, RZ, 0x3, R42 ;  /* 0x00000003ff347819 */ /* 0x000fe4000001162a */
[----:B------:R-:W-:Y:S02]  /*12130*/  LEA.HI R13, R13, R0, RZ, 0x3 ;  /* 0x000000000d0d7211 */ /* 0x000fe400078f18ff */
[----:B------:R-:W-:Y:S02]  /*12140*/  SHF.R.U32.HI R14, RZ, 0x8, R33 ;  /* 0x00000008ff0e7819 */ /* 0x000fe40000011621 */
[----:B------:R-:W-:Y:S01]  /*12150*/  LOP3.LUT R15, R32, 0xff, RZ, 0xc0, !PT ;  /* 0x000000ff200f7812 */ /* 0x000fe200078ec0ff */
[----:B------:R-:W-:Y:S01]  /*12160*/  IMAD.SHL.U32 R13, R13, 0x800, RZ ;  /* 0x000008000d0d7824 */ /* 0x000fe200078e00ff */
[----:B------:R-:W-:-:S02]  /*12170*/  LOP3.LUT R12, R12, 0xff, RZ, 0xc0, !PT ;  /* 0x000000ff0c0c7812 */ /* 0x000fc400078ec0ff */
[----:B------:R-:W-:Y:S02]  /*12180*/  LOP3.LUT R0, R3, R52, RZ, 0x3c, !PT ;  /* 0x0000003403007212 */ /* 0x000fe400078e3cff */
[----:B------:R-:W-:Y:S02]  /*12190*/  LOP3.LUT R43, R33, 0xff, RZ, 0xc0, !PT ;  /* 0x000000ff212b7812 */ /* 0x000fe400078ec0ff */
[----:B------:R-:W-:Y:S02]  /*121a0*/  LOP3.LUT R14, R14, 0xff, RZ, 0xc0, !PT ;  /* 0x000000ff0e0e7812 */ /* 0x000fe400078ec0ff */
[----:B------:R-:W-:Y:S02]  /*121b0*/  SHF.R.U32.HI R3, RZ, 0x8, R28 ;  /* 0x00000008ff037819 */ /* 0x000fe4000001161c */
[----:B------:R-:W-:Y:S02]  /*121c0*/  PRMT R42, R12, 0x7604, R15 ;  /* 0x000076040c2a7816 */ /* 0x000fe4000000000f */
[----:B------:R-:W-:Y:S01]  /*121d0*/  PRMT R48, R14, 0x7604, R43 ;  /* 0x000076040e307816 */ /* 0x000fe2000000002b */
[----:B-1----:R-:W-:Y:S01]  /*121e0*/  VIADD R53, R49, 0xffffff80 ;  /* 0xffffff8031357836 */ /* 0x002fe20000000000 */
[----:B------:R-:W-:-:S02]  /*121f0*/  LOP3.LUT R12, R28, 0xff, RZ, 0xc0, !PT ;  /* 0x000000ff1c0c7812 */ /* 0x000fc400078ec0ff */
[----:B------:R-:W-:Y:S02]  /*12200*/  LOP3.LUT R3, R3, 0xff, RZ, 0xc0, !PT ;  /* 0x000000ff03037812 */ /* 0x000fe400078ec0ff */
[----:B------:R-:W-:Y:S02]  /*12210*/  SHF.R.S32.HI R49, RZ, 0x1f, R53 ;  /* 0x0000001fff317819 */ /* 0x000fe40000011435 */
[----:B------:R-:W-:Y:S02]  /*12220*/  SHF.R.U32.HI R43, RZ, 0x8, R30 ;  /* 0x00000008ff2b7819 */ /* 0x000fe4000001161e */
[----:B------:R-:W-:Y:S02]  /*12230*/  LEA.HI R49, R49, R53, RZ, 0x6 ;  /* 0x0000003531317211 */ /* 0x000fe400078f30ff */
[----:B------:R-:W-:Y:S02]  /*12240*/  LOP3.LUT R13, R13, 0xffffc000, RZ, 0xc0, !PT ;  /* 0xffffc0000d0d7812 */ /* 0x000fe400078ec0ff */
[----:B------:R-:W-:Y:S01]  /*12250*/  PRMT R60, R3, 0x7604, R12 ;  /* 0x00007604033c7816 */ /* 0x000fe2000000000c */
[----:B------:R-:W-:Y:S01]  /*12260*/  IMAD.SHL.U32 R49, R49, 0x10, RZ ;  /* 0x0000001031317824 */ /* 0x000fe200078e00ff */
[----:B------:R-:W-:-:S02]  /*12270*/  LOP3.LUT R52, R30, 0xff, RZ, 0xc0, !PT ;  /* 0x000000ff1e347812 */ /* 0x000fc400078ec0ff */
[----:B------:R-:W-:Y:S02]  /*12280*/  LOP3.LUT R43, R43, 0xff, RZ, 0xc0, !PT ;  /* 0x000000ff2b2b7812 */ /* 0x000fe400078ec0ff */
[----:B------:R-:W-:Y:S02]  /*12290*/  LOP3.LUT R49, R49, 0xfffffc00, RZ, 0xc0, !PT ;  /* 0xfffffc0031317812 */ /* 0x000fe400078ec0ff */
[----:B------:R-:W-:Y:S02]  /*122a0*/  SHF.R.U32.HI R14, RZ, 0x8, R29 ;  /* 0x00000008ff0e7819 */ /* 0x000fe4000001161d */
[----:B------:R-:W-:Y:S02]  /*122b0*/  IADD3 R3, R0, R13, R49 ;  /* 0x0000000d00037210 */ /* 0x000fe40007ffe031 */
[----:B------:R-:W-:Y:S02]  /*122c0*/  SHF.R.U32.HI R0, RZ, 0x8, R31 ;  /* 0x00000008ff007819 */ /* 0x000fe4000001161f */
[----:B------:R-:W-:-:S02]  /*122d0*/  PRMT R63, R43, 0x7604, R52 ;  /* 0x000076042b3f7816 */ /* 0x000fc40000000034 */
[----:B------:R-:W-:Y:S02]  /*122e0*/  LOP3.LUT R43, R31, 0xff, RZ, 0xc0, !PT ;  /* 0x000000ff1f2b7812 */ /* 0x000fe400078ec0ff */
[----:B------:R-:W-:Y:S02]  /*122f0*/  SHF.R.U32.HI R53, RZ, 0x8, R21 ;  /* 0x00000008ff357819 */ /* 0x000fe40000011615 */
[----:B------:R-:W-:Y:S02]  /*12300*/  LOP3.LUT R0, R0, 0xff, RZ, 0xc0, !PT ;  /* 0x000000ff00007812 */ /* 0x000fe400078ec0ff */
[----:B------:R-:W-:Y:S02]  /*12310*/  SHF.R.U32.HI R49, RZ, 0x8, R20 ;  /* 0x00000008ff317819 */ /* 0x000fe40000011614 */
[----:B------:R-:W-:Y:S02]  /*12320*/  LOP3.LUT R15, R29, 0xff, RZ, 0xc0, !PT ;  /* 0x000000ff1d0f7812 */ /* 0x000fe400078ec0ff */
[----:B------:R-:W-:-:S02]  /*12330*/  LOP3.LUT R14, R14, 0xff, RZ, 0xc0, !PT ;  /* 0x000000ff0e0e7812 */ /* 0x000fc400078ec0ff */
[----:B------:R-:W-:Y:S02]  /*12340*/  LOP3.LUT R52, R20, 0xff, RZ, 0xc0, !PT ;  /* 0x000000ff14347812 */ /* 0x000fe400078ec0ff */
[----:B------:R-:W-:Y:S02]  /*12350*/  LOP3.LUT R54, R21, 0xff, RZ, 0xc0, !PT ;  /* 0x000000ff15367812 */ /* 0x000fe400078ec0ff */
[----:B------:R-:W-:Y:S02]  /*12360*/  LOP3.LUT R53, R53, 0xff, RZ, 0xc0, !PT ;  /* 0x000000ff35357812 */ /* 0x000fe400078ec0ff */
[----:B------:R-:W-:Y:S01]  /*12370*/  PRMT R65, R0, 0x7604, R43 ;  /* 0x0000760400417816 */ /* 0x000fe2000000002b */
[----:B------:R-:W-:Y:S01]  /*12380*/  IMAD.IADD R0, R22, 0x1, R3 ;  /* 0x0000000116007824 */ /* 0x000fe200078e0203 */
[----:B------:R-:W-:Y:S02]  /*12390*/  LOP3.LUT R49, R49, 0xff, RZ, 0xc0, !PT ;  /* 0x000000ff31317812 */ /* 0x000fe400078ec0ff */
[----:B------:R-:W-:-:S02]  /*123a0*/  PRMT R62, R14, 0x7604, R15 ;  /* 0x000076040e3e7816 */ /* 0x000fc4000000000f */
[----:B------:R-:W-:Y:S02]  /*123b0*/  PRMT R69, R49, 0x7604, R52 ;  /* 0x0000760431457816 */ /* 0x000fe40000000034 */
[----:B------:R-:W-:Y:S02]  /*123c0*/  PRMT R71, R53, 0x7604, R54 ;  /* 0x0000760435477816 */ /* 0x000fe40000000036 */
[----:B------:R-:W0:Y:S01]  /*123d0*/  LDS.128 R52, [R0+0x20400] ;  /* 0x0204000000347984 */ /* 0x000e220000000c00 */
[----:B------:R-:W-:Y:S02]  /*123e0*/  SHF.R.U32.HI R43, RZ, 0x10, R33 ;  /* 0x00000010ff2b7819 */ /* 0x000fe40000011621 */
[----:B------:R-:W-:Y:S02]  /*123f0*/  SHF.R.U32.HI R3, RZ, 0x10, R32 ;  /* 0x00000010ff037819 */ /* 0x000fe40000011620 */
[----:B------:R-:W-:Y:S02]  /*12400*/  LOP3.LUT R43, R43, 0xff, RZ, 0xc0, !PT ;  /* 0x000000ff2b2b7812 */ /* 0x000fe400078ec0ff */
[----:B------:R-:W-:-:S02]  /*12410*/  SHF.R.U32.HI R49, RZ, 0x10, R28 ;  /* 0x00000010ff317819 */ /* 0x000fc4000001161c */
[----:B------:R-:W-:Y:S02]  /*12420*/  LOP3.LUT R3, R3, 0xff, RZ, 0xc0, !PT ;  /* 0x000000ff03037812 */ /* 0x000fe400078ec0ff */
[----:B------:R-:W-:Y:S02]  /*12430*/  SHF.R.U32.HI R61, RZ, 0x10, R29 ;  /* 0x00000010ff3d7819 */ /* 0x000fe4000001161d */
[----:B------:R-:W-:Y:S02]  /*12440*/  PRMT R43, R43, 0x7054, R48 ;  /* 0x000070542b2b7816 */ /* 0x000fe40000000030 */
[----:B------:R-:W-:Y:S02]  /*12450*/  LOP3.LUT R49, R49, 0xff, RZ, 0xc0, !PT ;  /* 0x000000ff31317812 */ /* 0x000fe400078ec0ff */
[----:B------:R-:W-:Y:S02]  /*12460*/  SHF.R.U32.HI R48, RZ, 0x10, R31 ;  /* 0x00000010ff307819 */ /* 0x000fe4000001161f */
[----:B------:R-:W-:-:S02]  /*12470*/  PRMT R3, R3, 0x7054, R42 ;  /* 0x0000705403037816 */ /* 0x000fc4000000002a */
        /* <DEDUP_REMOVED lines=10> */
[----:B------:R-:W-:Y:S02]  /*12520*/  PRMT R63, R42, 0x7054, R63 ;  /* 0x000070542a3f7816 */ /* 0x000fe4000000003f */
[----:B------:R-:W-:-:S02]  /*12530*/  LOP3.LUT R62, R62, 0xff, RZ, 0xc0, !PT ;  /* 0x000000ff3e3e7812 */ /* 0x000fc400078ec0ff */
[----:B------:R-:W-:Y:S02]  /*12540*/  LOP3.LUT R67, R67, 0xff000000, R31, 0xf8, !PT ;  /* 0xff00000043437812 */ /* 0x000fe400078ef81f */
[----:B------:R-:W-:Y:S02]  /*12550*/  PRMT R69, R60, 0x7054, R69 ;  /* 0x000070543c457816 */ /* 0x000fe40000000045 */
[----:B------:R-:W-:Y:S02]  /*12560*/  LOP3.LUT R43, R43, 0xff000000, R33, 0xf8, !PT ;  /* 0xff0000002b2b7812 */ /* 0x000fe400078ef821 */
[----:B------:R-:W-:Y:S02]  /*12570*/  LOP3.LUT R60, R3, 0xff000000, R32, 0xf8, !PT ;  /* 0xff000000033c7812 */ /* 0x000fe400078ef820 */
[----:B------:R-:W-:Y:S02]  /*12580*/  LOP3.LUT R65, R63, 0xff000000, R30, 0xf8, !PT ;  /* 0xff0000003f417812 */ /* 0x000fe400078ef81e */
[----:B------:R-:W-:-:S02]  /*12590*/  PRMT R71, R62, 0x7054, R71 ;  /* 0x000070543e477816 */ /* 0x000fc40000000047 */
[----:B------:R-:W-:Y:S02]  /*125a0*/  LOP3.LUT R64, R61, 0xff000000, R29, 0xf8, !PT ;  /* 0xff0000003d407812 */ /* 0x000fe400078ef81d */
[----:B------:R-:W-:Y:S02]  /*125b0*/  F2FP.F16.E4M3.UNPACK_B R61, R67 ;  /* 0x00000043ff3d723e */ /* 0x000fe400020006ff */
[----:B------:R-:W-:Y:S02]  /*125c0*/  F2FP.F16.E4M3.UNPACK_B R42, R43 ;  /* 0x0000002bff2a723e */ /* 0x000fe400020006ff */
[----:B------:R-:W-:Y:S01]  /*125d0*/  LOP3.LUT R68, R69, 0xff000000, R20, 0xf8, !PT ;  /* 0xff00000045447812 */ /* 0x000fe200078ef814 */
[--C-:B------:R-:W-:Y:S01]  /*125e0*/  HADD2.F32 R66, -RZ, R61.reuse.H0_H0 ;  /* 0x2000003dff427230 */ /* 0x100fe20000004100 */
[----:B------:R-:W-:Y:S01]  /*125f0*/  LOP3.LUT R71, R71, 0xff000000, R21, 0xf8, !PT ;  /* 0xff00000047477812 */ /* 0x000fe200078ef815 */
[----:B------:R-:W-:Y:S01]  /*12600*/  HADD2.F32 R62, -RZ, R42.H0_H0 ;  /* 0x2000002aff3e7230 */ /* 0x000fe20000004100 */
[----:B------:R-:W-:Y:S01]  /*12610*/  F2FP.F16.E4M3.UNPACK_B R67, R67.H1 ;  /* 0x00000043ff43723e */ /* 0x000fe200030006ff */
[----:B------:R-:W-:Y:S01]  /*12620*/  HADD2.F32 R69, -RZ, R61.H1_H1 ;  /* 0x3000003dff457230 */ /* 0x000fe20000004100 */
[----:B------:R-:W-:-:S02]  /*12630*/  F2FP.F16.E4M3.UNPACK_B R61, R43.H1 ;  /* 0x0000002bff3d723e */ /* 0x000fc400030006ff */
[----:B------:R-:W-:Y:S02]  /*12640*/  LOP3.LUT R28, R49, 0xff000000, R28, 0xf8, !PT ;  /* 0xff000000311c7812 */ /* 0x000fe400078ef81c */
[-C--:B0-----:R-:W-:Y:S02]  /*12650*/  F2FP.F16.E4M3.UNPACK_B R49, R55.reuse ;  /* 0x00000037ff31723e */ /* 0x081fe400020006ff */
[----:B------:R-:W-:Y:S02]  /*12660*/  F2FP.F16.E4M3.UNPACK_B R55, R55.H1 ;  /* 0x00000037ff37723e */ /* 0x000fe400030006ff */
[-C--:B------:R-:W-:Y:S02]  /*12670*/  F2FP.F16.E4M3.UNPACK_B R33, R52.reuse ;  /* 0x00000034ff21723e */ /* 0x080fe400020006ff */
[----:B------:R-:W-:Y:S02]  /*12680*/  F2FP.F16.E4M3.UNPACK_B R52, R52.H1 ;  /* 0x00000034ff34723e */ /* 0x000fe400030006ff */
[----:B------:R-:W-:-:S02]  /*12690*/  F2FP.F16.E4M3.UNPACK_B R48, R54 ;  /* 0x00000036ff30723e */ /* 0x000fc400020006ff */
[----:B------:R-:W-:Y:S01]  /*126a0*/  F2FP.F16.E4M3.UNPACK_B R54, R54.H1 ;  /* 0x00000036ff36723e */ /* 0x000fe200030006ff */
[----:B--2---:R-:W0:Y:S02]  /*126b0*/  LDS.128 R12, [R81+0x20400] ;  /* 0x02040000510c7984 */ /* 0x004e240000000c00 */
[-C--:B0-----:R-:W-:Y:S02]  /*126c0*/  F2FP.F16.E4M3.UNPACK_B R3, R14.reuse ;  /* 0x0000000eff03723e */ /* 0x081fe400020006ff */
[----:B------:R-:W-:Y:S02]  /*126d0*/  F2FP.F16.E4M3.UNPACK_B R30, R14.H1 ;  /* 0x0000000eff1e723e */ /* 0x000fe400030006ff */
[----:B------:R-:W-:Y:S02]  /*126e0*/  F2FP.F16.E4M3.UNPACK_B R14, R53 ;  /* 0x00000035ff0e723e */ /* 0x000fe400020006ff */
[-C--:B------:R-:W-:Y:S02]  /*126f0*/  F2FP.F16.E4M3.UNPACK_B R20, R13.reuse ;  /* 0x0000000dff14723e */ /* 0x080fe400020006ff */
[----:B------:R-:W-:Y:S01]  /*12700*/  F2FP.F16.E4M3.UNPACK_B R21, R13.H1 ;  /* 0x0000000dff15723e */ /* 0x000fe200030006ff */
[----:B------:R-:W-:Y:S01]  /*12710*/  HADD2.F32 R13, -RZ, R14.H0_H0 ;  /* 0x2000000eff0d7230 */ /* 0x000fe20000004100 */
[----:B------:R-:W-:Y:S01]  /*12720*/  F2FP.F16.E4M3.UNPACK_B R53, R53.H1 ;  /* 0x00000035ff35723e */ /* 0x000fe200030006ff */
[--C-:B------:R-:W-:Y:S01]  /*12730*/  HADD2.F32 R29, -RZ, R20.reuse.H0_H0 ;  /* 0x20000014ff1d7230 */ /* 0x100fe20000004100 */
[----:B------:R-:W-:Y:S01]  /*12740*/  F2FP.F16.E4M3.UNPACK_B R31, R15 ;  /* 0x0000000fff1f723e */ /* 0x000fe200020006ff */
[----:B------:R-:W-:-:S02]  /*12750*/  HADD2.F32 R20, -RZ, R20.H1_H1 ;  /* 0x30000014ff147230 */ /* 0x000fc40000004100 */
[C---:B------:R-:W-:Y:S01]  /*12760*/  FMUL.FTZ R70, R13.reuse, R66 ;  /* 0x000000420d467220 */ /* 0x040fe20000410000 */
[-C--:B------:R-:W-:Y:S01]  /*12770*/  FMUL.FTZ R63, R13, R62.reuse ;  /* 0x0000003e0d3f7220 */ /* 0x080fe20000410000 */
[----:B------:R-:W-:Y:S01]  /*12780*/  HADD2.F32 R43, -RZ, R53.H0_H0 ;  /* 0x20000035ff2b7230 */ /* 0x000fe20000004100 */
[----:B------:R-:W-:Y:S01]  /*12790*/  F2FP.F16.E4M3.UNPACK_B R32, R15.H1 ;  /* 0x0000000fff20723e */ /* 0x000fe200030006ff */
[C---:B------:R-:W-:Y:S01]  /*127a0*/  FFMA.FTZ R13, R29.reuse, R62, -R70 ;  /* 0x0000003e1d0d7223 */ /* 0x040fe20000010846 */
[----:B------:R-:W-:Y:S01]  /*127b0*/  FFMA.FTZ R29, R29, R66, R63 ;  /* 0x000000421d1d7223 */ /* 0x000fe2000001003f */
[----:B------:R-:W-:Y:S01]  /*127c0*/  HADD2.F32 R63, -RZ, R42.H1_H1 ;  /* 0x3000002aff3f7230 */ /* 0x000fe20000004100 */
[-C--:B------:R-:W-:Y:S01]  /*127d0*/  F2FP.F16.E4M3.UNPACK_B R15, R12.reuse ;  /* 0x0000000cff0f723e */ /* 0x080fe200020006ff */
[----:B------:R-:W-:Y:S01]  /*127e0*/  HADD2.F32 R42, -RZ, R14.H1_H1 ;  /* 0x3000000eff2a7230 */ /* 0x000fe20000004100 */
[----:B------:R-:W-:Y:S01]  /*127f0*/  F2FP.F16.E4M3.UNPACK_B R12, R12.H1 ;  /* 0x0000000cff0c723e */ /* 0x000fe200030006ff */
[----:B------:R-:W-:-:S02]  /*12800*/  HADD2.F32 R66, -RZ, R67.H0_H0 ;  /* 0x20000043ff427230 */ /* 0x000fc40000004100 */
[----:B------:R-:W-:Y:S02]  /*12810*/  HADD2.F32 R62, -RZ, R61.H0_H0 ;  /* 0x2000003dff3e7230 */ /* 0x000fe40000004100 */
[C---:B------:R-:W-:Y:S01]  /*12820*/  FMUL.FTZ R73, R42.reuse, R69 ;  /* 0x000000452a497220 */ /* 0x040fe20000410000 */
[----:B------:R-:W-:Y:S02]  /*12830*/  HADD2.F32 R14, -RZ, R21.H0_H0 ;  /* 0x20000015ff0e7230 */ /* 0x000fe40000004100 */
[C---:B------:R-:W-:Y:S01]  /*12840*/  FMUL.FTZ R75, R43.reuse, R66 ;  /* 0x000000422b4b7220 */ /* 0x040fe20000410000 */
[-C--:B------:R-:W-:Y:S01]  /*12850*/  FMUL.FTZ R42, R42, R63.reuse ;  /* 0x0000003f2a2a7220 */ /* 0x080fe20000410000 */
[-C--:B------:R-:W-:Y:S01]  /*12860*/  FMUL.FTZ R43, R43, R62.reuse ;  /* 0x0000003e2b2b7220 */ /* 0x080fe20000410000 */
[----:B------:R-:W-:Y:S01]  /*12870*/  FFMA.FTZ R70, R20, R63, -R73 ;  /* 0x0000003f14467223 */ /* 0x000fe20000010849 */
[----:B------:R-:W-:Y:S01]  /*12880*/  F2FP.F16.E4M3.UNPACK_B R63, R71 ;  /* 0x00000047ff3f723e */ /* 0x000fe200020006ff */
[C---:B------:R-:W-:Y:S01]  /*12890*/  FFMA.FTZ R75, R14.reuse, R62, -R75 ;  /* 0x0000003e0e4b7223 */ /* 0x040fe2000001084b */
[----:B------:R-:W-:Y:S01]  /*128a0*/  FFMA.FTZ R66, R14, R66, R43 ;  /* 0x000000420e427223 */ /* 0x000fe2000001002b */
[-C--:B------:R-:W-:Y:S01]  /*128b0*/  F2FP.F16.E4M3.UNPACK_B R43, R64.reuse ;  /* 0x00000040ff2b723e */ /* 0x080fe200020006ff */
[----:B------:R-:W-:Y:S01]  /*128c0*/  FFMA.FTZ R72, R20, R69, R42 ;  /* 0x0000004514487223 */ /* 0x000fe2000001002a */
[----:B------:R-:W-:Y:S01]  /*128d0*/  HADD2.F32 R62, -RZ, R67.H1_H1 ;  /* 0x30000043ff3e7230 */ /* 0x000fe20000004100 */
[----:B------:R-:W-:Y:S01]  /*128e0*/  F2FP.F16.E4M3.UNPACK_B R71, R71.H1 ;  /* 0x00000047ff47723e */ /* 0x000fe200030006ff */
[----:B------:R-:W-:Y:S01]  /*128f0*/  HADD2.F32 R53, -RZ, R53.H1_H1 ;  /* 0x30000035ff357230 */ /* 0x000fe20000004100 */
[----:B------:R-:W-:Y:S01]  /*12900*/  F2FP.F16.E4M3.UNPACK_B R64, R64.H1 ;  /* 0x00000040ff40723e */ /* 0x000fe200030006ff */
[----:B------:R-:W-:-:S02]  /*12910*/  HADD2.F32 R42, -RZ, R61.H1_H1 ;  /* 0x3000003dff2a7230 */ /* 0x000fc40000004100 */
[----:B------:R-:W-:Y:S02]  /*12920*/  HADD2.F32 R67, -RZ, R63.H0_H0 ;  /* 0x2000003fff437230 */ /* 0x000fe40000004100 */
[C---:B------:R-:W-:Y:S01]  /*12930*/  FMUL.FTZ R74, R53.reuse, R62 ;  /* 0x0000003e354a7220 */ /* 0x040fe20000410000 */
[----:B------:R-:W-:Y:S02]  /*12940*/  HADD2.F32 R20, -RZ, R49.H0_H0 ;  /* 0x20000031ff147230 */ /* 0x000fe40000004100 */
[----:B------:R-:W-:Y:S01]  /*12950*/  FMUL.FTZ R53, R53, R42 ;  /* 0x0000002a35357220 */ /* 0x000fe20000410000 */
[----:B------:R-:W-:Y:S02]  /*12960*/  HADD2.F32 R61, -RZ, R43.H0_H0 ;  /* 0x2000002bff3d7230 */ /* 0x000fe40000004100 */
[----:B------:R-:W-:Y:S02]  /*12970*/  HADD2.F32 R21, -RZ, R21.H1_H1 ;  /* 0x30000015ff157230 */ /* 0x000fe40000004100 */
[----:B------:R-:W-:Y:S01]  /*12980*/  FMUL.FTZ R73, R20, R67 ;  /* 0x0000004314497220 */ /* 0x000fe20000410000 */
[----:B------:R-:W-:-:S02]  /*12990*/  HADD2.F32 R14, -RZ, R31.H0_H0 ;  /* 0x2000001fff0e7230 */ /* 0x000fc40000004100 */
[----:B------:R-:W-:Y:S01]  /*129a0*/  FMUL.FTZ R20, R20, R61 ;  /* 0x0000003d14147220 */ /* 0x000fe20000410000 */
[----:B------:R-:W-:Y:S02]  /*129b0*/  HADD2.F32 R49, -RZ, R49.H1_H1 ;  /* 0x30000031ff317230 */ /* 0x000fe40000004100 */
[C---:B------:R-:W-:Y:S01]  /*129c0*/  FFMA.FTZ R74, R21.reuse, R42, -R74 ;  /* 0x0000002a154a7223 */ /* 0x040fe2000001084a */
[----:B------:R-:W-:Y:S01]  /*129d0*/  FFMA.FTZ R69, R21, R62, R53 ;  /* 0x0000003e15457223 */ /* 0x000fe20000010035 */
[C---:B------:R-:W-:Y:S01]  /*129e0*/  FFMA.FTZ R67, R14.reuse, R67, R20 ;  /* 0x000000430e437223 */ /* 0x040fe20000010014 */
[----:B------:R-:W-:Y:S02]  /*129f0*/  HADD2.F32 R42, -RZ, R43.H1_H1 ;  /* 0x3000002bff2a7230 */ /* 0x000fe40000004100 */
[----:B------:R-:W-:Y:S01]  /*12a00*/  FFMA.FTZ R73, R14, R61, -R73 ;  /* 0x0000003d0e497223 */ /* 0x000fe20000010849 */
[----:B------:R-:W-:Y:S01]  /*12a10*/  HADD2.F32 R62, -RZ, R63.H1_H1 ;  /* 0x3000003fff3e7230 */ /* 0x000fe20000004100 */
[----:B------:R-:W-:Y:S01]  /*12a20*/  F2FP.SATFINITE.E4M3.F32.PACK_AB_MERGE_C R74, R74, R75, RZ ;  /* 0x0000004b4a4a723e */ /* 0x000fe200048070ff */
[----:B------:R-:W-:Y:S01]  /*12a30*/  HADD2.F32 R43, -RZ, R71.H0_H0 ;  /* 0x20000047ff2b7230 */ /* 0x000fe20000004100 */
[----:B------:R-:W-:Y:S01]  /*12a40*/  F2FP.SATFINITE.E4M3.F32.PACK_AB_MERGE_C R66, R69, R66, RZ ;  /* 0x000000424542723e */ /* 0x000fe200048070ff */
[----:B------:R-:W-:-:S02]  /*12a50*/  HADD2.F32 R20, -RZ, R55.H0_H0 ;  /* 0x20000037ff147230 */ /* 0x000fc40000004100 */
[C---:B------:R-:W-:Y:S01]  /*12a60*/  FMUL.FTZ R76, R49.reuse, R62 ;  /* 0x0000003e314c7220 */ /* 0x040fe20000410000 */
[----:B------:R-:W-:Y:S02]  /*12a70*/  HADD2.F32 R31, -RZ, R31.H1_H1 ;  /* 0x3000001fff1f7230 */ /* 0x000fe40000004100 */
[-C--:B------:R-:W-:Y:S01]  /*12a80*/  FMUL.FTZ R49, R49, R42.reuse ;  /* 0x0000002a31317220 */ /* 0x080fe20000410000 */
[----:B------:R-:W-:Y:S02]  /*12a90*/  HADD2.F32 R21, -RZ, R64.H0_H0 ;  /* 0x20000040ff157230 */ /* 0x000fe40000004100 */
[C---:B------:R-:W-:Y:S01]  /*12aa0*/  FMUL.FTZ R53, R20.reuse, R43 ;  /* 0x0000002b14357220 */ /* 0x040fe20000410000 */
[----:B------:R-:W-:Y:S02]  /*12ab0*/  HADD2.F32 R14, -RZ, R32.H0_H0 ;  /* 0x20000020ff0e7230 */ /* 0x000fe40000004100 */
[C---:B------:R-:W-:Y:S01]  /*12ac0*/  FFMA.FTZ R76, R31.reuse, R42, -R76 ;  /* 0x0000002a1f4c7223 */ /* 0x040fe2000001084c */
[----:B------:R-:W-:Y:S01]  /*12ad0*/  F2FP.F16.E4M3.UNPACK_B R42, R65.H1 ;  /* 0x00000041ff2a723e */ /* 0x000fe200030006ff */
[-C--:B------:R-:W-:Y:S01]  /*12ae0*/  FMUL.FTZ R20, R20, R21.reuse ;  /* 0x0000001514147220 */ /* 0x080fe20000410000 */
[----:B------:R-:W-:Y:S01]  /*12af0*/  FFMA.FTZ R78, R31, R62, R49 ;  /* 0x0000003e1f4e7223 */ /* 0x000fe20000010031 */
[C---:B------:R-:W-:Y:S01]  /*12b00*/  FFMA.FTZ R77, R14.reuse, R21, -R53 ;  /* 0x000000150e4d7223 */ /* 0x040fe20000010835 */
[-C--:B------:R-:W-:Y:S01]  /*12b10*/  F2FP.F16.E4M3.UNPACK_B R21, R60.reuse.H1 ;  /* 0x0000003cff15723e */ /* 0x080fe200030006ff */
[----:B------:R-:W-:Y:S01]  /*12b20*/  FFMA.FTZ R79, R14, R43, R20 ;  /* 0x0000002b0e4f7223 */ /* 0x000fe20000010014 */
[----:B------:R-:W-:Y:S01]  /*12b30*/  HADD2.F32 R43, -RZ, R42.H0_H0 ;  /* 0x2000002aff2b7230 */ /* 0x000fe20000004100 */
[----:B------:R-:W-:Y:S01]  /*12b40*/  F2FP.F16.E4M3.UNPACK_B R65, R65 ;  /* 0x00000041ff41723e */ /* 0x000fe200020006ff */
[----:B------:R-:W-:Y:S01]  /*12b50*/  HADD2.F32 R20, -RZ, R52.H0_H0 ;  /* 0x20000034ff147230 */ /* 0x000fe20000004100 */
[----:B------:R-:W-:Y:S01]  /*12b60*/  F2FP.F16.E4M3.UNPACK_B R60, R60 ;  /* 0x0000003cff3c723e */ /* 0x000fe200020006ff */
[----:B------:R-:W-:Y:S01]  /*12b70*/  HADD2.F32 R31, -RZ, R21.H0_H0 ;  /* 0x20000015ff1f7230 */ /* 0x000fe20000004100 */
[----:B------:R-:W-:Y:S01]  /*12b80*/  F2FP.SATFINITE.E4M3.F32.PACK_AB_MERGE_C R13, R70, R13, R74 ;  /* 0x0000000d460d723e */ /* 0x000fe2000480704a */
[----:B------:R-:W-:-:S02]  /*12b90*/  HADD2.F32 R64, -RZ, R64.H1_H1 ;  /* 0x30000040ff407230 */ /* 0x000fc40000004100 */
[C---:B------:R-:W-:Y:S01]  /*12ba0*/  FMUL.FTZ R49, R20.reuse, R43 ;  /* 0x0000002b14317220 */ /* 0x040fe20000410000 */
[----:B------:R-:W-:Y:S02]  /*12bb0*/  HADD2.F32 R71, -RZ, R71.H1_H1 ;  /* 0x30000047ff477230 */ /* 0x000fe40000004100 */
[----:B------:R-:W-:Y:S01]  /*12bc0*/  FMUL.FTZ R20, R20, R31 ;  /* 0x0000001f14147220 */ /* 0x000fe20000410000 */
[----:B------:R-:W-:Y:S01]  /*12bd0*/  HADD2.F32 R55, -RZ, R55.H1_H1 ;  /* 0x30000037ff377230 */ /* 0x000fe20000004100 */
[----:B------:R-:W-:Y:S01]  /*12be0*/  F2FP.SATFINITE.E4M3.F32.PACK_AB_MERGE_C R29, R72, R29, R66 ;  /* 0x0000001d481d723e */ /* 0x000fe20004807042 */
[----:B------:R-:W-:Y:S02]  /*12bf0*/  HADD2.F32 R14, -RZ, R12.H0_H0 ;  /* 0x2000000cff0e7230 */ /* 0x000fe40000004100 */
[----:B------:R-:W-:Y:S02]  /*12c00*/  HADD2.F32 R32, -RZ, R32.H1_H1 ;  /* 0x30000020ff207230 */ /* 0x000fe40000004100 */
[C---:B------:R-:W-:Y:S01]  /*12c10*/  FMUL.FTZ R53, R55.reuse, R71 ;  /* 0x0000004737357220 */ /* 0x040fe20000410000 */
[----:B------:R-:W-:Y:S01]  /*12c20*/  FMUL.FTZ R62, R55, R64 ;  /* 0x00000040373e7220 */ /* 0x000fe20000410000 */
[----:B------:R-:W-:Y:S01]  /*12c30*/  FFMA.FTZ R55, R14, R43, R20 ;  /* 0x0000002b0e377223 */ /* 0x000fe20000010014 */
[----:B------:R-:W-:-:S02]  /*12c40*/  HADD2.F32 R43, -RZ, R42.H1_H1 ;  /* 0x3000002aff2b7230 */ /* 0x000fc40000004100 */
[----:B------:R-:W-:Y:S01]  /*12c50*/  FFMA.FTZ R64, R32, R64, -R53 ;  /* 0x0000004020407223 */ /* 0x000fe20000010835 */
[----:B------:R-:W-:Y:S02]  /*12c60*/  HADD2.F32 R52, -RZ, R52.H1_H1 ;  /* 0x30000034ff347230 */ /* 0x000fe40000004100 */
[----:B------:R-:W-:Y:S01]  /*12c70*/  FFMA.FTZ R53, R14, R31, -R49 ;  /* 0x0000001f0e357223 */ /* 0x000fe20000010831 */
[----:B------:R-:W-:Y:S02]  /*12c80*/  HADD2.F32 R21, -RZ, R21.H1_H1 ;  /* 0x30000015ff157230 */ /* 0x000fe40000004100 */
[----:B------:R-:W-:Y:S01]  /*12c90*/  FFMA.FTZ R80, R32, R71, R62 ;  /* 0x0000004720507223 */ /* 0x000fe2000001003e */
        /* <DEDUP_REMOVED lines=8> */
[----:B------:R-:W-:Y:S02]  /*12d20*/  HADD2.F32 R20, -RZ, R65.H1_H1 ;  /* 0x30000041ff147230 */ /* 0x000fe40000004100 */
[----:B------:R-:W-:Y:S01]  /*12d30*/  FMUL.FTZ R43, R14, R31 ;  /* 0x0000001f0e2b7220 */ /* 0x000fe20000410000 */
[----:B------:R-:W-:-:S02]  /*12d40*/  HADD2.F32 R33, -RZ, R33.H1_H1 ;  /* 0x30000021ff217230 */ /* 0x000fc40000004100 */
[-C--:B------:R-:W-:Y:S01]  /*12d50*/  FMUL.FTZ R49, R14, R21.reuse ;  /* 0x000000150e317220 */ /* 0x080fe20000410000 */
[--C-:B------:R-:W-:Y:S01]  /*12d60*/  HADD2.F32 R12, -RZ, R15.reuse.H0_H0 ;  /* 0x2000000fff0c7230 */ /* 0x100fe20000004100 */
[----:B------:R-:W-:Y:S01]  /*12d70*/  F2FP.F16.E4M3.UNPACK_B R32, R68.H1 ;  /* 0x00000044ff20723e */ /* 0x000fe200030006ff */
[----:B------:R-:W-:Y:S02]  /*12d80*/  HADD2.F32 R60, -RZ, R60.H1_H1 ;  /* 0x3000003cff3c7230 */ /* 0x000fe40000004100 */
[C---:B------:R-:W-:Y:S01]  /*12d90*/  FMUL.FTZ R14, R33.reuse, R20 ;  /* 0x00000014210e7220 */ /* 0x040fe20000410000 */
[----:B------:R-:W-:Y:S02]  /*12da0*/  HADD2.F32 R15, -RZ, R15.H1_H1 ;  /* 0x3000000fff0f7230 */ /* 0x000fe40000004100 */
[C---:B------:R-:W-:Y:S01]  /*12db0*/  FFMA.FTZ R43, R12.reuse, R21, -R43 ;  /* 0x000000150c2b7223 */ /* 0x040fe2000001082b */
        /* <DEDUP_REMOVED lines=8> */
[--C-:B------:R-:W-:Y:S01]  /*12e40*/  HADD2.F32 R15, -RZ, R12.reuse.H0_H0 ;  /* 0x2000000cff0f7230 */ /* 0x100fe20000004100 */
[----:B------:R-:W-:Y:S01]  /*12e50*/  F2FP.F16.E4M3.UNPACK_B R68, R68 ;  /* 0x00000044ff44723e */ /* 0x000fe200020006ff */
[----:B------:R-:W-:Y:S02]  /*12e60*/  HADD2.F32 R21, -RZ, R12.H1_H1 ;  /* 0x3000000cff157230 */ /* 0x000fe40000004100 */
[C---:B------:R-:W-:Y:S01]  /*12e70*/  FMUL.FTZ R61, R14.reuse, R31 ;  /* 0x0000001f0e3d7220 */ /* 0x040fe20000410000 */
[----:B------:R-:W-:Y:S02]  /*12e80*/  HADD2.F32 R12, -RZ, R30.H0_H0 ;  /* 0x2000001eff0c7230 */ /* 0x000fe40000004100 */
[----:B------:R-:W-:Y:S01]  /*12e90*/  FMUL.FTZ R63, R14, R15 ;  /* 0x0000000f0e3f7220 */ /* 0x000fe20000410000 */
[----:B------:R-:W-:Y:S02]  /*12ea0*/  HADD2.F32 R33, -RZ, R32.H1_H1 ;  /* 0x30000020ff217230 */ /* 0x000fe40000004100 */
[----:B------:R-:W-:-:S02]  /*12eb0*/  HADD2.F32 R54, -RZ, R54.H1_H1 ;  /* 0x30000036ff367230 */ /* 0x000fc40000004100 */
[C---:B------:R-:W-:Y:S01]  /*12ec0*/  FFMA.FTZ R61, R12.reuse, R15, -R61 ;  /* 0x0000000f0c3d7223 */ /* 0x040fe2000001083d */
[----:B------:R-:W-:Y:S02]  /*12ed0*/  HADD2.F32 R30, -RZ, R30.H1_H1 ;  /* 0x3000001eff1e7230 */ /* 0x000fe40000004100 */
[----:B------:R-:W-:Y:S01]  /*12ee0*/  FFMA.FTZ R63, R12, R31, R63 ;  /* 0x0000001f0c3f7223 */ /* 0x000fe2000001003f */
[--C-:B------:R-:W-:Y:S02]  /*12ef0*/  HADD2.F32 R12, -RZ, R3.reuse.H0_H0 ;  /* 0x20000003ff0c7230 */ /* 0x100fe40000004100 */
[C---:B------:R-:W-:Y:S01]  /*12f00*/  FMUL.FTZ R15, R54.reuse, R33 ;  /* 0x00000021360f7220 */ /* 0x040fe20000410000 */
[-C--:B------:R-:W-:Y:S01]  /*12f10*/  FMUL.FTZ R14, R54, R21.reuse ;  /* 0x00000015360e7220 */ /* 0x080fe20000410000 */
[----:B------:R-:W-:Y:S02]  /*12f20*/  HADD2.F32 R3, -RZ, R3.H1_H1 ;  /* 0x30000003ff037230 */ /* 0x000fe40000004100 */
[C---:B------:R-:W-:Y:S01]  /*12f30*/  FFMA.FTZ R54, R30.reuse, R21, -R15 ;  /* 0x000000151e367223 */ /* 0x040fe2000001080f */
[----:B------:R-:W-:Y:S01]  /*12f40*/  FFMA.FTZ R62, R30, R33, R14 ;  /* 0x000000211e3e7223 */ /* 0x000fe2000001000e */
[----:B------:R-:W-:-:S02]  /*12f50*/  HADD2.F32 R15, -RZ, R28.H0_H0 ;  /* 0x2000001cff0f7230 */ /* 0x000fc40000004100 */
[----:B------:R-:W-:Y:S01]  /*12f60*/  HADD2.F32 R21, -RZ, R68.H0_H0 ;  /* 0x20000044ff157230 */ /* 0x000fe20000004100 */
[----:B------:R-:W-:Y:S01]  /*12f70*/  F2FP.SATFINITE.E4M3.F32.PACK_AB_MERGE_C R54, R54, R61, RZ ;  /* 0x0000003d3636723e */ /* 0x000fe200048070ff */
[----:B------:R-:W-:Y:S01]  /*12f80*/  HADD2.F32 R14, -RZ, R48.H0_H0 ;  /* 0x20000030ff0e7230 */ /* 0x000fe20000004100 */
[----:B------:R-:W-:Y:S01]  /*12f90*/  F2FP.SATFINITE.E4M3.F32.PACK_AB_MERGE_C R62, R62, R63, RZ ;  /* 0x0000003f3e3e723e */ /* 0x000fe200048070ff */
[----:B------:R-:W-:Y:S02]  /*12fa0*/  HADD2.F32 R68, -RZ, R68.H1_H1 ;  /* 0x30000044ff447230 */ /* 0x000fe40000004100 */
[----:B------:R-:W-:Y:S02]  /*12fb0*/  HADD2.F32 R48, -RZ, R48.H1_H1 ;  /* 0x30000030ff307230 */ /* 0x000fe40000004100 */
[C---:B------:R-:W-:Y:S01]  /*12fc0*/  FMUL.FTZ R30, R14.reuse, R15 ;  /* 0x0000000f0e1e7220 */ /* 0x040fe20000410000 */
[----:B------:R-:W-:Y:S02]  /*12fd0*/  HADD2.F32 R28, -RZ, R28.H1_H1 ;  /* 0x3000001cff1c7230 */ /* 0x000fe40000004100 */
[-C--:B------:R-:W-:Y:S01]  /*12fe0*/  FMUL.FTZ R31, R14, R21.reuse ;  /* 0x000000150e1f7220 */ /* 0x080fe20000410000 */
[----:B------:R-:W-:Y:S01]  /*12ff0*/  FMUL.FTZ R32, R48, R68 ;  /* 0x0000004430207220 */ /* 0x000fe20000410000 */
[----:B------:R-:W-:Y:S01]  /*13000*/  FFMA.FTZ R30, R12, R21, R30 ;  /* 0x000000150c1e7223 */ /* 0x000fe2000001001e */
[-C--:B------:R-:W-:Y:S01]  /*13010*/  FMUL.FTZ R33, R48, R28.reuse ;  /* 0x0000001c30217220 */ /* 0x080fe20000410000 */
[----:B------:R-:W-:Y:S01]  /*13020*/  FFMA.FTZ R14, R12, R15, -R31 ;  /* 0x0000000f0c0e7223 */ /* 0x000fe2000001081f */
[C---:B------:R-:W-:Y:S01]  /*13030*/  FFMA.FTZ R21, R3.reuse, R28, -R32 ;  /* 0x0000001c03157223 */ /* 0x040fe20000010820 */
[----:B------:R-:W-:Y:S01]  /*13040*/  F2FP.SATFINITE.E4M3.F32.PACK_AB_MERGE_C R15, R64, R77, RZ ;  /* 0x0000004d400f723e */ /* 0x000fe200048070ff */
[----:B------:R-:W-:Y:S01]  /*13050*/  FFMA.FTZ R33, R3, R68, R33 ;  /* 0x0000004403217223 */ /* 0x000fe20000010021 */
[----:B------:R-:W-:-:S02]  /*13060*/  F2FP.SATFINITE.E4M3.F32.PACK_AB_MERGE_C R12, R42, R53, RZ ;  /* 0x000000352a0c723e */ /* 0x000fc400048070ff */
[----:B------:R-:W-:Y:S02]  /*13070*/  F2FP.SATFINITE.E4M3.F32.PACK_AB_MERGE_C R31, R80, R79, RZ ;  /* 0x0000004f501f723e */ /* 0x000fe400048070ff */
[----:B------:R-:W-:Y:S02]  /*13080*/  F2FP.SATFINITE.E4M3.F32.PACK_AB_MERGE_C R28, R52, R55, RZ ;  /* 0x00000037341c723e */ /* 0x000fe400048070ff */
        /* <DEDUP_REMOVED lines=8> */
.L_x_3096:
[----:B------:R-:W-:Y:S05]  /*13110*/  BSYNC B1 ;  /* 0x0000000000017941 */ /* 0x000fea0003800000 */
.L_x_3095:
[----:B------:R-:W-:Y:S04]  /*13120*/  BSSY B1, `(.L_x_3097) ;  /* 0x00000fd000017945 */ /* 0x000fe80003800000 */
[----:B------:R-:W-:Y:S05]  /*13130*/  @P2 BRA `(.L_x_3098) ;  /* 0x0000000c00ec2947 */ /* 0x000fea0003800000 */
[----:B-1----:R-:W2:Y:S04]  /*13140*/  LDL R28, [R1+0x1c] ;  /* 0x00001c00011c7983 */ /* 0x002ea80000100800 */
[----:B------:R-:W3:Y:S01]  /*13150*/  LDL R72, [R1+0x40] ;  /* 0x0000400001487983 */ /* 0x000ee20000100800 */
[----:B-----5:R-:W-:Y:S01]  /*13160*/  SHF.R.U32.HI R3, RZ, 0x8, R44 ;  /* 0x00000008ff037819 */ /* 0x020fe2000001162c */
[----:B------:R-:W-:Y:S01]  /*13170*/  IMAD.SHL.U32 R57, R57, 0x80, RZ ;  /* 0x0000008039397824 */ /* 0x000fe200078e00ff */
[----:B------:R-:W-:Y:S02]  /*13180*/  LOP3.LUT R0, R44, 0xff, RZ, 0xc0, !PT ;  /* 0x000000ff2c007812 */ /* 0x000fe400078ec0ff */
[----:B------:R-:W-:Y:S02]  /*13190*/  LOP3.LUT R3, R3, 0xff, RZ, 0xc0, !PT ;  /* 0x000000ff03037812 */ /* 0x000fe400078ec0ff */
[----:B------:R-:W-:-:S02]  /*131a0*/  SHF.R.U32.HI R14, RZ, 0x8, R45 ;  /* 0x00000008ff0e7819 */ /* 0x000fc4000001162d */
[----:B------:R-:W-:Y:S02]  /*131b0*/  PRMT R21, R3, 0x7604, R0 ;  /* 0x0000760403157816 */ /* 0x000fe40000000000 */
[----:B------:R-:W-:Y:S02]  /*131c0*/  LOP3.LUT R12, R45, 0xff, RZ, 0xc0, !PT ;  /* 0x000000ff2d0c7812 */ /* 0x000fe400078ec0ff */
[----:B------:R-:W-:Y:S02]  /*131d0*/  LOP3.LUT R3, R14, 0xff, RZ, 0xc0, !PT ;  /* 0x000000ff0e037812 */ /* 0x000fe400078ec0ff */
[----:B0-----:R-:W-:Y:S02]  /*131e0*/  SHF.R.U32.HI R13, RZ, 0x8, R46 ;  /* 0x00000008ff0d7819 */ /* 0x001fe4000001162e */
[----:B------:R-:W-:Y:S02]  /*131f0*/  LEA.HI R14, R59, R58, RZ, 0x1c ;  /* 0x0000003a3b0e7211 */ /* 0x000fe400078fe0ff */
[----:B------:R-:W-:-:S02]  /*13200*/  PRMT R20, R3, 0x7604, R12 ;  /* 0x0000760403147816 */ /* 0x000fc4000000000c */
[----:B------:R-:W-:Y:S02]  /*13210*/  LOP3.LUT R0, R46, 0xff, RZ, 0xc0, !PT ;  /* 0x000000ff2e007812 */ /* 0x000fe400078ec0ff */
[----:B------:R-:W-:Y:S02]  /*13220*/  LOP3.LUT R13, R13, 0xff, RZ, 0xc0, !PT ;  /* 0x000000ff0d0d7812 */ /* 0x000fe400078ec0ff */
[----:B------:R-:W-:Y:S02]  /*13230*/  SHF.R.S32.HI R3, RZ, 0x1f, R14 ;  /* 0x0000001fff037819 */ /* 0x000fe4000001140e */
[----:B------:R-:W-:Y:S02]  /*13240*/  PRMT R33, R13, 0x7604, R0 ;  /* 0x000076040d217816 */ /* 0x000fe40000000000 */
[----:B------:R-:W-:Y:S02]  /*13250*/  LEA.HI R15, R3, R14, RZ, 0x3 ;  /* 0x0000000e030f7211 */ /* 0x000fe400078f18ff */
[----:B------:R-:W-:-:S02]  /*13260*/  LOP3.LUT R57, R57, 0x380, RZ, 0xc0, !PT ;  /* 0x0000038039397812 */ /* 0x000fc400078ec0ff */
[----:B------:R-:W-:Y:S01]  /*13270*/  SHF.L.U32 R0, R14, 0x4, RZ ;  /* 0x000000040e007819 */ /* 0x000fe200000006ff */
[----:B------:R-:W-:Y:S01]  /*13280*/  IMAD.SHL.U32 R15, R15, 0x800, RZ ;  /* 0x000008000f0f7824 */ /* 0x000fe200078e00ff */
[----:B------:R-:W-:Y:S02]  /*13290*/  SHF.R.U32.HI R12, RZ, 0x8, R47 ;  /* 0x00000008ff0c7819 */ /* 0x000fe4000001162f */
[----:B------:R-:W-:Y:S02]  /*132a0*/  LOP3.LUT R0, R57, 0x70, R0, 0xf8, !PT ;  /* 0x0000007039007812 */ /* 0x000fe400078ef800 */
[----:B------:R-:W-:Y:S02]  /*132b0*/  SHF.R.U32.HI R57, RZ, 0x3, R57 ;  /* 0x00000003ff397819 */ /* 0x000fe40000011639 */
[----:B------:R-:W-:Y:S02]  /*132c0*/  LOP3.LUT R3, R47, 0xff, RZ, 0xc0, !PT ;  /* 0x000000ff2f037812 */ /* 0x000fe400078ec0ff */
[----:B------:R-:W-:-:S02]  /*132d0*/  LOP3.LUT R12, R12, 0xff, RZ, 0xc0, !PT ;  /* 0x000000ff0c0c7812 */ /* 0x000fc400078ec0ff */
[----:B------:R-:W-:Y:S02]  /*132e0*/  LOP3.LUT R0, R0, R57, RZ, 0x3c, !PT ;  /* 0x0000003900007212 */ /* 0x000fe400078e3cff */
[----:B------:R-:W-:Y:S02]  /*132f0*/  LOP3.LUT R29, R15, 0xffffc000, RZ, 0xc0, !PT ;  /* 0xffffc0000f1d7812 */ /* 0x000fe400078ec0ff */
[----:B------:R-:W-:Y:S02]  /*13300*/  PRMT R32, R12, 0x7604, R3 ;  /* 0x000076040c207816 */ /* 0x000fe40000000003 */
[----:B------:R-:W-:Y:S02]  /*13310*/  SHF.R.U32.HI R14, RZ, 0x8, R4 ;  /* 0x00000008ff0e7819 */ /* 0x000fe40000011604 */
[----:B------:R-:W-:Y:S02]  /*13320*/  LOP3.LUT R13, R4, 0xff, RZ, 0xc0, !PT ;  /* 0x000000ff040d7812 */ /* 0x000fe400078ec0ff */
[----:B------:R-:W-:-:S02]  /*13330*/  LOP3.LUT R14, R14, 0xff, RZ, 0xc0, !PT ;  /* 0x000000ff0e0e7812 */ /* 0x000fc400078ec0ff */
[----:B------:R-:W-:Y:S02]  /*13340*/  SHF.R.U32.HI R53, RZ, 0x8, R7 ;  /* 0x00000008ff357819 */ /* 0x000fe40000011607 */
[----:B------:R-:W-:Y:S02]  /*13350*/  PRMT R49, R14, 0x7604, R13 ;  /* 0x000076040e317816 */ /* 0x000fe4000000000d */
[----:B------:R-:W-:Y:S02]  /*13360*/  LOP3.LUT R52, R7, 0xff, RZ, 0xc0, !PT ;  /* 0x000000ff07347812 */ /* 0x000fe400078ec0ff */
[----:B------:R-:W-:Y:S02]  /*13370*/  LOP3.LUT R53, R53, 0xff, RZ, 0xc0, !PT ;  /* 0x000000ff35357812 */ /* 0x000fe400078ec0ff */
[----:B------:R-:W-:Y:S02]  /*13380*/  LOP3.LUT R42, R5, 0xff, RZ, 0xc0, !PT ;  /* 0x000000ff052a7812 */ /* 0x000fe400078ec0ff */
[----:B------:R-:W-:-:S02]  /*13390*/  PRMT R52, R53, 0x7604, R52 ;  /* 0x0000760435347816 */ /* 0x000fc40000000034 */
[----:B------:R-:W-:Y:S02]  /*133a0*/  SHF.R.U32.HI R53, RZ, 0x10, R5 ;  /* 0x00000010ff357819 */ /* 0x000fe40000011605 */
[----:B------:R-:W-:Y:S02]  /*133b0*/  SHF.R.U32.HI R48, RZ, 0x8, R6 ;  /* 0x00000008ff307819 */ /* 0x000fe40000011606 */
[----:B------:R-:W-:Y:S01]  /*133c0*/  LOP3.LUT R43, R6, 0xff, RZ, 0xc0, !PT ;  /* 0x000000ff062b7812 */ /* 0x000fe200078ec0ff */
[----:B------:R-:W-:Y:S01]  /*133d0*/  IMAD.U32 R53, R53, 0x10000, RZ ;  /* 0x0001000035357824 */ /* 0x000fe200078e00ff */
[----:B------:R-:W-:Y:S02]  /*133e0*/  LOP3.LUT R48, R48, 0xff, RZ, 0xc0, !PT ;  /* 0x000000ff30307812 */ /* 0x000fe400078ec0ff */
[----:B------:R-:W-:Y:S02]  /*133f0*/  SHF.R.U32.HI R61, RZ, 0x10, R7 ;  /* 0x00000010ff3d7819 */ /* 0x000fe40000011607 */
[----:B------:R-:W-:-:S02]  /*13400*/  PRMT R57, R48, 0x7604, R43 ;  /* 0x0000760430397816 */ /* 0x000fc4000000002b */
[----:B------:R-:W-:Y:S02]  /*13410*/  SHF.L.U32 R61, R61, 0x10, RZ ;  /* 0x000000103d3d7819 */ /* 0x000fe400000006ff */
[----:B------:R-:W-:Y:S02]  /*13420*/  SHF.R.U32.HI R43, RZ, 0x10, R47 ;  /* 0x00000010ff2b7819 */ /* 0x000fe4000001162f */
[----:B------:R-:W-:Y:S02]  /*13430*/  LOP3.LUT R63, R52, 0xff0000, R61, 0xf8, !PT ;  /* 0x00ff0000343f7812 */ /* 0x000fe400078ef83d */
[----:B------:R-:W-:Y:S01]  /*13440*/  LOP3.LUT R57, R57, 0xff0000, R6, 0xf8, !PT ;  /* 0x00ff000039397812 */ /* 0x000fe200078ef806 */
[----:B------:R-:W-:Y:S01]  /*13450*/  IMAD.U32 R43, R43, 0x10000, RZ ;  /* 0x000100002b2b7824 */ /* 0x000fe200078e00ff */
[----:B------:R-:W-:Y:S02]  /*13460*/  LOP3.LUT R33, R33, 0xff0000, R46, 0xf8, !PT ;  /* 0x00ff000021217812 */ /* 0x000fe400078ef82e */
[----:B------:R-:W-:-:S02]  /*13470*/  LOP3.LUT R61, R57, 0xff000000, R6, 0xf8, !PT ;  /* 0xff000000393d7812 */ /* 0x000fc400078ef806 */
[----:B------:R-:W-:Y:S02]  /*13480*/  LOP3.LUT R63, R63, 0xff000000, R7, 0xf8, !PT ;  /* 0xff0000003f3f7812 */ /* 0x000fe400078ef807 */
[----:B------:R-:W-:Y:S02]  /*13490*/  LOP3.LUT R43, R32, 0xff0000, R43, 0xf8, !PT ;  /* 0x00ff0000202b7812 */ /* 0x000fe400078ef82b */
[----:B------:R-:W-:-:S04]  /*134a0*/  LOP3.LUT R21, R21, 0xff0000, R44, 0xf8, !PT ;  /* 0x00ff000015157812 */ /* 0x000fc800078ef82c */
[----:B------:R-:W-:Y:S02]  /*134b0*/  LOP3.LUT R48, R21, 0xff000000, R44, 0xf8, !PT ;  /* 0xff00000015307812 */ /* 0x000fe400078ef82c */
[----:B--2---:R-:W-:Y:S02]  /*134c0*/  IADD3 R3, R0, R29, R28 ;  /* 0x0000001d00037210 */ /* 0x004fe40007ffe01c */
[----:B------:R-:W-:Y:S01]  /*134d0*/  SHF.R.U32.HI R28, RZ, 0x8, R5 ;  /* 0x00000008ff1c7819 */ /* 0x000fe20000011605 */
[----:B---3--:R-:W0:Y:S02]  /*134e0*/  LDS.128 R12, [R72+0x20400] ;  /* 0x02040000480c7984 */ /* 0x008e240000000c00 */
[----:B------:R-:W-:Y:S01]  /*134f0*/  IMAD.IADD R0, R22, 0x1, R3 ;  /* 0x0000000116007824 */ /* 0x000fe200078e0203 */
[----:B------:R-:W-:-:S04]  /*13500*/  LOP3.LUT R3, R28, 0xff, RZ, 0xc0, !PT ;  /* 0x000000ff1c037812 */ /* 0x000fc800078ec0ff */
[----:B------:R-:W1:Y:S01]  /*13510*/  LDS.128 R28, [R0+0x20400] ;  /* 0x02040000001c7984 */ /* 0x000e620000000c00 */
[----:B------:R-:W-:Y:S02]  /*13520*/  PRMT R42, R3, 0x7604, R42 ;  /* 0x00007604032a7816 */ /* 0x000fe4000000002a */
[----:B------:R-:W-:Y:S02]  /*13530*/  SHF.R.U32.HI R3, RZ, 0x10, R45 ;  /* 0x00000010ff037819 */ /* 0x000fe4000001162d */
[----:B------:R-:W-:Y:S02]  /*13540*/  LOP3.LUT R55, R42, 0xff0000, R53, 0xf8, !PT ;  /* 0x00ff00002a377812 */ /* 0x000fe400078ef835 */
[----:B------:R-:W-:Y:S01]  /*13550*/  LOP3.LUT R53, R43, 0xff000000, R47, 0xf8, !PT ;  /* 0xff0000002b357812 */ /* 0x000fe200078ef82f */
[----:B------:R-:W-:Y:S01]  /*13560*/  IMAD.U32 R3, R3, 0x10000, RZ ;  /* 0x0001000003037824 */ /* 0x000fe200078e00ff */
[----:B------:R-:W-:-:S04]  /*13570*/  LOP3.LUT R55, R55, 0xff000000, R5, 0xf8, !PT ;  /* 0xff00000037377812 */ /* 0x000fc800078ef805 */
[----:B------:R-:W-:Y:S02]  /*13580*/  LOP3.LUT R3, R20, 0xff0000, R3, 0xf8, !PT ;  /* 0x00ff000014037812 */ /* 0x000fe400078ef803 */
[----:B------:R-:W-:Y:S02]  /*13590*/  F2FP.F16.E4M3.UNPACK_B R57, R55 ;  /* 0x00000037ff39723e */ /* 0x000fe400020006ff */
[----:B------:R-:W-:Y:S02]  /*135a0*/  LOP3.LUT R45, R3, 0xff000000, R45, 0xf8, !PT ;  /* 0xff000000032d7812 */ /* 0x000fe400078ef82d */
[----:B------:R-:W-:Y:S01]  /*135b0*/  LOP3.LUT R3, R49, 0xff0000, R4, 0xf8, !PT ;  /* 0x00ff000031037812 */ /* 0x000fe200078ef804 */
[--C-:B------:R-:W-:Y:S01]  /*135c0*/  HADD2.F32 R60, -RZ, R57.reuse.H0_H0 ;  /* 0x20000039ff3c7230 */ /* 0x100fe20000004100 */
[----:B------:R-:W-:Y:S01]  /*135d0*/  LOP3.LUT R49, R33, 0xff000000, R46, 0xf8, !PT ;  /* 0xff00000021317812 */ /* 0x000fe200078ef82e */
[----:B------:R-:W-:Y:S01]  /*135e0*/  HADD2.F32 R57, -RZ, R57.H1_H1 ;  /* 0x30000039ff397230 */ /* 0x000fe20000004100 */
[----:B------:R-:W-:-:S02]  /*135f0*/  F2FP.F16.E4M3.UNPACK_B R46, R45 ;  /* 0x0000002dff2e723e */ /* 0x000fc400020006ff */
[----:B------:R-:W-:Y:S02]  /*13600*/  LOP3.LUT R54, R3, 0xff000000, R4, 0xf8, !PT ;  /* 0xff00000003367812 */ /* 0x000fe400078ef804 */
[----:B------:R-:W-:Y:S01]  /*13610*/  F2FP.F16.E4M3.UNPACK_B R55, R55.H1 ;  /* 0x00000037ff37723e */ /* 0x000fe200030006ff */
[--C-:B------:R-:W-:Y:S01]  /*13620*/  HADD2.F32 R52, -RZ, R46.reuse.H0_H0 ;  /* 0x2000002eff347230 */ /* 0x100fe20000004100 */
[----:B------:R-:W-:Y:S01]  /*13630*/  F2FP.F16.E4M3.UNPACK_B R45, R45.H1 ;  /* 0x0000002dff2d723e */ /* 0x000fe200030006ff */
[----:B------:R-:W-:Y:S01]  /*13640*/  HADD2.F32 R47, -RZ, R46.H1_H1 ;  /* 0x3000002eff2f7230 */ /* 0x000fe20000004100 */
[----:B0-----:R-:W-:-:S03]  /*13650*/  F2FP.F16.E4M3.UNPACK_B R4, R13 ;  /* 0x0000000dff04723e */ /* 0x001fc600020006ff */
[--C-:B------:R-:W-:Y:S01]  /*13660*/  HADD2.F32 R46, -RZ, R45.reuse.H0_H0 ;  /* 0x2000002dff2e7230 */ /* 0x100fe20000004100 */
[----:B------:R-:W-:Y:S01]  /*13670*/  F2FP.F16.E4M3.UNPACK_B R6, R13.H1 ;  /* 0x0000000dff06723e */ /* 0x000fe200030006ff */
[----:B------:R-:W-:Y:S01]  /*13680*/  HADD2.F32 R45, -RZ, R45.H1_H1 ;  /* 0x3000002dff2d7230 */ /* 0x000fe20000004100 */
[----:B------:R-:W-:Y:S01]  /*13690*/  F2FP.F16.E4M3.UNPACK_B R20, R15 ;  /* 0x0000000fff14723e */ /* 0x000fe200020006ff */
[--C-:B------:R-:W-:Y:S01]  /*136a0*/  HADD2.F32 R13, -RZ, R4.reuse.H0_H0 ;  /* 0x20000004ff0d7230 */ /* 0x100fe20000004100 */
[----:B-1----:R-:W-:Y:S01]  /*136b0*/  F2FP.F16.E4M3.UNPACK_B R7, R29 ;  /* 0x0000001dff07723e */ /* 0x002fe200020006ff */
[----:B------:R-:W-:Y:S01]  /*136c0*/  HADD2.F32 R4, -RZ, R4.H1_H1 ;  /* 0x30000004ff047230 */ /* 0x000fe20000004100 */
[-C--:B------:R-:W-:Y:S02]  /*136d0*/  F2FP.F16.E4M3.UNPACK_B R43, R31.reuse ;  /* 0x0000001fff2b723e */ /* 0x080fe400020006ff */
[----:B------:R-:W-:Y:S01]  /*136e0*/  F2FP.F16.E4M3.UNPACK_B R44, R31.H1 ;  /* 0x0000001fff2c723e */ /* 0x000fe200030006ff */
[----:B------:R-:W-:Y:S01]  /*136f0*/  HADD2.F32 R5, -RZ, R7.H0_H0 ;  /* 0x20000007ff057230 */ /* 0x000fe20000004100 */
[----:B------:R-:W-:-:S02]  /*13700*/  F2FP.F16.E4M3.UNPACK_B R32, R29.H1 ;  /* 0x0000001dff20723e */ /* 0x000fc400030006ff */
[----:B------:R-:W-:Y:S02]  /*13710*/  F2FP.F16.E4M3.UNPACK_B R33, R30 ;  /* 0x0000001eff21723e */ /* 0x000fe400020006ff */
[C---:B------:R-:W-:Y:S01]  /*13720*/  FMUL.FTZ R62, R5.reuse, R60 ;  /* 0x0000003c053e7220 */ /* 0x040fe20000410000 */
[----:B------:R-:W-:Y:S01]  /*13730*/  FMUL.FTZ R31, R5, R52 ;  /* 0x00000034051f7220 */ /* 0x000fe20000410000 */
[----:B------:R-:W-:Y:S01]  /*13740*/  F2FP.F16.E4M3.UNPACK_B R42, R30.H1 ;  /* 0x0000001eff2a723e */ /* 0x000fe200030006ff */
[----:B------:R-:W-:Y:S02]  /*13750*/  HADD2.F32 R30, -RZ, R7.H1_H1 ;  /* 0x30000007ff1e7230 */ /* 0x000fe40000004100 */
[C---:B------:R-:W-:Y:S01]  /*13760*/  FFMA.FTZ R5, R13.reuse, R52, -R62 ;  /* 0x000000340d057223 */ /* 0x040fe2000001083e */
[----:B------:R-:W-:Y:S01]  /*13770*/  FFMA.FTZ R13, R13, R60, R31 ;  /* 0x0000003c0d0d7223 */ /* 0x000fe2000001001f */
[----:B------:R-:W-:Y:S01]  /*13780*/  HADD2.F32 R52, -RZ, R55.H0_H0 ;  /* 0x20000037ff347230 */ /* 0x000fe20000004100 */
[----:B------:R-:W-:Y:S01]  /*13790*/  F2FP.F16.E4M3.UNPACK_B R21, R15.H1 ;  /* 0x0000000fff15723e */ /* 0x000fe200030006ff */
[----:B------:R-:W-:-:S02]  /*137a0*/  HADD2.F32 R31, -RZ, R32.H0_H0 ;  /* 0x20000020ff1f7230 */ /* 0x000fc40000004100 */
[C---:B------:R-:W-:Y:S01]  /*137b0*/  FMUL.FTZ R65, R30.reuse, R57 ;  /* 0x000000391e417220 */ /* 0x040fe20000410000 */
[----:B------:R-:W-:Y:S02]  /*137c0*/  HADD2.F32 R7, -RZ, R6.H0_H0 ;  /* 0x20000006ff077230 */ /* 0x000fe40000004100 */
[----:B------:R-:W-:Y:S01]  /*137d0*/  FMUL.FTZ R30, R30, R47 ;  /* 0x0000002f1e1e7220 */ /* 0x000fe20000410000 */
[----:B------:R-:W-:Y:S02]  /*137e0*/  HADD2.F32 R55, -RZ, R55.H1_H1 ;  /* 0x30000037ff377230 */ /* 0x000fe40000004100 */
[C---:B------:R-:W-:Y:S01]  /*137f0*/  FMUL.FTZ R64, R31.reuse, R52 ;  /* 0x000000341f407220 */ /* 0x040fe20000410000 */
[-C--:B------:R-:W-:Y:S01]  /*13800*/  FMUL.FTZ R31, R31, R46.reuse ;  /* 0x0000002e1f1f7220 */ /* 0x080fe20000410000 */
[C---:B------:R-:W-:Y:S01]  /*13810*/  FFMA.FTZ R62, R4.reuse, R57, R30 ;  /* 0x00000039043e7223 */ /* 0x040fe2000001001e */
[----:B------:R-:W-:Y:S01]  /*13820*/  FFMA.FTZ R60, R4, R47, -R65 ;  /* 0x0000002f043c7223 */ /* 0x000fe20000010841 */
[C---:B------:R-:W-:Y:S01]  /*13830*/  FFMA.FTZ R64, R7.reuse, R46, -R64 ;  /* 0x0000002e07407223 */ /* 0x040fe20000010840 */
[----:B------:R-:W-:Y:S01]  /*13840*/  F2FP.F16.E4M3.UNPACK_B R46, R63 ;  /* 0x0000003fff2e723e */ /* 0x000fe200020006ff */
[----:B------:R-:W-:Y:S01]  /*13850*/  FFMA.FTZ R52, R7, R52, R31 ;  /* 0x0000003407347223 */ /* 0x000fe2000001001f */
[----:B------:R-:W-:Y:S01]  /*13860*/  F2FP.F16.E4M3.UNPACK_B R30, R53 ;  /* 0x00000035ff1e723e */ /* 0x000fe200020006ff */
        /* <DEDUP_REMOVED lines=11> */
[----:B------:R-:W-:Y:S01]  /*13920*/  FFMA.FTZ R57, R6, R45, -R57 ;  /* 0x0000002d06397223 */ /* 0x000fe20000010839 */
[----:B------:R-:W-:-:S02]  /*13930*/  HADD2.F32 R46, -RZ, R46.H1_H1 ;  /* 0x3000002eff2e7230 */ /* 0x000fc40000004100 */
[----:B------:R-:W-:Y:S01]  /*13940*/  FMUL.FTZ R66, R7, R31 ;  /* 0x0000001f07427220 */ /* 0x000fe20000410000 */
[----:B------:R-:W-:Y:S02]  /*13950*/  HADD2.F32 R43, -RZ, R43.H1_H1 ;  /* 0x3000002bff2b7230 */ /* 0x000fe40000004100 */
[----:B------:R-:W-:Y:S01]  /*13960*/  FFMA.FTZ R55, R6, R55, R32 ;  /* 0x0000003706377223 */ /* 0x000fe20000010020 */
[----:B------:R-:W-:Y:S02]  /*13970*/  HADD2.F32 R30, -RZ, R30.H1_H1 ;  /* 0x3000001eff1e7230 */ /* 0x000fe40000004100 */
[----:B------:R-:W-:Y:S01]  /*13980*/  FFMA.FTZ R65, R4, R31, -R65 ;  /* 0x0000001f04417223 */ /* 0x000fe20000010841 */
[----:B------:R-:W-:Y:S02]  /*13990*/  HADD2.F32 R20, -RZ, R20.H1_H1 ;  /* 0x30000014ff147230 */ /* 0x000fe40000004100 */
[----:B------:R-:W-:Y:S01]  /*139a0*/  FMUL.FTZ R45, R43, R46 ;  /* 0x0000002e2b2d7220 */ /* 0x000fe20000410000 */
[----:B------:R-:W-:-:S02]  /*139b0*/  HADD2.F32 R31, -RZ, R63.H0_H0 ;  /* 0x2000003fff1f7230 */ /* 0x000fc40000004100 */
[----:B------:R-:W-:Y:S01]  /*139c0*/  FMUL.FTZ R43, R43, R30 ;  /* 0x0000001e2b2b7220 */ /* 0x000fe20000410000 */
[----:B------:R-:W-:Y:S02]  /*139d0*/  HADD2.F32 R6, -RZ, R44.H0_H0 ;  /* 0x2000002cff067230 */ /* 0x000fe40000004100 */
[----:B------:R-:W-:Y:S01]  /*139e0*/  FFMA.FTZ R66, R4, R47, R66 ;  /* 0x0000002f04427223 */ /* 0x000fe20000010042 */
[----:B------:R-:W-:Y:S01]  /*139f0*/  HADD2.F32 R7, -RZ, R53.H0_H0 ;  /* 0x20000035ff077230 */ /* 0x000fe20000004100 */
[----:B------:R-:W-:Y:S01]  /*13a00*/  F2FP.F16.E4M3.UNPACK_B R29, R28 ;  /* 0x0000001cff1d723e */ /* 0x000fe200020006ff */
[----:B------:R-:W-:Y:S02]  /*13a10*/  HADD2.F32 R4, -RZ, R21.H0_H0 ;  /* 0x20000015ff047230 */ /* 0x000fe40000004100 */
[----:B------:R-:W-:Y:S01]  /*13a20*/  FMUL.FTZ R47, R6, R31 ;  /* 0x0000001f062f7220 */ /* 0x000fe20000410000 */
[C---:B------:R-:W-:Y:S01]  /*13a30*/  FFMA.FTZ R68, R20.reuse, R30, -R45 ;  /* 0x0000001e14447223 */ /* 0x040fe2000001082d */
[----:B------:R-:W-:Y:S01]  /*13a40*/  FFMA.FTZ R67, R20, R46, R43 ;  /* 0x0000002e14437223 */ /* 0x000fe2000001002b */
[----:B------:R-:W-:Y:S01]  /*13a50*/  F2FP.F16.E4M3.UNPACK_B R28, R28.H1 ;  /* 0x0000001cff1c723e */ /* 0x000fe200030006ff */
[-C--:B------:R-:W-:Y:S01]  /*13a60*/  FMUL.FTZ R6, R6, R7.reuse ;  /* 0x0000000706067220 */ /* 0x080fe20000410000 */
[----:B------:R-:W-:Y:S01]  /*13a70*/  F2FP.F16.E4M3.UNPACK_B R20, R54.H1 ;  /* 0x00000036ff14723e */ /* 0x000fe200030006ff */
[C---:B------:R-:W-:Y:S01]  /*13a80*/  FFMA.FTZ R46, R4.reuse, R7, -R47 ;  /* 0x00000007042e7223 */ /* 0x040fe2000001082f */
[-C--:B------:R-:W-:Y:S01]  /*13a90*/  F2FP.F16.E4M3.UNPACK_B R3, R12.reuse ;  /* 0x0000000cff03723e */ /* 0x080fe200020006ff */
[----:B------:R-:W-:Y:S01]  /*13aa0*/  FFMA.FTZ R69, R4, R31, R6 ;  /* 0x0000001f04457223 */ /* 0x000fe20000010006 */
[----:B------:R-:W-:Y:S01]  /*13ab0*/  F2FP.F16.E4M3.UNPACK_B R12, R12.H1 ;  /* 0x0000000cff0c723e */ /* 0x000fe200030006ff */
[----:B------:R-:W-:Y:S01]  /*13ac0*/  HADD2.F32 R43, -RZ, R20.H0_H0 ;  /* 0x20000014ff2b7230 */ /* 0x000fe20000004100 */
[----:B------:R-:W-:Y:S01]  /*13ad0*/  F2FP.F16.E4M3.UNPACK_B R7, R48.H1 ;  /* 0x00000030ff07723e */ /* 0x000fe200030006ff */
[----:B------:R-:W-:Y:S01]  /*13ae0*/  HADD2.F32 R6, -RZ, R28.H0_H0 ;  /* 0x2000001cff067230 */ /* 0x000fe20000004100 */
[----:B------:R-:W-:Y:S01]  /*13af0*/  F2FP.F16.E4M3.UNPACK_B R54, R54 ;  /* 0x00000036ff36723e */ /* 0x000fe200020006ff */
[----:B------:R-:W-:Y:S01]  /*13b00*/  HADD2.F32 R63, -RZ, R63.H1_H1 ;  /* 0x3000003fff3f7230 */ /* 0x000fe20000004100 */
[----:B------:R-:W-:Y:S01]  /*13b10*/  F2FP.F16.E4M3.UNPACK_B R48, R48 ;  /* 0x00000030ff30723e */ /* 0x000fe200020006ff */
[----:B------:R-:W-:-:S02]  /*13b20*/  HADD2.F32 R44, -RZ, R44.H1_H1 ;  /* 0x3000002cff2c7230 */ /* 0x000fc40000004100 */
[----:B------:R-:W-:Y:S01]  /*13b30*/  FMUL.FTZ R45, R6, R43 ;  /* 0x0000002b062d7220 */ /* 0x000fe20000410000 */
[----:B------:R-:W-:Y:S01]  /*13b40*/  HADD2.F32 R31, -RZ, R7.H0_H0 ;  /* 0x20000007ff1f7230 */ /* 0x000fe20000004100 */
[----:B------:R-:W-:Y:S01]  /*13b50*/  F2FP.F16.E4M3.UNPACK_B R15, R14 ;  /* 0x0000000eff0f723e */ /* 0x000fe200020006ff */
[----:B------:R-:W-:Y:S02]  /*13b60*/  HADD2.F32 R4, -RZ, R12.H0_H0 ;  /* 0x2000000cff047230 */ /* 0x000fe40000004100 */
[----:B------:R-:W-:Y:S01]  /*13b70*/  FMUL.FTZ R30, R44, R63 ;  /* 0x0000003f2c1e7220 */ /* 0x000fe20000410000 */
[----:B------:R-:W-:Y:S02]  /*13b80*/  HADD2.F32 R53, -RZ, R53.H1_H1 ;  /* 0x30000035ff357230 */ /* 0x000fe40000004100 */
[-C--:B------:R-:W-:Y:S01]  /*13b90*/  FMUL.FTZ R6, R6, R31.reuse ;  /* 0x0000001f06067220 */ /* 0x080fe20000410000 */
[----:B------:R-:W-:Y:S02]  /*13ba0*/  HADD2.F32 R21, -RZ, R21.H1_H1 ;  /* 0x30000015ff157230 */ /* 0x000fe40000004100 */
[----:B------:R-:W-:Y:S01]  /*13bb0*/  FFMA.FTZ R45, R4, R31, -R45 ;  /* 0x0000001f042d7223 */ /* 0x000fe2000001082d */
[----:B------:R-:W-:-:S02]  /*13bc0*/  HADD2.F32 R31, -RZ, R20.H1_H1 ;  /* 0x30000014ff1f7230 */ /* 0x000fc40000004100 */
[-C--:B------:R-:W-:Y:S01]  /*13bd0*/  FMUL.FTZ R44, R44, R53.reuse ;  /* 0x000000352c2c7220 */ /* 0x080fe20000410000 */
[----:B------:R-:W-:Y:S02]  /*13be0*/  HADD2.F32 R28, -RZ, R28.H1_H1 ;  /* 0x3000001cff1c7230 */ /* 0x000fe40000004100 */
[C---:B------:R-:W-:Y:S01]  /*13bf0*/  FFMA.FTZ R71, R21.reuse, R53, -R30 ;  /* 0x0000003515477223 */ /* 0x040fe2000001081e */
[----:B------:R-:W-:Y:S02]  /*13c00*/  HADD2.F32 R7, -RZ, R7.H1_H1 ;  /* 0x30000007ff077230 */ /* 0x000fe40000004100 */
[----:B------:R-:W-:Y:S01]  /*13c10*/  FFMA.FTZ R30, R4, R43, R6 ;  /* 0x0000002b041e7223 */ /* 0x000fe20000010006 */
[----:B------:R-:W-:Y:S02]  /*13c20*/  HADD2.F32 R12, -RZ, R12.H1_H1 ;  /* 0x3000000cff0c7230 */ /* 0x000fe40000004100 */
[C---:B------:R-:W-:Y:S01]  /*13c30*/  FMUL.FTZ R43, R28.reuse, R31 ;  /* 0x0000001f1c2b7220 */ /* 0x040fe20000410000 */
[----:B------:R-:W-:Y:S01]  /*13c40*/  FFMA.FTZ R70, R21, R63, R44 ;  /* 0x0000003f15467223 */ /* 0x000fe2000001002c */
[----:B------:R-:W-:Y:S01]  /*13c50*/  FMUL.FTZ R4, R28, R7 ;  /* 0x000000071c047220 */ /* 0x000fe20000410000 */
[----:B------:R-:W-:-:S02]  /*13c60*/  HADD2.F32 R21, -RZ, R54.H0_H0 ;  /* 0x20000036ff157230 */ /* 0x000fc40000004100 */
[C---:B------:R-:W-:Y:S01]  /*13c70*/  FFMA.FTZ R28, R12.reuse, R7, -R43 ;  /* 0x000000070c1c7223 */ /* 0x040fe2000001082b */
[--C-:B------:R-:W-:Y:S02]  /*13c80*/  HADD2.F32 R6, -RZ, R29.reuse.H0_H0 ;  /* 0x2000001dff067230 */ /* 0x100fe40000004100 */
[----:B------:R-:W-:Y:S01]  /*13c90*/  FFMA.FTZ R47, R12, R31, R4 ;  /* 0x0000001f0c2f7223 */ /* 0x000fe20000010004 */
[----:B------:R-:W-:Y:S01]  /*13ca0*/  HADD2.F32 R7, -RZ, R48.H0_H0 ;  /* 0x20000030ff077230 */ /* 0x000fe20000004100 */
[----:B------:R-:W-:Y:S01]  /*13cb0*/  F2FP.F16.E4M3.UNPACK_B R12, R61.H1 ;  /* 0x0000003dff0c723e */ /* 0x000fe200030006ff */
[----:B------:R-:W-:Y:S02]  /*13cc0*/  HADD2.F32 R54, -RZ, R54.H1_H1 ;  /* 0x30000036ff367230 */ /* 0x000fe40000004100 */
[C---:B------:R-:W-:Y:S01]  /*13cd0*/  FMUL.FTZ R31, R6.reuse, R21 ;  /* 0x00000015061f7220 */ /* 0x040fe20000410000 */
[----:B------:R-:W-:Y:S02]  /*13ce0*/  HADD2.F32 R29, -RZ, R29.H1_H1 ;  /* 0x3000001dff1d7230 */ /* 0x000fe40000004100 */
[----:B------:R-:W-:Y:S01]  /*13cf0*/  FMUL.FTZ R43, R6, R7 ;  /* 0x00000007062b7220 */ /* 0x000fe20000410000 */
[----:B------:R-:W-:Y:S01]  /*13d00*/  HADD2.F32 R4, -RZ, R3.H0_H0 ;  /* 0x20000003ff047230 */ /* 0x000fe20000004100 */
[----:B------:R-:W-:Y:S01]  /*13d10*/  F2FP.F16.E4M3.UNPACK_B R14, R14.H1 ;  /* 0x0000000eff0e723e */ /* 0x000fe200030006ff */
[----:B------:R-:W-:-:S02]  /*13d20*/  HADD2.F32 R48, -RZ, R48.H1_H1 ;  /* 0x30000030ff307230 */ /* 0x000fc40000004100 */
[C---:B------:R-:W-:Y:S01]  /*13d30*/  FMUL.FTZ R20, R29.reuse, R54 ;  /* 0x000000361d147220 */ /* 0x040fe20000410000 */
[----:B------:R-:W-:Y:S02]  /*13d40*/  HADD2.F32 R3, -RZ, R3.H1_H1 ;  /* 0x30000003ff037230 */ /* 0x000fe40000004100 */
[C---:B------:R-:W-:Y:S01]  /*13d50*/  FFMA.FTZ R31, R4.reuse, R7, -R31 ;  /* 0x00000007041f7223 */ /* 0x040fe2000001081f */
[----:B------:R-:W-:Y:S01]  /*13d60*/  FFMA.FTZ R43, R4, R21, R43 ;  /* 0x00000015042b7223 */ /* 0x000fe2000001002b */
[-C--:B------:R-:W-:Y:S01]  /*13d70*/  FMUL.FTZ R29, R29, R48.reuse ;  /* 0x000000301d1d7220 */ /* 0x080fe20000410000 */
[----:B------:R-:W-:Y:S01]  /*13d80*/  F2FP.F16.E4M3.UNPACK_B R6, R49.H1 ;  /* 0x00000031ff06723e */ /* 0x000fe200030006ff */
[C---:B------:R-:W-:Y:S01]  /*13d90*/  FFMA.FTZ R48, R3.reuse, R48, -R20 ;  /* 0x0000003003307223 */ /* 0x040fe20000010814 */
[----:B------:R-:W-:Y:S02]  /*13da0*/  HADD2.F32 R20, -RZ, R12.H0_H0 ;  /* 0x2000000cff147230 */ /* 0x000fe40000004100 */
[----:B------:R-:W-:Y:S01]  /*13db0*/  FFMA.FTZ R54, R3, R54, R29 ;  /* 0x0000003603367223 */ /* 0x000fe2000001001d */
[----:B------:R-:W-:Y:S01]  /*13dc0*/  HADD2.F32 R4, -RZ, R42.H0_H0 ;  /* 0x2000002aff047230 */ /* 0x000fe20000004100 */
[----:B------:R-:W-:Y:S01]  /*13dd0*/  F2FP.F16.E4M3.UNPACK_B R61, R61 ;  /* 0x0000003dff3d723e */ /* 0x000fe200020006ff */
[--C-:B------:R-:W-:Y:S01]  /*13de0*/  HADD2.F32 R7, -RZ, R6.reuse.H0_H0 ;  /* 0x20000006ff077230 */ /* 0x100fe20000004100 */
[----:B------:R-:W-:Y:S01]  /*13df0*/  F2FP.F16.E4M3.UNPACK_B R49, R49 ;  /* 0x00000031ff31723e */ /* 0x000fe200020006ff */
[----:B------:R-:W-:-:S02]  /*13e00*/  HADD2.F32 R21, -RZ, R6.H1_H1 ;  /* 0x30000006ff157230 */ /* 0x000fc40000004100 */
[C---:B------:R-:W-:Y:S01]  /*13e10*/  FMUL.FTZ R6, R4.reuse, R20 ;  /* 0x0000001404067220 */ /* 0x040fe20000410000 */
[----:B------:R-:W-:Y:S02]  /*13e20*/  HADD2.F32 R3, -RZ, R14.H0_H0 ;  /* 0x2000000eff037230 */ /* 0x000fe40000004100 */
[-C--:B------:R-:W-:Y:S01]  /*13e30*/  FMUL.FTZ R4, R4, R7.reuse ;  /* 0x0000000704047220 */ /* 0x080fe20000410000 */
[----:B------:R-:W-:Y:S01]  /*13e40*/  HADD2.F32 R29, -RZ, R12.H1_H1 ;  /* 0x3000000cff1d7230 */ /* 0x000fe20000004100 */
[----:B------:R-:W-:Y:S01]  /*13e50*/  F2FP.SATFINITE.E4M3.F32.PACK_AB_MERGE_C R57, R57, R64, RZ ;  /* 0x000000403939723e */ /* 0x000fe200048070ff */
[----:B------:R-:W-:Y:S02]  /*13e60*/  HADD2.F32 R42, -RZ, R42.H1_H1 ;  /* 0x3000002aff2a7230 */ /* 0x000fe40000004100 */
[----:B------:R-:W-:Y:S01]  /*13e70*/  FFMA.FTZ R44, R3, R7, -R6 ;  /* 0x00000007032c7223 */ /* 0x000fe20000010806 */
[----:B------:R-:W-:Y:S01]  /*13e80*/  HADD2.F32 R14, -RZ, R14.H1_H1 ;  /* 0x3000000eff0e7230 */ /* 0x000fe20000004100 */
[----:B------:R-:W-:Y:S01]  /*13e90*/  F2FP.SATFINITE.E4M3.F32.PACK_AB_MERGE_C R52, R55, R52, RZ ;  /* 0x000000343734723e */ /* 0x000fe200048070ff */
[----:B------:R-:W-:-:S02]  /*13ea0*/  HADD2.F32 R12, -RZ, R49.H1_H1 ;  /* 0x30000031ff0c7230 */ /* 0x000fc40000004100 */
[C---:B------:R-:W-:Y:S01]  /*13eb0*/  FMUL.FTZ R7, R42.reuse, R29 ;  /* 0x0000001d2a077220 */ /* 0x040fe20000410000 */
[-C--:B------:R-:W-:Y:S01]  /*13ec0*/  FMUL.FTZ R6, R42, R21.reuse ;  /* 0x000000152a067220 */ /* 0x080fe20000410000 */
[----:B------:R-:W-:Y:S01]  /*13ed0*/  FFMA.FTZ R42, R3, R20, R4 ;  /* 0x00000014032a7223 */ /* 0x000fe20000010004 */
[----:B------:R-:W-:Y:S02]  /*13ee0*/  HADD2.F32 R4, -RZ, R33.H0_H0 ;  /* 0x20000021ff047230 */ /* 0x000fe40000004100 */
[C---:B------:R-:W-:Y:S01]  /*13ef0*/  FFMA.FTZ R53, R14.reuse, R21, -R7 ;  /* 0x000000150e357223 */ /* 0x040fe20000010807 */
[----:B------:R-:W-:Y:S01]  /*13f00*/  FFMA.FTZ R29, R14, R29, R6 ;  /* 0x0000001d0e1d7223 */ /* 0x000fe20000010006 */
[----:B------:R-:W-:Y:S01]  /*13f10*/  HADD2.F32 R7, -RZ, R61.H0_H0 ;  /* 0x2000003dff077230 */ /* 0x000fe20000004100 */
[----:B------:R-:W-:Y:S01]  /*13f20*/  F2FP.SATFINITE.E4M3.F32.PACK_AB_MERGE_C R5, R60, R5, R57 ;  /* 0x000000053c05723e */ /* 0x000fe20004807039 */
[----:B------:R-:W-:Y:S01]  /*13f30*/  HADD2.F32 R6, -RZ, R49.H0_H0 ;  /* 0x20000031ff067230 */ /* 0x000fe20000004100 */
[----:B------:R-:W-:Y:S01]  /*13f40*/  F2FP.SATFINITE.E4M3.F32.PACK_AB_MERGE_C R44, R53, R44, RZ ;  /* 0x0000002c352c723e */ /* 0x000fe200048070ff */
[----:B------:R-:W-:-:S02]  /*13f50*/  HADD2.F32 R14, -RZ, R61.H1_H1 ;  /* 0x3000003dff0e7230 */ /* 0x000fc40000004100 */
[CC--:B------:R-:W-:Y:S01]  /*13f60*/  FMUL.FTZ R20, R4.reuse, R7.reuse ;  /* 0x0000000704147220 */ /* 0x0c0fe20000410000 */
[----:B------:R-:W-:Y:S02]  /*13f70*/  HADD2.F32 R33, -RZ, R33.H1_H1 ;  /* 0x30000021ff217230 */ /* 0x000fe40000004100 */
        /* <DEDUP_REMOVED lines=20> */
[----:B------:R-:W-:Y:S02]  /*140c0*/  F2FP.SATFINITE.E4M3.F32.PACK_AB_MERGE_C R12, R54, R43, R12 ;  /* 0x0000002b360c723e */ /* 0x000fe4000480700c */
[----:B------:R-:W-:-:S05]  /*140d0*/  F2FP.SATFINITE.E4M3.F32.PACK_AB_MERGE_C R14, R14, R3, R29 ;  /* 0x000000030e0e723e */ /* 0x000fca000480701d */
[----:B------:R2:W-:Y:S02]  /*140e0*/  STS.128 [R0+0x20400], R12 ;  /* 0x0204000c00007388 */ /* 0x0005e40000000c00 */
.L_x_3098:
[----:B------:R-:W-:Y:S05]  /*140f0*/  BSYNC B1 ;  /* 0x0000000000017941 */ /* 0x000fea0003800000 */
.L_x_3097:
[----:B------:R-:W-:Y:S04]  /*14100*/  BSSY B1, `(.L_x_3099) ;  /* 0x0000105000017945 */ /* 0x000fe80003800000 */
[----:B------:R-:W-:Y:S05]  /*14110*/  @P1 BRA `(.L_x_3100) ;  /* 0x00000010000c1947 */ /* 0x000fea0003800000 */
[----:B-12---:R-:W2:Y:S04]  /*14120*/  LDL R15, [R1+0x18] ;  /* 0x00001800010f7983 */ /* 0x006ea80000100800 */
[----:B------:R-:W3:Y:S01]  /*14130*/  LDL R65, [R1+0x3c] ;  /* 0x00003c0001417983 */ /* 0x000ee20000100800 */
[----:B-----5:R-:W-:Y:S01]  /*14140*/  LEA.HI R7, R59, R58, RZ, 0x1c ;  /* 0x0000003a3b077211 */ /* 0x020fe200078fe0ff */
[----:B------:R-:W-:Y:S01]  /*14150*/  IMAD.SHL.U32 R56, R56, 0x80, RZ ;  /* 0x0000008038387824 */ /* 0x000fe200078e00ff */
[----:B------:R-:W-:Y:S02]  /*14160*/  SHF.R.U32.HI R0, RZ, 0x8, R34 ;  /* 0x00000008ff007819 */ /* 0x000fe40000011622 */
[----:B------:R-:W-:Y:S01]  /*14170*/  SHF.R.S32.HI R14, RZ, 0x1f, R7 ;  /* 0x0000001fff0e7819 */ /* 0x000fe20000011407 */
[----:B------:R-:W-:Y:S01]  /*14180*/  IMAD.SHL.U32 R12, R7, 0x10, RZ ;  /* 0x00000010070c7824 */ /* 0x000fe200078e00ff */
[----:B------:R-:W-:-:S02]  /*14190*/  LOP3.LUT R4, R34, 0xff, RZ, 0xc0, !PT ;  /* 0x000000ff22047812 */ /* 0x000fc400078ec0ff */
[----:B0-----:R-:W-:Y:S02]  /*141a0*/  LOP3.LUT R13, R56, 0x380, RZ, 0xc0, !PT ;  /* 0x00000380380d7812 */ /* 0x001fe400078ec0ff */
[----:B------:R-:W-:Y:S02]  /*141b0*/  LOP3.LUT R3, R0, 0xff, RZ, 0xc0, !PT ;  /* 0x000000ff00037812 */ /* 0x000fe400078ec0ff */
[----:B------:R-:W-:Y:S02]  /*141c0*/  LEA.HI R14, R14, R7, RZ, 0x3 ;  /* 0x000000070e0e7211 */ /* 0x000fe400078f18ff */
[----:B------:R-:W-:Y:S02]  /*141d0*/  SHF.R.U32.HI R5, RZ, 0x8, R35 ;  /* 0x00000008ff057819 */ /* 0x000fe40000011623 */
[----:B------:R-:W-:Y:S01]  /*141e0*/  LOP3.LUT R0, R13, 0x70, R12, 0xf8, !PT ;  /* 0x000000700d007812 */ /* 0x000fe200078ef80c */
[----:B------:R-:W-:Y:S01]  /*141f0*/  IMAD.SHL.U32 R14, R14, 0x800, RZ ;  /* 0x000008000e0e7824 */ /* 0x000fe200078e00ff */
[----:B------:R-:W-:-:S02]  /*14200*/  PRMT R20, R3, 0x7604, R4 ;  /* 0x0000760403147816 */ /* 0x000fc40000000004 */
[----:B------:R-:W-:Y:S02]  /*14210*/  LOP3.LUT R6, R35, 0xff, RZ, 0xc0, !PT ;  /* 0x000000ff23067812 */ /* 0x000fe400078ec0ff */
[----:B------:R-:W-:Y:S02]  /*14220*/  LOP3.LUT R5, R5, 0xff, RZ, 0xc0, !PT ;  /* 0x000000ff05057812 */ /* 0x000fe400078ec0ff */
[----:B------:R-:W-:Y:S02]  /*14230*/  SHF.R.U32.HI R13, RZ, 0x3, R13 ;  /* 0x00000003ff0d7819 */ /* 0x000fe4000001160d */
[----:B------:R-:W-:Y:S02]  /*14240*/  SHF.R.U32.HI R3, RZ, 0x8, R36 ;  /* 0x00000008ff037819 */ /* 0x000fe40000011624 */
[----:B------:R-:W-:Y:S02]  /*14250*/  PRMT R28, R5, 0x7604, R6 ;  /* 0x00007604051c7816 */ /* 0x000fe40000000006 */
[----:B------:R-:W-:-:S02]  /*14260*/  LOP3.LUT R0, R0, R13, RZ, 0x3c, !PT ;  /* 0x0000000d00007212 */ /* 0x000fc400078e3cff */
[----:B------:R-:W-:Y:S02]  /*14270*/  LOP3.LUT R4, R36, 0xff, RZ, 0xc0, !PT ;  /* 0x000000ff24047812 */ /* 0x000fe400078ec0ff */
[----:B------:R-:W-:Y:S02]  /*14280*/  LOP3.LUT R3, R3, 0xff, RZ, 0xc0, !PT ;  /* 0x000000ff03037812 */ /* 0x000fe400078ec0ff */
[----:B------:R-:W-:Y:S02]  /*14290*/  SHF.R.U32.HI R5, RZ, 0x8, R37 ;  /* 0x00000008ff057819 */ /* 0x000fe40000011625 */
[----:B------:R-:W-:Y:S02]  /*142a0*/  LOP3.LUT R13, R14, 0xffffc000, RZ, 0xc0, !PT ;  /* 0xffffc0000e0d7812 */ /* 0x000fe400078ec0ff */
[----:B------:R-:W-:Y:S02]  /*142b0*/  PRMT R30, R3, 0x7604, R4 ;  /* 0x00007604031e7816 */ /* 0x000fe40000000004 */
[----:B------:R-:W-:-:S02]  /*142c0*/  LOP3.LUT R6, R37, 0xff, RZ, 0xc0, !PT ;  /* 0x000000ff25067812 */ /* 0x000fc400078ec0ff */
[----:B------:R-:W-:Y:S02]  /*142d0*/  SHF.R.U32.HI R7, RZ, 0x8, R38 ;  /* 0x00000008ff077819 */ /* 0x000fe40000011626 */
[----:B------:R-:W-:Y:S02]  /*142e0*/  LOP3.LUT R5, R5, 0xff, RZ, 0xc0, !PT ;  /* 0x000000ff05057812 */ /* 0x000fe400078ec0ff */
[----:B------:R-:W-:Y:S02]  /*142f0*/  LOP3.LUT R12, R38, 0xff, RZ, 0xc0, !PT ;  /* 0x000000ff260c7812 */ /* 0x000fe400078ec0ff */
[----:B------:R-:W-:Y:S02]  /*14300*/  LOP3.LUT R7, R7, 0xff, RZ, 0xc0, !PT ;  /* 0x000000ff07077812 */ /* 0x000fe400078ec0ff */
[----:B------:R-:W-:Y:S02]  /*14310*/  PRMT R32, R5, 0x7604, R6 ;  /* 0x0000760405207816 */ /* 0x000fe40000000006 */
[----:B------:R-:W-:-:S02]  /*14320*/  LOP3.LUT R5, R39, 0xff, RZ, 0xc0, !PT ;  /* 0x000000ff27057812 */ /* 0x000fc400078ec0ff */
[----:B------:R-:W-:Y:S02]  /*14330*/  SHF.R.U32.HI R4, RZ, 0x8, R40 ;  /* 0x00000008ff047819 */ /* 0x000fe40000011628 */
[----:B------:R-:W-:Y:S02]  /*14340*/  SHF.R.U32.HI R6, RZ, 0x8, R41 ;  /* 0x00000008ff067819 */ /* 0x000fe40000011629 */
[----:B------:R-:W-:Y:S02]  /*14350*/  PRMT R33, R7, 0x7604, R12 ;  /* 0x0000760407217816 */ /* 0x000fe4000000000c */
        /* <DEDUP_REMOVED lines=8> */
[----:B------:R-:W-:-:S02]  /*143e0*/  LOP3.LUT R21, R21, 0xff, RZ, 0xc0, !PT ;  /* 0x000000ff15157812 */ /* 0x000fc400078ec0ff */
[----:B------:R-:W-:Y:S02]  /*143f0*/  SHF.R.U32.HI R31, RZ, 0x10, R37 ;  /* 0x00000010ff1f7819 */ /* 0x000fe40000011625 */
[----:B------:R-:W-:Y:S02]  /*14400*/  PRMT R21, R21, 0x7054, R28 ;  /* 0x0000705415157816 */ /* 0x000fe4000000001c */
[----:B------:R-:W-:Y:S02]  /*14410*/  SHF.R.U32.HI R28, RZ, 0x10, R39 ;  /* 0x00000010ff1c7819 */ /* 0x000fe40000011627 */
[----:B------:R-:W-:Y:S02]  /*14420*/  LOP3.LUT R29, R29, 0xff, RZ, 0xc0, !PT ;  /* 0x000000ff1d1d7812 */ /* 0x000fe400078ec0ff */
[----:B------:R-:W-:Y:S02]  /*14430*/  LOP3.LUT R31, R31, 0xff, RZ, 0xc0, !PT ;  /* 0x000000ff1f1f7812 */ /* 0x000fe400078ec0ff */
[----:B------:R-:W-:-:S02]  /*14440*/  LOP3.LUT R28, R28, 0xff, RZ, 0xc0, !PT ;  /* 0x000000ff1c1c7812 */ /* 0x000fc400078ec0ff */
[----:B------:R-:W-:Y:S02]  /*14450*/  PRMT R29, R29, 0x7054, R30 ;  /* 0x000070541d1d7816 */ /* 0x000fe4000000001e */
[----:B------:R-:W-:Y:S02]  /*14460*/  SHF.R.U32.HI R30, RZ, 0x10, R40 ;  /* 0x00000010ff1e7819 */ /* 0x000fe40000011628 */
[----:B------:R-:W-:Y:S02]  /*14470*/  PRMT R31, R31, 0x7054, R32 ;  /* 0x000070541f1f7816 */ /* 0x000fe40000000020 */
[----:B------:R-:W-:Y:S02]  /*14480*/  SHF.R.U32.HI R32, RZ, 0x10, R41 ;  /* 0x00000010ff207819 */ /* 0x000fe40000011629 */
[----:B------:R-:W-:Y:S02]  /*14490*/  LOP3.LUT R30, R30, 0xff, RZ, 0xc0, !PT ;  /* 0x000000ff1e1e7812 */ /* 0x000fe400078ec0ff */
[----:B------:R-:W-:-:S02]  /*144a0*/  LOP3.LUT R32, R32, 0xff, RZ, 0xc0, !PT ;  /* 0x000000ff20207812 */ /* 0x000fc400078ec0ff */
[----:B------:R-:W-:Y:S02]  /*144b0*/  PRMT R49, R30, 0x7054, R45 ;  /* 0x000070541e317816 */ /* 0x000fe4000000002d */
[----:B------:R-:W-:Y:S02]  /*144c0*/  LOP3.LUT R44, R29, 0xff000000, R36, 0xf8, !PT ;  /* 0xff0000001d2c7812 */ /* 0x000fe400078ef824 */
[----:B------:R-:W-:Y:S02]  /*144d0*/  PRMT R53, R32, 0x7054, R53 ;  /* 0x0000705420357816 */ /* 0x000fe40000000035 */
[----:B------:R-:W-:Y:S02]  /*144e0*/  LOP3.LUT R45, R31, 0xff000000, R37, 0xf8, !PT ;  /* 0xff0000001f2d7812 */ /* 0x000fe400078ef825 */
[----:B------:R-:W-:Y:S02]  /*144f0*/  LOP3.LUT R53, R53, 0xff000000, R41, 0xf8, !PT ;  /* 0xff00000035357812 */ /* 0x000fe400078ef829 */
[----:B------:R-:W-:-:S02]  /*14500*/  LOP3.LUT R40, R49, 0xff000000, R40, 0xf8, !PT ;  /* 0xff00000031287812 */ /* 0x000fc400078ef828 */
[----:B--2---:R-:W-:Y:S02]  /*14510*/  IADD3 R3, R0, R13, R15 ;  /* 0x0000000d00037210 */ /* 0x004fe40007ffe00f */
[----:B------:R-:W-:Y:S01]  /*14520*/  SHF.R.U32.HI R0, RZ, 0x8, R39 ;  /* 0x00000008ff007819 */ /* 0x000fe20000011627 */
[----:B---3--:R-:W0:Y:S03]  /*14530*/  LDS.128 R12, [R65+0x20400] ;  /* 0x02040000410c7984 */ /* 0x008e260000000c00 */
[----:B------:R-:W-:-:S04]  /*14540*/  LOP3.LUT R0, R0, 0xff, RZ, 0xc0, !PT ;  /* 0x000000ff00007812 */ /* 0x000fc800078ec0ff */
[----:B------:R-:W-:Y:S01]  /*14550*/  PRMT R43, R0, 0x7604, R5 ;  /* 0x00007604002b7816 */ /* 0x000fe20000000005 */
[----:B------:R-:W-:Y:S01]  /*14560*/  IMAD.IADD R0, R22, 0x1, R3 ;  /* 0x0000000116007824 */ /* 0x000fe200078e0203 */
[----:B------:R-:W-:Y:S02]  /*14570*/  SHF.R.U32.HI R3, RZ, 0x10, R34 ;  /* 0x00000010ff037819 */ /* 0x000fe40000011622 */
[----:B------:R-:W-:Y:S02]  /*14580*/  PRMT R47, R28, 0x7054, R43 ;  /* 0x000070541c2f7816 */ /* 0x000fe4000000002b */
[----:B------:R-:W1:Y:S01]  /*14590*/  LDS.128 R4, [R0+0x20400] ;  /* 0x0204000000047984 */ /* 0x000e620000000c00 */
[----:B------:R-:W-:Y:S02]  /*145a0*/  LOP3.LUT R3, R3, 0xff, RZ, 0xc0, !PT ;  /* 0x000000ff03037812 */ /* 0x000fe400078ec0ff */
[----:B------:R-:W-:Y:S02]  /*145b0*/  LOP3.LUT R43, R21, 0xff000000, R35, 0xf8, !PT ;  /* 0xff000000152b7812 */ /* 0x000fe400078ef823 */
[----:B------:R-:W-:-:S02]  /*145c0*/  PRMT R3, R3, 0x7054, R20 ;  /* 0x0000705403037816 */ /* 0x000fc40000000014 */
[----:B------:R-:W-:Y:S02]  /*145d0*/  SHF.R.U32.HI R20, RZ, 0x10, R38 ;  /* 0x00000010ff147819 */ /* 0x000fe40000011626 */
[----:B------:R-:W-:Y:S02]  /*145e0*/  LOP3.LUT R47, R47, 0xff000000, R39, 0xf8, !PT ;  /* 0xff0000002f2f7812 */ /* 0x000fe400078ef827 */
[----:B------:R-:W-:Y:S02]  /*145f0*/  LOP3.LUT R20, R20, 0xff, RZ, 0xc0, !PT ;  /* 0x000000ff14147812 */ /* 0x000fe400078ec0ff */
[----:B------:R-:W-:Y:S02]  /*14600*/  F2FP.F16.E4M3.UNPACK_B R36, R43 ;  /* 0x0000002bff24723e */ /* 0x000fe400020006ff */
[-C--:B------:R-:W-:Y:S02]  /*14610*/  F2FP.F16.E4M3.UNPACK_B R39, R47.reuse ;  /* 0x0000002fff27723e */ /* 0x080fe400020006ff */
[----:B------:R-:W-:Y:S01]  /*14620*/  PRMT R33, R20, 0x7054, R33 ;  /* 0x0000705414217816 */ /* 0x000fe20000000021 */
[----:B------:R-:W-:Y:S01]  /*14630*/  HADD2.F32 R37, -RZ, R36.H0_H0 ;  /* 0x20000024ff257230 */ /* 0x000fe20000004100 */
[----:B------:R-:W-:Y:S01]  /*14640*/  LOP3.LUT R42, R3, 0xff000000, R34, 0xf8, !PT ;  /* 0xff000000032a7812 */ /* 0x000fe200078ef822 */
[----:B------:R-:W-:Y:S01]  /*14650*/  HADD2.F32 R41, -RZ, R39.H0_H0 ;  /* 0x20000027ff297230 */ /* 0x000fe20000004100 */
[----:B------:R-:W-:-:S02]  /*14660*/  F2FP.F16.E4M3.UNPACK_B R47, R47.H1 ;  /* 0x0000002fff2f723e */ /* 0x000fc400030006ff */
[----:B------:R-:W-:Y:S02]  /*14670*/  F2FP.F16.E4M3.UNPACK_B R43, R43.H1 ;  /* 0x0000002bff2b723e */ /* 0x000fe400030006ff */
[----:B------:R-:W-:Y:S02]  /*14680*/  LOP3.LUT R38, R33, 0xff000000, R38, 0xf8, !PT ;  /* 0xff00000021267812 */ /* 0x000fe400078ef826 */
[----:B0-----:R-:W-:Y:S02]  /*14690*/  F2FP.F16.E4M3.UNPACK_B R20, R13 ;  /* 0x0000000dff14723e */ /* 0x001fe400020006ff */
[-C--:B------:R-:W-:Y:S02]  /*146a0*/  F2FP.F16.E4M3.UNPACK_B R28, R15.reuse ;  /* 0x0000000fff1c723e */ /* 0x080fe400020006ff */
[----:B------:R-:W-:Y:S02]  /*146b0*/  F2FP.F16.E4M3.UNPACK_B R29, R15.H1 ;  /* 0x0000000fff1d723e */ /* 0x000fe400030006ff */
[----:B------:R-:W-:-:S02]  /*146c0*/  F2FP.F16.E4M3.UNPACK_B R15, R14 ;  /* 0x0000000eff0f723e */ /* 0x000fc400020006ff */
[----:B------:R-:W-:Y:S01]  /*146d0*/  F2FP.F16.E4M3.UNPACK_B R21, R14.H1 ;  /* 0x0000000eff15723e */ /* 0x000fe200030006ff */
[--C-:B------:R-:W-:Y:S01]  /*146e0*/  HADD2.F32 R14, -RZ, R20.reuse.H0_H0 ;  /* 0x20000014ff0e7230 */ /* 0x100fe20000004100 */
[----:B------:R-:W-:Y:S01]  /*146f0*/  F2FP.F16.E4M3.UNPACK_B R13, R13.H1 ;  /* 0x0000000dff0d723e */ /* 0x000fe200030006ff */
[----:B------:R-:W-:Y:S01]  /*14700*/  HADD2.F32 R20, -RZ, R20.H1_H1 ;  /* 0x30000014ff147230 */ /* 0x000fe20000004100 */
[-C--:B-1----:R-:W-:Y:S02]  /*14710*/  F2FP.F16.E4M3.UNPACK_B R30, R5.reuse ;  /* 0x00000005ff1e723e */ /* 0x082fe400020006ff */
[----:B------:R-:W-:Y:S02]  /*14720*/  F2FP.F16.E4M3.UNPACK_B R31, R5.H1 ;  /* 0x00000005ff1f723e */ /* 0x000fe400030006ff */
[-C--:B------:R-:W-:Y:S01]  /*14730*/  F2FP.F16.E4M3.UNPACK_B R34, R7.reuse ;  /* 0x00000007ff22723e */ /* 0x080fe200020006ff */
[--C-:B------:R-:W-:Y:S01]  /*14740*/  HADD2.F32 R32, -RZ, R30.reuse.H0_H0 ;  /* 0x2000001eff207230 */ /* 0x100fe20000004100 */
[----:B------:R-:W-:Y:S01]  /*14750*/  F2FP.F16.E4M3.UNPACK_B R35, R7.H1 ;  /* 0x00000007ff23723e */ /* 0x000fe200030006ff */
[----:B------:R-:W-:Y:S01]  /*14760*/  HADD2.F32 R30, -RZ, R30.H1_H1 ;  /* 0x3000001eff1e7230 */ /* 0x000fe20000004100 */
[----:B------:R-:W-:-:S02]  /*14770*/  F2FP.F16.E4M3.UNPACK_B R5, R4 ;  /* 0x00000004ff05723e */ /* 0x000fc400020006ff */
[----:B------:R-:W-:Y:S01]  /*14780*/  F2FP.F16.E4M3.UNPACK_B R7, R4.H1 ;  /* 0x00000004ff07723e */ /* 0x000fe200030006ff */
[C---:B------:R-:W-:Y:S01]  /*14790*/  FMUL.FTZ R4, R32.reuse, R37 ;  /* 0x0000002520047220 */ /* 0x040fe20000410000 */
[-C--:B------:R-:W-:Y:S01]  /*147a0*/  FMUL.FTZ R49, R32, R41.reuse ;  /* 0x0000002920317220 */ /* 0x080fe20000410000 */
[-C--:B------:R-:W-:Y:S02]  /*147b0*/  F2FP.F16.E4M3.UNPACK_B R32, R6.reuse ;  /* 0x00000006ff20723e */ /* 0x080fe400020006ff */
[C---:B------:R-:W-:Y:S01]  /*147c0*/  FFMA.FTZ R48, R14.reuse, R41, R4 ;  /* 0x000000290e307223 */ /* 0x040fe20000010004 */
[----:B------:R-:W-:Y:S01]  /*147d0*/  FFMA.FTZ R46, R14, R37, -R49 ;  /* 0x000000250e2e7223 */ /* 0x000fe20000010831 */
[----:B------:R-:W-:Y:S01]  /*147e0*/  HADD2.F32 R41, -RZ, R39.H1_H1 ;  /* 0x30000027ff297230 */ /* 0x000fe20000004100 */
[----:B------:R-:W-:Y:S01]  /*147f0*/  F2FP.F16.E4M3.UNPACK_B R33, R6.H1 ;  /* 0x00000006ff21723e */ /* 0x000fe200030006ff */
[----:B------:R-:W-:Y:S01]  /*14800*/  HADD2.F32 R37, -RZ, R36.H1_H1 ;  /* 0x30000024ff257230 */ /* 0x000fe20000004100 */
[----:B------:R-:W-:Y:S01]  /*14810*/  F2FP.F16.E4M3.UNPACK_B R36, R53 ;  /* 0x00000035ff24723e */ /* 0x000fe200020006ff */
[----:B------:R-:W-:-:S02]  /*14820*/  HADD2.F32 R49, -RZ, R47.H0_H0 ;  /* 0x2000002fff317230 */ /* 0x000fc40000004100 */
[C---:B------:R-:W-:Y:S01]  /*14830*/  FMUL.FTZ R55, R30.reuse, R41 ;  /* 0x000000291e377220 */ /* 0x040fe20000410000 */
[----:B------:R-:W-:Y:S02]  /*14840*/  HADD2.F32 R6, -RZ, R31.H0_H0 ;  /* 0x2000001fff067230 */ /* 0x000fe40000004100 */
[-C--:B------:R-:W-:Y:S01]  /*14850*/  FMUL.FTZ R30, R30, R37.reuse ;  /* 0x000000251e1e7220 */ /* 0x080fe20000410000 */
[----:B------:R-:W-:Y:S02]  /*14860*/  HADD2.F32 R39, -RZ, R43.H0_H0 ;  /* 0x2000002bff277230 */ /* 0x000fe40000004100 */
[----:B------:R-:W-:Y:S01]  /*14870*/  FFMA.FTZ R55, R20, R37, -R55 ;  /* 0x0000002514377223 */ /* 0x000fe20000010837 */
[----:B------:R-:W-:Y:S02]  /*14880*/  HADD2.F32 R4, -RZ, R13.H0_H0 ;  /* 0x2000000dff047230 */ /* 0x000fe40000004100 */
[----:B------:R-:W-:Y:S01]  /*14890*/  FMUL.FTZ R57, R6, R49 ;  /* 0x0000003106397220 */ /* 0x000fe20000410000 */
[----:B------:R-:W-:Y:S01]  /*148a0*/  FFMA.FTZ R41, R20, R41, R30 ;  /* 0x0000002914297223 */ /* 0x000fe2000001001e */
[----:B------:R-:W-:Y:S01]  /*148b0*/  FMUL.FTZ R6, R6, R39 ;  /* 0x0000002706067220 */ /* 0x000fe20000410000 */
[----:B------:R-:W-:Y:S01]  /*148c0*/  F2FP.F16.E4M3.UNPACK_B R20, R45 ;  /* 0x0000002dff14723e */ /* 0x000fe200020006ff */
[----:B------:R-:W-:Y:S01]  /*148d0*/  FFMA.FTZ R57, R4, R39, -R57 ;  /* 0x0000002704397223 */ /* 0x000fe20000010839 */
[----:B------:R-:W-:-:S02]  /*148e0*/  HADD2.F32 R39, -RZ, R36.H0_H0 ;  /* 0x20000024ff277230 */ /* 0x000fc40000004100 */
[----:B------:R-:W-:Y:S01]  /*148f0*/  FFMA.FTZ R49, R4, R49, R6 ;  /* 0x0000003104317223 */ /* 0x000fe20000010006 */
[----:B------:R-:W-:Y:S01]  /*14900*/  HADD2.F32 R6, -RZ, R34.H0_H0 ;  /* 0x20000022ff067230 */ /* 0x000fe20000004100 */
[----:B------:R-:W-:Y:S01]  /*14910*/  F2FP.F16.E4M3.UNPACK_B R53, R53.H1 ;  /* 0x00000035ff35723e */ /* 0x000fe200030006ff */
[----:B------:R-:W-:Y:S01]  /*14920*/  HADD2.F32 R30, -RZ, R47.H1_H1 ;  /* 0x3000002fff1e7230 */ /* 0x000fe20000004100 */
[----:B------:R-:W-:Y:S01]  /*14930*/  F2FP.F16.E4M3.UNPACK_B R45, R45.H1 ;  /* 0x0000002dff2d723e */ /* 0x000fe200030006ff */
[----:B------:R-:W-:Y:S01]  /*14940*/  HADD2.F32 R31, -RZ, R31.H1_H1 ;  /* 0x3000001fff1f7230 */ /* 0x000fe20000004100 */
[----:B------:R-:W-:Y:S01]  /*14950*/  F2FP.F16.E4M3.UNPACK_B R3, R12 ;  /* 0x0000000cff03723e */ /* 0x000fe200020006ff */
[----:B------:R-:W-:Y:S02]  /*14960*/  HADD2.F32 R14, -RZ, R43.H1_H1 ;  /* 0x3000002bff0e7230 */ /* 0x000fe40000004100 */
[----:B------:R-:W-:Y:S01]  /*14970*/  FMUL.FTZ R43, R6, R39 ;  /* 0x00000027062b7220 */ /* 0x000fe20000410000 */
[----:B------:R-:W-:-:S02]  /*14980*/  HADD2.F32 R37, -RZ, R20.H0_H0 ;  /* 0x20000014ff257230 */ /* 0x000fc40000004100 */
[C---:B------:R-:W-:Y:S01]  /*14990*/  FMUL.FTZ R52, R31.reuse, R30 ;  /* 0x0000001e1f347220 */ /* 0x040fe20000410000 */
[----:B------:R-:W-:Y:S02]  /*149a0*/  HADD2.F32 R4, -RZ, R28.H0_H0 ;  /* 0x2000001cff047230 */ /* 0x000fe40000004100 */
[----:B------:R-:W-:Y:S01]  /*149b0*/  FMUL.FTZ R31, R31, R14 ;  /* 0x0000000e1f1f7220 */ /* 0x000fe20000410000 */
[----:B------:R-:W-:Y:S02]  /*149c0*/  HADD2.F32 R13, -RZ, R13.H1_H1 ;  /* 0x3000000dff0d7230 */ /* 0x000fe40000004100 */
[-C--:B------:R-:W-:Y:S01]  /*149d0*/  FMUL.FTZ R6, R6, R37.reuse ;  /* 0x0000002506067220 */ /* 0x080fe20000410000 */
[----:B------:R-:W-:Y:S02]  /*149e0*/  HADD2.F32 R34, -RZ, R34.H1_H1 ;  /* 0x30000022ff227230 */ /* 0x000fe40000004100 */
[----:B------:R-:W-:Y:S01]  /*149f0*/  FFMA.FTZ R43, R4, R37, -R43 ;  /* 0x00000025042b7223 */ /* 0x000fe2000001082b */
[----:B------:R-:W-:-:S02]  /*14a00*/  HADD2.F32 R37, -RZ, R36.H1_H1 ;  /* 0x30000024ff257230 */ /* 0x000fc40000004100 */
[C---:B------:R-:W-:Y:S01]  /*14a10*/  FFMA.FTZ R52, R13.reuse, R14, -R52 ;  /* 0x0000000e0d347223 */ /* 0x040fe20000010834 */
[----:B------:R-:W-:Y:S01]  /*14a20*/  FFMA.FTZ R54, R13, R30, R31 ;  /* 0x0000001e0d367223 */ /* 0x000fe2000001001f */
[----:B------:R-:W-:Y:S01]  /*14a30*/  FFMA.FTZ R47, R4, R39, R6 ;  /* 0x00000027042f7223 */ /* 0x000fe20000010006 */
[----:B------:R-:W-:Y:S02]  /*14a40*/  HADD2.F32 R13, -RZ, R20.H1_H1 ;  /* 0x30000014ff0d7230 */ /* 0x000fe40000004100 */
[C---:B------:R-:W-:Y:S01]  /*14a50*/  FMUL.FTZ R61, R34.reuse, R37 ;  /* 0x00000025223d7220 */ /* 0x040fe20000410000 */
[----:B------:R-:W-:Y:S01]  /*14a60*/  HADD2.F32 R39, -RZ, R53.H0_H0 ;  /* 0x20000035ff277230 */ /* 0x000fe20000004100 */
[----:B------:R-:W-:Y:S01]  /*14a70*/  F2FP.F16.E4M3.UNPACK_B R20, R38.H1 ;  /* 0x00000026ff14723e */ /* 0x000fe200030006ff */
[----:B------:R-:W-:Y:S02]  /*14a80*/  HADD2.F32 R6, -RZ, R35.H0_H0 ;  /* 0x20000023ff067230 */ /* 0x000fe40000004100 */
[----:B------:R-:W-:Y:S01]  /*14a90*/  FMUL.FTZ R34, R34, R13 ;  /* 0x0000000d22227220 */ /* 0x000fe20000410000 */
[----:B------:R-:W-:Y:S01]  /*14aa0*/  HADD2.F32 R31, -RZ, R45.H0_H0 ;  /* 0x2000002dff1f7230 */ /* 0x000fe20000004100 */
[----:B------:R-:W-:Y:S01]  /*14ab0*/  F2FP.F16.E4M3.UNPACK_B R12, R12.H1 ;  /* 0x0000000cff0c723e */ /* 0x000fe200030006ff */
[----:B------:R-:W-:-:S02]  /*14ac0*/  HADD2.F32 R28, -RZ, R28.H1_H1 ;  /* 0x3000001cff1c7230 */ /* 0x000fc40000004100 */
[C---:B------:R-:W-:Y:S01]  /*14ad0*/  FMUL.FTZ R63, R6.reuse, R39 ;  /* 0x00000027063f7220 */ /* 0x040fe20000410000 */
[----:B------:R-:W-:Y:S02]  /*14ae0*/  HADD2.F32 R4, -RZ, R29.H0_H0 ;  /* 0x2000001dff047230 */ /* 0x000fe40000004100 */
[----:B------:R-:W-:Y:S01]  /*14af0*/  FMUL.FTZ R6, R6, R31 ;  /* 0x0000001f06067220 */ /* 0x000fe20000410000 */
[----:B------:R-:W-:Y:S02]  /*14b00*/  HADD2.F32 R14, -RZ, R45.H1_H1 ;  /* 0x3000002dff0e7230 */ /* 0x000fe40000004100 */
[C---:B------:R-:W-:Y:S01]  /*14b10*/  FFMA.FTZ R56, R28.reuse, R13, -R61 ;  /* 0x0000000d1c387223 */ /* 0x040fe2000001083d */
[----:B------:R-:W-:Y:S01]  /*14b20*/  F2FP.F16.E4M3.UNPACK_B R13, R42.H1 ;  /* 0x0000002aff0d723e */ /* 0x000fe200030006ff */
[----:B------:R-:W-:Y:S01]  /*14b30*/  FFMA.FTZ R60, R28, R37, R34 ;  /* 0x000000251c3c7223 */ /* 0x000fe20000010022 */
        /* <DEDUP_REMOVED lines=20> */
[----:B------:R-:W-:Y:S01]  /*14c80*/  FMUL.FTZ R31, R7, R20 ;  /* 0x00000014071f7220 */ /* 0x000fe20000410000 */
[----:B------:R-:W-:Y:S02]  /*14c90*/  HADD2.F32 R12, -RZ, R12.H1_H1 ;  /* 0x3000000cff0c7230 */ /* 0x000fe40000004100 */
[C---:B------:R-:W-:Y:S01]  /*14ca0*/  FFMA.FTZ R62, R29.reuse, R14, -R30 ;  /* 0x0000000e1d3e7223 */ /* 0x040fe2000001081e */
[----:B------:R-:W-:Y:S01]  /*14cb0*/  FFMA.FTZ R64, R29, R28, R39 ;  /* 0x0000001c1d407223 */ /* 0x000fe20000010027 */
[-C--:B------:R-:W-:Y:S01]  /*14cc0*/  FMUL.FTZ R7, R7, R13.reuse ;  /* 0x0000000d07077220 */ /* 0x080fe20000410000 */
[----:B------:R-:W-:Y:S02]  /*14cd0*/  HADD2.F32 R29, -RZ, R38.H0_H0 ;  /* 0x20000026ff1d7230 */ /* 0x000fe40000004100 */
[C---:B------:R-:W-:Y:S01]  /*14ce0*/  FFMA.FTZ R28, R12.reuse, R13, -R31 ;  /* 0x0000000d0c1c7223 */ /* 0x040fe2000001081f */
[----:B------:R-:W-:Y:S02]  /*14cf0*/  HADD2.F32 R6, -RZ, R5.H0_H0 ;  /* 0x20000005ff067230 */ /* 0x000fe40000004100 */
[----:B------:R-:W-:Y:S01]  /*14d00*/  FFMA.FTZ R30, R12, R20, R7 ;  /* 0x000000140c1e7223 */ /* 0x000fe20000010007 */
[----:B------:R-:W-:-:S02]  /*14d10*/  HADD2.F32 R7, -RZ, R42.H0_H0 ;  /* 0x2000002aff077230 */ /* 0x000fc40000004100 */
[----:B------:R-:W-:Y:S02]  /*14d20*/  HADD2.F32 R4, -RZ, R3.H0_H0 ;  /* 0x20000003ff047230 */ /* 0x000fe40000004100 */
[C---:B------:R-:W-:Y:S01]  /*14d30*/  FMUL.FTZ R13, R6.reuse, R29 ;  /* 0x0000001d060d7220 */ /* 0x040fe20000410000 */
[----:B------:R-:W-:Y:S02]  /*14d40*/  HADD2.F32 R38, -RZ, R38.H1_H1 ;  /* 0x30000026ff267230 */ /* 0x000fe40000004100 */
[-C--:B------:R-:W-:Y:S01]  /*14d50*/  FMUL.FTZ R31, R6, R7.reuse ;  /* 0x00000007061f7220 */ /* 0x080fe20000410000 */
[----:B------:R-:W-:Y:S02]  /*14d60*/  HADD2.F32 R5, -RZ, R5.H1_H1 ;  /* 0x30000005ff057230 */ /* 0x000fe40000004100 */
[----:B------:R-:W-:Y:S01]  /*14d70*/  FFMA.FTZ R20, R4, R7, -R13 ;  /* 0x0000000704147223 */ /* 0x000fe2000001080d */
[----:B------:R-:W-:Y:S01]  /*14d80*/  HADD2.F32 R42, -RZ, R42.H1_H1 ;  /* 0x3000002aff2a7230 */ /* 0x000fe20000004100 */
[----:B------:R-:W-:Y:S01]  /*14d90*/  F2FP.F16.E4M3.UNPACK_B R7, R40.H1 ;  /* 0x00000028ff07723e */ /* 0x000fe200030006ff */
[----:B------:R-:W-:-:S02]  /*14da0*/  HADD2.F32 R3, -RZ, R3.H1_H1 ;  /* 0x30000003ff037230 */ /* 0x000fc40000004100 */
[C---:B------:R-:W-:Y:S01]  /*14db0*/  FMUL.FTZ R12, R5.reuse, R38 ;  /* 0x00000026050c7220 */ /* 0x040fe20000410000 */
[----:B------:R-:W-:Y:S01]  /*14dc0*/  FFMA.FTZ R31, R4, R29, R31 ;  /* 0x0000001d041f7223 */ /* 0x000fe2000001001f */
[----:B------:R-:W-:Y:S01]  /*14dd0*/  F2FP.F16.E4M3.UNPACK_B R6, R44.H1 ;  /* 0x0000002cff06723e */ /* 0x000fe200030006ff */
[-C--:B------:R-:W-:Y:S01]  /*14de0*/  FMUL.FTZ R5, R5, R42.reuse ;  /* 0x0000002a05057220 */ /* 0x080fe20000410000 */
[C---:B------:R-:W-:Y:S01]  /*14df0*/  FFMA.FTZ R29, R3.reuse, R42, -R12 ;  /* 0x0000002a031d7223 */ /* 0x040fe2000001080c */
[----:B------:R-:W-:Y:S01]  /*14e00*/  HADD2.F32 R12, -RZ, R7.H0_H0 ;  /* 0x20000007ff0c7230 */ /* 0x000fe20000004100 */
[----:B------:R-:W-:Y:S01]  /*14e10*/  F2FP.F16.E4M3.UNPACK_B R44, R44 ;  /* 0x0000002cff2c723e */ /* 0x000fe200020006ff */
        /* <DEDUP_REMOVED lines=10> */
[----:B------:R-:W-:Y:S02]  /*14ec0*/  HADD2.F32 R6, -RZ, R6.H1_H1 ;  /* 0x30000006ff067230 */ /* 0x000fe40000004100 */
[----:B------:R-:W-:Y:S02]  /*14ed0*/  HADD2.F32 R21, -RZ, R21.H1_H1 ;  /* 0x30000015ff157230 */ /* 0x000fe40000004100 */
[C---:B------:R-:W-:Y:S01]  /*14ee0*/  FMUL.FTZ R36, R33.reuse, R14 ;  /* 0x0000000e21247220 */ /* 0x040fe20000410000 */
[----:B------:R-:W-:Y:S01]  /*14ef0*/  FMUL.FTZ R5, R33, R6 ;  /* 0x0000000621057220 */ /* 0x000fe20000410000 */
[----:B------:R-:W-:-:S02]  /*14f00*/  FFMA.FTZ R33, R3, R12, R4 ;  /* 0x0000000c03217223 */ /* 0x000fc40000010004 */
[C---:B------:R-:W-:Y:S01]  /*14f10*/  FFMA.FTZ R39, R21.reuse, R6, -R36 ;  /* 0x0000000615277223 */ /* 0x040fe20000010824 */
[----:B------:R-:W-:Y:S02]  /*14f20*/  HADD2.F32 R6, -RZ, R40.H0_H0 ;  /* 0x20000028ff067230 */ /* 0x000fe40000004100 */
[----:B------:R-:W-:Y:S01]  /*14f30*/  FFMA.FTZ R36, R21, R14, R5 ;  /* 0x0000000e15247223 */ /* 0x000fe20000010005 */
[----:B------:R-:W-:Y:S02]  /*14f40*/  HADD2.F32 R5, -RZ, R44.H0_H0 ;  /* 0x2000002cff057230 */ /* 0x000fe40000004100 */
[----:B------:R-:W-:Y:S02]  /*14f50*/  HADD2.F32 R4, -RZ, R32.H0_H0 ;  /* 0x20000020ff047230 */ /* 0x000fe40000004100 */
[----:B------:R-:W-:Y:S01]  /*14f60*/  HADD2.F32 R40, -RZ, R40.H1_H1 ;  /* 0x30000028ff287230 */ /* 0x000fe20000004100 */
[----:B------:R-:W-:Y:S01]  /*14f70*/  F2FP.SATFINITE.E4M3.F32.PACK_AB_MERGE_C R33, R36, R33, RZ ;  /* 0x000000212421723e */ /* 0x000fe200048070ff */
[----:B------:R-:W-:-:S02]  /*14f80*/  HADD2.F32 R32, -RZ, R32.H1_H1 ;  /* 0x30000020ff207230 */ /* 0x000fc40000004100 */
[C---:B------:R-:W-:Y:S01]  /*14f90*/  FMUL.FTZ R12, R4.reuse, R6 ;  /* 0x00000006040c7220 */ /* 0x040fe20000410000 */
[----:B------:R-:W-:Y:S02]  /*14fa0*/  HADD2.F32 R44, -RZ, R44.H1_H1 ;  /* 0x3000002cff2c7230 */ /* 0x000fe40000004100 */
[-C--:B------:R-:W-:Y:S01]  /*14fb0*/  FMUL.FTZ R7, R4, R5.reuse ;  /* 0x0000000504077220 */ /* 0x080fe20000410000 */
[--C-:B------:R-:W-:Y:S02]  /*14fc0*/  HADD2.F32 R3, -RZ, R15.reuse.H0_H0 ;  /* 0x2000000fff037230 */ /* 0x100fe40000004100 */
[C---:B------:R-:W-:Y:S01]  /*14fd0*/  FMUL.FTZ R4, R32.reuse, R40 ;  /* 0x0000002820047220 */ /* 0x040fe20000410000 */
[----:B------:R-:W-:Y:S02]  /*14fe0*/  HADD2.F32 R15, -RZ, R15.H1_H1 ;  /* 0x3000000fff0f7230 */ /* 0x000fe40000004100 */
        /* <DEDUP_REMOVED lines=11> */
[----:B------:R-:W-:-:S02]  /*150a0*/  F2FP.SATFINITE.E4M3.F32.PACK_AB_MERGE_C R12, R30, R37, RZ ;  /* 0x000000251e0c723e */ /* 0x000fc400048070ff */
[----:B------:R-:W-:Y:S02]  /*150b0*/  F2FP.SATFINITE.E4M3.F32.PACK_AB_MERGE_C R5, R55, R46, R5 ;  /* 0x0000002e3705723e */ /* 0x000fe40004807005 */
        /* <DEDUP_REMOVED lines=9> */
.L_x_3100:
[----:B------:R-:W-:Y:S05]  /*15150*/  BSYNC B1 ;  /* 0x0000000000017941 */ /* 0x000fea0003800000 */
.L_x_3099:
[----:B------:R-:W-:Y:S05]  /*15160*/  @P0 BRA `(.L_x_3084) ;  /* 0x0000000c00ec0947 */ /* 0x000fea0003800000 */
[----:B-1----:R-:W4:Y:S04]  /*15170*/  LDL R30, [R1+0x14] ;  /* 0x00001400011e7983 */ /* 0x002f280000100800 */
[----:B------:R-:W0:Y:S01]  /*15180*/  LDL R53, [R1+0x38] ;  /* 0x0000380001357983 */ /* 0x000e220000100800 */
[----:B-----5:R-:W-:Y:S01]  /*15190*/  SHF.R.U32.HI R3, RZ, 0x8, R24 ;  /* 0x00000008ff037819 */ /* 0x020fe20000011618 */
[----:B------:R-:W-:Y:S01]  /*151a0*/  IMAD.SHL.U32 R51, R51, 0x80, RZ ;  /* 0x0000008033337824 */ /* 0x000fe200078e00ff */
[----:B--23--:R-:W-:Y:S02]  /*151b0*/  SHF.R.U32.HI R5, RZ, 0x8, R25 ;  /* 0x00000008ff057819 */ /* 0x00cfe40000011619 */
[----:B------:R-:W-:Y:S02]  /*151c0*/  LOP3.LUT R0, R24, 0xff, RZ, 0xc0, !PT ;  /* 0x000000ff18007812 */ /* 0x000fe400078ec0ff */
[----:B------:R-:W-:-:S02]  /*151d0*/  LOP3.LUT R3, R3, 0xff, RZ, 0xc0, !PT ;  /* 0x000000ff03037812 */ /* 0x000fc400078ec0ff */
[----:B------:R-:W-:Y:S02]  /*151e0*/  LOP3.LUT R4, R25, 0xff, RZ, 0xc0, !PT ;  /* 0x000000ff19047812 */ /* 0x000fe400078ec0ff */
[----:B------:R-:W-:Y:S02]  /*151f0*/  LOP3.LUT R5, R5, 0xff, RZ, 0xc0, !PT ;  /* 0x000000ff05057812 */ /* 0x000fe400078ec0ff */
[----:B------:R-:W-:Y:S02]  /*15200*/  LEA.HI R58, R59, R58, RZ, 0x1c ;  /* 0x0000003a3b3a7211 */ /* 0x000fe400078fe0ff */
[----:B------:R-:W-:Y:S02]  /*15210*/  SHF.R.U32.HI R6, RZ, 0x8, R26 ;  /* 0x00000008ff067819 */ /* 0x000fe4000001161a */
[----:B------:R-:W-:Y:S02]  /*15220*/  PRMT R21, R3, 0x7604, R0 ;  /* 0x0000760403157816 */ /* 0x000fe40000000000 */
        /* <DEDUP_REMOVED lines=22> */
[----:B------:R-:W-:Y:S02]  /*15390*/  SHF.R.U32.HI R32, RZ, 0x8, R10 ;  /* 0x00000008ff207819 */ /* 0x000fe4000001160a */
[----:B------:R-:W-:Y:S02]  /*153a0*/  LOP3.LUT R31, R10, 0xff, RZ, 0xc0, !PT ;  /* 0x000000ff0a1f7812 */ /* 0x000fe400078ec0ff */
[----:B------:R-:W-:Y:S02]  /*153b0*/  LOP3.LUT R32, R32, 0xff, RZ, 0xc0, !PT ;  /* 0x000000ff20207812 */ /* 0x000fe400078ec0ff */
[----:B------:R-:W-:-:S02]  /*153c0*/  SHF.R.U32.HI R34, RZ, 0x8, R11 ;  /* 0x00000008ff227819 */ /* 0x000fc4000001160b */
[----:B------:R-:W-:Y:S02]  /*153d0*/  PRMT R39, R32, 0x7604, R31 ;  /* 0x0000760420277816 */ /* 0x000fe4000000001f */
[----:B------:R-:W-:Y:S02]  /*153e0*/  SHF.R.U32.HI R31, RZ, 0x10, R27 ;  /* 0x00000010ff1f7819 */ /* 0x000fe4000001161b */
[----:B------:R-:W-:Y:S02]  /*153f0*/  SHF.R.U32.HI R37, RZ, 0x10, R9 ;  /* 0x00000010ff257819 */ /* 0x000fe40000011609 */
[----:B------:R-:W-:Y:S01]  /*15400*/  LOP3.LUT R33, R11, 0xff, RZ, 0xc0, !PT ;  /* 0x000000ff0b217812 */ /* 0x000fe200078ec0ff */
[----:B------:R-:W-:Y:S01]  /*15410*/  IMAD.U32 R31, R31, 0x10000, RZ ;  /* 0x000100001f1f7824 */ /* 0x000fe200078e00ff */
[----:B------:R-:W-:Y:S01]  /*15420*/  LOP3.LUT R34, R34, 0xff, RZ, 0xc0, !PT ;  /* 0x000000ff22227812 */ /* 0x000fe200078ec0ff */
[----:B------:R-:W-:Y:S01]  /*15430*/  IMAD.U32 R37, R37, 0x10000, RZ ;  /* 0x0001000025257824 */ /* 0x000fe200078e00ff */
[----:B------:R-:W-:-:S02]  /*15440*/  SHF.R.U32.HI R41, RZ, 0x10, R11 ;  /* 0x00000010ff297819 */ /* 0x000fc4000001160b */
[----:B------:R-:W-:Y:S02]  /*15450*/  PRMT R34, R34, 0x7604, R33 ;  /* 0x0000760422227816 */ /* 0x000fe40000000021 */
[----:B------:R-:W-:Y:S02]  /*15460*/  LOP3.LUT R33, R28, 0xff0000, R31, 0xf8, !PT ;  /* 0x00ff00001c217812 */ /* 0x000fe400078ef81f */
[----:B------:R-:W-:Y:S02]  /*15470*/  LOP3.LUT R31, R29, 0xff0000, R26, 0xf8, !PT ;  /* 0x00ff00001d1f7812 */ /* 0x000fe400078ef81a */
[----:B------:R-:W-:Y:S02]  /*15480*/  SHF.L.U32 R41, R41, 0x10, RZ ;  /* 0x0000001029297819 */ /* 0x000fe400000006ff */
        /* <DEDUP_REMOVED lines=10> */
[----:B----4-:R-:W-:Y:S02]  /*15530*/  IADD3 R3, R0, R7, R30 ;  /* 0x0000000700037210 */ /* 0x010fe40007ffe01e */
[----:B------:R-:W-:Y:S01]  /*15540*/  LOP3.LUT R30, R9, 0xff, RZ, 0xc0, !PT ;  /* 0x000000ff091e7812 */ /* 0x000fe200078ec0ff */
[----:B0-----:R-:W0:Y:S02]  /*15550*/  LDS.128 R12, [R53+0x20400] ;  /* 0x02040000350c7984 */ /* 0x001e240000000c00 */
[----:B------:R-:W-:Y:S01]  /*15560*/  IMAD.IADD R0, R22, 0x1, R3 ;  /* 0x0000000116007824 */ /* 0x000fe200078e0203 */
[----:B------:R-:W-:-:S04]  /*15570*/  LOP3.LUT R3, R4, 0xff, RZ, 0xc0, !PT ;  /* 0x000000ff04037812 */ /* 0x000fc800078ec0ff */
[----:B------:R-:W1:Y:S01]  /*15580*/  LDS.128 R4, [R0+0x20400] ;  /* 0x0204000000047984 */ /* 0x000e620000000c00 */
[----:B------:R-:W-:Y:S02]  /*15590*/  PRMT R30, R3, 0x7604, R30 ;  /* 0x00007604031e7816 */ /* 0x000fe4000000001e */
[----:B------:R-:W-:Y:S02]  /*155a0*/  SHF.R.U32.HI R3, RZ, 0x10, R25 ;  /* 0x00000010ff037819 */ /* 0x000fe40000011619 */
[----:B------:R-:W-:-:S03]  /*155b0*/  LOP3.LUT R37, R30, 0xff0000, R37, 0xf8, !PT ;  /* 0x00ff00001e257812 */ /* 0x000fc600078ef825 */
[----:B------:R-:W-:Y:S01]  /*155c0*/  IMAD.U32 R3, R3, 0x10000, RZ ;  /* 0x0001000003037824 */ /* 0x000fe200078e00ff */
[----:B------:R-:W-:-:S04]  /*155d0*/  LOP3.LUT R37, R37, 0xff000000, R9, 0xf8, !PT ;  /* 0xff00000025257812 */ /* 0x000fc800078ef809 */
[----:B------:R-:W-:Y:S02]  /*155e0*/  LOP3.LUT R3, R20, 0xff0000, R3, 0xf8, !PT ;  /* 0x00ff000014037812 */ /* 0x000fe400078ef803 */
[-C--:B------:R-:W-:Y:S02]  /*155f0*/  F2FP.F16.E4M3.UNPACK_B R34, R37.reuse ;  /* 0x00000025ff22723e */ /* 0x080fe400020006ff */
[----:B------:R-:W-:Y:S02]  /*15600*/  LOP3.LUT R29, R3, 0xff000000, R25, 0xf8, !PT ;  /* 0xff000000031d7812 */ /* 0x000fe400078ef819 */
[----:B------:R-:W-:Y:S01]  /*15610*/  F2FP.F16.E4M3.UNPACK_B R37, R37.H1 ;  /* 0x00000025ff25723e */ /* 0x000fe200030006ff */
[----:B------:R-:W-:Y:S01]  /*15620*/  HADD2.F32 R36, -RZ, R34.H0_H0 ;  /* 0x20000022ff247230 */ /* 0x000fe20000004100 */
[-C--:B------:R-:W-:Y:S02]  /*15630*/  F2FP.F16.E4M3.UNPACK_B R30, R29.reuse ;  /* 0x0000001dff1e723e */ /* 0x080fe400020006ff */
[----:B------:R-:W-:Y:S01]  /*15640*/  F2FP.F16.E4M3.UNPACK_B R29, R29.H1 ;  /* 0x0000001dff1d723e */ /* 0x000fe200030006ff */
[----:B------:R-:W-:-:S02]  /*15650*/  HADD2.F32 R41, -RZ, R37.H0_H0 ;  /* 0x20000025ff297230 */ /* 0x000fc40000004100 */
[----:B------:R-:W-:Y:S01]  /*15660*/  HADD2.F32 R31, -RZ, R30.H0_H0 ;  /* 0x2000001eff1f7230 */ /* 0x000fe20000004100 */
[-C--:B0-----:R-:W-:Y:S02]  /*15670*/  F2FP.F16.E4M3.UNPACK_B R8, R13.reuse ;  /* 0x0000000dff08723e */ /* 0x081fe400020006ff */
[----:B------:R-:W-:Y:S02]  /*15680*/  F2FP.F16.E4M3.UNPACK_B R13, R13.H1 ;  /* 0x0000000dff0d723e */ /* 0x000fe400030006ff */
[----:B------:R-:W-:Y:S01]  /*15690*/  F2FP.F16.E4M3.UNPACK_B R11, R15 ;  /* 0x0000000fff0b723e */ /* 0x000fe200020006ff */
[--C-:B------:R-:W-:Y:S01]  /*156a0*/  HADD2.F32 R9, -RZ, R8.reuse.H0_H0 ;  /* 0x20000008ff097230 */ /* 0x100fe20000004100 */
[-C--:B-1----:R-:W-:Y:S01]  /*156b0*/  F2FP.F16.E4M3.UNPACK_B R20, R5.reuse ;  /* 0x00000005ff14723e */ /* 0x082fe200020006ff */
[----:B------:R-:W-:Y:S01]  /*156c0*/  HADD2.F32 R8, -RZ, R8.H1_H1 ;  /* 0x30000008ff087230 */ /* 0x000fe20000004100 */
[----:B------:R-:W-:Y:S02]  /*156d0*/  F2FP.F16.E4M3.UNPACK_B R21, R5.H1 ;  /* 0x00000005ff15723e */ /* 0x000fe400030006ff */
[-C--:B------:R-:W-:Y:S01]  /*156e0*/  F2FP.F16.E4M3.UNPACK_B R26, R7.reuse ;  /* 0x00000007ff1a723e */ /* 0x080fe200020006ff */
[--C-:B------:R-:W-:Y:S01]  /*156f0*/  HADD2.F32 R24, -RZ, R20.reuse.H0_H0 ;  /* 0x20000014ff187230 */ /* 0x100fe20000004100 */
[----:B------:R-:W-:Y:S01]  /*15700*/  F2FP.F16.E4M3.UNPACK_B R27, R7.H1 ;  /* 0x00000007ff1b723e */ /* 0x000fe200030006ff */
[----:B------:R-:W-:Y:S01]  /*15710*/  HADD2.F32 R20, -RZ, R20.H1_H1 ;  /* 0x30000014ff147230 */ /* 0x000fe20000004100 */
[----:B------:R-:W-:-:S02]  /*15720*/  F2FP.F16.E4M3.UNPACK_B R5, R4 ;  /* 0x00000004ff05723e */ /* 0x000fc400020006ff */
[CC--:B------:R-:W-:Y:S01]  /*15730*/  FMUL.FTZ R39, R24.reuse, R31.reuse ;  /* 0x0000001f18277220 */ /* 0x0c0fe20000410000 */
[----:B------:R-:W-:Y:S01]  /*15740*/  F2FP.F16.E4M3.UNPACK_B R7, R4.H1 ;  /* 0x00000004ff07723e */ /* 0x000fe200030006ff */
[----:B------:R-:W-:Y:S01]  /*15750*/  FMUL.FTZ R4, R24, R36 ;  /* 0x0000002418047220 */ /* 0x000fe20000410000 */
[----:B------:R-:W-:Y:S01]  /*15760*/  F2FP.F16.E4M3.UNPACK_B R24, R6 ;  /* 0x00000006ff18723e */ /* 0x000fe200020006ff */
[C---:B------:R-:W-:Y:S01]  /*15770*/  FFMA.FTZ R36, R9.reuse, R36, R39 ;  /* 0x0000002409247223 */ /* 0x040fe20000010027 */
[----:B------:R-:W-:Y:S01]  /*15780*/  HADD2.F32 R39, -RZ, R34.H1_H1 ;  /* 0x30000022ff277230 */ /* 0x000fe20000004100 */
[----:B------:R-:W-:Y:S01]  /*15790*/  F2FP.F16.E4M3.UNPACK_B R25, R6.H1 ;  /* 0x00000006ff19723e */ /* 0x000fe200030006ff */
[----:B------:R-:W-:Y:S01]  /*157a0*/  FFMA.FTZ R42, R9, R31, -R4 ;  /* 0x0000001f092a7223 */ /* 0x000fe20000010804 */
[----:B------:R-:W-:Y:S01]  /*157b0*/  HADD2.F32 R6, -RZ, R21.H0_H0 ;  /* 0x20000015ff067230 */ /* 0x000fe20000004100 */
[----:B------:R-:W-:Y:S01]  /*157c0*/  F2FP.F16.E4M3.UNPACK_B R15, R15.H1 ;  /* 0x0000000fff0f723e */ /* 0x000fe200030006ff */
[----:B------:R-:W-:-:S02]  /*157d0*/  HADD2.F32 R9, -RZ, R30.H1_H1 ;  /* 0x3000001eff097230 */ /* 0x000fc40000004100 */
[----:B------:R-:W-:Y:S01]  /*157e0*/  FMUL.FTZ R43, R20, R39 ;  /* 0x00000027142b7220 */ /* 0x000fe20000410000 */
[----:B------:R-:W-:Y:S02]  /*157f0*/  HADD2.F32 R31, -RZ, R29.H0_H0 ;  /* 0x2000001dff1f7230 */ /* 0x000fe40000004100 */
[----:B------:R-:W-:Y:S01]  /*15800*/  FMUL.FTZ R45, R6, R41 ;  /* 0x00000029062d7220 */ /* 0x000fe20000410000 */
[----:B------:R-:W-:Y:S02]  /*15810*/  HADD2.F32 R4, -RZ, R13.H0_H0 ;  /* 0x2000000dff047230 */ /* 0x000fe40000004100 */
[-C--:B------:R-:W-:Y:S01]  /*15820*/  FMUL.FTZ R20, R20, R9.reuse ;  /* 0x0000000914147220 */ /* 0x080fe20000410000 */
[----:B------:R-:W-:Y:S01]  /*15830*/  FFMA.FTZ R43, R8, R9, -R43 ;  /* 0x00000009082b7223 */ /* 0x000fe2000001082b */
[----:B------:R-:W-:Y:S01]  /*15840*/  FMUL.FTZ R6, R6, R31 ;  /* 0x0000001f06067220 */ /* 0x000fe20000410000 */
[-C--:B------:R-:W-:Y:S01]  /*15850*/  F2FP.F16.E4M3.UNPACK_B R30, R40.reuse ;  /* 0x00000028ff1e723e */ /* 0x080fe200020006ff */
[----:B------:R-:W-:Y:S01]  /*15860*/  FFMA.FTZ R39, R8, R39, R20 ;  /* 0x0000002708277223 */ /* 0x000fe20000010014 */
[----:B------:R-:W-:Y:S01]  /*15870*/  F2FP.F16.E4M3.UNPACK_B R9, R33 ;  /* 0x00000021ff09723e */ /* 0x000fe200020006ff */
[C---:B------:R-:W-:Y:S01]  /*15880*/  FFMA.FTZ R45, R4.reuse, R31, -R45 ;  /* 0x0000001f042d7223 */ /* 0x040fe2000001082d */
[----:B------:R-:W-:Y:S01]  /*15890*/  FFMA.FTZ R41, R4, R41, R6 ;  /* 0x0000002904297223 */ /* 0x000fe20000010006 */
[----:B------:R-:W-:Y:S01]  /*158a0*/  HADD2.F32 R8, -RZ, R29.H1_H1 ;  /* 0x3000001dff087230 */ /* 0x000fe20000004100 */
[----:B------:R-:W-:Y:S01]  /*158b0*/  F2FP.F16.E4M3.UNPACK_B R40, R40.H1 ;  /* 0x00000028ff28723e */ /* 0x000fe200030006ff */
[----:B------:R-:W-:Y:S01]  /*158c0*/  HADD2.F32 R20, -RZ, R37.H1_H1 ;  /* 0x30000025ff147230 */ /* 0x000fe20000004100 */
[----:B------:R-:W-:Y:S01]  /*158d0*/  F2FP.F16.E4M3.UNPACK_B R33, R33.H1 ;  /* 0x00000021ff21723e */ /* 0x000fe200030006ff */
        /* <DEDUP_REMOVED lines=10> */
[----:B------:R-:W-:Y:S02]  /*15980*/  HADD2.F32 R4, -RZ, R11.H0_H0 ;  /* 0x2000000bff047230 */ /* 0x000fe40000004100 */
[----:B------:R-:W-:Y:S01]  /*15990*/  FMUL.FTZ R6, R6, R29 ;  /* 0x0000001d06067220 */ /* 0x000fe20000410000 */
[----:B------:R-:W-:-:S02]  /*159a0*/  HADD2.F32 R9, -RZ, R9.H1_H1 ;  /* 0x30000009ff097230 */ /* 0x000fc40000004100 */
[C---:B------:R-:W-:Y:S01]  /*159b0*/  FFMA.FTZ R44, R13.reuse, R20, R21 ;  /* 0x000000140d2c7223 */ /* 0x040fe20000010015 */
[----:B------:R-:W-:Y:S02]  /*159c0*/  HADD2.F32 R30, -RZ, R30.H1_H1 ;  /* 0x3000001eff1e7230 */ /* 0x000fe40000004100 */
[C---:B------:R-:W-:Y:S01]  /*159d0*/  FFMA.FTZ R46, R4.reuse, R31, R6 ;  /* 0x0000001f042e7223 */ /* 0x040fe20000010006 */
[----:B------:R-:W-:Y:S02]  /*159e0*/  HADD2.F32 R26, -RZ, R26.H1_H1 ;  /* 0x3000001aff1a7230 */ /* 0x000fe40000004100 */
[----:B------:R-:W-:Y:S01]  /*159f0*/  FFMA.FTZ R34, R13, R8, -R34 ;  /* 0x000000080d227223 */ /* 0x000fe20000010822 */
[----:B------:R-:W-:Y:S01]  /*15a00*/  FFMA.FTZ R37, R4, R29, -R37 ;  /* 0x0000001d04257223 */ /* 0x000fe20000010825 */
[----:B------:R-:W-:Y:S01]  /*15a10*/  HADD2.F32 R11, -RZ, R11.H1_H1 ;  /* 0x3000000bff0b7230 */ /* 0x000fe20000004100 */
[----:B------:R-:W-:Y:S01]  /*15a20*/  F2FP.F16.E4M3.UNPACK_B R10, R14 ;  /* 0x0000000eff0a723e */ /* 0x000fe200020006ff */
[----:B------:R-:W-:-:S02]  /*15a30*/  HADD2.F32 R21, -RZ, R40.H0_H0 ;  /* 0x20000028ff157230 */ /* 0x000fc40000004100 */
[CC--:B------:R-:W-:Y:S01]  /*15a40*/  FMUL.FTZ R8, R26.reuse, R30.reuse ;  /* 0x0000001e1a087220 */ /* 0x0c0fe20000410000 */
[----:B------:R-:W-:Y:S02]  /*15a50*/  HADD2.F32 R6, -RZ, R27.H0_H0 ;  /* 0x2000001bff067230 */ /* 0x000fe40000004100 */
[-C--:B------:R-:W-:Y:S01]  /*15a60*/  FMUL.FTZ R29, R26, R9.reuse ;  /* 0x000000091a1d7220 */ /* 0x080fe20000410000 */
[----:B------:R-:W-:Y:S02]  /*15a70*/  HADD2.F32 R13, -RZ, R33.H0_H0 ;  /* 0x20000021ff0d7230 */ /* 0x000fe40000004100 */
[C---:B------:R-:W-:Y:S01]  /*15a80*/  FFMA.FTZ R48, R11.reuse, R9, -R8 ;  /* 0x000000090b307223 */ /* 0x040fe20000010808 */
[----:B------:R-:W-:Y:S02]  /*15a90*/  HADD2.F32 R4, -RZ, R15.H0_H0 ;  /* 0x2000000fff047230 */ /* 0x000fe40000004100 */
[C---:B------:R-:W-:Y:S01]  /*15aa0*/  FMUL.FTZ R31, R6.reuse, R21 ;  /* 0x00000015061f7220 */ /* 0x040fe20000410000 */
[----:B------:R-:W-:Y:S01]  /*15ab0*/  FFMA.FTZ R47, R11, R30, R29 ;  /* 0x0000001e0b2f7223 */ /* 0x000fe2000001001d */
[----:B------:R-:W-:Y:S01]  /*15ac0*/  FMUL.FTZ R6, R6, R13 ;  /* 0x0000000d06067220 */ /* 0x000fe20000410000 */
[----:B------:R-:W-:Y:S01]  /*15ad0*/  F2FP.F16.E4M3.UNPACK_B R11, R35.H1 ;  /* 0x00000023ff0b723e */ /* 0x000fe200030006ff */
[C---:B------:R-:W-:Y:S01]  /*15ae0*/  FFMA.FTZ R49, R4.reuse, R13, -R31 ;  /* 0x0000000d04317223 */ /* 0x040fe2000001081f */
[-C--:B------:R-:W-:Y:S01]  /*15af0*/  F2FP.F16.E4M3.UNPACK_B R8, R28.reuse.H1 ;  /* 0x0000001cff08723e */ /* 0x080fe200030006ff */
[----:B------:R-:W-:Y:S01]  /*15b00*/  FFMA.FTZ R51, R4, R21, R6 ;  /* 0x0000001504337223 */ /* 0x000fe20000010006 */
[----:B------:R-:W-:Y:S01]  /*15b10*/  HADD2.F32 R40, -RZ, R40.H1_H1 ;  /* 0x30000028ff287230 */ /* 0x000fe20000004100 */
[----:B------:R-:W-:Y:S01]  /*15b20*/  F2FP.F16.E4M3.UNPACK_B R35, R35 ;  /* 0x00000023ff23723e */ /* 0x000fe200020006ff */
[----:B------:R-:W-:Y:S01]  /*15b30*/  HADD2.F32 R27, -RZ, R27.H1_H1 ;  /* 0x3000001bff1b7230 */ /* 0x000fe20000004100 */
[----:B------:R-:W-:Y:S01]  /*15b40*/  F2FP.F16.E4M3.UNPACK_B R28, R28 ;  /* 0x0000001cff1c723e */ /* 0x000fe200020006ff */
[----:B------:R-:W-:Y:S01]  /*15b50*/  HADD2.F32 R20, -RZ, R33.H1_H1 ;  /* 0x30000021ff147230 */ /* 0x000fe20000004100 */
[----:B------:R-:W-:Y:S01]  /*15b60*/  F2FP.F16.E4M3.UNPACK_B R14, R14.H1 ;  /* 0x0000000eff0e723e */ /* 0x000fe200030006ff */
[----:B------:R-:W-:-:S02]  /*15b70*/  HADD2.F32 R13, -RZ, R11.H0_H0 ;  /* 0x2000000bff0d7230 */ /* 0x000fc40000004100 */
[C---:B------:R-:W-:Y:S01]  /*15b80*/  FMUL.FTZ R26, R27.reuse, R40 ;  /* 0x000000281b1a7220 */ /* 0x040fe20000410000 */
[----:B------:R-:W-:Y:S02]  /*15b90*/  HADD2.F32 R6, -RZ, R7.H0_H0 ;  /* 0x20000007ff067230 */ /* 0x000fe40000004100 */
[----:B------:R-:W-:Y:S01]  /*15ba0*/  FMUL.FTZ R27, R27, R20 ;  /* 0x000000141b1b7220 */ /* 0x000fe20000410000 */
[----:B------:R-:W-:Y:S01]  /*15bb0*/  HADD2.F32 R9, -RZ, R8.H0_H0 ;  /* 0x20000008ff097230 */ /* 0x000fe20000004100 */
[----:B------:R-:W-:Y:S01]  /*15bc0*/  F2FP.SATFINITE.E4M3.F32.PACK_AB_MERGE_C R41, R44, R41, RZ ;  /* 0x000000292c29723e */ /* 0x000fe200048070ff */
[----:B------:R-:W-:Y:S02]  /*15bd0*/  HADD2.F32 R15, -RZ, R15.H1_H1 ;  /* 0x3000000fff0f7230 */ /* 0x000fe40000004100 */
[C---:B------:R-:W-:Y:S01]  /*15be0*/  FMUL.FTZ R21, R6.reuse, R13 ;  /* 0x0000000d06157220 */ /* 0x040fe20000410000 */
[----:B------:R-:W-:Y:S02]  /*15bf0*/  HADD2.F32 R4, -RZ, R12.H0_H0 ;  /* 0x2000000cff047230 */ /* 0x000fe40000004100 */
[----:B------:R-:W-:Y:S01]  /*15c00*/  FMUL.FTZ R6, R6, R9 ;  /* 0x0000000906067220 */ /* 0x000fe20000410000 */
[----:B------:R-:W-:-:S02]  /*15c10*/  HADD2.F32 R7, -RZ, R7.H1_H1 ;  /* 0x30000007ff077230 */ /* 0x000fc40000004100 */
[C---:B------:R-:W-:Y:S01]  /*15c20*/  FFMA.FTZ R52, R15.reuse, R20, -R26 ;  /* 0x000000140f347223 */ /* 0x040fe2000001081a */
[----:B------:R-:W-:Y:S02]  /*15c30*/  HADD2.F32 R8, -RZ, R8.H1_H1 ;  /* 0x30000008ff087230 */ /* 0x000fe40000004100 */
[----:B------:R-:W-:Y:S01]  /*15c40*/  FFMA.FTZ R40, R15, R40, R27 ;  /* 0x000000280f287223 */ /* 0x000fe2000001001b */
[C---:B------:R-:W-:Y:S01]  /*15c50*/  FFMA.FTZ R21, R4.reuse, R9, -R21 ;  /* 0x0000000904157223 */ /* 0x040fe20000010815 */
[----:B------:R-:W-:Y:S01]  /*15c60*/  FFMA.FTZ R15, R4, R13, R6 ;  /* 0x0000000d040f7223 */ /* 0x000fe20000010006 */
[----:B------:R-:W-:Y:S02]  /*15c70*/  HADD2.F32 R11, -RZ, R11.H1_H1 ;  /* 0x3000000bff0b7230 */ /* 0x000fe40000004100 */
[----:B------:R-:W-:Y:S01]  /*15c80*/  FMUL.FTZ R4, R7, R8 ;  /* 0x0000000807047220 */ /* 0x000fe20000410000 */
[----:B------:R-:W-:Y:S01]  /*15c90*/  HADD2.F32 R12, -RZ, R12.H1_H1 ;  /* 0x3000000cff0c7230 */ /* 0x000fe20000004100 */
[----:B------:R-:W-:Y:S01]  /*15ca0*/  F2FP.SATFINITE.E4M3.F32.PACK_AB_MERGE_C R40, R40, R51, RZ ;  /* 0x000000332828723e */ /* 0x000fe200048070ff */
[----:B------:R-:W-:-:S02]  /*15cb0*/  HADD2.F32 R9, -RZ, R35.H0_H0 ;  /* 0x20000023ff097230 */ /* 0x000fc40000004100 */
[-C--:B------:R-:W-:Y:S01]  /*15cc0*/  FMUL.FTZ R13, R7, R11.reuse ;  /* 0x0000000b070d7220 */ /* 0x080fe20000410000 */
[----:B------:R-:W-:Y:S02]  /*15cd0*/  HADD2.F32 R6, -RZ, R5.H0_H0 ;  /* 0x20000005ff067230 */ /* 0x000fe40000004100 */
[C---:B------:R-:W-:Y:S01]  /*15ce0*/  FFMA.FTZ R26, R12.reuse, R11, R4 ;  /* 0x0000000b0c1a7223 */ /* 0x040fe20000010004 */
[----:B------:R-:W-:Y:S02]  /*15cf0*/  HADD2.F32 R7, -RZ, R28.H0_H0 ;  /* 0x2000001cff077230 */ /* 0x000fe40000004100 */
[----:B------:R-:W-:Y:S01]  /*15d00*/  FFMA.FTZ R20, R12, R8, -R13 ;  /* 0x000000080c147223 */ /* 0x000fe2000001080d */
        /* <DEDUP_REMOVED lines=24> */
[----:B------:R-:W-:Y:S01]  /*15e90*/  FFMA.FTZ R28, R3, R5, -R28 ;  /* 0x00000005031c7223 */ /* 0x000fe2000001081c */
[----:B------:R-:W-:Y:S01]  /*15ea0*/  HADD2.F32 R6, -RZ, R6.H1_H1 ;  /* 0x30000006ff067230 */ /* 0x000fe20000004100 */
[----:B------:R-:W-:Y:S01]  /*15eb0*/  F2FP.F16.E4M3.UNPACK_B R38, R38 ;  /* 0x00000026ff26723e */ /* 0x000fe200020006ff */
[----:B------:R-:W-:Y:S02]  /*15ec0*/  HADD2.F32 R14, -RZ, R14.H1_H1 ;  /* 0x3000000eff0e7230 */ /* 0x000fe40000004100 */
[----:B------:R-:W-:Y:S01]  /*15ed0*/  FMUL.FTZ R5, R25, R7 ;  /* 0x0000000719057220 */ /* 0x000fe20000410000 */
[----:B------:R-:W-:Y:S01]  /*15ee0*/  FFMA.FTZ R29, R3, R9, R4 ;  /* 0x00000009031d7223 */ /* 0x000fe20000010004 */
[-C--:B------:R-:W-:Y:S01]  /*15ef0*/  FMUL.FTZ R30, R25, R6.reuse ;  /* 0x00000006191e7220 */ /* 0x080fe20000410000 */
[----:B------:R-:W-:Y:S02]  /*15f00*/  HADD2.F32 R4, -RZ, R24.H0_H0 ;  /* 0x20000018ff047230 */ /* 0x000fe40000004100 */
[----:B------:R-:W-:Y:S01]  /*15f10*/  FFMA.FTZ R31, R14, R6, -R5 ;  /* 0x000000060e1f7223 */ /* 0x000fe20000010805 */
[----:B------:R-:W-:-:S02]  /*15f20*/  HADD2.F32 R5, -RZ, R32.H0_H0 ;  /* 0x20000020ff057230 */ /* 0x000fc40000004100 */
[----:B------:R-:W-:Y:S01]  /*15f30*/  FFMA.FTZ R30, R14, R7, R30 ;  /* 0x000000070e1e7223 */ /* 0x000fe2000001001e */
[--C-:B------:R-:W-:Y:S01]  /*15f40*/  HADD2.F32 R6, -RZ, R38.reuse.H0_H0 ;  /* 0x20000026ff067230 */ /* 0x100fe20000004100 */
[----:B------:R-:W-:Y:S01]  /*15f50*/  F2FP.SATFINITE.E4M3.F32.PACK_AB_MERGE_C R15, R26, R15, RZ ;  /* 0x0000000f1a0f723e */ /* 0x000fe200048070ff */
[----:B------:R-:W-:Y:S02]  /*15f60*/  HADD2.F32 R9, -RZ, R38.H1_H1 ;  /* 0x30000026ff097230 */ /* 0x000fe40000004100 */
[C---:B------:R-:W-:Y:S01]  /*15f70*/  FMUL.FTZ R25, R4.reuse, R5 ;  /* 0x0000000504197220 */ /* 0x040fe20000410000 */
[----:B------:R-:W-:Y:S02]  /*15f80*/  HADD2.F32 R24, -RZ, R24.H1_H1 ;  /* 0x30000018ff187230 */ /* 0x000fe40000004100 */
[----:B------:R-:W-:Y:S01]  /*15f90*/  FMUL.FTZ R14, R4, R6 ;  /* 0x00000006040e7220 */ /* 0x000fe20000410000 */
[----:B------:R-:W-:Y:S01]  /*15fa0*/  HADD2.F32 R7, -RZ, R32.H1_H1 ;  /* 0x30000020ff077230 */ /* 0x000fe20000004100 */
[----:B------:R-:W-:Y:S01]  /*15fb0*/  F2FP.SATFINITE.E4M3.F32.PACK_AB_MERGE_C R4, R20, R21, RZ ;  /* 0x000000151404723e */ /* 0x000fe200048070ff */
[----:B------:R-:W-:-:S02]  /*15fc0*/  HADD2.F32 R3, -RZ, R10.H0_H0 ;  /* 0x2000000aff037230 */ /* 0x000fc40000004100 */
        /* <DEDUP_REMOVED lines=8> */
[----:B------:R-:W-:Y:S02]  /*16050*/  F2FP.SATFINITE.E4M3.F32.PACK_AB_MERGE_C R5, R34, R45, RZ ;  /* 0x0000002d2205723e */ /* 0x000fe400048070ff */
[----:B------:R-:W-:-:S02]  /*16060*/  F2FP.SATFINITE.E4M3.F32.PACK_AB_MERGE_C R7, R52, R49, RZ ;  /* 0x000000313407723e */ /* 0x000fc400048070ff */
[----:B------:R-:W-:Y:S02]  /*16070*/  F2FP.SATFINITE.E4M3.F32.PACK_AB_MERGE_C R6, R31, R28, RZ ;  /* 0x0000001c1f06723e */ /* 0x000fe400048070ff */
[----:B------:R-:W-:Y:S02]  /*16080*/  F2FP.SATFINITE.E4M3.F32.PACK_AB_MERGE_C R5, R43, R42, R5 ;  /* 0x0000002a2b05723e */ /* 0x000fe40004807005 */
[----:B------:R-:W-:Y:S02]  /*16090*/  F2FP.SATFINITE.E4M3.F32.PACK_AB_MERGE_C R7, R48, R37, R7 ;  /* 0x000000253007723e */ /* 0x000fe40004807007 */
        /* <DEDUP_REMOVED lines=8> */
.L_x_3084:
[----:B------:R-:W-:Y:S05]  /*16120*/  BSYNC B0 ;  /* 0x0000000000007941 */ /* 0x000fea0003800000 */
.L_x_3056:
        /* <DEDUP_REMOVED lines=8> */
.L_x_3054:
[----:B--234-:R-:W2:Y:S01]  /*161b0*/  S2R R0, SR_TID.X ;  /* 0x0000000000007919 */ /* 0x01cea20000002100 */
[----:B------:R-:W-:Y:S05]  /*161c0*/  WARPSYNC.ALL ;  /* 0x0000000000007948 */ /* 0x000fea0003800000 */
[----:B--2---:R-:W-:-:S05]  /*161d0*/  SHF.R.U32.HI R0, RZ, 0x7, R0 ;  /* 0x00000007ff007819 */ /* 0x004fca0000011600 */
[----:B0----5:R-:W-:Y:S02]  /*161e0*/  VIADD R7, R0, 0x8 ;  /* 0x0000000800077836 */ /* 0x021fe40000000000 */
[----:B------:R-:W-:-:S03]  /*161f0*/  IMAD.U32 R0, RZ, RZ, UR60 ;  /* 0x0000003cff007e24 */ /* 0x000fc6000f8e00ff */
[----:B------:R0:W-:Y:S02]  /*16200*/  BAR.SYNC.DEFER_BLOCKING R7, 0x100 ;  /* 0x000400070000751d */ /* 0x0001e40000010000 */
[----:B------:R-:W-:-:S13]  /*16210*/  ISETP.NE.AND P0, PT, R0, 0x3, PT ;  /* 0x000000030000780c */ /* 0x000fda0003f05270 */
[----:B0-----:R-:W-:Y:S05]  /*16220*/  @!P0 BRA `(.L_x_3101) ;  /* 0x0000000000048947 */ /* 0x001fea0003800000 */
[----:B------:R-:W-:Y:S01]  /*16230*/  BPT.TRAP 0x1 ;  /* 0x000000040000795c */ /* 0x000fe20000300000 */
.L_x_3101:
[----:B------:R-:W-:Y:S01]  /*16240*/  IMAD R6, R222, 0x8, R22 ;  /* 0x00000008de067824 */ /* 0x000fe200078e0216 */
[----:B------:R-:W-:-:S04]  /*16250*/  SHF.L.U32 R9, R223, 0x1f, RZ ;  /* 0x0000001fdf097819 */ /* 0x000fc800000006ff */
[----:B------:R0:W2:Y:S01]  /*16260*/  SYNCS.PHASECHK.TRANS64.TRYWAIT P1, [R6+URZ+0x38830], R9 ;  /* 0x03883009060075a7 */ /* 0x0000a2000802017f */
[----:B------:R-:W-:Y:S05]  /*16270*/  @!P0 BRA `(.L_x_3102) ;  /* 0x0000000000048947 */ /* 0x000fea0003800000 */
[----:B------:R-:W-:Y:S01]  /*16280*/  BPT.TRAP 0x1 ;  /* 0x000000040000795c */ /* 0x000fe20000300000 */
.L_x_3102:
[----:B--2---:R-:W-:Y:S05]  /*16290*/  @P1 BRA `(.L_x_3103) ;  /* 0x0000000000081947 */ /* 0x004fea0003800000 */
[----:B------:R-:W2:Y:S02]  /*162a0*/  SYNCS.PHASECHK.TRANS64.TRYWAIT P1, [R6+URZ+0x38830], R9 ;  /* 0x03883009060075a7 */ /* 0x000ea4000802017f */
[----:B--2---:R-:W-:Y:S05]  /*162b0*/  @!P1 BRA `(.L_x_3104) ;  /* 0x0000016400389947 */ /* 0x004fea0003800000 */
.L_x_3103:
        /* <DEDUP_REMOVED lines=8> */
[----:B------:R-:W-:Y:S01]  /*16340*/  UMOV UR57, 0x40000040 ;  /* 0x4000004000397882 */ /* 0x000fe20000000000 */
[----:B------:R-:W-:Y:S01]  /*16350*/  MOV R13, UR9 ;  /* 0x00000009000d7c02 */ /* 0x000fe20008000f00 */
[----:B------:R-:W-:Y:S01]  /*16360*/  UMOV UR53, 0x40000040 ;  /* 0x4000004000357882 */ /* 0x000fe20000000000 */
[----:B------:R-:W-:Y:S01]  /*16370*/  UMOV UR49, 0x40000040 ;  /* 0x4000004000317882 */ /* 0x000fe20000000000 */
[----:B------:R-:W-:Y:S01]  /*16380*/  UMOV UR45, 0x40000040 ;  /* 0x40000040002d7882 */ /* 0x000fe20000000000 */
[----:B------:R-:W-:Y:S01]  /*16390*/  MOV R5, 0x40000040 ;  /* 0x4000004000057802 */ /* 0x000fe20000000f00 */
[----:B------:R-:W-:Y:S01]  /*163a0*/  UIADD3 UR4, UR4, 0x28400, URZ ;  /* 0x0002840004047890 */ /* 0x000fe2000fffe03f */
[----:B------:R-:W3:Y:S01]  /*163b0*/  S2R R0, SR_TID.X ;  /* 0x0000000000007919 */ /* 0x000ee20000002100 */
[----:B------:R-:W-:Y:S01]  /*163c0*/  ULOP3.LUT UR5, UR5, 0x10000, URZ, 0xfc, !UPT ;  /* 0x0001000005057892 */ /* 0x000fe2000f8efc3f */
[----:B------:R-:W-:Y:S01]  /*163d0*/  R2UR UR43, R5 ;  /* 0x00000000052b72ca */ /* 0x000fe200000e0000 */
[----:B------:R-:W-:-:S02]  /*163e0*/  USHF.R.U32.HI UR4, URZ, 0x4, UR4 ;  /* 0x000000043f047899 */ /* 0x000fc40008011604 */
[----:B------:R-:W-:Y:S02]  /*163f0*/  UIADD3 UR56, UR5, 0x6, URZ ;  /* 0x0000000605387890 */ /* 0x000fe4000fffe03f */
[----:B------:R-:W-:Y:S01]  /*16400*/  ULOP3.LUT UR4, UR4, 0x3fff, URZ, 0xc0, !UPT ;  /* 0x00003fff04047892 */ /* 0x000fe2000f8ec03f */
[----:B------:R-:W-:Y:S01]  /*16410*/  UMOV UR8, UR5 ;  /* 0x0000000500087c82 */ /* 0x000fe20008000000 */
[----:B------:R-:W-:Y:S01]  /*16420*/  UIADD3 UR52, UR5, 0x400, URZ ;  /* 0x0000040005347890 */ /* 0x000fe2000fffe03f */
[----:B------:R-:W-:Y:S01]  /*16430*/  IMAD.U32 R12, RZ, RZ, UR8 ;  /* 0x00000008ff0c7e24 */ /* 0x000fe2000f8e00ff */
[----:B------:R-:W-:Y:S02]  /*16440*/  ULOP3.LUT UR61, UR4, 0x10000, URZ, 0xfc, !UPT ;  /* 0x00010000043d7892 */ /* 0x000fe4000f8efc3f */
[----:B------:R-:W-:Y:S02]  /*16450*/  UIADD3 UR4, UR5, 0x2, URZ ;  /* 0x0000000205047890 */ /* 0x000fe4000fffe03f */
[----:B------:R-:W-:Y:S01]  /*16460*/  UIADD3 UR48, UR5, 0x402, URZ ;  /* 0x0000040205307890 */ /* 0x000fe2000fffe03f */
[----:B------:R4:W-:Y:S01]  /*16470*/  STL.64 [R1+0x8], R12 ;  /* 0x0000080c01007387 */ /* 0x0009e20000100a00 */
[----:B------:R-:W-:Y:S01]  /*16480*/  LEA R4, R222, UR61, 0xb ;  /* 0x0000003dde047c11 */ /* 0x000fe2000f8e58ff */
[----:B------:R-:W-:-:S02]  /*16490*/  UIADD3 UR44, UR5, 0x404, URZ ;  /* 0x00000404052c7890 */ /* 0x000fc4000fffe03f */
[----:B------:R-:W-:Y:S01]  /*164a0*/  UIADD3 UR40, UR5, 0x406, URZ ;  /* 0x0000040605287890 */ /* 0x000fe2000fffe03f */
[C---:B------:R-:W-:Y:S01]  /*164b0*/  R2UR UR10, R4.reuse ;  /* 0x00000000040a72ca */ /* 0x040fe200000e0000 */
[----:B------:R-:W-:Y:S01]  /*164c0*/  VIADD R10, R4, 0x2 ;  /* 0x00000002040a7836 */ /* 0x000fe20000000000 */
[----:B------:R-:W-:Y:S01]  /*164d0*/  UMOV UR41, 0x40000040 ;  /* 0x4000004000297882 */ /* 0x000fe20000000000 */
[----:B---3--:R-:W-:-:S10]  /*164e0*/  SHF.R.U32.HI R0, RZ, 0x7, R0 ;  /* 0x00000007ff007819 */ /* 0x008fd40000011600 */
[----:B------:R-:W-:Y:S01]  /*164f0*/  QGMMA.64x128x32.F32.E4M3.E4M3 R24, gdesc[UR8], RZ, !UPT, gsb0 ;  /* 0x01e00000081879f3 */ /* 0x000fe2000c0008ff */
[----:B------:R-:W-:Y:S01]  /*16500*/  R2UR UR10, R10 ;  /* 0x000000000a0a72ca */ /* 0x000fe200000e0000 */
[----:B------:R-:W-:Y:S01]  /*16510*/  UMOV UR8, UR4 ;  /* 0x0000000400087c82 */ /* 0x000fe20008000000 */
[----:B------:R-:W-:Y:S01]  /*16520*/  R2UR UR11, R11 ;  /* 0x000000000b0b72ca */ /* 0x000fe200000e0000 */
[----:B------:R-:W-:Y:S01]  /*16530*/  UMOV UR9, 0x40000040 ;  /* 0x4000004000097882 */ /* 0x000fe20000000000 */
[----:B------:R-:W-:Y:S01]  /*16540*/  VIADD R10, R4, 0x4 ;  /* 0x00000004040a7836 */ /* 0x000fe20000000000 */
[----:B------:R-:W-:Y:S01]  /*16550*/  MOV R11, 0x40000040 ;  /* 0x40000040000b7802 */ /* 0x000fe20000000f00 */
[----:B------:R-:W-:Y:S01]  /*16560*/  UIADD3 UR4, UR5, 0x4, URZ ;  /* 0x0000000405047890 */ /* 0x000fe2000fffe03f */
[----:B------:R-:W-:Y:S02]  /*16570*/  IMAD.U32 R228, RZ, RZ, UR8 ;  /* 0x00000008ffe47e24 */ /* 0x000fe4000f8e00ff */
[----:B------:R-:W-:Y:S01]  /*16580*/  IMAD.U32 R229, RZ, RZ, UR9 ;  /* 0x00000009ffe57e24 */ /* 0x000fe2000f8e00ff */
[----:B------:R-:W-:-:S02]  /*16590*/  WARPGROUP.DEPBAR.LE gsb0, 0x0 ;  /* 0x00008000000079c5 */ /* 0x000fc40000010000 */
[----:B------:R-:W-:-:S06]  /*165a0*/  WARPGROUP.ARRIVE ;  /* 0x00000000000079c5 */ /* 0x000fcc0000000000 */
[----:B------:R-:W-:Y:S01]  /*165b0*/  QGMMA.64x128x32.F32.E4M3.E4M3 R24, gdesc[UR8], R24, gsb0 ;  /* 0x01e00000081879f3 */ /* 0x000fe20008000818 */
        /* <DEDUP_REMOVED lines=10> */
[----:B------:R-:W-:Y:S01]  /*16660*/  IMAD.U32 R227, RZ, RZ, UR9 ;  /* 0x00000009ffe37e24 */ /* 0x000fe2000f8e00ff */
[----:B------:R-:W-:-:S02]  /*16670*/  MOV R11, 0x40000040 ;  /* 0x40000040000b7802 */ /* 0x000fc40000000f00 */
[----:B------:R-:W-:Y:S01]  /*16680*/  R2UR UR54, R10 ;  /* 0x000000000a3672ca */ /* 0x000fe200000e0000 */
[----:B------:R-:W-:Y:S01]  /*16690*/  VIADD R10, R4, 0x402 ;  /* 0x00000402040a7836 */ /* 0x000fe20000000000 */
[----:B------:R-:W-:Y:S01]  /*166a0*/  R2UR UR55, R11 ;  /* 0x000000000b3772ca */ /* 0x000fe200000e0000 */
[----:B------:R-:W-:-:S03]  /*166b0*/  IMAD.MOV.U32 R11, RZ, RZ, 0x40000040 ;  /* 0x40000040ff0b7424 */ /* 0x000fc600078e00ff */
[----:B------:R-:W-:Y:S01]  /*166c0*/  R2UR UR50, R10 ;  /* 0x000000000a3272ca */ /* 0x000fe200000e0000 */
[C---:B------:R-:W-:Y:S01]  /*166d0*/  VIADD R10, R4.reuse, 0x404 ;  /* 0x00000404040a7836 */ /* 0x040fe20000000000 */
[----:B------:R-:W-:Y:S01]  /*166e0*/  R2UR UR51, R11 ;  /* 0x000000000b3372ca */ /* 0x000fe200000e0000 */
[----:B------:R-:W-:Y:S02]  /*166f0*/  IMAD.MOV.U32 R11, RZ, RZ, 0x40000040 ;  /* 0x40000040ff0b7424 */ /* 0x000fe400078e00ff */
[----:B------:R-:W-:Y:S01]  /*16700*/  VIADD R4, R4, 0x406 ;  /* 0x0000040604047836 */ /* 0x000fe20000000000 */
[----:B------:R-:W-:Y:S02]  /*16710*/  R2UR UR46, R10 ;  /* 0x000000000a2e72ca */ /* 0x000fe400000e0000 */
[----:B------:R-:W-:Y:S02]  /*16720*/  R2UR UR47, R11 ;  /* 0x000000000b2f72ca */ /* 0x000fe400000e0000 */
[----:B------:R-:W-:-:S02]  /*16730*/  R2UR UR42, R4 ;  /* 0x00000000042a72ca */ /* 0x000fc400000e0000 */
        /* <DEDUP_REMOVED lines=23> */
.L_x_3105:
[----:B-1----:R-:W3:Y:S01]  /*168b0*/  LDL.LU R3, [R1] ;  /* 0x0000000001037983 */ /* 0x002ee20000300800 */
[----:B------:R-:W1:Y:S03]  /*168c0*/  LDC R219, c[0x0][0x448] ;  /* 0x00011200ffdb7b82 */ /* 0x000e660000000800 */
[----:B------:R-:W5:Y:S04]  /*168d0*/  LDL R0, [R1+0x24] ;  /* 0x0000240001007983 */ /* 0x000f680000100800 */
[----:B------:R-:W2:Y:S01]  /*168e0*/  LDL R8, [R1+0x28] ;  /* 0x0000280001087983 */ /* 0x000ea20000100800 */
[----:B------:R-:W-:Y:S01]  /*168f0*/  IMAD.MOV.U32 R5, RZ, RZ, -0x80 ;  /* 0xffffff80ff057424 */ /* 0x000fe200078e00ff */
[----:B-1----:R-:W-:-:S13]  /*16900*/  ISETP.NE.AND P1, PT, R219, 0x1, PT ;  /* 0x00000001db00780c */ /* 0x002fda0003f25270 */
[----:B------:R-:W1:Y:S01]  /*16910*/  @P1 LDC R4, c[0x0][0x450] ;  /* 0x00011400ff041b82 */ /* 0x000e620000000800 */
[----:B---3--:R-:W-:-:S04]  /*16920*/  LOP3.LUT R3, R3, 0xfffffff7, RZ, 0xc0, !PT ;  /* 0xfffffff703037812 */ /* 0x008fc800078ec0ff */
[----:B------:R-:W-:Y:S01]  /*16930*/  @P1 LOP3.LUT R3, R3, 0x8, RZ, 0xfc, !PT ;  /* 0x0000000803031812 */ /* 0x000fe200078efcff */
[----:B-----5:R-:W-:-:S04]  /*16940*/  IMAD.IADD R0, R0, 0x1, R225 ;  /* 0x0000000100007824 */ /* 0x020fc800078e02e1 */
[----:B------:R3:W-:Y:S02]  /*16950*/  STL [R1], R3 ;  /* 0x0000000301007387 */ /* 0x0007e40000100800 */
[----:B---3--:R-:W3:Y:S02]  /*16960*/  @P1 LDC R3, c[0x0][0x44c] ;  /* 0x00011300ff031b82 */ /* 0x008ee40000000800 */
[----:B---3--:R-:W-:-:S05]  /*16970*/  @P1 IMAD.HI.U32 R3, R0, R3, RZ ;  /* 0x0000000300031227 */ /* 0x008fca00078e00ff */
[----:B-1----:R-:W-:Y:S01]  /*16980*/  @P1 SHF.R.U32.HI R0, RZ, R4, R3 ;  /* 0x00000004ff001219 */ /* 0x002fe20000011603 */
[----:B------:R-:W-:-:S04]  /*16990*/  IMAD R4, R168, R5, 0x80 ;  /* 0x00000080a8047424 */ /* 0x000fc800078e0205 */
[----:B------:R-:W1:Y:S01]  /*169a0*/  SHFL.IDX PT, R3, R0, 0x1, 0x1c1f ;  /* 0x003c1f0000037f89 */ /* 0x000e6200000e0000 */
[----:B------:R-:W-:-:S04]  /*169b0*/  IMAD.IADD R4, R217, 0x1, R4 ;  /* 0x00000001d9047824 */ /* 0x000fc800078e0204 */
[----:B--2---:R-:W-:-:S05]  /*169c0*/  IMAD R15, R8, -0x2, R4 ;  /* 0xfffffffe080f7824 */ /* 0x004fca00078e0204 */
[----:B------:R-:W-:-:S04]  /*169d0*/  IADD3 R4, -R216, 0x1, R15 ;  /* 0x00000001d8047810 */ /* 0x000fc80007ffe10f */
[----:B-1----:R-:W-:-:S04]  /*169e0*/  VIADDMNMX R8, R3, R4, R15, PT ;  /* 0x0000000403087246 */ /* 0x002fc8000380010f */
[C---:B------:R-:W-:Y:S02]  /*169f0*/  ISETP.GT.AND P1, PT, R8.reuse, RZ, PT ;  /* 0x000000ff0800720c */ /* 0x040fe40003f24270 */
[C---:B------:R-:W-:Y:S02]  /*16a00*/  ISETP.GT.AND P2, PT, R8.reuse, 0x1, PT ;  /* 0x000000010800780c */ /* 0x040fe40003f44270 */
[----:B------:R-:W-:Y:S02]  /*16a10*/  ISETP.GT.AND P3, PT, R8, 0x8, PT ;  /* 0x000000080800780c */ /* 0x000fe40003f64270 */
[----:B------:R-:W-:Y:S02]  /*16a20*/  FSEL R26, R26, -INF , P1 ;  /* 0xff8000001a1a7808 */ /* 0x000fe40000800000 */
[----:B----4-:R-:W-:Y:S02]  /*16a30*/  FSEL R12, R27, -INF , P2 ;  /* 0xff8000001b0c7808 */ /* 0x010fe40001000000 */
        /* <DEDUP_REMOVED lines=85> */
[----:B------:R-:W-:Y:S01]  /*16f90*/  FSEL R39, R86, -INF , P2 ;  /* 0xff80000056277808 */ /* 0x000fe20001000000 */
[----:B------:R-:W-:Y:S01]  /*16fa0*/  SHFL.IDX PT, R8, R0, RZ, 0x1c1f ;  /* 0x001c1fff00087589 */ /* 0x000fe200000e0000 */
[----:B------:R-:W-:Y:S02]  /*16fb0*/  FMNMX.FTZ R34, R83, R34, !PT ;  /* 0x0000002253227209 */ /* 0x000fe40007810000 */
[----:B------:R-:W-:Y:S02]  /*16fc0*/  FSEL R87, R87, -INF , P1 ;  /* 0xff80000057577808 */ /* 0x000fe40000800000 */
[----:B------:R-:W-:-:S04]  /*16fd0*/  FMNMX.FTZ R34, R39, R34, !PT ;  /* 0x0000002227227209 */ /* 0x000fc80007810000 */
[----:B------:R-:W-:-:S05]  /*16fe0*/  FMNMX.FTZ R34, R87, R34, !PT ;  /* 0x0000002257227209 */ /* 0x000fca0007810000 */
[----:B------:R-:W1:Y:S02]  /*16ff0*/  SHFL.BFLY PT, R47, R34, 0x2, 0x1f ;  /* 0x0c401f00222f7f89 */ /* 0x000e6400000e0000 */
[----:B-1----:R-:W-:Y:S02]  /*17000*/  FMNMX.FTZ R54, R34, R47, !PT ;  /* 0x0000002f22367209 */ /* 0x002fe40007810000 */
[----:B------:R-:W-:-:S03]  /*17010*/  VIADDMNMX R34, R8, R4, R15, PT ;  /* 0x0000000408227246 */ /* 0x000fc6000380010f */
[----:B------:R-:W1:Y:S01]  /*17020*/  SHFL.BFLY PT, R47, R54, 0x1, 0x1f ;  /* 0x0c201f00362f7f89 */ /* 0x000e6200000e0000 */
[C---:B------:R-:W-:Y:S02]  /*17030*/  ISETP.GT.AND P2, PT, R34.reuse, 0x1, PT ;  /* 0x000000012200780c */ /* 0x040fe40003f44270 */
[----:B------:R-:W-:Y:S02]  /*17040*/  ISETP.GT.AND P3, PT, R34, 0x8, PT ;  /* 0x000000082200780c */ /* 0x000fe40003f64270 */
[----:B------:R-:W-:Y:S02]  /*17050*/  FSEL R91, R25, -INF , P2 ;  /* 0xff800000195b7808 */ /* 0x000fe40001000000 */
[----:B------:R-:W-:Y:S02]  /*17060*/  FSEL R89, R28, -INF , P3 ;  /* 0xff8000001c597808 */ /* 0x000fe40001800000 */
[----:B------:R-:W-:-:S04]  /*17070*/  ISETP.GT.AND P2, PT, R34, 0x10, PT ;  /* 0x000000102200780c */ /* 0x000fc80003f44270 */
[----:B------:R-:W-:Y:S02]  /*17080*/  FSEL R93, R32, -INF , P2 ;  /* 0xff800000205d7808 */ /* 0x000fe40001000000 */
[----:B------:R-:W-:-:S04]  /*17090*/  ISETP.GT.AND P2, PT, R34, 0x18, PT ;  /* 0x000000182200780c */ /* 0x000fc80003f44270 */
[----:B------:R-:W-:Y:S02]  /*170a0*/  FSEL R95, R36, -INF , P2 ;  /* 0xff800000245f7808 */ /* 0x000fe40001000000 */
[----:B------:R-:W-:Y:S02]  /*170b0*/  ISETP.GT.AND P2, PT, R34, 0x20, PT ;  /* 0x000000202200780c */ /* 0x000fe40003f44270 */
[----:B-1----:R-:W-:Y:S02]  /*170c0*/  FMNMX.FTZ R0, R54, R47, !PT ;  /* 0x0000002f36007209 */ /* 0x002fe40007810000 */
[----:B------:R-:W-:Y:S02]  /*170d0*/  FSEL R97, R40, -INF , P2 ;  /* 0xff80000028617808 */ /* 0x000fe40001000000 */
[----:B------:R-:W-:Y:S01]  /*170e0*/  FSETP.NEU.FTZ.AND P1, PT, R0, -INF , PT ;  /* 0xff8000000000780b */ /* 0x000fe20003f3d000 */
[----:B------:R-:W-:-:S01]  /*170f0*/  FFMA.FTZ R47, R2, R0, -8 ;  /* 0xc1000000022f7423 */ /* 0x000fc20000010000 */
[----:B------:R-:W-:-:S04]  /*17100*/  ISETP.GT.AND P2, PT, R34, 0x28, PT ;  /* 0x000000282200780c */ /* 0x000fc80003f44270 */
[----:B------:R-:W-:Y:S02]  /*17110*/  FSEL R47, R47, RZ, P1 ;  /* 0x000000ff2f2f7208 */ /* 0x000fe40000800000 */
[----:B------:R-:W-:Y:S02]  /*17120*/  ISETP.GT.AND P1, PT, R34, RZ, PT ;  /* 0x000000ff2200720c */ /* 0x000fe40003f24270 */
[----:B------:R-:W-:Y:S01]  /*17130*/  FSEL R99, R44, -INF , P2 ;  /* 0xff8000002c637808 */ /* 0x000fe20001000000 */
[----:B------:R-:W-:-:S01]  /*17140*/  FFMA.FTZ R12, R2, R12, -R47 ;  /* 0x0000000c020c7223 */ /* 0x000fc2000001082f */
[--C-:B------:R-:W-:Y:S01]  /*17150*/  FFMA.FTZ R4, R2, R30, -R47.reuse ;  /* 0x0000001e02047223 */ /* 0x100fe2000001082f */
[----:B------:R-:W-:Y:S01]  /*17160*/  FSEL R30, R24, -INF , P1 ;  /* 0xff800000181e7808 */ /* 0x000fe20000800000 */
[--C-:B------:R-:W-:Y:S01]  /*17170*/  FFMA.FTZ R15, R2, R14, -R47.reuse ;  /* 0x0000000e020f7223 */ /* 0x100fe2000001082f */
[----:B------:R1:W-:Y:S01]  /*17180*/  MUFU.EX2 R8, R12 ;  /* 0x0000000c00087308 */ /* 0x0003e20000000800 */
[----:B------:R-:W-:Y:S01]  /*17190*/  ISETP.GT.AND P1, PT, R34, 0x9, PT ;  /* 0x000000092200780c */ /* 0x000fe20003f24270 */
[--C-:B------:R-:W-:Y:S01]  /*171a0*/  FFMA.FTZ R155, R2, R20, -R47.reuse ;  /* 0x00000014029b7223 */ /* 0x100fe2000001082f */
[----:B------:R-:W-:Y:S01]  /*171b0*/  ISETP.GT.AND P2, PT, R34, 0x30, PT ;  /* 0x000000302200780c */ /* 0x000fe20003f44270 */
[C-C-:B------:R-:W-:Y:S01]  /*171c0*/  FFMA.FTZ R153, R2.reuse, R26, -R47.reuse ;  /* 0x0000001a02997223 */ /* 0x140fe2000001082f */
[----:B------:R-:W-:Y:S01]  /*171d0*/  FSEL R29, R29, -INF , P1 ;  /* 0xff8000001d1d7808 */ /* 0x000fe20000800000 */
[--C-:B------:R-:W-:Y:S01]  /*171e0*/  FFMA.FTZ R36, R2, R51, -R47.reuse ;  /* 0x0000003302247223 */ /* 0x100fe2000001082f */
[----:B------:R-:W-:Y:S01]  /*171f0*/  ISETP.GT.AND P1, PT, R34, 0x11, PT ;  /* 0x000000112200780c */ /* 0x000fe20003f24270 */
[--C-:B------:R-:W-:Y:S01]  /*17200*/  FFMA.FTZ R38, R2, R38, -R47.reuse ;  /* 0x0000002602267223 */ /* 0x100fe2000001082f */
[----:B-1----:R-:W-:Y:S01]  /*17210*/  FMNMX.FTZ R12, R30, R91, !PT ;  /* 0x0000005b1e0c7209 */ /* 0x002fe20007810000 */
[C-C-:B------:R-:W-:Y:S01]  /*17220*/  FFMA.FTZ R161, R2.reuse, R31, -R47.reuse ;  /* 0x0000001f02a17223 */ /* 0x140fe2000001082f */
[----:B------:R-:W-:Y:S01]  /*17230*/  FSEL R33, R33, -INF , P1 ;  /* 0xff80000021217808 */ /* 0x000fe20000800000 */
[C-C-:B------:R-:W-:Y:S01]  /*17240*/  FFMA.FTZ R40, R2.reuse, R59, -R47.reuse ;  /* 0x0000003b02287223 */ /* 0x140fe2000001082f */
[----:B------:R-:W-:Y:S01]  /*17250*/  FMNMX.FTZ R12, R89, R12, !PT ;  /* 0x0000000c590c7209 */ /* 0x000fe20007810000 */
[--C-:B------:R-:W-:Y:S01]  /*17260*/  FFMA.FTZ R163, R2, R5, -R47.reuse ;  /* 0x0000000502a37223 */ /* 0x100fe2000001082f */
[----:B------:R-:W-:Y:S01]  /*17270*/  ISETP.GT.AND P1, PT, R34, 0x19, PT ;  /* 0x000000192200780c */ /* 0x000fe20003f24270 */
[C-C-:B------:R-:W-:Y:S01]  /*17280*/  FFMA.FTZ R5, R2.reuse, R11, -R47.reuse ;  /* 0x0000000b02057223 */ /* 0x140fe2000001082f */
[----:B------:R-:W-:Y:S01]  /*17290*/  FMNMX.FTZ R12, R29, R12, !PT ;  /* 0x0000000c1d0c7209 */ /* 0x000fe20007810000 */
[C-C-:B------:R-:W-:Y:S01]  /*172a0*/  FFMA.FTZ R11, R2.reuse, R27, -R47.reuse ;  /* 0x0000001b020b7223 */ /* 0x140fe2000001082f */
[----:B------:R-:W-:Y:S01]  /*172b0*/  FSEL R37, R37, -INF , P1 ;  /* 0xff80000025257808 */ /* 0x000fe20000800000 */
[----:B------:R-:W1:Y:S01]  /*172c0*/  MUFU.EX2 R153, R153 ;  /* 0x0000009900997308 */ /* 0x000e620000000800 */
[----:B------:R-:W-:Y:S01]  /*172d0*/  FMNMX.FTZ R12, R93, R12, !PT ;  /* 0x0000000c5d0c7209 */ /* 0x000fe20007810000 */
[--C-:B------:R-:W-:Y:S01]  /*172e0*/  FFMA.FTZ R159, R2, R50, -R47.reuse ;  /* 0x00000032029f7223 */ /* 0x100fe2000001082f */
[----:B------:R-:W-:Y:S01]  /*172f0*/  ISETP.GT.AND P1, PT, R34, 0x21, PT ;  /* 0x000000212200780c */ /* 0x000fe20003f24270 */
[C-C-:B------:R-:W-:Y:S01]  /*17300*/  FFMA.FTZ R21, R2.reuse, R21, -R47.reuse ;  /* 0x0000001502157223 */ /* 0x140fe2000001082f */
[----:B------:R-:W-:Y:S01]  /*17310*/  FMNMX.FTZ R14, R33, R12, !PT ;  /* 0x0000000c210e7209 */ /* 0x000fe20007810000 */
[C-C-:B------:R-:W-:Y:S01]  /*17320*/  FFMA.FTZ R165, R2.reuse, R13, -R47.reuse ;  /* 0x0000000d02a57223 */ /* 0x140fe2000001082f */
[----:B------:R-:W-:Y:S01]  /*17330*/  FSEL R41, R41, -INF , P1 ;  /* 0xff80000029297808 */ /* 0x000fe20000800000 */
[----:B------:R-:W2:Y:S01]  /*17340*/  MUFU.EX2 R4, R4 ;  /* 0x0000000400047308 */ /* 0x000ea20000000800 */
[----:B------:R-:W-:Y:S01]  /*17350*/  FMNMX.FTZ R14, R95, R14, !PT ;  /* 0x0000000e5f0e7209 */ /* 0x000fe20007810000 */
[--C-:B------:R-:W-:Y:S01]  /*17360*/  FFMA.FTZ R13, R2, R39, -R47.reuse ;  /* 0x00000027020d7223 */ /* 0x100fe2000001082f */
[----:B------:R-:W-:Y:S01]  /*17370*/  ISETP.GT.AND P1, PT, R34, 0x29, PT ;  /* 0x000000292200780c */ /* 0x000fe20003f24270 */
[C-C-:B------:R-:W-:Y:S01]  /*17380*/  FFMA.FTZ R157, R2.reuse, R42, -R47.reuse ;  /* 0x0000002a029d7223 */ /* 0x140fe2000001082f */
[----:B------:R-:W-:Y:S01]  /*17390*/  FMNMX.FTZ R20, R37, R14, !PT ;  /* 0x0000000e25147209 */ /* 0x000fe20007810000 */
[--C-:B------:R-:W-:Y:S01]  /*173a0*/  FFMA.FTZ R90, R2, R90, -R47.reuse ;  /* 0x0000005a025a7223 */ /* 0x100fe2000001082f */
[----:B------:R-:W-:Y:S01]  /*173b0*/  FSEL R45, R45, -INF , P1 ;  /* 0xff8000002d2d7808 */ /* 0x000fe20000800000 */
[----:B------:R3:W-:Y:S01]  /*173c0*/  MUFU.EX2 R14, R38 ;  /* 0x00000026000e7308 */ /* 0x0007e20000000800 */
[----:B------:R-:W-:Y:S01]  /*173d0*/  FMNMX.FTZ R20, R97, R20, !PT ;  /* 0x0000001461147209 */ /* 0x000fe20007810000 */
[----:B-1----:R-:W-:Y:S01]  /*173e0*/  FADD.FTZ R39, R153, R8 ;  /* 0x0000000899277221 */ /* 0x002fe20000010000 */
[----:B------:R-:W-:Y:S01]  /*173f0*/  ISETP.GT.AND P1, PT, R34, 0x31, PT ;  /* 0x000000312200780c */ /* 0x000fe20003f24270 */
[C-C-:B------:R-:W-:Y:S01]  /*17400*/  FFMA.FTZ R46, R2.reuse, R46, -R47.reuse ;  /* 0x0000002e022e7223 */ /* 0x140fe2000001082f */
[----:B------:R-:W-:Y:S01]  /*17410*/  FMNMX.FTZ R20, R41, R20, !PT ;  /* 0x0000001429147209 */ /* 0x000fe20007810000 */
[--C-:B------:R-:W-:Y:S01]  /*17420*/  FFMA.FTZ R25, R2, R92, -R47.reuse ;  /* 0x0000005c02197223 */ /* 0x100fe2000001082f */
[----:B------:R-:W-:Y:S01]  /*17430*/  FSEL R101, R48, -INF , P2 ;  /* 0xff80000030657808 */ /* 0x000fe20001000000 */
[----:B------:R-:W1:Y:S01]  /*17440*/  MUFU.EX2 R15, R15 ;  /* 0x0000000f000f7308 */ /* 0x000e620000000800 */
[----:B------:R-:W-:Y:S01]  /*17450*/  FMNMX.FTZ R20, R99, R20, !PT ;  /* 0x0000001463147209 */ /* 0x000fe20007810000 */
[--C-:B---3--:R-:W-:Y:S01]  /*17460*/  FFMA.FTZ R38, R2, R43, -R47.reuse ;  /* 0x0000002b02267223 */ /* 0x108fe2000001082f */
[----:B------:R-:W-:Y:S01]  /*17470*/  ISETP.GT.AND P2, PT, R34, 0x38, PT ;  /* 0x000000382200780c */ /* 0x000fe20003f44270 */
[C-C-:B------:R-:W-:Y:S01]  /*17480*/  FFMA.FTZ R43, R2.reuse, R55, -R47.reuse ;  /* 0x00000037022b7223 */ /* 0x140fe2000001082f */
[----:B------:R-:W-:Y:S01]  /*17490*/  FMNMX.FTZ R20, R45, R20, !PT ;  /* 0x000000142d147209 */ /* 0x000fe20007810000 */
[C-C-:B------:R-:W-:Y:S01]  /*174a0*/  FFMA.FTZ R167, R2.reuse, R35, -R47.reuse ;  /* 0x0000002302a77223 */ /* 0x140fe2000001082f */
[----:B------:R-:W-:Y:S01]  /*174b0*/  FSEL R49, R49, -INF , P1 ;  /* 0xff80000031317808 */ /* 0x000fe20000800000 */
[----:B------:R-:W3:Y:S01]  /*174c0*/  MUFU.EX2 R155, R155 ;  /* 0x0000009b009b7308 */ /* 0x000ee20000000800 */
[----:B------:R-:W-:Y:S01]  /*174d0*/  FMNMX.FTZ R20, R101, R20, !PT ;  /* 0x0000001465147209 */ /* 0x000fe20007810000 */
[--C-:B------:R-:W-:Y:S01]  /*174e0*/  FFMA.FTZ R59, R2, R63, -R47.reuse ;  /* 0x0000003f023b7223 */ /* 0x100fe2000001082f */
[----:B------:R-:W-:Y:S01]  /*174f0*/  ISETP.GT.AND P1, PT, R34, 0x39, PT ;  /* 0x000000392200780c */ /* 0x000fe20003f24270 */
[--C-:B------:R-:W-:Y:S01]  /*17500*/  FFMA.FTZ R42, R2, R71, -R47.reuse ;  /* 0x00000047022a7223 */ /* 0x100fe2000001082f */
[----:B------:R-:W-:Y:S01]  /*17510*/  FSEL R103, R52, -INF , P2 ;  /* 0xff80000034677808 */ /* 0x000fe20001000000 */
[--C-:B------:R-:W-:Y:S01]  /*17520*/  FFMA.FTZ R44, R2, R79, -R47.reuse ;  /* 0x0000004f022c7223 */ /* 0x100fe2000001082f */
[----:B------:R-:W-:Y:S01]  /*17530*/  FMNMX.FTZ R24, R49, R20, !PT ;  /* 0x0000001431187209 */ /* 0x000fe20007810000 */
[----:B------:R4:W5:Y:S01]  /*17540*/  MUFU.EX2 R12, R21 ;  /* 0x00000015000c7308 */ /* 0x0009620000000800 */
[----:B------:R-:W-:Y:S01]  /*17550*/  ISETP.GT.AND P2, PT, R34, 0x40, PT ;  /* 0x000000402200780c */ /* 0x000fe20003f44270 */
[----:B------:R-:W-:Y:S01]  /*17560*/  FFMA.FTZ R83, R2, R83, -R47 ;  /* 0x0000005302537223 */ /* 0x000fe2000001082f */
[----:B------:R-:W-:-:S02]  /*17570*/  FSEL R53, R53, -INF , P1 ;  /* 0xff80000035357808 */ /* 0x000fc40000800000 */
[----:B------:R-:W-:Y:S02]  /*17580*/  FMNMX.FTZ R24, R103, R24, !PT ;  /* 0x0000001867187209 */ /* 0x000fe40007810000 */
[----:B------:R-:W-:Y:S01]  /*17590*/  ISETP.GT.AND P1, PT, R34, 0x41, PT ;  /* 0x000000412200780c */ /* 0x000fe20003f24270 */
[----:B------:R-:W-:Y:S01]  /*175a0*/  MUFU.EX2 R157, R157 ;  /* 0x0000009d009d7308 */ /* 0x000fe20000000800 */
[----:B------:R-:W-:Y:S01]  /*175b0*/  FSEL R105, R56, -INF , P2 ;  /* 0xff80000038697808 */ /* 0x000fe20001000000 */
[----:B----4-:R-:W-:Y:S01]  /*175c0*/  FFMA.FTZ R21, R2, R88, -R47 ;  /* 0x0000005802157223 */ /* 0x010fe2000001082f */
[----:B------:R-:W-:Y:S02]  /*175d0*/  FMNMX.FTZ R26, R53, R24, !PT ;  /* 0x00000018351a7209 */ /* 0x000fe40007810000 */
[----:B------:R-:W-:Y:S02]  /*175e0*/  ISETP.GT.AND P2, PT, R34, 0x48, PT ;  /* 0x000000482200780c */ /* 0x000fe40003f44270 */
[----:B------:R-:W-:Y:S01]  /*175f0*/  FSEL R57, R57, -INF , P1 ;  /* 0xff80000039397808 */ /* 0x000fe20000800000 */
[----:B------:R-:W4:Y:S01]  /*17600*/  MUFU.EX2 R21, R21 ;  /* 0x0000001500157308 */ /* 0x000f220000000800 */
[----:B------:R-:W-:-:S02]  /*17610*/  FMNMX.FTZ R26, R105, R26, !PT ;  /* 0x0000001a691a7209 */ /* 0x000fc40007810000 */
[----:B------:R-:W-:Y:S02]  /*17620*/  ISETP.GT.AND P1, PT, R34, 0x49, PT ;  /* 0x000000492200780c */ /* 0x000fe40003f24270 */
[----:B------:R-:W-:Y:S01]  /*17630*/  FSEL R113, R60, -INF , P2 ;  /* 0xff8000003c717808 */ /* 0x000fe20001000000 */
[----:B--2---:R-:W-:Y:S01]  /*17640*/  FADD.FTZ R60, R4, R39 ;  /* 0x00000027043c7221 */ /* 0x004fe20000010000 */
[----:B------:R-:W-:Y:S01]  /*17650*/  FMNMX.FTZ R26, R57, R26, !PT ;  /* 0x0000001a391a7209 */ /* 0x000fe20007810000 */
[----:B------:R-:W2:Y:S01]  /*17660*/  MUFU.EX2 R20, R90 ;  /* 0x0000005a00147308 */ /* 0x000ea20000000800 */
[----:B------:R-:W-:Y:S01]  /*17670*/  ISETP.GT.AND P2, PT, R34, 0x50, PT ;  /* 0x000000502200780c */ /* 0x000fe20003f44270 */
[----:B-1----:R-:W-:Y:S01]  /*17680*/  FADD.FTZ R60, R15, R60 ;  /* 0x0000003c0f3c7221 */ /* 0x002fe20000010000 */
[----:B------:R-:W-:Y:S02]  /*17690*/  FSEL R61, R61, -INF , P1 ;  /* 0xff8000003d3d7808 */ /* 0x000fe40000800000 */
[----:B------:R-:W-:-:S02]  /*176a0*/  FMNMX.FTZ R26, R113, R26, !PT ;  /* 0x0000001a711a7209 */ /* 0x000fc40007810000 */
[----:B------:R-:W-:Y:S01]  /*176b0*/  ISETP.GT.AND P1, PT, R34, 0x51, PT ;  /* 0x000000512200780c */ /* 0x000fe20003f24270 */
[----:B------:R1:W0:Y:S01]  /*176c0*/  MUFU.EX2 R24, R46 ;  /* 0x0000002e00187308 */ /* 0x0002220000000800 */
[----:B------:R-:W-:Y:S02]  /*176d0*/  FSEL R107, R64, -INF , P2 ;  /* 0xff800000406b7808 */ /* 0x000fe40001000000 */
[----:B------:R-:W-:Y:S02]  /*176e0*/  FMNMX.FTZ R26, R61, R26, !PT ;  /* 0x0000001a3d1a7209 */ /* 0x000fe40007810000 */
[----:B------:R-:W-:Y:S02]  /*176f0*/  ISETP.GT.AND P2, PT, R34, 0x58, PT ;  /* 0x000000582200780c */ /* 0x000fe40003f44270 */
[----:B------:R-:W-:Y:S01]  /*17700*/  FSEL R65, R65, -INF , P1 ;  /* 0xff80000041417808 */ /* 0x000fe20000800000 */
[----:B------:R-:W-:Y:S01]  /*17710*/  MUFU.EX2 R25, R25 ;  /* 0x0000001900197308 */ /* 0x000fe20000000800 */
[----:B------:R-:W-:Y:S01]  /*17720*/  FMNMX.FTZ R26, R107, R26, !PT ;  /* 0x0000001a6b1a7209 */ /* 0x000fe20007810000 */
[----:B-1----:R-:W-:Y:S01]  /*17730*/  FFMA.FTZ R46, R2, R87, -R47 ;  /* 0x00000057022e7223 */ /* 0x002fe2000001082f */
[----:B------:R-:W-:-:S02]  /*17740*/  ISETP.GT.AND P1, PT, R34, 0x59, PT ;  /* 0x000000592200780c */ /* 0x000fc40003f24270 */
[----:B------:R-:W-:Y:S02]  /*17750*/  FSEL R109, R68, -INF , P2 ;  /* 0xff800000446d7808 */ /* 0x000fe40001000000 */
[----:B------:R-:W-:Y:S01]  /*17760*/  FMNMX.FTZ R28, R65, R26, !PT ;  /* 0x0000001a411c7209 */ /* 0x000fe20007810000 */
[----:B------:R-:W-:Y:S01]  /*17770*/  MUFU.EX2 R159, R159 ;  /* 0x0000009f009f7308 */ /* 0x000fe20000000800 */
[C---:B------:R-:W-:Y:S02]  /*17780*/  ISETP.GT.AND P2, PT, R34.reuse, 0x60, PT ;  /* 0x000000602200780c */ /* 0x040fe40003f44270 */
[----:B------:R-:W-:Y:S02]  /*17790*/  FSEL R69, R69, -INF , P1 ;  /* 0xff80000045457808 */ /* 0x000fe40000800000 */
[----:B------:R-:W-:Y:S02]  /*177a0*/  FMNMX.FTZ R28, R109, R28, !PT ;  /* 0x0000001c6d1c7209 */ /* 0x000fe40007810000 */
[----:B------:R-:W-:Y:S01]  /*177b0*/  ISETP.GT.AND P1, PT, R34, 0x61, PT ;  /* 0x000000612200780c */ /* 0x000fe20003f24270 */
[----:B------:R1:W-:Y:S01]  /*177c0*/  MUFU.EX2 R26, R36 ;  /* 0x00000024001a7308 */ /* 0x0003e20000000800 */
[----:B------:R-:W-:-:S02]  /*177d0*/  FSEL R51, R72, -INF , P2 ;  /* 0xff80000048337808 */ /* 0x000fc40001000000 */
[----:B------:R-:W-:Y:S02]  /*177e0*/  FMNMX.FTZ R32, R69, R28, !PT ;  /* 0x0000001c45207209 */ /* 0x000fe40007810000 */
[----:B------:R-:W-:Y:S02]  /*177f0*/  ISETP.GT.AND P2, PT, R34, 0x68, PT ;  /* 0x000000682200780c */ /* 0x000fe40003f44270 */
[----:B------:R-:W-:Y:S01]  /*17800*/  FSEL R73, R73, -INF , P1 ;  /* 0xff80000049497808 */ /* 0x000fe20000800000 */
[----:B------:R3:W-:Y:S01]  /*17810*/  MUFU.EX2 R28, R38 ;  /* 0x00000026001c7308 */ /* 0x0007e20000000800 */
[----:B------:R-:W-:Y:S01]  /*17820*/  FMNMX.FTZ R32, R51, R32, !PT ;  /* 0x0000002033207209 */ /* 0x000fe20007810000 */
[----:B-1----:R-:W-:Y:S01]  /*17830*/  FFMA.FTZ R36, R2, R3, -R47 ;  /* 0x0000000302247223 */ /* 0x002fe2000001082f */
[----:B------:R-:W-:Y:S02]  /*17840*/  ISETP.GT.AND P1, PT, R34, 0x69, PT ;  /* 0x000000692200780c */ /* 0x000fe40003f24270 */
[----:B------:R-:W-:-:S02]  /*17850*/  FSEL R111, R76, -INF , P2 ;  /* 0xff8000004c6f7808 */ /* 0x000fc40001000000 */
[----:B------:R-:W-:Y:S01]  /*17860*/  FMNMX.FTZ R32, R73, R32, !PT ;  /* 0x0000002049207209 */ /* 0x000fe20007810000 */
[----:B------:R-:W-:Y:S01]  /*17870*/  MUFU.EX2 R43, R43 ;  /* 0x0000002b002b7308 */ /* 0x000fe20000000800 */
[C---:B------:R-:W-:Y:S02]  /*17880*/  ISETP.GT.AND P2, PT, R34.reuse, 0x70, PT ;  /* 0x000000702200780c */ /* 0x040fe40003f44270 */
[----:B------:R-:W-:Y:S02]  /*17890*/  FSEL R77, R77, -INF , P1 ;  /* 0xff8000004d4d7808 */ /* 0x000fe40000800000 */
[----:B------:R-:W-:Y:S02]  /*178a0*/  FMNMX.FTZ R32, R111, R32, !PT ;  /* 0x000000206f207209 */ /* 0x000fe40007810000 */
[----:B------:R-:W-:Y:S01]  /*178b0*/  ISETP.GT.AND P1, PT, R34, 0x71, PT ;  /* 0x000000712200780c */ /* 0x000fe20003f24270 */
[----:B------:R-:W-:Y:S01]  /*178c0*/  MUFU.EX2 R161, R161 ;  /* 0x000000a100a17308 */ /* 0x000fe20000000800 */
[----:B------:R-:W-:-:S02]  /*178d0*/  FSEL R55, R80, -INF , P2 ;  /* 0xff80000050377808 */ /* 0x000fc40001000000 */
[----:B------:R-:W-:Y:S02]  /*178e0*/  FMNMX.FTZ R32, R77, R32, !PT ;  /* 0x000000204d207209 */ /* 0x000fe40007810000 */
[C---:B------:R-:W-:Y:S02]  /*178f0*/  ISETP.GT.AND P2, PT, R34.reuse, 0x78, PT ;  /* 0x000000782200780c */ /* 0x040fe40003f44270 */
[----:B------:R-:W-:Y:S01]  /*17900*/  FSEL R81, R81, -INF , P1 ;  /* 0xff80000051517808 */ /* 0x000fe20000800000 */
[----:B------:R-:W-:Y:S01]  /*17910*/  MUFU.EX2 R36, R36 ;  /* 0x0000002400247308 */ /* 0x000fe20000000800 */
[----:B------:R-:W-:Y:S02]  /*17920*/  FMNMX.FTZ R32, R55, R32, !PT ;  /* 0x0000002037207209 */ /* 0x000fe40007810000 */
[----:B------:R-:W-:Y:S02]  /*17930*/  ISETP.GT.AND P1, PT, R34, 0x79, PT ;  /* 0x000000792200780c */ /* 0x000fe40003f24270 */
[----:B------:R-:W-:-:S02]  /*17940*/  FSEL R31, R84, -INF , P2 ;  /* 0xff800000541f7808 */ /* 0x000fc40001000000 */
[----:B------:R-:W-:Y:S01]  /*17950*/  FMNMX.FTZ R34, R81, R32, !PT ;  /* 0x0000002051227209 */ /* 0x000fe20007810000 */
[----:B------:R-:W-:Y:S01]  /*17960*/  MUFU.EX2 R59, R59 ;  /* 0x0000003b003b7308 */ /* 0x000fe20000000800 */
[----:B------:R-:W-:Y:S02]  /*17970*/  FSEL R85, R85, -INF , P1 ;  /* 0xff80000055557808 */ /* 0x000fe40000800000 */
[----:B------:R-:W-:-:S04]  /*17980*/  FMNMX.FTZ R34, R31, R34, !PT ;  /* 0x000000221f227209 */ /* 0x000fc80007810000 */
[----:B------:R-:W-:Y:S01]  /*17990*/  FMNMX.FTZ R3, R85, R34, !PT ;  /* 0x0000002255037209 */ /* 0x000fe20007810000 */
[----:B------:R1:W-:Y:S01]  /*179a0*/  MUFU.EX2 R32, R40 ;  /* 0x0000002800207308 */ /* 0x0003e20000000800 */
[----:B------:R-:W-:-:S03]  /*179b0*/  FFMA.FTZ R34, R2, R67, -R47 ;  /* 0x0000004302227223 */ /* 0x000fc6000001082f */
[----:B---3--:R-:W1:Y:S04]  /*179c0*/  SHFL.BFLY PT, R38, R3, 0x2, 0x1f ;  /* 0x0c401f0003267f89 */ /* 0x008e6800000e0000 */
[----:B------:R-:W-:Y:S08]  /*179d0*/  MUFU.EX2 R163, R163 ;  /* 0x000000a300a37308 */ /* 0x000ff00000000800 */
[----:B------:R-:W-:Y:S08]  /*179e0*/  MUFU.EX2 R34, R34 ;  /* 0x0000002200227308 */ /* 0x000ff00000000800 */
[----:B------:R-:W-:Y:S01]  /*179f0*/  MUFU.EX2 R5, R5 ;  /* 0x0000000500057308 */ /* 0x000fe20000000800 */
[----:B-1----:R-:W-:Y:S01]  /*17a00*/  FMNMX.FTZ R40, R3, R38, !PT ;  /* 0x0000002603287209 */ /* 0x002fe20007810000 */
[----:B------:R-:W-:-:S06]  /*17a10*/  FFMA.FTZ R38, R2, R75, -R47 ;  /* 0x0000004b02267223 */ /* 0x000fcc000001082f */
[----:B------:R-:W-:Y:S01]  /*17a20*/  MUFU.EX2 R42, R42 ;  /* 0x0000002a002a7308 */ /* 0x000fe20000000800 */
[----:B------:R-:W1:Y:S07]  /*17a30*/  SHFL.BFLY PT, R3, R40, 0x1, 0x1f ;  /* 0x0c201f0028037f89 */ /* 0x000e6e00000e0000 */
        /* <DEDUP_REMOVED lines=8> */
[C-C-:B------:R-:W-:Y:S01]  /*17ac0*/  FFMA.FTZ R152, R2.reuse, R30, -R48.reuse ;  /* 0x0000001e02987223 */ /* 0x140fe20000010830 */
[----:B------:R-:W-:-:S01]  /*17ad0*/  FFMA.FTZ R27, R2, R91, -R48 ;  /* 0x0000005b021b7223 */ /* 0x000fc20000010830 */
[C-C-:B------:R-:W-:Y:S01]  /*17ae0*/  FFMA.FTZ R89, R2.reuse, R89, -R48.reuse ;  /* 0x0000005902597223 */ /* 0x140fe20000010830 */
[----:B------:R-:W-:-:S01]  /*17af0*/  FFMA.FTZ R30, R2, R29, -R48 ;  /* 0x0000001d021e7223 */ /* 0x000fc20000010830 */
[C-C-:B------:R-:W-:Y:S01]  /*17b00*/  FFMA.FTZ R154, R2.reuse, R93, -R48.reuse ;  /* 0x0000005d029a7223 */ /* 0x140fe20000010830 */
[----:B------:R-:W-:-:S01]  /*17b10*/  FFMA.FTZ R29, R2, R33, -R48 ;  /* 0x00000021021d7223 */ /* 0x000fc20000010830 */
[----:B------:R-:W-:Y:S01]  /*17b20*/  MUFU.EX2 R152, R152 ;  /* 0x0000009800987308 */ /* 0x000fe20000000800 */
[----:B------:R-:W-:-:S01]  /*17b30*/  FFMA.FTZ R95, R2, R95, -R48 ;  /* 0x0000005f025f7223 */ /* 0x000fc20000010830 */
[C-C-:B------:R-:W-:Y:S01]  /*17b40*/  FFMA.FTZ R37, R2.reuse, R37, -R48.reuse ;  /* 0x0000002502257223 */ /* 0x140fe20000010830 */
[----:B------:R-:W-:-:S01]  /*17b50*/  FFMA.FTZ R156, R2, R97, -R48 ;  /* 0x00000061029c7223 */ /* 0x000fc20000010830 */
[----:B------:R-:W-:Y:S01]  /*17b60*/  FFMA.FTZ R33, R2, R41, -R48 ;  /* 0x0000002902217223 */ /* 0x000fe20000010830 */
[----:B------:R-:W-:-:S01]  /*17b70*/  FADD.FTZ R41, R155, R60 ;  /* 0x0000003c9b297221 */ /* 0x000fc20000010000 */
[C-C-:B------:R-:W-:Y:S01]  /*17b80*/  FFMA.FTZ R99, R2.reuse, R99, -R48.reuse ;  /* 0x0000006302637223 */ /* 0x140fe20000010830 */
[----:B------:R-:W-:-:S01]  /*17b90*/  FFMA.FTZ R45, R2, R45, -R48 ;  /* 0x0000002d022d7223 */ /* 0x000fc20000010830 */
[----:B------:R-:W1:Y:S01]  /*17ba0*/  MUFU.EX2 R27, R27 ;  /* 0x0000001b001b7308 */ /* 0x000e620000000800 */
[----:B-----5:R-:W-:-:S01]  /*17bb0*/  FADD.FTZ R41, R12, R41 ;  /* 0x000000290c297221 */ /* 0x020fc20000010000 */
[C-C-:B------:R-:W-:Y:S01]  /*17bc0*/  FFMA.FTZ R158, R2.reuse, R101, -R48.reuse ;  /* 0x00000065029e7223 */ /* 0x140fe20000010830 */
[----:B------:R-:W-:-:S01]  /*17bd0*/  FFMA.FTZ R35, R2, R49, -R48 ;  /* 0x0000003102237223 */ /* 0x000fc20000010830 */
[----:B------:R-:W-:Y:S01]  /*17be0*/  FFMA.FTZ R103, R2, R103, -R48 ;  /* 0x0000006702677223 */ /* 0x000fe20000010830 */
[----:B------:R-:W-:-:S01]  /*17bf0*/  FADD.FTZ R60, R14, R41 ;  /* 0x000000290e3c7221 */ /* 0x000fc20000010000 */
[C-C-:B------:R-:W-:Y:S01]  /*17c00*/  FFMA.FTZ R53, R2.reuse, R53, -R48.reuse ;  /* 0x0000003502357223 */ /* 0x140fe20000010830 */
[----:B------:R-:W-:-:S01]  /*17c10*/  FFMA.FTZ R160, R2, R105, -R48 ;  /* 0x0000006902a07223 */ /* 0x000fc20000010830 */
[----:B------:R-:W3:Y:S01]  /*17c20*/  MUFU.EX2 R89, R89 ;  /* 0x0000005900597308 */ /* 0x000ee20000000800 */
[----:B----4-:R-:W-:-:S01]  /*17c30*/  FADD.FTZ R60, R21, R60 ;  /* 0x0000003c153c7221 */ /* 0x010fc20000010000 */
[C-C-:B------:R-:W-:Y:S01]  /*17c40*/  FFMA.FTZ R113, R2.reuse, R113, -R48.reuse ;  /* 0x0000007102717223 */ /* 0x140fe20000010830 */
[----:B------:R-:W-:-:S01]  /*17c50*/  FFMA.FTZ R61, R2, R61, -R48 ;  /* 0x0000003d023d7223 */ /* 0x000fc20000010830 */
[----:B------:R-:W-:Y:S01]  /*17c60*/  FFMA.FTZ R107, R2, R107, -R48 ;  /* 0x0000006b026b7223 */ /* 0x000fe20000010830 */
[----:B------:R-:W-:-:S01]  /*17c70*/  FADD.FTZ R41, R157, R60 ;  /* 0x0000003c9d297221 */ /* 0x000fc20000010000 */
[C-C-:B------:R-:W-:Y:S01]  /*17c80*/  FFMA.FTZ R65, R2.reuse, R65, -R48.reuse ;  /* 0x0000004102417223 */ /* 0x140fe20000010830 */
[----:B------:R-:W-:-:S01]  /*17c90*/  FFMA.FTZ R109, R2, R109, -R48 ;  /* 0x0000006d026d7223 */ /* 0x000fc20000010830 */
[----:B------:R1:W4:Y:S01]  /*17ca0*/  MUFU.EX2 R50, R30 ;  /* 0x0000001e00327308 */ /* 0x0003220000000800 */
[----:B--2---:R-:W-:-:S01]  /*17cb0*/  FADD.FTZ R41, R20, R41 ;  /* 0x0000002914297221 */ /* 0x004fc20000010000 */
[C-C-:B------:R-:W-:Y:S01]  /*17cc0*/  FFMA.FTZ R69, R2.reuse, R69, -R48.reuse ;  /* 0x0000004502457223 */ /* 0x140fe20000010830 */
[----:B------:R-:W-:-:S01]  /*17cd0*/  FFMA.FTZ R51, R2, R51, -R48 ;  /* 0x0000003302337223 */ /* 0x000fc20000010830 */
[----:B------:R-:W-:Y:S01]  /*17ce0*/  FFMA.FTZ R73, R2, R73, -R48 ;  /* 0x0000004902497223 */ /* 0x000fe20000010830 */
[----:B0-----:R-:W-:-:S01]  /*17cf0*/  FADD.FTZ R62, R24, R41 ;  /* 0x00000029183e7221 */ /* 0x001fc20000010000 */
[C-C-:B------:R-:W-:Y:S01]  /*17d00*/  FFMA.FTZ R111, R2.reuse, R111, -R48.reuse ;  /* 0x0000006f026f7223 */ /* 0x140fe20000010830 */
[----:B------:R-:W-:-:S01]  /*17d10*/  FFMA.FTZ R77, R2, R77, -R48 ;  /* 0x0000004d024d7223 */ /* 0x000fc20000010830 */
[----:B------:R-:W0:Y:S01]  /*17d20*/  MUFU.EX2 R154, R154 ;  /* 0x0000009a009a7308 */ /* 0x000e220000000800 */
[----:B-1----:R-:W-:-:S01]  /*17d30*/  FADD.FTZ R30, R152, R27 ;  /* 0x0000001b981e7221 */ /* 0x002fc20000010000 */
[----:B------:R-:W-:Y:S01]  /*17d40*/  FADD.FTZ R62, R25, R62 ;  /* 0x0000003e193e7221 */ /* 0x000fe20000010000 */
[----:B------:R-:W-:-:S01]  /*17d50*/  FFMA.FTZ R55, R2, R55, -R48 ;  /* 0x0000003702377223 */ /* 0x000fc20000010830 */
[----:B------:R-:W-:Y:S01]  /*17d60*/  FFMA.FTZ R81, R2, R81, -R48 ;  /* 0x0000005102517223 */ /* 0x000fe20000010830 */
[----:B---3--:R-:W-:-:S01]  /*17d70*/  FADD.FTZ R39, R89, R30 ;  /* 0x0000001e59277221 */ /* 0x008fc20000010000 */
[----:B------:R-:W-:Y:S01]  /*17d80*/  FADD.FTZ R41, R159, R62 ;  /* 0x0000003e9f297221 */ /* 0x000fe20000010000 */
[----:B------:R-:W-:-:S01]  /*17d90*/  FFMA.FTZ R31, R2, R31, -R48 ;  /* 0x0000001f021f7223 */ /* 0x000fc20000010830 */
[----:B------:R-:W1:Y:S01]  /*17da0*/  MUFU.EX2 R29, R29 ;  /* 0x0000001d001d7308 */ /* 0x000e620000000800 */
[----:B----4-:R-:W-:-:S01]  /*17db0*/  FADD.FTZ R39, R50, R39 ;  /* 0x0000002732277221 */ /* 0x010fc20000010000 */
[----:B------:R-:W-:Y:S01]  /*17dc0*/  FADD.FTZ R41, R26, R41 ;  /* 0x000000291a297221 */ /* 0x000fe20000010000 */
[----:B------:R-:W-:-:S02]  /*17dd0*/  F2FP.SATFINITE.E4M3.F32.PACK_AB_MERGE_C R50, R50, R89, RZ ;  /* 0x000000593232723e */ /* 0x000fc400048070ff */
[----:B------:R-:W-:Y:S01]  /*17de0*/  F2FP.SATFINITE.E4M3.F32.PACK_AB_MERGE_C R24, R25, R24, RZ ;  /* 0x000000181918723e */ /* 0x000fe200048070ff */
[----:B------:R-:W-:-:S01]  /*17df0*/  FADD.FTZ R62, R28, R41 ;  /* 0x000000291c3e7221 */ /* 0x000fc20000010000 */
[----:B------:R-:W-:Y:S01]  /*17e00*/  F2FP.SATFINITE.E4M3.F32.PACK_AB_MERGE_C R28, R43, R28, RZ ;  /* 0x0000001c2b1c723e */ /* 0x000fe200048070ff */
[----:B------:R-:W2:Y:S01]  /*17e10*/  MUFU.EX2 R95, R95 ;  /* 0x0000005f005f7308 */ /* 0x000ea20000000800 */
[----:B0-----:R-:W-:-:S01]  /*17e20*/  FADD.FTZ R30, R154, R39 ;  /* 0x000000279a1e7221 */ /* 0x001fc20000010000 */
[----:B------:R-:W-:Y:S01]  /*17e30*/  FADD.FTZ R62, R43, R62 ;  /* 0x0000003e2b3e7221 */ /* 0x000fe20000010000 */
[----:B------:R-:W-:Y:S02]  /*17e40*/  F2FP.SATFINITE.E4M3.F32.PACK_AB_MERGE_C R152, R27, R152, R50 ;  /* 0x000000981b98723e */ /* 0x000fe40004807032 */
[----:B------:R-:W-:Y:S01]  /*17e50*/  F2FP.SATFINITE.E4M3.F32.PACK_AB_MERGE_C R157, R20, R157, R24 ;  /* 0x0000009d149d723e */ /* 0x000fe20004807018 */
[----:B------:R-:W-:-:S01]  /*17e60*/  FADD.FTZ R41, R161, R62 ;  /* 0x0000003ea1297221 */ /* 0x000fc20000010000 */
[----:B------:R-:W-:Y:S01]  /*17e70*/  F2FP.SATFINITE.E4M3.F32.PACK_AB_MERGE_C R159, R26, R159, R28 ;  /* 0x0000009f1a9f723e */ /* 0x000fe2000480701c */
[----:B------:R0:W3:Y:S01]  /*17e80*/  MUFU.EX2 R52, R37 ;  /* 0x0000002500347308 */ /* 0x0000e20000000800 */
[----:B-1----:R-:W-:-:S01]  /*17e90*/  FADD.FTZ R30, R29, R30 ;  /* 0x0000001e1d1e7221 */ /* 0x002fc20000010000 */
[----:B------:R-:W-:-:S04]  /*17ea0*/  FADD.FTZ R41, R32, R41 ;  /* 0x0000002920297221 */ /* 0x000fc80000010000 */
[----:B------:R-:W-:Y:S01]  /*17eb0*/  FADD.FTZ R64, R36, R41 ;  /* 0x0000002924407221 */ /* 0x000fe20000010000 */
[----:B------:R-:W-:Y:S01]  /*17ec0*/  F2FP.SATFINITE.E4M3.F32.PACK_AB_MERGE_C R36, R59, R36, RZ ;  /* 0x000000243b24723e */ /* 0x000fe200048070ff */
[----:B------:R-:W1:Y:S01]  /*17ed0*/  MUFU.EX2 R156, R156 ;  /* 0x0000009c009c7308 */ /* 0x000e620000000800 */
[----:B--2---:R-:W-:-:S01]  /*17ee0*/  FADD.FTZ R39, R95, R30 ;  /* 0x0000001e5f277221 */ /* 0x004fc20000010000 */
[----:B0-----:R-:W-:Y:S01]  /*17ef0*/  FFMA.FTZ R37, R2, R57, -R48 ;  /* 0x0000003902257223 */ /* 0x001fe20000010830 */
[----:B------:R-:W-:-:S01]  /*17f00*/  FADD.FTZ R64, R59, R64 ;  /* 0x000000403b407221 */ /* 0x000fc20000010000 */
[----:B------:R-:W-:Y:S01]  /*17f10*/  FFMA.FTZ R48, R2, R85, -R48 ;  /* 0x0000005502307223 */ /* 0x000fe20000010830 */
[----:B------:R-:W-:Y:S02]  /*17f20*/  F2FP.SATFINITE.E4M3.F32.PACK_AB_MERGE_C R161, R32, R161, R36 ;  /* 0x000000a120a1723e */ /* 0x000fe40004807024 */
[----:B------:R-:W-:Y:S01]  /*17f30*/  FADD.FTZ R41, R163, R64 ;  /* 0x00000040a3297221 */ /* 0x000fe20000010000 */
[----:B------:R-:W0:Y:S01]  /*17f40*/  MUFU.EX2 R33, R33 ;  /* 0x0000002100217308 */ /* 0x000e220000000800 */
[----:B---3--:R-:W-:-:S01]  /*17f50*/  FADD.FTZ R39, R52, R39 ;  /* 0x0000002734277221 */ /* 0x008fc20000010000 */
[----:B------:R-:W-:Y:S01]  /*17f60*/  F2FP.SATFINITE.E4M3.F32.PACK_AB_MERGE_C R52, R52, R95, RZ ;  /* 0x0000005f3434723e */ /* 0x000fe200048070ff */
[----:B------:R-:W-:-:S01]  /*17f70*/  FADD.FTZ R64, R34, R41 ;  /* 0x0000002922407221 */ /* 0x000fc20000010000 */
[----:B------:R-:W-:-:S02]  /*17f80*/  F2FP.SATFINITE.E4M3.F32.PACK_AB_MERGE_C R41, R15, R4, RZ ;  /* 0x000000040f29723e */ /* 0x000fc400048070ff */
[----:B------:R-:W-:Y:S02]  /*17f90*/  F2FP.SATFINITE.E4M3.F32.PACK_AB_MERGE_C R154, R29, R154, R52 ;  /* 0x0000009a1d9a723e */ /* 0x000fe40004807034 */
[----:B------:R-:W2:Y:S01]  /*17fa0*/  MUFU.EX2 R99, R99 ;  /* 0x0000006300637308 */ /* 0x000ea20000000800 */
[----:B-1----:R-:W-:-:S01]  /*17fb0*/  FADD.FTZ R30, R156, R39 ;  /* 0x000000279c1e7221 */ /* 0x002fc20000010000 */
[----:B------:R-:W-:-:S06]  /*17fc0*/  F2FP.SATFINITE.E4M3.F32.PACK_AB_MERGE_C R153, R8, R153, R41 ;  /* 0x000000990899723e */ /* 0x000fcc0004807029 */
        /* <DEDUP_REMOVED lines=14> */
[----:B------:R-:W-:-:S06]  /*180b0*/  VIADD R30, R6, 0x38840 ;  /* 0x00038840061e7836 */ /* 0x000fcc0000000000 */
[----:B------:R-:W1:Y:S01]  /*180c0*/  MUFU.EX2 R37, R37 ;  /* 0x0000002500257308 */ /* 0x000e620000000800 */
[----:B0-----:R-:W-:-:S01]  /*180d0*/  FADD.FTZ R39, R56, R39 ;  /* 0x0000002738277221 */ /* 0x001fc20000010000 */
[----:B------:R-:W-:-:S04]  /*180e0*/  F2FP.SATFINITE.E4M3.F32.PACK_AB_MERGE_C R56, R56, R103, RZ ;  /* 0x000000673838723e */ /* 0x000fc800048070ff */
[----:B------:R-:W-:Y:S02]  /*180f0*/  F2FP.SATFINITE.E4M3.F32.PACK_AB_MERGE_C R158, R35, R158, R56 ;  /* 0x0000009e239e723e */ /* 0x000fe40004807038 */
[----:B------:R-:W0:Y:S01]  /*18100*/  MUFU.EX2 R113, R113 ;  /* 0x0000007100717308 */ /* 0x000e220000000800 */
[----:B--2---:R-:W-:-:S01]  /*18110*/  FADD.FTZ R62, R160, R39 ;  /* 0x00000027a03e7221 */ /* 0x004fc20000010000 */
[----:B------:R-:W-:-:S05]  /*18120*/  IMAD.U32 R39, RZ, RZ, UR38 ;  /* 0x00000026ff277e24 */ /* 0x000fca000f8e00ff */
[----:B------:R-:W-:Y:S01]  /*18130*/  PRMT R30, R39, 0x654, R30 ;  /* 0x00000654271e7816 */ /* 0x000fe2000000001e */
[----:B------:R-:W2:Y:S01]  /*18140*/  MUFU.EX2 R58, R61 ;  /* 0x0000003d003a7308 */ /* 0x000ea20000000800 */
[----:B-1----:R-:W-:-:S02]  /*18150*/  FADD.FTZ R62, R37, R62 ;  /* 0x0000003e253e7221 */ /* 0x002fc40000010000 */
[----:B------:R2:W-:Y:S05]  /*18160*/  SYNCS.ARRIVE.TRANS64.RED.A1T0 RZ, [R30+URZ], RZ ;  /* 0x000000ff1eff79a7 */ /* 0x0005ea000810043f */
        /* <DEDUP_REMOVED lines=9> */
[----:B0-----:R-:W-:-:S01]  /*18200*/  FADD.FTZ R30, R162, R39 ;  /* 0x00000027a21e7221 */ /* 0x001fc20000010000 */
[----:B------:R-:W-:-:S06]  /*18210*/  FADD.FTZ R39, R5, R64 ;  /* 0x0000004005277221 */ /* 0x000fcc0000010000 */
[----:B------:R-:W0:Y:S01]  /*18220*/  MUFU.EX2 R51, R51 ;  /* 0x0000003300337308 */ /* 0x000e220000000800 */
[----:B--2---:R-:W-:-:S01]  /*18230*/  FADD.FTZ R15, R109, R30 ;  /* 0x0000001e6d0f7221 */ /* 0x004fc20000010000 */
[C---:B------:R-:W-:Y:S01]  /*18240*/  FADD.FTZ R30, R42.reuse, R39 ;  /* 0x000000272a1e7221 */ /* 0x040fe20000010000 */
[----:B------:R-:W-:Y:S02]  /*18250*/  F2FP.SATFINITE.E4M3.F32.PACK_AB_MERGE_C R39, R21, R14, RZ ;  /* 0x0000000e1527723e */ /* 0x000fe400048070ff */
[----:B------:R-:W-:Y:S01]  /*18260*/  F2FP.SATFINITE.E4M3.F32.PACK_AB_MERGE_C R42, R42, R5, RZ ;  /* 0x000000052a2a723e */ /* 0x000fe200048070ff */
[----:B------:R-:W-:-:S01]  /*18270*/  FADD.FTZ R21, R165, R30 ;  /* 0x0000001ea5157221 */ /* 0x000fc20000010000 */
[----:B------:R-:W-:Y:S01]  /*18280*/  F2FP.SATFINITE.E4M3.F32.PACK_AB_MERGE_C R155, R12, R155, R39 ;  /* 0x0000009b0c9b723e */ /* 0x000fe20004807027 */
[----:B------:R-:W2:Y:S01]  /*18290*/  MUFU.EX2 R164, R73 ;  /* 0x0000004900a47308 */ /* 0x000ea20000000800 */
[----:B-1----:R-:W-:-:S01]  /*182a0*/  FADD.FTZ R4, R60, R15 ;  /* 0x0000000f3c047221 */ /* 0x002fc20000010000 */
[----:B------:R-:W-:Y:S01]  /*182b0*/  FADD.FTZ R14, R38, R21 ;  /* 0x00000015260e7221 */ /* 0x000fe20000010000 */
[----:B------:R-:W-:-:S02]  /*182c0*/  F2FP.SATFINITE.E4M3.F32.PACK_AB_MERGE_C R60, R60, R109, RZ ;  /* 0x0000006d3c3c723e */ /* 0x000fc400048070ff */
[----:B------:R-:W-:Y:S01]  /*182d0*/  F2FP.SATFINITE.E4M3.F32.PACK_AB_MERGE_C R163, R34, R163, R42 ;  /* 0x000000a322a3723e */ /* 0x000fe2000480702a */
[----:B------:R-:W-:-:S01]  /*182e0*/  FADD.FTZ R21, R11, R14 ;  /* 0x0000000e0b157221 */ /* 0x000fc20000010000 */
[----:B------:R-:W-:Y:S01]  /*182f0*/  F2FP.SATFINITE.E4M3.F32.PACK_AB_MERGE_C R11, R44, R11, RZ ;  /* 0x0000000b2c0b723e */ /* 0x000fe200048070ff */
[----:B------:R-:W1:Y:S01]  /*18300*/  MUFU.EX2 R111, R111 ;  /* 0x0000006f006f7308 */ /* 0x000e620000000800 */
[----:B0-----:R-:W-:-:S01]  /*18310*/  FADD.FTZ R15, R51, R4 ;  /* 0x00000004330f7221 */ /* 0x001fc20000010000 */
[----:B------:R-:W-:Y:S01]  /*18320*/  FADD.FTZ R14, R44, R21 ;  /* 0x000000152c0e7221 */ /* 0x000fe20000010000 */
[----:B------:R-:W-:Y:S02]  /*18330*/  F2FP.SATFINITE.E4M3.F32.PACK_AB_MERGE_C R162, R162, R107, R60 ;  /* 0x0000006ba2a2723e */ /* 0x000fe4000480703c */
[----:B------:R-:W-:-:S03]  /*18340*/  F2FP.SATFINITE.E4M3.F32.PACK_AB_MERGE_C R165, R38, R165, R11 ;  /* 0x000000a526a5723e */ /* 0x000fc6000480700b */
        /* <DEDUP_REMOVED lines=20> */
[C---:B--2---:R-:W-:Y:S01]  /*18490*/  F2FP.SATFINITE.E4M3.F32.PACK_AB_MERGE_C R13, R46.reuse, R13, RZ ;  /* 0x0000000d2e0d723e */ /* 0x044fe200048070ff */
[----:B------:R-:W-:-:S03]  /*184a0*/  FADD.FTZ R4, R46, R15 ;  /* 0x0000000f2e047221 */ /* 0x000fc60000010000 */
[----:B------:R-:W-:Y:S02]  /*184b0*/  F2FP.SATFINITE.E4M3.F32.PACK_AB_MERGE_C R167, R40, R167, R13 ;  /* 0x000000a728a7723e */ /* 0x000fe4000480700d */
[C---:B-1----:R-:W-:Y:S01]  /*184c0*/  F2FP.SATFINITE.E4M3.F32.PACK_AB_MERGE_C R31, R48.reuse, R31, RZ ;  /* 0x0000001f301f723e */ /* 0x042fe200048070ff */
[----:B------:R-:W-:-:S03]  /*184d0*/  FADD.FTZ R5, R48, R5 ;  /* 0x0000000530057221 */ /* 0x000fc60000010000 */
[----:B------:R-:W-:Y:S01]  /*184e0*/  F2FP.SATFINITE.E4M3.F32.PACK_AB_MERGE_C R166, R166, R55, R31 ;  /* 0x00000037a6a6723e */ /* 0x000fe2000480701f */
[----:B------:R-:W-:Y:S06]  /*184f0*/  @!P0 BRA `(.L_x_3106) ;  /* 0x0000000000048947 */ /* 0x000fec0003800000 */
[----:B------:R-:W-:Y:S01]  /*18500*/  BPT.TRAP 0x1 ;  /* 0x000000040000795c */ /* 0x000fe20000300000 */
.L_x_3106:
[----:B------:R0:W1:Y:S01]  /*18510*/  SYNCS.PHASECHK.TRANS64.TRYWAIT P1, [R6+URZ+0x38850], R9 ;  /* 0x03885009060075a7 */ /* 0x000062000802017f */
[----:B------:R-:W-:Y:S05]  /*18520*/  @!P0 BRA `(.L_x_3107) ;  /* 0x0000000000048947 */ /* 0x000fea0003800000 */
[----:B------:R-:W-:Y:S01]  /*18530*/  BPT.TRAP 0x1 ;  /* 0x000000040000795c */ /* 0x000fe20000300000 */
.L_x_3107:
[----:B------:R-:W-:Y:S04]  /*18540*/  BSSY B0, `(.L_x_3108) ;  /* 0x0000004000007945 */ /* 0x000fe80003800000 */
[----:B-1----:R-:W-:Y:S05]  /*18550*/  @P1 BRA `(.L_x_3109) ;  /* 0x0000000000081947 */ /* 0x002fea0003800000 */
[----:B------:R-:W1:Y:S02]  /*18560*/  SYNCS.PHASECHK.TRANS64.TRYWAIT P1, [R6+URZ+0x38850], R9 ;  /* 0x03885009060075a7 */ /* 0x000e64000802017f */
[----:B-1----:R-:W-:Y:S05]  /*18570*/  @!P1 BRA `(.L_x_3110) ;  /* 0x00000140009c9947 */ /* 0x002fea0003800000 */
.L_x_3109:
[----:B------:R-:W-:Y:S05]  /*18580*/  BSYNC B0 ;  /* 0x0000000000007941 */ /* 0x000fea0003800000 */
.L_x_3108:
[----:B------:R-:W-:Y:S05]  /*18590*/  WARPSYNC.ALL ;  /* 0x0000000000007948 */ /* 0x000fea0003800000 */
[----:B------:R-:W-:Y:S01]  /*185a0*/  R2UR UR4, R22 ;  /* 0x00000000160472ca */ /* 0x000fe200000e0000 */
[----:B------:R2:W-:Y:S01]  /*185b0*/  BAR.SYNC.DEFER_BLOCKING R7, 0x100 ;  /* 0x000400070000751d */ /* 0x0005e20000010000 */
[----:B01----:R-:W-:Y:S01]  /*185c0*/  MOV R9, 0x40000040 ;  /* 0x4000004000097802 */ /* 0x003fe20000000f00 */
[----:B------:R-:W-:-:S03]  /*185d0*/  IMAD.MOV.U32 R13, RZ, RZ, 0x40000040 ;  /* 0x40000040ff0d7424 */ /* 0x000fc600078e00ff */
[----:B------:R-:W-:Y:S02]  /*185e0*/  R2UR UR7, R9 ;  /* 0x00000000090772ca */ /* 0x000fe400000e0000 */
[----:B------:R-:W-:-:S05]  /*185f0*/  MOV R9, 0x40000040 ;  /* 0x4000004000097802 */ /* 0x000fca0000000f00 */
[----:B------:R-:W-:-:S04]  /*18600*/  UIADD3 UR4, UR4, 0x400, URZ ;  /* 0x0000040004047890 */ /* 0x000fc8000fffe03f */
[----:B------:R-:W-:-:S04]  /*18610*/  USHF.R.U32.HI UR4, URZ, 0x4, UR4 ;  /* 0x000000043f047899 */ /* 0x000fc80008011604 */
[----:B------:R-:W-:-:S04]  /*18620*/  ULOP3.LUT UR4, UR4, 0x3fff, URZ, 0xc0, !UPT ;  /* 0x00003fff04047892 */ /* 0x000fc8000f8ec03f */
[----:B------:R-:W-:Y:S01]  /*18630*/  ULOP3.LUT UR42, UR4, 0x10000, URZ, 0xfc, !UPT ;  /* 0x00010000042a7892 */ /* 0x000fe2000f8efc3f */
[----:B------:R-:W-:-:S05]  /*18640*/  WARPGROUP.ARRIVE ;  /* 0x00000000000079c5 */ /* 0x000fca0000000000 */
[----:B------:R-:W-:-:S04]  /*18650*/  LEA R8, R222, UR42, 0xb ;  /* 0x0000002ade087c11 */ /* 0x000fc8000f8e58ff */
        /* <DEDUP_REMOVED lines=27> */
.L_x_3111:
[----:B------:R-:W-:Y:S01]  /*18810*/  ISETP.NE.AND P1, PT, R219, 0x1, PT ;  /* 0x00000001db00780c */ /* 0x000fe20003f25270 */
[----:B------:R-:W-:Y:S02]  /*18820*/  IMAD.MOV.U32 R7, RZ, RZ, R225 ;  /* 0x000000ffff077224 */ /* 0x000fe400078e00e1 */
[----:B------:R-:W-:-:S10]  /*18830*/  VIADD R6, R6, 0x38860 ;  /* 0x0003886006067836 */ /* 0x000fd40000000000 */
[----:B------:R-:W0:Y:S08]  /*18840*/  @P1 LDC R8, c[0x0][0x44c] ;  /* 0x00011300ff081b82 */ /* 0x000e300000000800 */
[----:B------:R-:W1:Y:S01]  /*18850*/  @P1 LDC R9, c[0x0][0x450] ;  /* 0x00011400ff091b82 */ /* 0x000e620000000800 */
[----:B0-----:R-:W-:-:S05]  /*18860*/  @P1 IMAD.HI.U32 R8, R225, R8, RZ ;  /* 0x00000008e1081227 */ /* 0x001fca00078e00ff */
[----:B-1----:R-:W-:Y:S01]  /*18870*/  @P1 SHF.R.U32.HI R7, RZ, R9, R8 ;  /* 0x00000009ff071219 */ /* 0x002fe20000011608 */
[----:B------:R-:W-:-:S03]  /*18880*/  IMAD.U32 R9, RZ, RZ, UR38 ;  /* 0x00000026ff097e24 */ /* 0x000fc6000f8e00ff */
[----:B------:R-:W-:Y:S02]  /*18890*/  IADD3 R7, R7, R217, -R216 ;  /* 0x000000d907077210 */ /* 0x000fe40007ffe8d8 */
[----:B------:R-:W-:Y:S02]  /*188a0*/  PRMT R6, R9, 0x654, R6 ;  /* 0x0000065409067816 */ /* 0x000fe40000000006 */
[----:B------:R-:W-:Y:S02]  /*188b0*/  SHF.R.S32.HI R8, RZ, 0x1f, R7 ;  /* 0x0000001fff087819 */ /* 0x000fe40000011407 */
[----:B------:R0:W-:Y:S02]  /*188c0*/  SYNCS.ARRIVE.TRANS64.RED.A1T0 RZ, [R6+URZ], RZ ;  /* 0x000000ff06ff79a7 */ /* 0x0001e4000810043f */
[----:B------:R-:W-:-:S04]  /*188d0*/  LEA.HI R8, R8, R7, RZ, 0x7 ;  /* 0x0000000708087211 */ /* 0x000fc800078f38ff */
[----:B------:R-:W-:Y:S01]  /*188e0*/  SHF.R.S32.HI R8, RZ, 0x7, R8 ;  /* 0x00000007ff087819 */ /* 0x000fe20000011408 */
[----:B0-----:R-:W-:-:S03]  /*188f0*/  VIADD R6, R168, 0xfffffffe ;  /* 0xfffffffea8067836 */ /* 0x001fc60000000000 */
[----:B------:R-:W-:-:S04]  /*18900*/  VIMNMX R20, RZ, R8, !PT ;  /* 0x00000008ff147248 */ /* 0x000fc80007fe0100 */
[----:B------:R-:W-:-:S13]  /*18910*/  ISETP.GE.AND P1, PT, R6, R20, PT ;  /* 0x000000140600720c */ /* 0x000fda0003f26270 */
[----:B------:R-:W-:Y:S05]  /*18920*/  @!P1 BRA `(.L_x_3112) ;  /* 0x0000002c00b09947 */ /* 0x000fea0003800000 */
[----:B------:R-:W-:Y:S01]  /*18930*/  IMAD.MOV.U32 R12, RZ, RZ, R0 ;  /* 0x000000ffff0c7224 */ /* 0x000fe200078e0000 */
[----:B------:R-:W-:-:S07]  /*18940*/  MOV R11, R3 ;  /* 0x00000003000b7202 */ /* 0x000fce0000000f00 */
.L_x_3124:
[----:B------:R-:W-:Y:S01]  /*18950*/  VIADD R222, R222, 0x1 ;  /* 0x00000001dede7836 */ /* 0x000fe20000000000 */
[----:B------:R-:W-:Y:S05]  /*18960*/  YIELD ;  /* 0x0000000000007946 */ /* 0x000fea0003800000 */
[----:B------:R-:W-:-:S04]  /*18970*/  ISETP.NE.AND P1, PT, R222, 0x2, PT ;  /* 0x00000002de00780c */ /* 0x000fc80003f25270 */
[----:B------:R-:W-:Y:S02]  /*18980*/  SEL R9, R222, RZ, P1 ;  /* 0x000000ffde097207 */ /* 0x000fe40000800000 */
[----:B------:R-:W-:-:S03]  /*18990*/  SEL R0, RZ, 0x1, P1 ;  /* 0x00000001ff007807 */ /* 0x000fc60000800000 */
[----:B------:R-:W-:Y:S01]  /*189a0*/  IMAD.MOV.U32 R222, RZ, RZ, R9 ;  /* 0x000000ffffde7224 */ /* 0x000fe200078e0009 */
[----:B------:R-:W-:Y:S01]  /*189b0*/  LOP3.LUT R223, R223, R0, RZ, 0x3c, !PT ;  /* 0x00000000dfdf7212 */ /* 0x000fe200078e3cff */
[----:B0-2---:R-:W-:Y:S06]  /*189c0*/  @!P0 BRA `(.L_x_3113) ;  /* 0x0000000000048947 */ /* 0x005fec0003800000 */
[----:B------:R-:W-:Y:S01]  /*189d0*/  BPT.TRAP 0x1 ;  /* 0x000000040000795c */ /* 0x000fe20000300000 */
.L_x_3113:
[----:B------:R-:W-:Y:S01]  /*189e0*/  IMAD R7, R222, 0x8, R22 ;  /* 0x00000008de077824 */ /* 0x000fe200078e0216 */
[----:B------:R-:W-:-:S04]  /*189f0*/  SHF.L.U32 R8, R223, 0x1f, RZ ;  /* 0x0000001fdf087819 */ /* 0x000fc800000006ff */
[----:B------:R0:W1:Y:S01]  /*18a00*/  SYNCS.PHASECHK.TRANS64.TRYWAIT P1, [R7+URZ+0x38830], R8 ;  /* 0x03883008070075a7 */ /* 0x000062000802017f */
[----:B------:R-:W-:Y:S05]  /*18a10*/  @!P0 BRA `(.L_x_3114) ;  /* 0x0000000000048947 */ /* 0x000fea0003800000 */
[----:B------:R-:W-:Y:S01]  /*18a20*/  BPT.TRAP 0x1 ;  /* 0x000000040000795c */ /* 0x000fe20000300000 */
.L_x_3114:
[----:B------:R-:W-:Y:S02]  /*18a30*/  LEA R14, R9, UR61, 0xb ;  /* 0x0000003d090e7c11 */ /* 0x000fe4000f8e58ff */
[----:B------:R-:W-:-:S03]  /*18a40*/  MOV R15, 0x40000040 ;  /* 0x40000040000f7802 */ /* 0x000fc60000000f00 */
[C---:B------:R-:W-:Y:S02]  /*18a50*/  VIADD R152, R14.reuse, 0x2 ;  /* 0x000000020e987836 */ /* 0x040fe40000000000 */
[----:B------:R-:W-:Y:S01]  /*18a60*/  VIADD R0, R14, 0x4 ;  /* 0x000000040e007836 */ /* 0x000fe20000000000 */
[----:B-1----:R-:W-:Y:S06]  /*18a70*/  @P1 BRA `(.L_x_3115) ;  /* 0x0000000000081947 */ /* 0x002fec0003800000 */
[----:B------:R-:W1:Y:S02]  /*18a80*/  SYNCS.PHASECHK.TRANS64.TRYWAIT P1, [R7+URZ+0x38830], R8 ;  /* 0x03883008070075a7 */ /* 0x000e64000802017f */
[----:B-1----:R-:W-:Y:S05]  /*18a90*/  @!P1 BRA `(.L_x_3116) ;  /* 0x0000013c00689947 */ /* 0x002fea0003800000 */
.L_x_3115:
[----:B------:R-:W2:Y:S01]  /*18aa0*/  LDL.64 R158, [R1+0x8] ;  /* 0x00000800019e7983 */ /* 0x000ea20000100a00 */
[----:B------:R-:W-:Y:S05]  /*18ab0*/  WARPSYNC.ALL ;  /* 0x0000000000007948 */ /* 0x000fea0003800000 */
[----:B------:R-:W-:Y:S01]  /*18ac0*/  R2UR UR6, R152 ;  /* 0x00000000980672ca */ /* 0x000fe200000e0000 */
[C---:B------:R-:W-:Y:S01]  /*18ad0*/  VIADD R154, R14.reuse, 0x6 ;  /* 0x000000060e9a7836 */ /* 0x040fe20000000000 */
[----:B------:R-:W-:Y:S01]  /*18ae0*/  R2UR UR10, R14 ;  /* 0x000000000e0a72ca */ /* 0x000fe200000e0000 */
[----:B------:R-:W-:Y:S01]  /*18af0*/  IMAD.MOV.U32 R152, RZ, RZ, R0 ;  /* 0x000000ffff987224 */ /* 0x000fe200078e0000 */
[----:B------:R-:W-:Y:S01]  /*18b00*/  R2UR UR11, R15 ;  /* 0x000000000f0b72ca */ /* 0x000fe200000e0000 */
[----:B------:R-:W-:Y:S01]  /*18b10*/  IMAD.MOV.U32 R153, RZ, RZ, 0x40000040 ;  /* 0x40000040ff997424 */ /* 0x000fe200078e00ff */
[----:B------:R-:W-:Y:S01]  /*18b20*/  R2UR UR18, R154 ;  /* 0x000000009a1272ca */ /* 0x000fe200000e0000 */
[----:B------:R-:W-:Y:S01]  /*18b30*/  IMAD.MOV.U32 R155, RZ, RZ, 0x40000040 ;  /* 0x40000040ff9b7424 */ /* 0x000fe200078e00ff */
[----:B------:R-:W-:Y:S01]  /*18b40*/  R2UR UR14, R152 ;  /* 0x00000000980e72ca */ /* 0x000fe200000e0000 */
[C---:B------:R-:W-:Y:S01]  /*18b50*/  VIADD R152, R14.reuse, 0x400 ;  /* 0x000004000e987836 */ /* 0x040fe20000000000 */
[C---:B------:R-:W-:Y:S01]  /*18b60*/  IADD3 R154, R14.reuse, 0x402, RZ ;  /* 0x000004020e9a7810 */ /* 0x040fe20007ffe0ff */
[----:B------:R-:W-:Y:S01]  /*18b70*/  VIADD R156, R14, 0x404 ;  /* 0x000004040e9c7836 */ /* 0x000fe20000000000 */
[C---:B------:R-:W-:Y:S01]  /*18b80*/  R2UR UR7, R153.reuse ;  /* 0x00000000990772ca */ /* 0x040fe200000e0000 */
        /* <DEDUP_REMOVED lines=18> */
[----:B------:R-:W-:Y:S01]  /*18cb0*/  VIADD R14, R14, 0x406 ;  /* 0x000004060e0e7836 */ /* 0x000fe20000000000 */
[----:B------:R-:W-:Y:S01]  /*18cc0*/  R2UR UR5, R229 ;  /* 0x00000000e50572ca */ /* 0x000fe200000e0000 */
[----:B------:R-:W-:Y:S01]  /*18cd0*/  IMAD.MOV.U32 R15, RZ, RZ, 0x40000040 ;  /* 0x40000040ff0f7424 */ /* 0x000fe200078e00ff */
[----:B------:R-:W-:Y:S01]  /*18ce0*/  R2UR UR12, R226 ;  /* 0x00000000e20c72ca */ /* 0x000fe200000e0000 */
[----:B------:R-:W-:Y:S01]  /*18cf0*/  UMOV UR32, UR40 ;  /* 0x0000002800207c82 */ /* 0x000fe20008000000 */
[----:B------:R-:W-:Y:S01]  /*18d00*/  R2UR UR13, R227 ;  /* 0x00000000e30d72ca */ /* 0x000fe200000e0000 */
[----:B------:R-:W-:Y:S01]  /*18d10*/  UMOV UR33, UR41 ;  /* 0x0000002900217c82 */ /* 0x000fe20008000000 */
[----:B------:R-:W-:Y:S01]  /*18d20*/  R2UR UR34, R14 ;  /* 0x000000000e2272ca */ /* 0x000fe200000e0000 */
[----:B------:R-:W3:Y:S01]  /*18d30*/  S2R R3, SR_TID.X ;  /* 0x0000000000037919 */ /* 0x000ee20000002100 */
[----:B------:R-:W-:-:S02]  /*18d40*/  R2UR UR35, R15 ;  /* 0x000000000f2372ca */ /* 0x000fc400000e0000 */
[----:B---3--:R-:W-:-:S04]  /*18d50*/  SHF.R.U32.HI R0, RZ, 0x7, R3 ;  /* 0x00000007ff007819 */ /* 0x008fc80000011603 */
[----:B------:R-:W-:Y:S02]  /*18d60*/  IADD3 R10, -R0, 0xb, RZ ;  /* 0x0000000b000a7810 */ /* 0x000fe40007ffe1ff */
[----:B--2---:R-:W-:Y:S02]  /*18d70*/  R2UR UR8, R158 ;  /* 0x000000009e0872ca */ /* 0x004fe400000e0000 */
[----:B------:R-:W-:Y:S02]  /*18d80*/  R2UR UR9, R159 ;  /* 0x000000009f0972ca */ /* 0x000fe400000e0000 */
[----:B------:R-:W-:-:S11]  /*18d90*/  WARPGROUP.ARRIVE ;  /* 0x00000000000079c5 */ /* 0x000fd60000000000 */
        /* <DEDUP_REMOVED lines=26> */
.L_x_3117:
[----:B------:R-:W3:Y:S04]  /*18f40*/  LDL R0, [R1+0x24] ;  /* 0x0000240001007983 */ /* 0x000ee80000100800 */
[----:B------:R-:W4:Y:S01]  /*18f50*/  LDL R14, [R1+0x28] ;  /* 0x00002800010e7983 */ /* 0x000f220000100800 */
[----:B------:R-:W-:-:S03]  /*18f60*/  ISETP.NE.AND P1, PT, R219, 0x1, PT ;  /* 0x00000001db00780c */ /* 0x000fc60003f25270 */
[----:B------:R-:W5:Y:S10]  /*18f70*/  LDL.LU R21, [R1] ;  /* 0x0000000001157983 */ /* 0x000f740000300800 */
[----:B------:R-:W0:Y:S08]  /*18f80*/  @P1 LDC R13, c[0x0][0x44c] ;  /* 0x00011300ff0d1b82 */ /* 0x000e300000000800 */
[----:B------:R-:W1:Y:S01]  /*18f90*/  @P1 LDC R3, c[0x0][0x450] ;  /* 0x00011400ff031b82 */ /* 0x000e620000000800 */
[----:B---3--:R-:W-:-:S04]  /*18fa0*/  IMAD.IADD R0, R0, 0x1, R225 ;  /* 0x0000000100007824 */ /* 0x008fc800078e02e1 */
[----:B0-----:R-:W-:Y:S01]  /*18fb0*/  @P1 IMAD.HI.U32 R13, R0, R13, RZ ;  /* 0x0000000d000d1227 */ /* 0x001fe200078e00ff */
[----:B-----5:R-:W-:-:S04]  /*18fc0*/  LOP3.LUT R21, R21, 0xfffffeff, RZ, 0xc0, !PT ;  /* 0xfffffeff15157812 */ /* 0x020fc800078ec0ff */
[----:B-1----:R-:W-:Y:S02]  /*18fd0*/  @P1 SHF.R.U32.HI R0, RZ, R3, R13 ;  /* 0x00000003ff001219 */ /* 0x002fe4000001160d */
[----:B------:R-:W-:Y:S02]  /*18fe0*/  MOV R13, 0xffffff80 ;  /* 0xffffff80000d7802 */ /* 0x000fe40000000f00 */
[----:B------:R-:W-:Y:S01]  /*18ff0*/  @P0 LOP3.LUT R21, R21, 0x100, RZ, 0xfc, !PT ;  /* 0x0000010015150812 */ /* 0x000fe200078efcff */
[----:B------:R-:W0:Y:S02]  /*19000*/  SHFL.IDX PT, R3, R0, RZ, 0x1c1f ;  /* 0x001c1fff00037589 */ /* 0x000e2400000e0000 */
[----:B------:R-:W-:Y:S01]  /*19010*/  IMAD R13, R6, R13, 0x1 ;  /* 0x00000001060d7424 */ /* 0x000fe200078e020d */
[----:B------:R-:W-:Y:S01]  /*19020*/  LOP3.LUT R21, R21, 0xfffffdff, RZ, 0xc0, !PT ;  /* 0xfffffdff15157812 */ /* 0x000fe200078ec0ff */
[----:B------:R-:W1:Y:S02]  /*19030*/  SHFL.IDX PT, R0, R0, 0x1, 0x1c1f ;  /* 0x003c1f0000007f89 */ /* 0x000e6400000e0000 */
[----:B----4-:R-:W-:-:S05]  /*19040*/  IMAD R13, R14, -0x2, R13 ;  /* 0xfffffffe0e0d7824 */ /* 0x010fca00078e020d */
[----:B------:R-:W-:-:S05]  /*19050*/  IADD3 R13, -R216, R13, R217 ;  /* 0x0000000dd80d7210 */ /* 0x000fca0007ffe1d9 */
[C---:B0-----:R-:W-:Y:S02]  /*19060*/  IMAD.IADD R3, R13.reuse, 0x1, R3 ;  /* 0x000000010d037824 */ /* 0x041fe400078e0203 */
[----:B-1----:R-:W-:-:S03]  /*19070*/  IMAD.IADD R0, R13, 0x1, R0 ;  /* 0x000000010d007824 */ /* 0x002fc600078e0200 */
[C---:B------:R-:W-:Y:S02]  /*19080*/  ISETP.GT.AND P4, PT, R3.reuse, RZ, PT ;  /* 0x000000ff0300720c */ /* 0x040fe40003f84270 */
[C---:B------:R-:W-:Y:S02]  /*19090*/  ISETP.GT.AND P3, PT, R3.reuse, 0x1, PT ;  /* 0x000000010300780c */ /* 0x040fe40003f64270 */
[----:B------:R-:W-:Y:S02]  /*190a0*/  ISETP.GT.AND P6, PT, R0, RZ, PT ;  /* 0x000000ff0000720c */ /* 0x000fe40003fc4270 */
[----:B------:R-:W-:Y:S02]  /*190b0*/  ISETP.GT.AND P2, PT, R3, 0x8, PT ;  /* 0x000000080300780c */ /* 0x000fe40003f44270 */
[----:B------:R-:W-:Y:S02]  /*190c0*/  FSEL R154, R154, -INF , P6 ;  /* 0xff8000009a9a7808 */ /* 0x000fe40003000000 */
[----:B------:R-:W-:-:S02]  /*190d0*/  ISETP.GT.AND P6, PT, R0, 0x1, PT ;  /* 0x000000010000780c */ /* 0x000fc40003fc4270 */
[----:B------:R-:W-:Y:S02]  /*190e0*/  ISETP.GT.AND P1, PT, R3, 0x9, PT ;  /* 0x000000090300780c */ /* 0x000fe40003f24270 */
[----:B------:R-:W-:Y:S02]  /*190f0*/  FSEL R155, R155, -INF , P6 ;  /* 0xff8000009b9b7808 */ /* 0x000fe40003000000 */
[----:B------:R-:W-:Y:S02]  /*19100*/  ISETP.GT.AND P6, PT, R0, 0x8, PT ;  /* 0x000000080000780c */ /* 0x000fe40003fc4270 */
[----:B------:R-:W-:Y:S02]  /*19110*/  FSEL R152, R152, -INF , P4 ;  /* 0xff80000098987808 */ /* 0x000fe40002000000 */
[----:B------:R-:W-:Y:S02]  /*19120*/  FSEL R158, R158, -INF , P6 ;  /* 0xff8000009e9e7808 */ /* 0x000fe40003000000 */
[----:B------:R-:W-:-:S02]  /*19130*/  ISETP.GT.AND P6, PT, R0, 0x9, PT ;  /* 0x000000090000780c */ /* 0x000fc40003fc4270 */
[----:B------:R-:W-:Y:S02]  /*19140*/  FSEL R13, R153, -INF , P3 ;  /* 0xff800000990d7808 */ /* 0x000fe40001800000 */
        /* <DEDUP_REMOVED lines=8> */
[----:B------:R-:W-:Y:S02]  /*191d0*/  ISETP.GT.AND P4, PT, R3, 0x10, PT ;  /* 0x000000100300780c */ /* 0x000fe40003f84270 */
[----:B------:R-:W-:Y:S02]  /*191e0*/  FSEL R166, R166, -INF , P6 ;  /* 0xff800000a6a67808 */ /* 0x000fe40003000000 */
[----:B------:R-:W-:-:S02]  /*191f0*/  ISETP.GT.AND P6, PT, R0, 0x19, PT ;  /* 0x000000190000780c */ /* 0x000fc40003fc4270 */
[----:B------:R-:W-:Y:S02]  /*19200*/  ISETP.GT.AND P3, PT, R3, 0x11, PT ;  /* 0x000000110300780c */ /* 0x000fe40003f64270 */
        /* <DEDUP_REMOVED lines=71> */
[----:B------:R-:W-:Y:S02]  /*19680*/  FMNMX.FTZ R0, R154, R12, !PT ;  /* 0x0000000c9a007209 */ /* 0x000fe40007810000 */
[----:B------:R-:W-:Y:S02]  /*19690*/  FSEL R215, R215, -INF , P6 ;  /* 0xff800000d7d77808 */ /* 0x000fe40003000000 */
[----:B------:R-:W-:Y:S02]  /*196a0*/  FMNMX.FTZ R0, R155, R0, !PT ;  /* 0x000000009b007209 */ /* 0x000fe40007810000 */
[C---:B------:R-:W-:Y:S02]  /*196b0*/  ISETP.GT.AND P4, PT, R3.reuse, 0x40, PT ;  /* 0x000000400300780c */ /* 0x040fe40003f84270 */
[----:B------:R-:W-:Y:S02]  /*196c0*/  FMNMX.FTZ R0, R158, R0, !PT ;  /* 0x000000009e007209 */ /* 0x000fe40007810000 */
[----:B------:R-:W-:-:S02]  /*196d0*/  ISETP.GT.AND P3, PT, R3, 0x41, PT ;  /* 0x000000410300780c */ /* 0x000fc40003f64270 */
[----:B------:R-:W-:Y:S02]  /*196e0*/  FMNMX.FTZ R0, R159, R0, !PT ;  /* 0x000000009f007209 */ /* 0x000fe40007810000 */
[C---:B------:R-:W-:Y:S02]  /*196f0*/  ISETP.GT.AND P2, PT, R3.reuse, 0x48, PT ;  /* 0x000000480300780c */ /* 0x040fe40003f44270 */
[----:B------:R-:W-:Y:S02]  /*19700*/  FMNMX.FTZ R0, R162, R0, !PT ;  /* 0x00000000a2007209 */ /* 0x000fe40007810000 */
[----:B------:R-:W-:Y:S02]  /*19710*/  ISETP.GT.AND P1, PT, R3, 0x49, PT ;  /* 0x000000490300780c */ /* 0x000fe40003f24270 */
[----:B------:R-:W-:Y:S02]  /*19720*/  FMNMX.FTZ R0, R163, R0, !PT ;  /* 0x00000000a3007209 */ /* 0x000fe40007810000 */
        /* <DEDUP_REMOVED lines=8> */
[C---:B------:R-:W-:Y:S02]  /*197b0*/  ISETP.GT.AND P4, PT, R3.reuse, 0x50, PT ;  /* 0x000000500300780c */ /* 0x040fe40003f84270 */
[----:B------:R-:W-:Y:S02]  /*197c0*/  FMNMX.FTZ R0, R174, R0, !PT ;  /* 0x00000000ae007209 */ /* 0x000fe40007810000 */
[----:B------:R-:W-:Y:S02]  /*197d0*/  ISETP.GT.AND P3, PT, R3, 0x51, PT ;  /* 0x000000510300780c */ /* 0x000fe40003f64270 */
[----:B------:R-:W-:Y:S02]  /*197e0*/  FMNMX.FTZ R0, R175, R0, !PT ;  /* 0x00000000af007209 */ /* 0x000fe40007810000 */
[----:B------:R-:W-:-:S02]  /*197f0*/  ISETP.GT.AND P2, PT, R3, 0x58, PT ;  /* 0x000000580300780c */ /* 0x000fc40003f44270 */
[----:B------:R-:W-:Y:S02]  /*19800*/  FMNMX.FTZ R0, R178, R0, !PT ;  /* 0x00000000b2007209 */ /* 0x000fe40007810000 */
[----:B------:R-:W-:Y:S02]  /*19810*/  ISETP.GT.AND P1, PT, R3, 0x59, PT ;  /* 0x000000590300780c */ /* 0x000fe40003f24270 */
[----:B------:R-:W-:Y:S02]  /*19820*/  FMNMX.FTZ R0, R179, R0, !PT ;  /* 0x00000000b3007209 */ /* 0x000fe40007810000 */
[----:B------:R-:W-:Y:S02]  /*19830*/  FSEL R192, R192, -INF , P4 ;  /* 0xff800000c0c07808 */ /* 0x000fe40002000000 */
[----:B------:R-:W-:Y:S02]  /*19840*/  FMNMX.FTZ R0, R182, R0, !PT ;  /* 0x00000000b6007209 */ /* 0x000fe40007810000 */
[----:B------:R-:W-:-:S02]  /*19850*/  FSEL R193, R193, -INF , P3 ;  /* 0xff800000c1c17808 */ /* 0x000fc40001800000 */
[----:B------:R-:W-:Y:S02]  /*19860*/  FMNMX.FTZ R0, R183, R0, !PT ;  /* 0x00000000b7007209 */ /* 0x000fe40007810000 */
[----:B------:R-:W-:Y:S02]  /*19870*/  @P0 LOP3.LUT R21, R21, 0x200, RZ, 0xfc, !PT ;  /* 0x0000020015150812 */ /* 0x000fe400078efcff */
[----:B------:R-:W-:Y:S02]  /*19880*/  FMNMX.FTZ R0, R186, R0, !PT ;  /* 0x00000000ba007209 */ /* 0x000fe40007810000 */
[----:B------:R-:W-:Y:S01]  /*19890*/  FSEL R196, R196, -INF , P2 ;  /* 0xff800000c4c47808 */ /* 0x000fe20001000000 */
[----:B------:R-:W-:Y:S01]  /*198a0*/  STL [R1], R21 ;  /* 0x0000001501007387 */ /* 0x000fe20000100800 */
[----:B------:R-:W-:Y:S02]  /*198b0*/  FMNMX.FTZ R0, R187, R0, !PT ;  /* 0x00000000bb007209 */ /* 0x000fe40007810000 */
[----:B------:R-:W-:-:S02]  /*198c0*/  FSEL R197, R197, -INF , P1 ;  /* 0xff800000c5c57808 */ /* 0x000fc40000800000 */
[----:B------:R-:W-:Y:S02]  /*198d0*/  FMNMX.FTZ R0, R190, R0, !PT ;  /* 0x00000000be007209 */ /* 0x000fe40007810000 */
[----:B------:R-:W-:Y:S02]  /*198e0*/  ISETP.GT.AND P5, PT, R3, 0x69, PT ;  /* 0x000000690300780c */ /* 0x000fe40003fa4270 */
        /* <DEDUP_REMOVED lines=9> */
[----:B------:R-:W-:-:S02]  /*19980*/  ISETP.GT.AND P0, PT, R3, 0x60, PT ;  /* 0x000000600300780c */ /* 0x000fc40003f04270 */
[----:B------:R-:W-:Y:S02]  /*19990*/  FMNMX.FTZ R0, R202, R0, !PT ;  /* 0x00000000ca007209 */ /* 0x000fe40007810000 */
[----:B------:R-:W-:Y:S02]  /*199a0*/  FSEL R200, R200, -INF , P0 ;  /* 0xff800000c8c87808 */ /* 0x000fe40000000000 */
[----:B------:R-:W-:Y:S02]  /*199b0*/  FMNMX.FTZ R0, R203, R0, !PT ;  /* 0x00000000cb007209 */ /* 0x000fe40007810000 */
[----:B------:R-:W-:Y:S02]  /*199c0*/  LOP3.LUT P0, RZ, R21, 0x200, RZ, 0xc0, !PT ;  /* 0x0000020015ff7812 */ /* 0x000fe4000780c0ff */
        /* <DEDUP_REMOVED lines=12> */
[----:B------:R-:W-:Y:S01]  /*19a90*/  LOP3.LUT P0, RZ, R21, 0x100, RZ, 0xc0, !PT ;  /* 0x0000010015ff7812 */ /* 0x000fe2000780c0ff */
[----:B------:R-:W0:Y:S02]  /*19aa0*/  SHFL.BFLY PT, R14, R0, 0x2, 0x1f ;  /* 0x0c401f00000e7f89 */ /* 0x000e2400000e0000 */
[----:B0-----:R-:W-:-:S05]  /*19ab0*/  FMNMX.FTZ R0, R0, R14, !PT ;  /* 0x0000000e00007209 */ /* 0x001fca0007810000 */
[----:B------:R-:W0:Y:S02]  /*19ac0*/  SHFL.BFLY PT, R14, R0, 0x1, 0x1f ;  /* 0x0c201f00000e7f89 */ /* 0x000e2400000e0000 */
[----:B0-----:R-:W-:-:S04]  /*19ad0*/  FMNMX.FTZ R0, R0, R14, !PT ;  /* 0x0000000e00007209 */ /* 0x001fc80007810000 */
[----:B------:R-:W-:Y:S01]  /*19ae0*/  FSETP.NEU.FTZ.AND P6, PT, R0, -INF , PT ;  /* 0xff8000000000780b */ /* 0x000fe20003fdd000 */
[----:B------:R-:W-:-:S03]  /*19af0*/  FFMA.FTZ R15, R2, R0, -8 ;  /* 0xc1000000020f7423 */ /* 0x000fc60000010000 */
[----:B------:R-:W-:Y:S02]  /*19b00*/  FSEL R14, R0, RZ, P6 ;  /* 0x000000ff000e7208 */ /* 0x000fe40003000000 */
[----:B------:R-:W-:Y:S02]  /*19b10*/  FSEL R15, R15, RZ, P6 ;  /* 0x000000ff0f0f7208 */ /* 0x000fe40003000000 */
[----:B------:R-:W-:Y:S01]  /*19b20*/  ISETP.GT.AND P6, PT, R3, 0x68, PT ;  /* 0x000000680300780c */ /* 0x000fe20003fc4270 */
[----:B------:R-:W-:-:S01]  /*19b30*/  FADD.FTZ R12, -R14, R12 ;  /* 0x0000000c0e0c7221 */ /* 0x000fc20000010100 */
[----:B------:R-:W-:Y:S01]  /*19b40*/  FMNMX.FTZ R3, R152, R11, !PT ;  /* 0x0000000b98037209 */ /* 0x000fe20007810000 */
[----:B------:R-:W-:-:S01]  /*19b50*/  FFMA.FTZ R154, R2, R154, -R15 ;  /* 0x0000009a029a7223 */ /* 0x000fc2000001080f */
[----:B------:R-:W-:Y:S01]  /*19b60*/  FSEL R204, R204, -INF , P6 ;  /* 0xff800000cccc7808 */ /* 0x000fe20003000000 */
[----:B------:R-:W-:-:S01]  /*19b70*/  FFMA.FTZ R158, R2, R158, -R15 ;  /* 0x0000009e029e7223 */ /* 0x000fc2000001080f */
[----:B------:R-:W-:Y:S01]  /*19b80*/  FMNMX.FTZ R3, R13, R3, !PT ;  /* 0x000000030d037209 */ /* 0x000fe20007810000 */
[----:B------:R-:W-:-:S01]  /*19b90*/  FFMA.FTZ R159, R2, R159, -R15 ;  /* 0x0000009f029f7223 */ /* 0x000fc2000001080f */
[C---:B------:R-:W-:Y:S01]  /*19ba0*/  FMUL.FTZ R12, R2.reuse, R12 ;  /* 0x0000000c020c7220 */ /* 0x040fe20000410000 */
[----:B------:R-:W-:-:S01]  /*19bb0*/  FFMA.FTZ R155, R2, R155, -R15 ;  /* 0x0000009b029b7223 */ /* 0x000fc2000001080f */
[----:B------:R-:W-:Y:S01]  /*19bc0*/  FMNMX.FTZ R3, R156, R3, !PT ;  /* 0x000000039c037209 */ /* 0x000fe20007810000 */
[----:B------:R-:W-:Y:S01]  /*19bd0*/  MUFU.EX2 R154, R154 ;  /* 0x0000009a009a7308 */ /* 0x000fe20000000800 */
[----:B------:R-:W-:-:S01]  /*19be0*/  FFMA.FTZ R162, R2, R162, -R15 ;  /* 0x000000a202a27223 */ /* 0x000fc2000001080f */
[C-C-:B------:R-:W-:Y:S01]  /*19bf0*/  FFMA.FTZ R163, R2.reuse, R163, -R15.reuse ;  /* 0x000000a302a37223 */ /* 0x140fe2000001080f */
[----:B------:R-:W-:Y:S01]  /*19c00*/  FMNMX.FTZ R3, R157, R3, !PT ;  /* 0x000000039d037209 */ /* 0x000fe20007810000 */
[C-C-:B------:R-:W-:Y:S01]  /*19c10*/  FFMA.FTZ R166, R2.reuse, R166, -R15.reuse ;  /* 0x000000a602a67223 */ /* 0x140fe2000001080f */
[----:B------:R-:W-:-:S01]  /*19c20*/  FFMA.FTZ R167, R2, R167, -R15 ;  /* 0x000000a702a77223 */ /* 0x000fc2000001080f */
[--C-:B------:R-:W-:Y:S01]  /*19c30*/  FFMA.FTZ R170, R2, R170, -R15.reuse ;  /* 0x000000aa02aa7223 */ /* 0x100fe2000001080f */
[----:B------:R-:W-:Y:S01]  /*19c40*/  FMNMX.FTZ R3, R160, R3, !PT ;  /* 0x00000003a0037209 */ /* 0x000fe20007810000 */
[----:B------:R-:W0:Y:S01]  /*19c50*/  MUFU.EX2 R12, R12 ;  /* 0x0000000c000c7308 */ /* 0x000e220000000800 */
[----:B------:R-:W-:-:S01]  /*19c60*/  FFMA.FTZ R171, R2, R171, -R15 ;  /* 0x000000ab02ab7223 */ /* 0x000fc2000001080f */
[C-C-:B------:R-:W-:Y:S01]  /*19c70*/  FFMA.FTZ R174, R2.reuse, R174, -R15.reuse ;  /* 0x000000ae02ae7223 */ /* 0x140fe2000001080f */
[----:B------:R-:W-:Y:S01]  /*19c80*/  FMNMX.FTZ R3, R161, R3, !PT ;  /* 0x00000003a1037209 */ /* 0x000fe20007810000 */
[C-C-:B------:R-:W-:Y:S01]  /*19c90*/  FFMA.FTZ R175, R2.reuse, R175, -R15.reuse ;  /* 0x000000af02af7223 */ /* 0x140fe2000001080f */
[----:B------:R-:W-:-:S01]  /*19ca0*/  FFMA.FTZ R178, R2, R178, -R15 ;  /* 0x000000b202b27223 */ /* 0x000fc2000001080f */
[--C-:B------:R-:W-:Y:S01]  /*19cb0*/  FFMA.FTZ R179, R2, R179, -R15.reuse ;  /* 0x000000b302b37223 */ /* 0x100fe2000001080f */
[----:B------:R-:W-:Y:S01]  /*19cc0*/  FMNMX.FTZ R3, R164, R3, !PT ;  /* 0x00000003a4037209 */ /* 0x000fe20007810000 */
[----:B------:R-:W-:Y:S01]  /*19cd0*/  MUFU.EX2 R158, R158 ;  /* 0x0000009e009e7308 */ /* 0x000fe20000000800 */
[----:B------:R-:W-:-:S01]  /*19ce0*/  FFMA.FTZ R182, R2, R182, -R15 ;  /* 0x000000b602b67223 */ /* 0x000fc2000001080f */
[C-C-:B------:R-:W-:Y:S01]  /*19cf0*/  FFMA.FTZ R183, R2.reuse, R183, -R15.reuse ;  /* 0x000000b702b77223 */ /* 0x140fe2000001080f */
[----:B------:R-:W-:Y:S01]  /*19d00*/  FMNMX.FTZ R3, R165, R3, !PT ;  /* 0x00000003a5037209 */ /* 0x000fe20007810000 */
[C-C-:B------:R-:W-:Y:S01]  /*19d10*/  FFMA.FTZ R186, R2.reuse, R186, -R15.reuse ;  /* 0x000000ba02ba7223 */ /* 0x140fe2000001080f */
[----:B------:R-:W-:-:S01]  /*19d20*/  FFMA.FTZ R187, R2, R187, -R15 ;  /* 0x000000bb02bb7223 */ /* 0x000fc2000001080f */
[----:B------:R-:W-:Y:S01]  /*19d30*/  FFMA.FTZ R190, R2, R190, -R15 ;  /* 0x000000be02be7223 */ /* 0x000fe2000001080f */
[----:B------:R-:W-:Y:S01]  /*19d40*/  FMNMX.FTZ R3, R168, R3, !PT ;  /* 0x00000003a8037209 */ /* 0x000fe20007810000 */
[----:B------:R-:W1:Y:S01]  /*19d50*/  MUFU.EX2 R159, R159 ;  /* 0x0000009f009f7308 */ /* 0x000e620000000800 */
[----:B0-----:R-:W-:-:S01]  /*19d60*/  FFMA.FTZ R4, R12, R4, R154 ;  /* 0x000000040c047223 */ /* 0x001fc2000001009a */
        /* <DEDUP_REMOVED lines=14> */
[----:B------:R-:W3:Y:S01]  /*19e50*/  MUFU.EX2 R162, R162 ;  /* 0x000000a200a27308 */ /* 0x000ee20000000800 */
[----:B-1----:R-:W-:Y:S01]  /*19e60*/  F2FP.SATFINITE.E4M3.F32.PACK_AB_MERGE_C R153, R159, R158, RZ ;  /* 0x0000009e9f99723e */ /* 0x002fe200048070ff */
[C-C-:B------:R-:W-:Y:S01]  /*19e70*/  FFMA.FTZ R210, R2.reuse, R210, -R15.reuse ;  /* 0x000000d202d27223 */ /* 0x140fe2000001080f */
[----:B------:R-:W-:Y:S01]  /*19e80*/  FMNMX.FTZ R3, R177, R3, !PT ;  /* 0x00000003b1037209 */ /* 0x000fe20007810000 */
[C-C-:B------:R-:W-:Y:S01]  /*19e90*/  FFMA.FTZ R211, R2.reuse, R211, -R15.reuse ;  /* 0x000000d302d37223 */ /* 0x140fe2000001080f */
[----:B------:R-:W-:-:S01]  /*19ea0*/  FFMA.FTZ R214, R2, R214, -R15 ;  /* 0x000000d602d67223 */ /* 0x000fc2000001080f */
[----:B------:R-:W-:Y:S01]  /*19eb0*/  FFMA.FTZ R15, R2, R215, -R15 ;  /* 0x000000d7020f7223 */ /* 0x000fe2000001080f */
[----:B------:R-:W-:Y:S01]  /*19ec0*/  FMNMX.FTZ R3, R180, R3, !PT ;  /* 0x00000003b4037209 */ /* 0x000fe20007810000 */
[----:B------:R-:W1:Y:S01]  /*19ed0*/  MUFU.EX2 R163, R163 ;  /* 0x000000a300a37308 */ /* 0x000e620000000800 */
[----:B0-----:R-:W-:-:S01]  /*19ee0*/  FADD.FTZ R4, R155, R4 ;  /* 0x000000049b047221 */ /* 0x001fc20000010000 */
[----:B------:R-:W-:Y:S01]  /*19ef0*/  F2FP.SATFINITE.E4M3.F32.PACK_AB_MERGE_C R153, R155, R154, R153 ;  /* 0x0000009a9b99723e */ /* 0x000fe20004807099 */
[----:B------:R-:W-:Y:S01]  /*19f00*/  FMUL.FTZ R26, R26, R12 ;  /* 0x0000000c1a1a7220 */ /* 0x000fe20000410000 */
[----:B------:R-:W-:Y:S01]  /*19f10*/  FMNMX.FTZ R3, R181, R3, !PT ;  /* 0x00000003b5037209 */ /* 0x000fe20007810000 */
[----:B------:R-:W-:-:S01]  /*19f20*/  FADD.FTZ R4, R158, R4 ;  /* 0x000000049e047221 */ /* 0x000fc20000010000 */
[-C--:B------:R-:W-:Y:S01]  /*19f30*/  FMUL.FTZ R27, R27, R12.reuse ;  /* 0x0000000c1b1b7220 */ /* 0x080fe20000410000 */
[----:B------:R-:W-:Y:S01]  /*19f40*/  FMUL.FTZ R30, R30, R12 ;  /* 0x0000000c1e1e7220 */ /* 0x000fe20000410000 */
[----:B------:R-:W-:Y:S01]  /*19f50*/  FMNMX.FTZ R3, R184, R3, !PT ;  /* 0x00000003b8037209 */ /* 0x000fe20007810000 */
[----:B------:R-:W-:-:S01]  /*19f60*/  FADD.FTZ R4, R159, R4 ;  /* 0x000000049f047221 */ /* 0x000fc20000010000 */
[----:B------:R-:W0:Y:S01]  /*19f70*/  MUFU.EX2 R166, R166 ;  /* 0x000000a600a67308 */ /* 0x000e220000000800 */
[----:B------:R-:W-:Y:S01]  /*19f80*/  FMUL.FTZ R31, R31, R12 ;  /* 0x0000000c1f1f7220 */ /* 0x000fe20000410000 */
[----:B------:R-:W-:Y:S01]  /*19f90*/  FMNMX.FTZ R3, R185, R3, !PT ;  /* 0x00000003b9037209 */ /* 0x000fe20007810000 */
[----:B---3--:R-:W-:-:S01]  /*19fa0*/  FADD.FTZ R4, R162, R4 ;  /* 0x00000004a2047221 */ /* 0x008fc20000010000 */
[-C--:B------:R-:W-:Y:S01]  /*19fb0*/  FMUL.FTZ R34, R34, R12.reuse ;  /* 0x0000000c22227220 */ /* 0x080fe20000410000 */
[----:B------:R-:W-:Y:S01]  /*19fc0*/  FMUL.FTZ R35, R35, R12 ;  /* 0x0000000c23237220 */ /* 0x000fe20000410000 */
[----:B------:R-:W-:Y:S01]  /*19fd0*/  FMNMX.FTZ R3, R188, R3, !PT ;  /* 0x00000003bc037209 */ /* 0x000fe20007810000 */
[----:B-1----:R-:W-:-:S01]  /*19fe0*/  FADD.FTZ R4, R163, R4 ;  /* 0x00000004a3047221 */ /* 0x002fc20000010000 */
[----:B------:R-:W1:Y:S01]  /*19ff0*/  MUFU.EX2 R167, R167 ;  /* 0x000000a700a77308 */ /* 0x000e620000000800 */
[-C--:B------:R-:W-:Y:S01]  /*1a000*/  FMUL.FTZ R38, R38, R12.reuse ;  /* 0x0000000c26267220 */ /* 0x080fe20000410000 */
[----:B------:R-:W-:Y:S01]  /*1a010*/  FMNMX.FTZ R3, R189, R3, !PT ;  /* 0x00000003bd037209 */ /* 0x000fe20007810000 */
[-C--:B------:R-:W-:Y:S01]  /*1a020*/  FMUL.FTZ R39, R39, R12.reuse ;  /* 0x0000000c27277220 */ /* 0x080fe20000410000 */
[-C--:B------:R-:W-:Y:S01]  /*1a030*/  FMUL.FTZ R42, R42, R12.reuse ;  /* 0x0000000c2a2a7220 */ /* 0x080fe20000410000 */
[-C--:B------:R-:W-:Y:S01]  /*1a040*/  FMUL.FTZ R43, R43, R12.reuse ;  /* 0x0000000c2b2b7220 */ /* 0x080fe20000410000 */
[----:B------:R-:W-:Y:S01]  /*1a050*/  FMNMX.FTZ R3, R192, R3, !PT ;  /* 0x00000003c0037209 */ /* 0x000fe20007810000 */
[----:B------:R-:W-:Y:S01]  /*1a060*/  FMUL.FTZ R46, R46, R12 ;  /* 0x0000000c2e2e7220 */ /* 0x000fe20000410000 */
[----:B------:R-:W3:Y:S01]  /*1a070*/  MUFU.EX2 R170, R170 ;  /* 0x000000aa00aa7308 */ /* 0x000ee20000000800 */
[----:B0-----:R-:W-:-:S01]  /*1a080*/  FADD.FTZ R4, R166, R4 ;  /* 0x00000004a6047221 */ /* 0x001fc20000010000 */
[----:B------:R-:W-:Y:S01]  /*1a090*/  FMNMX.FTZ R3, R193, R3, !PT ;  /* 0x00000003c1037209 */ /* 0x000fe20007810000 */
[-C--:B------:R-:W-:Y:S01]  /*1a0a0*/  FMUL.FTZ R47, R47, R12.reuse ;  /* 0x0000000c2f2f7220 */ /* 0x080fe20000410000 */
[-C--:B------:R-:W-:Y:S01]  /*1a0b0*/  FMUL.FTZ R50, R50, R12.reuse ;  /* 0x0000000c32327220 */ /* 0x080fe20000410000 */
[-C--:B------:R-:W-:Y:S01]  /*1a0c0*/  FMUL.FTZ R51, R51, R12.reuse ;  /* 0x0000000c33337220 */ /* 0x080fe20000410000 */
[----:B------:R-:W-:Y:S01]  /*1a0d0*/  FMNMX.FTZ R3, R196, R3, !PT ;  /* 0x00000003c4037209 */ /* 0x000fe20007810000 */
[----:B------:R-:W-:Y:S01]  /*1a0e0*/  FMUL.FTZ R54, R54, R12 ;  /* 0x0000000c36367220 */ /* 0x000fe20000410000 */
[----:B------:R-:W0:Y:S01]  /*1a0f0*/  MUFU.EX2 R171, R171 ;  /* 0x000000ab00ab7308 */ /* 0x000e220000000800 */
[----:B-1----:R-:W-:-:S01]  /*1a100*/  FADD.FTZ R4, R167, R4 ;  /* 0x00000004a7047221 */ /* 0x002fc20000010000 */
[----:B------:R-:W-:Y:S01]  /*1a110*/  FMNMX.FTZ R3, R197, R3, !PT ;  /* 0x00000003c5037209 */ /* 0x000fe20007810000 */
[----:B------:R-:W-:Y:S01]  /*1a120*/  FMUL.FTZ R55, R55, R12 ;  /* 0x0000000c37377220 */ /* 0x000fe20000410000 */
[----:B------:R-:W-:Y:S01]  /*1a130*/  F2FP.SATFINITE.E4M3.F32.PACK_AB_MERGE_C R166, R167, R166, RZ ;  /* 0x000000a6a7a6723e */ /* 0x000fe200048070ff */
[-C--:B------:R-:W-:Y:S01]  /*1a140*/  FMUL.FTZ R58, R58, R12.reuse ;  /* 0x0000000c3a3a7220 */ /* 0x080fe20000410000 */
[----:B------:R-:W-:Y:S01]  /*1a150*/  FMNMX.FTZ R3, R200, R3, !PT ;  /* 0x00000003c8037209 */ /* 0x000fe20007810000 */
[----:B------:R-:W-:Y:S01]  /*1a160*/  FMUL.FTZ R59, R59, R12 ;  /* 0x0000000c3b3b7220 */ /* 0x000fe20000410000 */
[----:B------:R-:W1:Y:S01]  /*1a170*/  MUFU.EX2 R174, R174 ;  /* 0x000000ae00ae7308 */ /* 0x000e620000000800 */
[----:B---3--:R-:W-:-:S01]  /*1a180*/  FADD.FTZ R4, R170, R4 ;  /* 0x00000004aa047221 */ /* 0x008fc20000010000 */
        /* <DEDUP_REMOVED lines=17> */
[-C--:B------:R-:W-:Y:S01]  /*1a2a0*/  FMUL.FTZ R78, R78, R12.reuse ;  /* 0x0000000c4e4e7220 */ /* 0x080fe20000410000 */
[-C--:B------:R-:W-:Y:S01]  /*1a2b0*/  FMUL.FTZ R79, R79, R12.reuse ;  /* 0x0000000c4f4f7220 */ /* 0x080fe20000410000 */
[-C--:B------:R-:W-:Y:S01]  /*1a2c0*/  FMUL.FTZ R82, R82, R12.reuse ;  /* 0x0000000c52527220 */ /* 0x080fe20000410000 */
[----:B------:R-:W-:Y:S01]  /*1a2d0*/  FMNMX.FTZ R3, R212, R3, !PT ;  /* 0x00000003d4037209 */ /* 0x000fe20007810000 */
[----:B------:R-:W-:Y:S01]  /*1a2e0*/  FMUL.FTZ R83, R83, R12 ;  /* 0x0000000c53537220 */ /* 0x000fe20000410000 */
[----:B------:R-:W1:Y:S01]  /*1a2f0*/  MUFU.EX2 R179, R179 ;  /* 0x000000b300b37308 */ /* 0x000e620000000800 */
[----:B---3--:R-:W-:-:S01]  /*1a300*/  FADD.FTZ R4, R175, R4 ;  /* 0x00000004af047221 */ /* 0x008fc20000010000 */
[----:B------:R-:W-:Y:S01]  /*1a310*/  FMNMX.FTZ R3, R213, R3, !PT ;  /* 0x00000003d5037209 */ /* 0x000fe20007810000 */
[----:B------:R-:W-:Y:S01]  /*1a320*/  FMUL.FTZ R86, R86, R12 ;  /* 0x0000000c56567220 */ /* 0x000fe20000410000 */
[----:B------:R-:W-:Y:S01]  /*1a330*/  F2FP.SATFINITE.E4M3.F32.PACK_AB_MERGE_C R174, R175, R174, RZ ;  /* 0x000000aeafae723e */ /* 0x000fe200048070ff */
[-C--:B------:R-:W-:Y:S01]  /*1a340*/  FMUL.FTZ R87, R87, R12.reuse ;  /* 0x0000000c57577220 */ /* 0x080fe20000410000 */
[----:B------:R-:W-:Y:S01]  /*1a350*/  FMUL.FTZ R90, R90, R12 ;  /* 0x0000000c5a5a7220 */ /* 0x000fe20000410000 */
[----:B------:R-:W3:Y:S01]  /*1a360*/  SHFL.BFLY PT, R14, R3, 0x2, 0x1f ;  /* 0x0c401f00030e7f89 */ /* 0x000ee200000e0000 */
        /* <DEDUP_REMOVED lines=17> */
[----:B----4-:R-:W-:-:S01]  /*1a480*/  FADD.FTZ R4, R182, R4 ;  /* 0x00000004b6047221 */ /* 0x010fc20000010000 */
[-C--:B------:R-:W-:Y:S01]  /*1a490*/  FMUL.FTZ R115, R115, R12.reuse ;  /* 0x0000000c73737220 */ /* 0x080fe20000410000 */
[-C--:B------:R-:W-:Y:S01]  /*1a4a0*/  FMUL.FTZ R118, R118, R12.reuse ;  /* 0x0000000c76767220 */ /* 0x080fe20000410000 */
[-C--:B------:R-:W-:Y:S01]  /*1a4b0*/  FMUL.FTZ R119, R119, R12.reuse ;  /* 0x0000000c77777220 */ /* 0x080fe20000410000 */
[-C--:B------:R-:W-:Y:S01]  /*1a4c0*/  FMUL.FTZ R122, R122, R12.reuse ;  /* 0x0000000c7a7a7220 */ /* 0x080fe20000410000 */
[----:B------:R-:W-:Y:S01]  /*1a4d0*/  FMUL.FTZ R123, R123, R12 ;  /* 0x0000000c7b7b7220 */ /* 0x000fe20000410000 */
[----:B---3--:R-:W-:Y:S01]  /*1a4e0*/  FMNMX.FTZ R3, R3, R14, !PT ;  /* 0x0000000e03037209 */ /* 0x008fe20007810000 */
[----:B------:R-:W3:Y:S01]  /*1a4f0*/  MUFU.EX2 R187, R187 ;  /* 0x000000bb00bb7308 */ /* 0x000ee20000000800 */
[----:B0-----:R-:W-:-:S01]  /*1a500*/  FADD.FTZ R4, R183, R4 ;  /* 0x00000004b7047221 */ /* 0x001fc20000010000 */
[----:B------:R-:W-:Y:S01]  /*1a510*/  F2FP.SATFINITE.E4M3.F32.PACK_AB_MERGE_C R182, R183, R182, RZ ;  /* 0x000000b6b7b6723e */ /* 0x000fe200048070ff */
[-C--:B------:R-:W-:Y:S01]  /*1a520*/  FMUL.FTZ R126, R126, R12.reuse ;  /* 0x0000000c7e7e7220 */ /* 0x080fe20000410000 */
[----:B------:R-:W0:Y:S01]  /*1a530*/  SHFL.BFLY PT, R14, R3, 0x1, 0x1f ;  /* 0x0c201f00030e7f89 */ /* 0x000e2200000e0000 */
        /* <DEDUP_REMOVED lines=16> */
[----:B------:R-:W-:-:S03]  /*1a640*/  FMUL.FTZ R151, R151, R12 ;  /* 0x0000000c97977220 */ /* 0x000fc60000410000 */
[----:B------:R-:W3:Y:S01]  /*1a650*/  MUFU.EX2 R194, R194 ;  /* 0x000000c200c27308 */ /* 0x000ee20000000800 */
[----:B----4-:R-:W-:-:S01]  /*1a660*/  FADD.FTZ R4, R190, R4 ;  /* 0x00000004be047221 */ /* 0x010fc20000010000 */
[----:B0-----:R-:W-:-:S04]  /*1a670*/  FMNMX.FTZ R3, R3, R14, !PT ;  /* 0x0000000e03037209 */ /* 0x001fc80007810000 */
[----:B------:R-:W-:Y:S01]  /*1a680*/  FSETP.NEU.FTZ.AND P1, PT, R3, -INF , PT ;  /* 0xff8000000300780b */ /* 0x000fe20003f3d000 */
[----:B------:R-:W-:-:S01]  /*1a690*/  FFMA.FTZ R21, R2, R3, -8 ;  /* 0xc100000002157423 */ /* 0x000fc20000010003 */
[----:B------:R-:W-:Y:S01]  /*1a6a0*/  MUFU.EX2 R195, R195 ;  /* 0x000000c300c37308 */ /* 0x000fe20000000800 */
[----:B-1----:R-:W-:-:S01]  /*1a6b0*/  FADD.FTZ R4, R191, R4 ;  /* 0x00000004bf047221 */ /* 0x002fc20000010000 */
[----:B------:R-:W-:Y:S02]  /*1a6c0*/  FSEL R14, R3, RZ, P1 ;  /* 0x000000ff030e7208 */ /* 0x000fe40000800000 */
[----:B------:R-:W-:-:S03]  /*1a6d0*/  FSEL R21, R21, RZ, P1 ;  /* 0x000000ff15157208 */ /* 0x000fc60000800000 */
[----:B------:R-:W-:Y:S01]  /*1a6e0*/  FADD.FTZ R11, -R14, R11 ;  /* 0x0000000b0e0b7221 */ /* 0x000fe20000010100 */
[----:B------:R-:W-:Y:S01]  /*1a6f0*/  MUFU.EX2 R198, R198 ;  /* 0x000000c600c67308 */ /* 0x000fe20000000800 */
[----:B------:R-:W-:-:S01]  /*1a700*/  FFMA.FTZ R152, R2, R152, -R21 ;  /* 0x0000009802987223 */ /* 0x000fc20000010815 */
[C-C-:B------:R-:W-:Y:S01]  /*1a710*/  FFMA.FTZ R13, R2.reuse, R13, -R21.reuse ;  /* 0x0000000d020d7223 */ /* 0x140fe20000010815 */
[C---:B------:R-:W-:Y:S01]  /*1a720*/  FMUL.FTZ R11, R2.reuse, R11 ;  /* 0x0000000b020b7220 */ /* 0x040fe20000410000 */
        /* <DEDUP_REMOVED lines=9> */
[----:B------:R-:W-:-:S02]  /*1a7c0*/  IMAD.U32 R172, RZ, RZ, UR38 ;  /* 0x00000026ffac7e24 */ /* 0x000fc4000f8e00ff */
[C-C-:B------:R-:W-:Y:S01]  /*1a7d0*/  FFMA.FTZ R158, R2.reuse, R169, -R21.reuse ;  /* 0x000000a9029e7223 */ /* 0x140fe20000010815 */
[----:B------:R-:W-:-:S01]  /*1a7e0*/  FFMA.FTZ R168, R2, R173, -R21 ;  /* 0x000000ad02a87223 */ /* 0x000fc20000010815 */
[----:B------:R-:W0:Y:S01]  /*1a7f0*/  MUFU.EX2 R11, R11 ;  /* 0x0000000b000b7308 */ /* 0x000e220000000800 */
[----:B------:R-:W-:-:S01]  /*1a800*/  FFMA.FTZ R160, R2, R176, -R21 ;  /* 0x000000b002a07223 */ /* 0x000fc20000010815 */
[C-C-:B------:R-:W-:Y:S01]  /*1a810*/  FFMA.FTZ R164, R2.reuse, R177, -R21.reuse ;  /* 0x000000b102a47223 */ /* 0x140fe20000010815 */
[----:B------:R-:W-:-:S01]  /*1a820*/  FFMA.FTZ R169, R2, R180, -R21 ;  /* 0x000000b402a97223 */ /* 0x000fc20000010815 */
[C-C-:B------:R-:W-:Y:S01]  /*1a830*/  FFMA.FTZ R181, R2.reuse, R181, -R21.reuse ;  /* 0x000000b502b57223 */ /* 0x140fe20000010815 */
[----:B------:R-:W-:-:S01]  /*1a840*/  FFMA.FTZ R184, R2, R184, -R21 ;  /* 0x000000b802b87223 */ /* 0x000fc20000010815 */
[C-C-:B------:R-:W-:Y:S01]  /*1a850*/  FFMA.FTZ R185, R2.reuse, R185, -R21.reuse ;  /* 0x000000b902b97223 */ /* 0x140fe20000010815 */
[----:B------:R-:W-:-:S01]  /*1a860*/  FFMA.FTZ R188, R2, R188, -R21 ;  /* 0x000000bc02bc7223 */ /* 0x000fc20000010815 */
[----:B------:R-:W1:Y:S01]  /*1a870*/  MUFU.EX2 R13, R13 ;  /* 0x0000000d000d7308 */ /* 0x000e620000000800 */
[----:B------:R-:W-:-:S01]  /*1a880*/  FFMA.FTZ R189, R2, R189, -R21 ;  /* 0x000000bd02bd7223 */ /* 0x000fc20000010815 */
[C-C-:B------:R-:W-:Y:S01]  /*1a890*/  FFMA.FTZ R192, R2.reuse, R192, -R21.reuse ;  /* 0x000000c002c07223 */ /* 0x140fe20000010815 */
[----:B------:R-:W-:-:S01]  /*1a8a0*/  FFMA.FTZ R193, R2, R193, -R21 ;  /* 0x000000c102c17223 */ /* 0x000fc20000010815 */
[C-C-:B------:R-:W-:Y:S01]  /*1a8b0*/  FFMA.FTZ R196, R2.reuse, R196, -R21.reuse ;  /* 0x000000c402c47223 */ /* 0x140fe20000010815 */
[----:B------:R-:W-:-:S01]  /*1a8c0*/  FFMA.FTZ R197, R2, R197, -R21 ;  /* 0x000000c502c57223 */ /* 0x000fc20000010815 */
[----:B------:R-:W-:Y:S01]  /*1a8d0*/  FFMA.FTZ R200, R2, R200, -R21 ;  /* 0x000000c802c87223 */ /* 0x000fe20000010815 */
[----:B---3--:R-:W-:-:S01]  /*1a8e0*/  FADD.FTZ R4, R194, R4 ;  /* 0x00000004c2047221 */ /* 0x008fc20000010000 */
[----:B------:R-:W3:Y:S01]  /*1a8f0*/  MUFU.EX2 R14, R14 ;  /* 0x0000000e000e7308 */ /* 0x000ee20000000800 */
[----:B0-----:R-:W-:-:S01]  /*1a900*/  FFMA.FTZ R5, R11, R5, R152 ;  /* 0x000000050b057223 */ /* 0x001fc20000010098 */
[----:B------:R-:W-:Y:S01]  /*1a910*/  FFMA.FTZ R201, R2, R201, -R21 ;  /* 0x000000c902c97223 */ /* 0x000fe20000010815 */
[----:B------:R-:W-:-:S01]  /*1a920*/  FADD.FTZ R4, R195, R4 ;  /* 0x00000004c3047221 */ /* 0x000fc20000010000 */
[C-C-:B------:R-:W-:Y:S01]  /*1a930*/  FFMA.FTZ R204, R2.reuse, R204, -R21.reuse ;  /* 0x000000cc02cc7223 */ /* 0x140fe20000010815 */
[----:B------:R-:W-:-:S01]  /*1a940*/  FFMA.FTZ R205, R2, R205, -R21 ;  /* 0x000000cd02cd7223 */ /* 0x000fc20000010815 */
[----:B------:R-:W-:Y:S01]  /*1a950*/  FFMA.FTZ R208, R2, R208, -R21 ;  /* 0x000000d002d07223 */ /* 0x000fe20000010815 */
[----:B------:R-:W-:-:S01]  /*1a960*/  FADD.FTZ R4, R198, R4 ;  /* 0x00000004c6047221 */ /* 0x000fc20000010000 */
[----:B------:R-:W0:Y:S01]  /*1a970*/  MUFU.EX2 R156, R156 ;  /* 0x0000009c009c7308 */ /* 0x000e220000000800 */
[----:B-1----:R-:W-:-:S01]  /*1a980*/  FADD.FTZ R5, R13, R5 ;  /* 0x000000050d057221 */ /* 0x002fc20000010000 */
[C-C-:B------:R-:W-:Y:S01]  /*1a990*/  FFMA.FTZ R209, R2.reuse, R209, -R21.reuse ;  /* 0x000000d102d17223 */ /* 0x140fe20000010815 */
[----:B------:R-:W-:-:S01]  /*1a9a0*/  FFMA.FTZ R212, R2, R212, -R21 ;  /* 0x000000d402d47223 */ /* 0x000fc20000010815 */
[----:B------:R-:W-:Y:S01]  /*1a9b0*/  FFMA.FTZ R21, R2, R213, -R21 ;  /* 0x000000d502157223 */ /* 0x000fe20000010815 */
        /* <DEDUP_REMOVED lines=12> */
[C---:B0-----:R-:W-:Y:S01]  /*1aa80*/  F2FP.SATFINITE.E4M3.F32.PACK_AB_MERGE_C R14, R156.reuse, R14, RZ ;  /* 0x0000000e9c0e723e */ /* 0x041fe200048070ff */
[----:B------:R-:W-:Y:S01]  /*1aa90*/  FADD.FTZ R156, R156, R5 ;  /* 0x000000059c9c7221 */ /* 0x000fe20000010000 */
[----:B------:R-:W-:-:S02]  /*1aaa0*/  VIADD R5, R7, 0x38840 ;  /* 0x0003884007057836 */ /* 0x000fc40000000000 */
[-C--:B------:R-:W-:Y:S01]  /*1aab0*/  FMUL.FTZ R41, R41, R11.reuse ;  /* 0x0000000b29297220 */ /* 0x080fe20000410000 */
[----:B------:R-:W-:Y:S01]  /*1aac0*/  F2FP.SATFINITE.E4M3.F32.PACK_AB_MERGE_C R152, R13, R152, R14 ;  /* 0x000000980d98723e */ /* 0x000fe2000480700e */
[-C--:B------:R-:W-:Y:S01]  /*1aad0*/  FMUL.FTZ R44, R44, R11.reuse ;  /* 0x0000000b2c2c7220 */ /* 0x080fe20000410000 */
[-C--:B------:R-:W-:Y:S01]  /*1aae0*/  FMUL.FTZ R45, R45, R11.reuse ;  /* 0x0000000b2d2d7220 */ /* 0x080fe20000410000 */
[----:B------:R-:W0:Y:S01]  /*1aaf0*/  MUFU.EX2 R159, R159 ;  /* 0x0000009f009f7308 */ /* 0x000e220000000800 */
[----:B------:R-:W-:Y:S01]  /*1ab00*/  PRMT R5, R172, 0x654, R5 ;  /* 0x00000654ac057816 */ /* 0x000fe20000000005 */
[----:B-1----:R-:W-:Y:S01]  /*1ab10*/  FADD.FTZ R156, R154, R156 ;  /* 0x0000009c9a9c7221 */ /* 0x002fe20000010000 */
[-C--:B------:R-:W-:Y:S01]  /*1ab20*/  FMUL.FTZ R48, R48, R11.reuse ;  /* 0x0000000b30307220 */ /* 0x080fe20000410000 */
[-C--:B------:R-:W-:Y:S01]  /*1ab30*/  FMUL.FTZ R49, R49, R11.reuse ;  /* 0x0000000b31317220 */ /* 0x080fe20000410000 */
[----:B------:R3:W-:Y:S01]  /*1ab40*/  SYNCS.ARRIVE.TRANS64.RED.A1T0 RZ, [R5+URZ], RZ ;  /* 0x000000ff05ff79a7 */ /* 0x0007e2000810043f */
[-C--:B------:R-:W-:Y:S01]  /*1ab50*/  FMUL.FTZ R52, R52, R11.reuse ;  /* 0x0000000b34347220 */ /* 0x080fe20000410000 */
[-C--:B------:R-:W-:Y:S01]  /*1ab60*/  FMUL.FTZ R53, R53, R11.reuse ;  /* 0x0000000b35357220 */ /* 0x080fe20000410000 */
[----:B------:R-:W1:Y:S01]  /*1ab70*/  MUFU.EX2 R161, R161 ;  /* 0x000000a100a17308 */ /* 0x000e620000000800 */
[-C--:B------:R-:W-:Y:S01]  /*1ab80*/  FMUL.FTZ R56, R56, R11.reuse ;  /* 0x0000000b38387220 */ /* 0x080fe20000410000 */
[-C--:B------:R-:W-:Y:S01]  /*1ab90*/  FMUL.FTZ R57, R57, R11.reuse ;  /* 0x0000000b39397220 */ /* 0x080fe20000410000 */
[-C--:B------:R-:W-:Y:S01]  /*1aba0*/  FMUL.FTZ R60, R60, R11.reuse ;  /* 0x0000000b3c3c7220 */ /* 0x080fe20000410000 */
[----:B------:R-:W-:Y:S01]  /*1abb0*/  FMUL.FTZ R61, R61, R11 ;  /* 0x0000000b3d3d7220 */ /* 0x000fe20000410000 */
[----:B---3--:R-:W-:-:S01]  /*1abc0*/  FADD.FTZ R5, R155, R156 ;  /* 0x0000009c9b057221 */ /* 0x008fc20000010000 */
        /* <DEDUP_REMOVED lines=14> */
[----:B------:R-:W-:Y:S01]  /*1acb0*/  F2FP.SATFINITE.E4M3.F32.PACK_AB_MERGE_C R161, R191, R190, RZ ;  /* 0x000000bebfa1723e */ /* 0x000fe200048070ff */
[-C--:B------:R-:W-:Y:S01]  /*1acc0*/  FMUL.FTZ R81, R81, R11.reuse ;  /* 0x0000000b51517220 */ /* 0x080fe20000410000 */
[----:B------:R-:W-:Y:S01]  /*1acd0*/  F2FP.SATFINITE.E4M3.F32.PACK_AB_MERGE_C R154, R155, R154, R159 ;  /* 0x0000009a9b9a723e */ /* 0x000fe2000480709f */
[----:B------:R-:W-:Y:S01]  /*1ace0*/  FMUL.FTZ R84, R84, R11 ;  /* 0x0000000b54547220 */ /* 0x000fe20000410000 */
[----:B------:R-:W1:Y:S01]  /*1acf0*/  MUFU.EX2 R165, R165 ;  /* 0x000000a500a57308 */ /* 0x000e620000000800 */
[----:B---3--:R-:W-:-:S01]  /*1ad00*/  FADD.FTZ R5, R157, R5 ;  /* 0x000000059d057221 */ /* 0x008fc20000010000 */
[----:B------:R-:W-:Y:S01]  /*1ad10*/  F2FP.SATFINITE.E4M3.F32.PACK_AB_MERGE_C R155, R163, R162, R166 ;  /* 0x000000a2a39b723e */ /* 0x000fe200048070a6 */
[-C--:B------:R-:W-:Y:S01]  /*1ad20*/  FMUL.FTZ R85, R85, R11.reuse ;  /* 0x0000000b55557220 */ /* 0x080fe20000410000 */
[----:B------:R-:W-:Y:S01]  /*1ad30*/  F2FP.SATFINITE.E4M3.F32.PACK_AB_MERGE_C R159, R179, R178, R182 ;  /* 0x000000b2b39f723e */ /* 0x000fe200048070b6 */
        /* <DEDUP_REMOVED lines=23> */
[-C--:B------:R-:W-:Y:S01]  /*1aeb0*/  FMUL.FTZ R117, R117, R11.reuse ;  /* 0x0000000b75757220 */ /* 0x080fe20000410000 */
[----:B------:R-:W-:Y:S01]  /*1aec0*/  FMUL.FTZ R120, R120, R11 ;  /* 0x0000000b78787220 */ /* 0x000fe20000410000 */
[----:B------:R-:W-:Y:S01]  /*1aed0*/  F2FP.SATFINITE.E4M3.F32.PACK_AB_MERGE_C R156, R158, R157, R156 ;  /* 0x0000009d9e9c723e */ /* 0x000fe2000480709c */
[----:B------:R-:W-:Y:S01]  /*1aee0*/  FMUL.FTZ R121, R121, R11 ;  /* 0x0000000b79797220 */ /* 0x000fe20000410000 */
[----:B------:R-:W3:Y:S01]  /*1aef0*/  MUFU.EX2 R169, R169 ;  /* 0x000000a900a97308 */ /* 0x000ee20000000800 */
[----:B0-----:R-:W-:-:S01]  /*1af00*/  FADD.FTZ R5, R160, R5 ;  /* 0x00000005a0057221 */ /* 0x001fc20000010000 */
[----:B------:R-:W-:Y:S01]  /*1af10*/  F2FP.SATFINITE.E4M3.F32.PACK_AB_MERGE_C R157, R171, R170, R174 ;  /* 0x000000aaab9d723e */ /* 0x000fe200048070ae */
        /* <DEDUP_REMOVED lines=17> */
[----:B------:R-:W-:-:S04]  /*1b030*/  FMUL.FTZ R149, R149, R11 ;  /* 0x0000000b95957220 */ /* 0x000fc80000410000 */
[----:B------:R-:W3:Y:S01]  /*1b040*/  MUFU.EX2 R185, R185 ;  /* 0x000000b900b97308 */ /* 0x000ee20000000800 */
[----:B0-----:R-:W-:-:S01]  /*1b050*/  FADD.FTZ R5, R181, R5 ;  /* 0x00000005b5057221 */ /* 0x001fc20000010000 */
[----:B------:R-:W-:-:S04]  /*1b060*/  F2FP.SATFINITE.E4M3.F32.PACK_AB_MERGE_C R169, R181, R169, RZ ;  /* 0x000000a9b5a9723e */ /* 0x000fc800048070ff */
[----:B------:R-:W-:Y:S02]  /*1b070*/  F2FP.SATFINITE.E4M3.F32.PACK_AB_MERGE_C R158, R164, R160, R169 ;  /* 0x000000a0a49e723e */ /* 0x000fe400048070a9 */
[----:B------:R-:W0:Y:S01]  /*1b080*/  MUFU.EX2 R188, R188 ;  /* 0x000000bc00bc7308 */ /* 0x000e220000000800 */
[----:B-1----:R-:W-:-:S07]  /*1b090*/  FADD.FTZ R5, R184, R5 ;  /* 0x00000005b8057221 */ /* 0x002fce0000010000 */
[----:B------:R-:W1:Y:S01]  /*1b0a0*/  MUFU.EX2 R189, R189 ;  /* 0x000000bd00bd7308 */ /* 0x000e620000000800 */
[----:B---3--:R-:W-:-:S07]  /*1b0b0*/  FADD.FTZ R5, R185, R5 ;  /* 0x00000005b9057221 */ /* 0x008fce0000010000 */
[----:B------:R-:W3:Y:S01]  /*1b0c0*/  MUFU.EX2 R192, R192 ;  /* 0x000000c000c07308 */ /* 0x000ee20000000800 */
[----:B0-----:R-:W-:-:S07]  /*1b0d0*/  FADD.FTZ R5, R188, R5 ;  /* 0x00000005bc057221 */ /* 0x001fce0000010000 */
[----:B------:R-:W0:Y:S01]  /*1b0e0*/  MUFU.EX2 R193, R193 ;  /* 0x000000c100c17308 */ /* 0x000e220000000800 */
[----:B-1----:R-:W-:-:S01]  /*1b0f0*/  FADD.FTZ R5, R189, R5 ;  /* 0x00000005bd057221 */ /* 0x002fc20000010000 */
[----:B------:R-:W-:-:S04]  /*1b100*/  F2FP.SATFINITE.E4M3.F32.PACK_AB_MERGE_C R188, R189, R188, RZ ;  /* 0x000000bcbdbc723e */ /* 0x000fc800048070ff */
[----:B------:R-:W-:Y:S02]  /*1b110*/  F2FP.SATFINITE.E4M3.F32.PACK_AB_MERGE_C R160, R185, R184, R188 ;  /* 0x000000b8b9a0723e */ /* 0x000fe400048070bc */
        /* <DEDUP_REMOVED lines=21> */
[----:B-1----:R-:W-:-:S07]  /*1b270*/  FADD.FTZ R4, R206, R4 ;  /* 0x00000004ce047221 */ /* 0x002fce0000010000 */
[----:B------:R-:W1:Y:S01]  /*1b280*/  MUFU.EX2 R204, R204 ;  /* 0x000000cc00cc7308 */ /* 0x000e620000000800 */
[----:B---3--:R-:W-:-:S07]  /*1b290*/  FADD.FTZ R5, R201, R5 ;  /* 0x00000005c9057221 */ /* 0x008fce0000010000 */
[----:B------:R-:W3:Y:S01]  /*1b2a0*/  MUFU.EX2 R210, R210 ;  /* 0x000000d200d27308 */ /* 0x000ee20000000800 */
[----:B0-----:R-:W-:-:S01]  /*1b2b0*/  FADD.FTZ R4, R207, R4 ;  /* 0x00000004cf047221 */ /* 0x001fc20000010000 */
[----:B------:R-:W-:-:S06]  /*1b2c0*/  F2FP.SATFINITE.E4M3.F32.PACK_AB_MERGE_C R206, R207, R206, RZ ;  /* 0x000000cecfce723e */ /* 0x000fcc00048070ff */
[----:B------:R-:W0:Y:S01]  /*1b2d0*/  MUFU.EX2 R205, R205 ;  /* 0x000000cd00cd7308 */ /* 0x000e220000000800 */
[----:B-1----:R-:W-:-:S07]  /*1b2e0*/  FADD.FTZ R5, R204, R5 ;  /* 0x00000005cc057221 */ /* 0x002fce0000010000 */
[----:B------:R-:W1:Y:S01]  /*1b2f0*/  MUFU.EX2 R211, R211 ;  /* 0x000000d300d37308 */ /* 0x000e620000000800 */
[----:B---3--:R-:W-:-:S07]  /*1b300*/  FADD.FTZ R4, R210, R4 ;  /* 0x00000004d2047221 */ /* 0x008fce0000010000 */
[----:B------:R-:W3:Y:S01]  /*1b310*/  MUFU.EX2 R208, R208 ;  /* 0x000000d000d07308 */ /* 0x000ee20000000800 */
[----:B0-----:R-:W-:-:S01]  /*1b320*/  FADD.FTZ R5, R205, R5 ;  /* 0x00000005cd057221 */ /* 0x001fc20000010000 */
[----:B------:R-:W-:-:S04]  /*1b330*/  F2FP.SATFINITE.E4M3.F32.PACK_AB_MERGE_C R165, R205, R204, RZ ;  /* 0x000000cccda5723e */ /* 0x000fc800048070ff */
[----:B------:R-:W-:Y:S02]  /*1b340*/  F2FP.SATFINITE.E4M3.F32.PACK_AB_MERGE_C R164, R201, R200, R165 ;  /* 0x000000c8c9a4723e */ /* 0x000fe400048070a5 */
[----:B------:R-:W0:Y:S01]  /*1b350*/  MUFU.EX2 R214, R214 ;  /* 0x000000d600d67308 */ /* 0x000e220000000800 */
[----:B-1----:R-:W-:-:S01]  /*1b360*/  FADD.FTZ R4, R211, R4 ;  /* 0x00000004d3047221 */ /* 0x002fc20000010000 */
[----:B------:R-:W-:-:S06]  /*1b370*/  F2FP.SATFINITE.E4M3.F32.PACK_AB_MERGE_C R165, R203, R202, R206 ;  /* 0x000000cacba5723e */ /* 0x000fcc00048070ce */
[----:B------:R-:W1:Y:S01]  /*1b380*/  MUFU.EX2 R209, R209 ;  /* 0x000000d100d17308 */ /* 0x000e620000000800 */
[----:B---3--:R-:W-:-:S07]  /*1b390*/  FADD.FTZ R5, R208, R5 ;  /* 0x00000005d0057221 */ /* 0x008fce0000010000 */
[----:B------:R-:W3:Y:S01]  /*1b3a0*/  MUFU.EX2 R15, R15 ;  /* 0x0000000f000f7308 */ /* 0x000ee20000000800 */
[----:B0-----:R-:W-:-:S07]  /*1b3b0*/  FADD.FTZ R4, R214, R4 ;  /* 0x00000004d6047221 */ /* 0x001fce0000010000 */
[----:B------:R-:W0:Y:S01]  /*1b3c0*/  MUFU.EX2 R212, R212 ;  /* 0x000000d400d47308 */ /* 0x000e220000000800 */
[----:B-1----:R-:W-:-:S07]  /*1b3d0*/  FADD.FTZ R5, R209, R5 ;  /* 0x00000005d1057221 */ /* 0x002fce0000010000 */
[----:B------:R-:W1:Y:S01]  /*1b3e0*/  MUFU.EX2 R21, R21 ;  /* 0x0000001500157308 */ /* 0x000e620000000800 */
[C---:B---3--:R-:W-:Y:S01]  /*1b3f0*/  F2FP.SATFINITE.E4M3.F32.PACK_AB_MERGE_C R167, R15.reuse, R214, RZ ;  /* 0x000000d60fa7723e */ /* 0x048fe200048070ff */
[----:B------:R-:W-:-:S03]  /*1b400*/  FADD.FTZ R4, R15, R4 ;  /* 0x000000040f047221 */ /* 0x000fc60000010000 */
[----:B------:R-:W-:Y:S01]  /*1b410*/  F2FP.SATFINITE.E4M3.F32.PACK_AB_MERGE_C R167, R211, R210, R167 ;  /* 0x000000d2d3a7723e */ /* 0x000fe200048070a7 */
[----:B0-----:R-:W-:-:S01]  /*1b420*/  FADD.FTZ R5, R212, R5 ;  /* 0x00000005d4057221 */ /* 0x001fc20000010000 */
[----:B-1----:R-:W-:-:S03]  /*1b430*/  F2FP.SATFINITE.E4M3.F32.PACK_AB_MERGE_C R15, R21, R212, RZ ;  /* 0x000000d4150f723e */ /* 0x002fc600048070ff */
[----:B------:R-:W-:Y:S01]  /*1b440*/  FADD.FTZ R5, R21, R5 ;  /* 0x0000000515057221 */ /* 0x000fe20000010000 */
[----:B------:R-:W-:Y:S01]  /*1b450*/  F2FP.SATFINITE.E4M3.F32.PACK_AB_MERGE_C R166, R209, R208, R15 ;  /* 0x000000d0d1a6723e */ /* 0x000fe2000480700f */
[----:B------:R-:W-:Y:S06]  /*1b460*/  @!P0 BRA `(.L_x_3118) ;  /* 0x0000000000048947 */ /* 0x000fec0003800000 */
[----:B------:R-:W-:Y:S01]  /*1b470*/  BPT.TRAP 0x1 ;  /* 0x000000040000795c */ /* 0x000fe20000300000 */
.L_x_3118:
[----:B------:R0:W1:Y:S01]  /*1b480*/  SYNCS.PHASECHK.TRANS64.TRYWAIT P1, [R7+URZ+0x38850], R8 ;  /* 0x03885008070075a7 */ /* 0x000062000802017f */
[----:B------:R-:W-:Y:S05]  /*1b490*/  @!P0 BRA `(.L_x_3119) ;  /* 0x0000000000048947 */ /* 0x000fea0003800000 */
[----:B------:R-:W-:Y:S01]  /*1b4a0*/  BPT.TRAP 0x1 ;  /* 0x000000040000795c */ /* 0x000fe20000300000 */
.L_x_3119:
[----:B------:R-:W-:Y:S01]  /*1b4b0*/  BSSY B0, `(.L_x_3120) ;  /* 0x0000006000007945 */ /* 0x000fe20003800000 */
[----:B------:R-:W-:Y:S01]  /*1b4c0*/  LEA R12, R9, UR42, 0xb ;  /* 0x0000002a090c7c11 */ /* 0x000fe2000f8e58ff */
[----:B------:R-:W-:Y:S02]  /*1b4d0*/  IMAD.MOV.U32 R13, RZ, RZ, 0x40000040 ;  /* 0x40000040ff0d7424 */ /* 0x000fe400078e00ff */
[----:B-1----:R-:W-:Y:S05]  /*1b4e0*/  @P1 BRA `(.L_x_3121) ;  /* 0x0000000000081947 */ /* 0x002fea0003800000 */
[----:B------:R-:W1:Y:S02]  /*1b4f0*/  SYNCS.PHASECHK.TRANS64.TRYWAIT P1, [R7+URZ+0x38850], R8 ;  /* 0x03885008070075a7 */ /* 0x000e64000802017f */
[----:B-1----:R-:W-:Y:S05]  /*1b500*/  @!P1 BRA `(.L_x_3122) ;  /* 0x0000011000e09947 */ /* 0x002fea0003800000 */
.L_x_3121:
[----:B------:R-:W-:Y:S05]  /*1b510*/  BSYNC B0 ;  /* 0x0000000000007941 */ /* 0x000fea0003800000 */
.L_x_3120:
[----:B------:R-:W3:Y:S01]  /*1b520*/  S2R R11, SR_TID.X ;  /* 0x00000000000b7919 */ /* 0x000ee20000002100 */
[----:B------:R-:W-:Y:S05]  /*1b530*/  WARPSYNC.ALL ;  /* 0x0000000000007948 */ /* 0x000fea0003800000 */
[C---:B------:R-:W-:Y:S01]  /*1b540*/  R2UR UR6, R12.reuse ;  /* 0x000000000c0672ca */ /* 0x040fe200000e0000 */
[----:B01----:R-:W-:Y:S01]  /*1b550*/  VIADD R8, R12, 0x2 ;  /* 0x000000020c087836 */ /* 0x003fe20000000000 */
[----:B------:R-:W-:Y:S01]  /*1b560*/  R2UR UR7, R13 ;  /* 0x000000000d0772ca */ /* 0x000fe200000e0000 */
[----:B------:R-:W-:Y:S01]  /*1b570*/  IMAD.MOV.U32 R9, RZ, RZ, 0x40000040 ;  /* 0x40000040ff097424 */ /* 0x000fe200078e00ff */
[----:B------:R-:W-:-:S02]  /*1b580*/  MOV R13, 0x40000040 ;  /* 0x40000040000d7802 */ /* 0x000fc40000000f00 */
[----:B---3--:R-:W-:-:S04]  /*1b590*/  SHF.R.U32.HI R11, RZ, 0x7, R11 ;  /* 0x00000007ff0b7819 */ /* 0x008fc8000001160b */
[----:B------:R-:W-:-:S05]  /*1b5a0*/  IADD3 R11, R11, 0x8, RZ ;  /* 0x000000080b0b7810 */ /* 0x000fca0007ffe0ff */
        /* <DEDUP_REMOVED lines=27> */
.L_x_3123:
[C---:B------:R-:W-:Y:S01]  /*1b760*/  ISETP.GT.AND P1, PT, R6.reuse, R20, PT ;  /* 0x000000140600720c */ /* 0x040fe20003f24270 */
        /* <DEDUP_REMOVED lines=8> */
.L_x_3112:
[----:B------:R-:W-:-:S13]  /*1b7f0*/  ISETP.GE.AND P1, PT, R6, RZ, PT ;  /* 0x000000ff0600720c */ /* 0x000fda0003f26270 */
[----:B------:R-:W-:Y:S05]  /*1b800*/  @!P1 BRA `(.L_x_3125) ;  /* 0x0000002400389947 */ /* 0x000fea0003800000 */
[----:B------:R-:W-:Y:S01]  /*1b810*/  MOV R11, R0 ;  /* 0x00000000000b7202 */ /* 0x000fe20000000f00 */
[----:B------:R-:W-:-:S07]  /*1b820*/  IMAD.MOV.U32 R12, RZ, RZ, R3 ;  /* 0x000000ffff0c7224 */ /* 0x000fce00078e0003 */
.L_x_3137:
[----:B------:R-:W-:Y:S01]  /*1b830*/  VIADD R222, R222, 0x1 ;  /* 0x00000001dede7836 */ /* 0x000fe20000000000 */
[----:B------:R-:W-:Y:S05]  /*1b840*/  YIELD ;  /* 0x0000000000007946 */ /* 0x000fea0003800000 */
[----:B------:R-:W-:-:S04]  /*1b850*/  ISETP.NE.AND P1, PT, R222, 0x2, PT ;  /* 0x00000002de00780c */ /* 0x000fc80003f25270 */
[----:B------:R-:W-:Y:S02]  /*1b860*/  SEL R9, R222, RZ, P1 ;  /* 0x000000ffde097207 */ /* 0x000fe40000800000 */
[----:B------:R-:W-:-:S03]  /*1b870*/  SEL R0, RZ, 0x1, P1 ;  /* 0x00000001ff007807 */ /* 0x000fc60000800000 */
[----:B------:R-:W-:Y:S01]  /*1b880*/  IMAD.MOV.U32 R222, RZ, RZ, R9 ;  /* 0x000000ffffde7224 */ /* 0x000fe200078e0009 */
[----:B------:R-:W-:Y:S01]  /*1b890*/  LOP3.LUT R223, R223, R0, RZ, 0x3c, !PT ;  /* 0x00000000dfdf7212 */ /* 0x000fe200078e3cff */
[----:B-1----:R-:W-:Y:S06]  /*1b8a0*/  @!P0 BRA `(.L_x_3126) ;  /* 0x0000000000048947 */ /* 0x002fec0003800000 */
[----:B------:R-:W-:Y:S01]  /*1b8b0*/  BPT.TRAP 0x1 ;  /* 0x000000040000795c */ /* 0x000fe20000300000 */
.L_x_3126:
[----:B0-----:R-:W-:Y:S01]  /*1b8c0*/  IMAD R7, R222, 0x8, R22 ;  /* 0x00000008de077824 */ /* 0x001fe200078e0216 */
[----:B------:R-:W-:-:S04]  /*1b8d0*/  SHF.L.U32 R8, R223, 0x1f, RZ ;  /* 0x0000001fdf087819 */ /* 0x000fc800000006ff */
[----:B------:R0:W1:Y:S01]  /*1b8e0*/  SYNCS.PHASECHK.TRANS64.TRYWAIT P1, [R7+URZ+0x38830], R8 ;  /* 0x03883008070075a7 */ /* 0x000062000802017f */
[----:B------:R-:W-:Y:S05]  /*1b8f0*/  @!P0 BRA `(.L_x_3127) ;  /* 0x0000000000048947 */ /* 0x000fea0003800000 */
[----:B------:R-:W-:Y:S01]  /*1b900*/  BPT.TRAP 0x1 ;  /* 0x000000040000795c */ /* 0x000fe20000300000 */
.L_x_3127:
[----:B------:R-:W-:Y:S01]  /*1b910*/  LEA R14, R9, UR61, 0xb ;  /* 0x0000003d090e7c11 */ /* 0x000fe2000f8e58ff */
[----:B------:R-:W-:-:S03]  /*1b920*/  IMAD.MOV.U32 R15, RZ, RZ, 0x40000040 ;  /* 0x40000040ff0f7424 */ /* 0x000fc600078e00ff */
[C---:B------:R-:W-:Y:S01]  /*1b930*/  IADD3 R0, R14.reuse, 0x4, RZ ;  /* 0x000000040e007810 */ /* 0x040fe20007ffe0ff */
[----:B------:R-:W-:Y:S01]  /*1b940*/  VIADD R20, R14, 0x2 ;  /* 0x000000020e147836 */ /* 0x000fe20000000000 */
[----:B-1----:R-:W-:Y:S06]  /*1b950*/  @P1 BRA `(.L_x_3128) ;  /* 0x0000000000081947 */ /* 0x002fec0003800000 */
[----:B------:R-:W1:Y:S02]  /*1b960*/  SYNCS.PHASECHK.TRANS64.TRYWAIT P1, [R7+URZ+0x38830], R8 ;  /* 0x03883008070075a7 */ /* 0x000e64000802017f */
[----:B-1----:R-:W-:Y:S05]  /*1b970*/  @!P1 BRA `(.L_x_3129) ;  /* 0x0000010c00d89947 */ /* 0x002fea0003800000 */
.L_x_3128:
[----:B------:R-:W3:Y:S01]  /*1b980*/  LDL.64 R156, [R1+0x8] ;  /* 0x00000800019c7983 */ /* 0x000ee20000100a00 */
[C---:B------:R-:W-:Y:S01]  /*1b990*/  VIADD R152, R14.reuse, 0x6 ;  /* 0x000000060e987836 */ /* 0x040fe20000000000 */
[----:B------:R-:W-:Y:S05]  /*1b9a0*/  WARPSYNC.ALL ;  /* 0x0000000000007948 */ /* 0x000fea0003800000 */
[C---:B------:R-:W-:Y:S01]  /*1b9b0*/  R2UR UR10, R14.reuse ;  /* 0x000000000e0a72ca */ /* 0x040fe200000e0000 */
[----:B------:R-:W-:Y:S01]  /*1b9c0*/  VIADD R154, R14, 0x404 ;  /* 0x000004040e9a7836 */ /* 0x000fe20000000000 */
[----:B------:R-:W-:Y:S01]  /*1b9d0*/  R2UR UR11, R15 ;  /* 0x000000000f0b72ca */ /* 0x000fe200000e0000 */
[----:B------:R-:W-:Y:S01]  /*1b9e0*/  IMAD.MOV.U32 R155, RZ, RZ, 0x40000040 ;  /* 0x40000040ff9b7424 */ /* 0x000fe200078e00ff */
[----:B------:R-:W-:Y:S01]  /*1b9f0*/  R2UR UR18, R152 ;  /* 0x00000000981272ca */ /* 0x000fe200000e0000 */
[----:B------:R-:W-:Y:S01]  /*1ba00*/  VIADD R152, R14, 0x402 ;  /* 0x000004020e987836 */ /* 0x000fe20000000000 */
[----:B------:R-:W-:Y:S01]  /*1ba10*/  MOV R153, 0x40000040 ;  /* 0x4000004000997802 */ /* 0x000fe20000000f00 */
[----:B------:R-:W-:Y:S01]  /*1ba20*/  IMAD.MOV.U32 R21, RZ, RZ, 0x40000040 ;  /* 0x40000040ff157424 */ /* 0x000fe200078e00ff */
[----:B------:R-:W-:Y:S01]  /*1ba30*/  R2UR UR30, R154 ;  /* 0x000000009a1e72ca */ /* 0x000fe200000e0000 */
[----:B------:R-:W-:Y:S01]  /*1ba40*/  UMOV UR16, UR56 ;  /* 0x0000003800107c82 */ /* 0x000fe20008000000 */
        /* <DEDUP_REMOVED lines=27> */
[----:B------:R-:W4:Y:S01]  /*1bc00*/  S2R R3, SR_TID.X ;  /* 0x0000000000037919 */ /* 0x000f220000002100 */
[----:B------:R-:W-:-:S02]  /*1bc10*/  R2UR UR34, R14 ;  /* 0x000000000e2272ca */ /* 0x000fc400000e0000 */
[----:B------:R-:W-:Y:S02]  /*1bc20*/  R2UR UR35, R15 ;  /* 0x000000000f2372ca */ /* 0x000fe400000e0000 */
[----:B----4-:R-:W-:-:S04]  /*1bc30*/  SHF.R.U32.HI R3, RZ, 0x7, R3 ;  /* 0x00000007ff037819 */ /* 0x010fc80000011603 */
[----:B--2---:R-:W-:Y:S02]  /*1bc40*/  IADD3 R10, -R3, 0xb, RZ ;  /* 0x0000000b030a7810 */ /* 0x004fe40007ffe1ff */
[----:B---3--:R-:W-:Y:S02]  /*1bc50*/  R2UR UR8, R156 ;  /* 0x000000009c0872ca */ /* 0x008fe400000e0000 */
        /* <DEDUP_REMOVED lines=28> */
.L_x_3130:
[----:B------:R-:W-:Y:S01]  /*1be20*/  FMNMX.FTZ R0, R152, R12, !PT ;  /* 0x0000000c98007209 */ /* 0x000fe20007810000 */
[----:B------:R-:W-:-:S03]  /*1be30*/  IMAD.U32 R20, RZ, RZ, UR38 ;  /* 0x00000026ff147e24 */ /* 0x000fc6000f8e00ff */
        /* <DEDUP_REMOVED lines=31> */
[----:B------:R-:W3:Y:S02]  /*1c030*/  SHFL.BFLY PT, R3, R0, 0x2, 0x1f ;  /* 0x0c401f0000037f89 */ /* 0x000ee400000e0000 */
[----:B---3--:R-:W-:-:S05]  /*1c040*/  FMNMX.FTZ R3, R0, R3, !PT ;  /* 0x0000000300037209 */ /* 0x008fca0007810000 */
[----:B------:R-:W3:Y:S02]  /*1c050*/  SHFL.BFLY PT, R0, R3, 0x1, 0x1f ;  /* 0x0c201f0003007f89 */ /* 0x000ee400000e0000 */
[----:B---3--:R-:W-:-:S05]  /*1c060*/  FMNMX.FTZ R3, R3, R0, !PT ;  /* 0x0000000003037209 */ /* 0x008fca0007810000 */
[----:B------:R-:W-:Y:S01]  /*1c070*/  FADD.FTZ R0, -R3, R12 ;  /* 0x0000000c03007221 */ /* 0x000fe20000010100 */
[----:B------:R-:W-:-:S03]  /*1c080*/  FFMA.FTZ R13, R2, R3, -8 ;  /* 0xc1000000020d7423 */ /* 0x000fc60000010003 */
[C---:B------:R-:W-:Y:S01]  /*1c090*/  FMUL.FTZ R0, R2.reuse, R0 ;  /* 0x0000000002007220 */ /* 0x040fe20000410000 */
        /* <DEDUP_REMOVED lines=12> */
[----:B---3--:R-:W-:Y:S01]  /*1c160*/  FMNMX.FTZ R0, R154, R11, !PT ;  /* 0x0000000b9a007209 */ /* 0x008fe20007810000 */
[C-C-:B------:R-:W-:Y:S01]  /*1c170*/  FFMA.FTZ R172, R2.reuse, R172, -R13.reuse ;  /* 0x000000ac02ac7223 */ /* 0x140fe2000001080d */
[----:B------:R-:W-:-:S01]  /*1c180*/  FFMA.FTZ R173, R2, R173, -R13 ;  /* 0x000000ad02ad7223 */ /* 0x000fc2000001080d */
[C-C-:B------:R-:W-:Y:S01]  /*1c190*/  FFMA.FTZ R176, R2.reuse, R176, -R13.reuse ;  /* 0x000000b002b07223 */ /* 0x140fe2000001080d */
[----:B------:R-:W-:Y:S01]  /*1c1a0*/  FMNMX.FTZ R0, R155, R0, !PT ;  /* 0x000000009b007209 */ /* 0x000fe20007810000 */
[C-C-:B------:R-:W-:Y:S01]  /*1c1b0*/  FFMA.FTZ R177, R2.reuse, R177, -R13.reuse ;  /* 0x000000b102b17223 */ /* 0x140fe2000001080d */
[----:B------:R-:W-:-:S01]  /*1c1c0*/  FFMA.FTZ R180, R2, R180, -R13 ;  /* 0x000000b402b47223 */ /* 0x000fc2000001080d */
[----:B------:R-:W3:Y:S01]  /*1c1d0*/  MUFU.EX2 R153, R153 ;  /* 0x0000009900997308 */ /* 0x000ee20000000800 */
[----:B------:R-:W-:Y:S01]  /*1c1e0*/  FMNMX.FTZ R0, R158, R0, !PT ;  /* 0x000000009e007209 */ /* 0x000fe20007810000 */
[C-C-:B------:R-:W-:Y:S01]  /*1c1f0*/  FFMA.FTZ R181, R2.reuse, R181, -R13.reuse ;  /* 0x000000b502b57223 */ /* 0x140fe2000001080d */
[----:B------:R-:W-:-:S01]  /*1c200*/  FFMA.FTZ R184, R2, R184, -R13 ;  /* 0x000000b802b87223 */ /* 0x000fc2000001080d */
[C-C-:B------:R-:W-:Y:S01]  /*1c210*/  FFMA.FTZ R185, R2.reuse, R185, -R13.reuse ;  /* 0x000000b902b97223 */ /* 0x140fe2000001080d */
[----:B------:R-:W-:Y:S01]  /*1c220*/  FMNMX.FTZ R0, R159, R0, !PT ;  /* 0x000000009f007209 */ /* 0x000fe20007810000 */
[C-C-:B------:R-:W-:Y:S01]  /*1c230*/  FFMA.FTZ R188, R2.reuse, R188, -R13.reuse ;  /* 0x000000bc02bc7223 */ /* 0x140fe2000001080d */
[----:B------:R-:W-:-:S01]  /*1c240*/  FFMA.FTZ R189, R2, R189, -R13 ;  /* 0x000000bd02bd7223 */ /* 0x000fc2000001080d */
[----:B------:R-:W5:Y:S01]  /*1c250*/  MUFU.EX2 R156, R156 ;  /* 0x0000009c009c7308 */ /* 0x000f620000000800 */
[----:B------:R-:W-:Y:S01]  /*1c260*/  FMNMX.FTZ R0, R162, R0, !PT ;  /* 0x00000000a2007209 */ /* 0x000fe20007810000 */
[----:B----4-:R-:W-:Y:S01]  /*1c270*/  FFMA.FTZ R5, R12, R5, R152 ;  /* 0x000000050c057223 */ /* 0x010fe20000010098 */
[----:B------:R-:W-:-:S01]  /*1c280*/  FFMA.FTZ R192, R2, R192, -R13 ;  /* 0x000000c002c07223 */ /* 0x000fc2000001080d */
[C-C-:B------:R-:W-:Y:S01]  /*1c290*/  FFMA.FTZ R193, R2.reuse, R193, -R13.reuse ;  /* 0x000000c102c17223 */ /* 0x140fe2000001080d */
[----:B------:R-:W-:Y:S01]  /*1c2a0*/  FMNMX.FTZ R0, R163, R0, !PT ;  /* 0x00000000a3007209 */ /* 0x000fe20007810000 */
[C-C-:B------:R-:W-:Y:S01]  /*1c2b0*/  FFMA.FTZ R196, R2.reuse, R196, -R13.reuse ;  /* 0x000000c402c47223 */ /* 0x140fe2000001080d */
[----:B------:R-:W-:-:S01]  /*1c2c0*/  FFMA.FTZ R197, R2, R197, -R13 ;  /* 0x000000c502c57223 */ /* 0x000fc2000001080d */
[----:B------:R-:W4:Y:S01]  /*1c2d0*/  MUFU.EX2 R157, R157 ;  /* 0x0000009d009d7308 */ /* 0x000f220000000800 */
[----:B------:R-:W-:Y:S01]  /*1c2e0*/  FMNMX.FTZ R0, R166, R0, !PT ;  /* 0x00000000a6007209 */ /* 0x000fe20007810000 */
[----:B---3--:R-:W-:Y:S01]  /*1c2f0*/  FADD.FTZ R5, R153, R5 ;  /* 0x0000000599057221 */ /* 0x008fe20000010000 */
[----:B------:R-:W-:-:S01]  /*1c300*/  FFMA.FTZ R200, R2, R200, -R13 ;  /* 0x000000c802c87223 */ /* 0x000fc2000001080d */
[C-C-:B------:R-:W-:Y:S01]  /*1c310*/  FFMA.FTZ R201, R2.reuse, R201, -R13.reuse ;  /* 0x000000c902c97223 */ /* 0x140fe2000001080d */
[----:B------:R-:W-:Y:S01]  /*1c320*/  FMNMX.FTZ R0, R167, R0, !PT ;  /* 0x00000000a7007209 */ /* 0x000fe20007810000 */
[C-C-:B------:R-:W-:Y:S01]  /*1c330*/  FFMA.FTZ R204, R2.reuse, R204, -R13.reuse ;  /* 0x000000cc02cc7223 */ /* 0x140fe2000001080d */
[----:B------:R-:W-:-:S01]  /*1c340*/  FFMA.FTZ R205, R2, R205, -R13 ;  /* 0x000000cd02cd7223 */ /* 0x000fc2000001080d */
[----:B------:R-:W3:Y:S01]  /*1c350*/  MUFU.EX2 R160, R160 ;  /* 0x000000a000a07308 */ /* 0x000ee20000000800 */
[----:B------:R-:W-:Y:S01]  /*1c360*/  FMNMX.FTZ R0, R170, R0, !PT ;  /* 0x00000000aa007209 */ /* 0x000fe20007810000 */
[----:B-----5:R-:W-:Y:S01]  /*1c370*/  FADD.FTZ R5, R156, R5 ;  /* 0x000000059c057221 */ /* 0x020fe20000010000 */
[----:B------:R-:W-:-:S01]  /*1c380*/  FFMA.FTZ R208, R2, R208, -R13 ;  /* 0x000000d002d07223 */ /* 0x000fc2000001080d */
[C-C-:B------:R-:W-:Y:S01]  /*1c390*/  FFMA.FTZ R209, R2.reuse, R209, -R13.reuse ;  /* 0x000000d102d17223 */ /* 0x140fe2000001080d */
[----:B------:R-:W-:Y:S01]  /*1c3a0*/  FMNMX.FTZ R0, R171, R0, !PT ;  /* 0x00000000ab007209 */ /* 0x000fe20007810000 */
[C-C-:B------:R-:W-:Y:S01]  /*1c3b0*/  FFMA.FTZ R212, R2.reuse, R212, -R13.reuse ;  /* 0x000000d402d47223 */ /* 0x140fe2000001080d */
[----:B------:R-:W-:-:S01]  /*1c3c0*/  FFMA.FTZ R13, R2, R213, -R13 ;  /* 0x000000d5020d7223 */ /* 0x000fc2000001080d */
[----:B------:R-:W5:Y:S01]  /*1c3d0*/  MUFU.EX2 R161, R161 ;  /* 0x000000a100a17308 */ /* 0x000f620000000800 */
[----:B------:R-:W-:Y:S01]  /*1c3e0*/  FMNMX.FTZ R0, R174, R0, !PT ;  /* 0x00000000ae007209 */ /* 0x000fe20007810000 */
[C---:B----4-:R-:W-:Y:S01]  /*1c3f0*/  FADD.FTZ R5, R157.reuse, R5 ;  /* 0x000000059d057221 */ /* 0x050fe20000010000 */
[----:B------:R-:W-:Y:S01]  /*1c400*/  F2FP.SATFINITE.E4M3.F32.PACK_AB_MERGE_C R156, R157, R156, RZ ;  /* 0x0000009c9d9c723e */ /* 0x000fe200048070ff */
[----:B------:R-:W-:Y:S01]  /*1c410*/  FMUL.FTZ R24, R24, R12 ;  /* 0x0000000c18187220 */ /* 0x000fe20000410000 */
[----:B------:R-:W-:Y:S01]  /*1c420*/  FMNMX.FTZ R0, R175, R0, !PT ;  /* 0x00000000af007209 */ /* 0x000fe20007810000 */
[----:B------:R-:W-:Y:S01]  /*1c430*/  FMUL.FTZ R25, R25, R12 ;  /* 0x0000000c19197220 */ /* 0x000fe20000410000 */
[----:B------:R-:W-:Y:S01]  /*1c440*/  F2FP.SATFINITE.E4M3.F32.PACK_AB_MERGE_C R152, R153, R152, R156 ;  /* 0x000000989998723e */ /* 0x000fe2000480709c */
[----:B------:R-:W4:Y:S01]  /*1c450*/  MUFU.EX2 R164, R164 ;  /* 0x000000a400a47308 */ /* 0x000f220000000800 */
[----:B------:R-:W-:Y:S01]  /*1c460*/  FMNMX.FTZ R0, R178, R0, !PT ;  /* 0x00000000b2007209 */ /* 0x000fe20007810000 */
[----:B---3--:R-:W-:Y:S01]  /*1c470*/  FADD.FTZ R5, R160, R5 ;  /* 0x00000005a0057221 */ /* 0x008fe20000010000 */
[-C--:B------:R-:W-:Y:S01]  /*1c480*/  FMUL.FTZ R28, R28, R12.reuse ;  /* 0x0000000c1c1c7220 */ /* 0x080fe20000410000 */
[----:B------:R-:W-:Y:S01]  /*1c490*/  FMUL.FTZ R29, R29, R12 ;  /* 0x0000000c1d1d7220 */ /* 0x000fe20000410000 */
[----:B------:R-:W-:Y:S01]  /*1c4a0*/  FMNMX.FTZ R0, R179, R0, !PT ;  /* 0x00000000b3007209 */ /* 0x000fe20007810000 */
[-C--:B------:R-:W-:Y:S01]  /*1c4b0*/  FMUL.FTZ R32, R32, R12.reuse ;  /* 0x0000000c20207220 */ /* 0x080fe20000410000 */
[----:B------:R-:W-:Y:S01]  /*1c4c0*/  FMUL.FTZ R33, R33, R12 ;  /* 0x0000000c21217220 */ /* 0x000fe20000410000 */
[----:B------:R-:W3:Y:S01]  /*1c4d0*/  MUFU.EX2 R165, R165 ;  /* 0x000000a500a57308 */ /* 0x000ee20000000800 */
[----:B------:R-:W-:Y:S01]  /*1c4e0*/  FMNMX.FTZ R0, R182, R0, !PT ;  /* 0x00000000b6007209 */ /* 0x000fe20007810000 */
[----:B-----5:R-:W-:Y:S01]  /*1c4f0*/  FADD.FTZ R5, R161, R5 ;  /* 0x00000005a1057221 */ /* 0x020fe20000010000 */
[-C--:B------:R-:W-:Y:S01]  /*1c500*/  FMUL.FTZ R36, R36, R12.reuse ;  /* 0x0000000c24247220 */ /* 0x080fe20000410000 */
[----:B------:R-:W-:Y:S01]  /*1c510*/  FMUL.FTZ R37, R37, R12 ;  /* 0x0000000c25257220 */ /* 0x000fe20000410000 */
[----:B------:R-:W-:Y:S01]  /*1c520*/  FMNMX.FTZ R0, R183, R0, !PT ;  /* 0x00000000b7007209 */ /* 0x000fe20007810000 */
[-C--:B------:R-:W-:Y:S01]  /*1c530*/  FMUL.FTZ R40, R40, R12.reuse ;  /* 0x0000000c28287220 */ /* 0x080fe20000410000 */
[----:B------:R-:W-:Y:S01]  /*1c540*/  FMUL.FTZ R41, R41, R12 ;  /* 0x0000000c29297220 */ /* 0x000fe20000410000 */
[----:B------:R-:W5:Y:S01]  /*1c550*/  MUFU.EX2 R168, R168 ;  /* 0x000000a800a87308 */ /* 0x000f620000000800 */
[----:B------:R-:W-:Y:S01]  /*1c560*/  FMNMX.FTZ R0, R186, R0, !PT ;  /* 0x00000000ba007209 */ /* 0x000fe20007810000 */
[----:B----4-:R-:W-:Y:S01]  /*1c570*/  FADD.FTZ R5, R164, R5 ;  /* 0x00000005a4057221 */ /* 0x010fe20000010000 */
[-C--:B------:R-:W-:Y:S01]  /*1c580*/  FMUL.FTZ R44, R44, R12.reuse ;  /* 0x0000000c2c2c7220 */ /* 0x080fe20000410000 */
[----:B------:R-:W-:Y:S01]  /*1c590*/  FMUL.FTZ R45, R45, R12 ;  /* 0x0000000c2d2d7220 */ /* 0x000fe20000410000 */
[----:B------:R-:W-:Y:S01]  /*1c5a0*/  FMNMX.FTZ R0, R187, R0, !PT ;  /* 0x00000000bb007209 */ /* 0x000fe20007810000 */
[-C--:B------:R-:W-:Y:S01]  /*1c5b0*/  FMUL.FTZ R48, R48, R12.reuse ;  /* 0x0000000c30307220 */ /* 0x080fe20000410000 */
[----:B------:R-:W-:Y:S01]  /*1c5c0*/  FMUL.FTZ R49, R49, R12 ;  /* 0x0000000c31317220 */ /* 0x000fe20000410000 */
[----:B------:R-:W4:Y:S01]  /*1c5d0*/  MUFU.EX2 R169, R169 ;  /* 0x000000a900a97308 */ /* 0x000f220000000800 */
[----:B------:R-:W-:Y:S01]  /*1c5e0*/  FMNMX.FTZ R0, R190, R0, !PT ;  /* 0x00000000be007209 */ /* 0x000fe20007810000 */
[C---:B---3--:R-:W-:Y:S01]  /*1c5f0*/  FADD.FTZ R5, R165.reuse, R5 ;  /* 0x00000005a5057221 */ /* 0x048fe20000010000 */
[----:B------:R-:W-:Y:S01]  /*1c600*/  F2FP.SATFINITE.E4M3.F32.PACK_AB_MERGE_C R164, R165, R164, RZ ;  /* 0x000000a4a5a4723e */ /* 0x000fe200048070ff */
[----:B------:R-:W-:Y:S01]  /*1c610*/  FMUL.FTZ R52, R52, R12 ;  /* 0x0000000c34347220 */ /* 0x000fe20000410000 */
[----:B------:R-:W-:Y:S01]  /*1c620*/  FMNMX.FTZ R0, R191, R0, !PT ;  /* 0x00000000bf007209 */ /* 0x000fe20007810000 */
[-C--:B------:R-:W-:Y:S01]  /*1c630*/  FMUL.FTZ R53, R53, R12.reuse ;  /* 0x0000000c35357220 */ /* 0x080fe20000410000 */
[----:B------:R-:W-:Y:S01]  /*1c640*/  FMUL.FTZ R56, R56, R12 ;  /* 0x0000000c38387220 */ /* 0x000fe20000410000 */
[----:B------:R-:W-:Y:S01]  /*1c650*/  MUFU.EX2 R172, R172 ;  /* 0x000000ac00ac7308 */ /* 0x000fe20000000800 */
[----:B------:R-:W-:Y:S01]  /*1c660*/  FMNMX.FTZ R0, R194, R0, !PT ;  /* 0x00000000c2007209 */ /* 0x000fe20007810000 */
[----:B-----5:R-:W-:Y:S01]  /*1c670*/  FADD.FTZ R5, R168, R5 ;  /* 0x00000005a8057221 */ /* 0x020fe20000010000 */
[-C--:B------:R-:W-:Y:S01]  /*1c680*/  FMUL.FTZ R57, R57, R12.reuse ;  /* 0x0000000c39397220 */ /* 0x080fe20000410000 */
[----:B------:R-:W-:Y:S01]  /*1c690*/  FMUL.FTZ R60, R60, R12 ;  /* 0x0000000c3c3c7220 */ /* 0x000fe20000410000 */
[----:B------:R-:W-:Y:S01]  /*1c6a0*/  FMNMX.FTZ R0, R195, R0, !PT ;  /* 0x00000000c3007209 */ /* 0x000fe20007810000 */
[-C--:B------:R-:W-:Y:S01]  /*1c6b0*/  FMUL.FTZ R61, R61, R12.reuse ;  /* 0x0000000c3d3d7220 */ /* 0x080fe20000410000 */
[----:B------:R-:W-:Y:S01]  /*1c6c0*/  FMUL.FTZ R64, R64, R12 ;  /* 0x0000000c40407220 */ /* 0x000fe20000410000 */
[----:B------:R-:W3:Y:S01]  /*1c6d0*/  MUFU.EX2 R173, R173 ;  /* 0x000000ad00ad7308 */ /* 0x000ee20000000800 */
[----:B------:R-:W-:Y:S01]  /*1c6e0*/  FMNMX.FTZ R0, R198, R0, !PT ;  /* 0x00000000c6007209 */ /* 0x000fe20007810000 */
[----:B----4-:R-:W-:Y:S01]  /*1c6f0*/  FADD.FTZ R5, R169, R5 ;  /* 0x00000005a9057221 */ /* 0x010fe20000010000 */
[-C--:B------:R-:W-:Y:S01]  /*1c700*/  FMUL.FTZ R65, R65, R12.reuse ;  /* 0x0000000c41417220 */ /* 0x080fe20000410000 */
[----:B------:R-:W-:Y:S01]  /*1c710*/  FMUL.FTZ R68, R68, R12 ;  /* 0x0000000c44447220 */ /* 0x000fe20000410000 */
[----:B------:R-:W-:Y:S01]  /*1c720*/  FMNMX.FTZ R0, R199, R0, !PT ;  /* 0x00000000c7007209 */ /* 0x000fe20007810000 */
[-C--:B------:R-:W-:Y:S01]  /*1c730*/  FMUL.FTZ R69, R69, R12.reuse ;  /* 0x0000000c45457220 */ /* 0x080fe20000410000 */
[----:B------:R-:W-:Y:S01]  /*1c740*/  FMUL.FTZ R72, R72, R12 ;  /* 0x0000000c48487220 */ /* 0x000fe20000410000 */
[----:B------:R-:W-:Y:S01]  /*1c750*/  MUFU.EX2 R176, R176 ;  /* 0x000000b000b07308 */ /* 0x000fe20000000800 */
[----:B------:R-:W-:Y:S01]  /*1c760*/  FMNMX.FTZ R0, R202, R0, !PT ;  /* 0x00000000ca007209 */ /* 0x000fe20007810000 */
[-C--:B------:R-:W-:Y:S01]  /*1c770*/  FMUL.FTZ R73, R73, R12.reuse ;  /* 0x0000000c49497220 */ /* 0x080fe20000410000 */
[-C--:B------:R-:W-:Y:S01]  /*1c780*/  FMUL.FTZ R76, R76, R12.reuse ;  /* 0x0000000c4c4c7220 */ /* 0x080fe20000410000 */
[----:B------:R-:W-:Y:S01]  /*1c790*/  FMUL.FTZ R77, R77, R12 ;  /* 0x0000000c4d4d7220 */ /* 0x000fe20000410000 */
[----:B------:R-:W-:Y:S01]  /*1c7a0*/  FMNMX.FTZ R0, R203, R0, !PT ;  /* 0x00000000cb007209 */ /* 0x000fe20007810000 */
[-C--:B------:R-:W-:Y:S01]  /*1c7b0*/  FMUL.FTZ R80, R80, R12.reuse ;  /* 0x0000000c50507220 */ /* 0x080fe20000410000 */
[----:B------:R-:W-:Y:S01]  /*1c7c0*/  FMUL.FTZ R81, R81, R12 ;  /* 0x0000000c51517220 */ /* 0x000fe20000410000 */
[----:B------:R-:W-:Y:S01]  /*1c7d0*/  MUFU.EX2 R177, R177 ;  /* 0x000000b100b17308 */ /* 0x000fe20000000800 */
[----:B------:R-:W-:Y:S01]  /*1c7e0*/  FMNMX.FTZ R0, R206, R0, !PT ;  /* 0x00000000ce007209 */ /* 0x000fe20007810000 */
[----:B------:R-:W-:Y:S01]  /*1c7f0*/  FMUL.FTZ R84, R84, R12 ;  /* 0x0000000c54547220 */ /* 0x000fe20000410000 */
[----:B---3--:R-:W-:Y:S01]  /*1c800*/  F2FP.SATFINITE.E4M3.F32.PACK_AB_MERGE_C R156, R173, R172, RZ ;  /* 0x000000acad9c723e */ /* 0x008fe200048070ff */
        /* <DEDUP_REMOVED lines=21> */
[-C--:B------:R-:W-:Y:S01]  /*1c960*/  FMUL.FTZ R112, R112, R12.reuse ;  /* 0x0000000c70707220 */ /* 0x080fe20000410000 */
[----:B------:R-:W3:Y:S01]  /*1c970*/  SHFL.BFLY PT, R14, R0, 0x2, 0x1f ;  /* 0x0c401f00000e7f89 */ /* 0x000ee200000e0000 */
        /* <DEDUP_REMOVED lines=22> */
[----:B------:R-:W-:-:S02]  /*1cae0*/  F2FP.SATFINITE.E4M3.F32.PACK_AB_MERGE_C R156, R169, R168, R156 ;  /* 0x000000a8a99c723e */ /* 0x000fc4000480709c */
[----:B---3--:R-:W-:-:S05]  /*1caf0*/  FMNMX.FTZ R0, R0, R14, !PT ;  /* 0x0000000e00007209 */ /* 0x008fca0007810000 */
[----:B------:R-:W3:Y:S01]  /*1cb00*/  SHFL.BFLY PT, R14, R0, 0x1, 0x1f ;  /* 0x0c201f00000e7f89 */ /* 0x000ee200000e0000 */
[----:B------:R-:W-:Y:S08]  /*1cb10*/  MUFU.EX2 R192, R192 ;  /* 0x000000c000c07308 */ /* 0x000ff00000000800 */
[----:B------:R-:W-:Y:S08]  /*1cb20*/  MUFU.EX2 R193, R193 ;  /* 0x000000c100c17308 */ /* 0x000ff00000000800 */
[----:B------:R-:W-:Y:S01]  /*1cb30*/  MUFU.EX2 R196, R196 ;  /* 0x000000c400c47308 */ /* 0x000fe20000000800 */
[----:B---3--:R-:W-:-:S07]  /*1cb40*/  FMNMX.FTZ R0, R0, R14, !PT ;  /* 0x0000000e00007209 */ /* 0x008fce0007810000 */
[----:B------:R-:W-:Y:S01]  /*1cb50*/  MUFU.EX2 R197, R197 ;  /* 0x000000c500c57308 */ /* 0x000fe20000000800 */
[----:B------:R-:W-:Y:S01]  /*1cb60*/  IADD3 R14, R7, 0x38840, RZ ;  /* 0x00038840070e7810 */ /* 0x000fe20007ffe0ff */
[----:B------:R-:W-:Y:S01]  /*1cb70*/  FFMA.FTZ R15, R2, R0, -8 ;  /* 0xc1000000020f7423 */ /* 0x000fe20000010000 */
[----:B------:R-:W-:-:S02]  /*1cb80*/  FADD.FTZ R11, -R0, R11 ;  /* 0x0000000b000b7221 */ /* 0x000fc40000010100 */
[----:B------:R-:W-:Y:S01]  /*1cb90*/  PRMT R14, R20, 0x654, R14 ;  /* 0x00000654140e7816 */ /* 0x000fe2000000000e */
        /* <DEDUP_REMOVED lines=14> */
[----:B------:R-:W3:Y:S01]  /*1cc80*/  MUFU.EX2 R11, R11 ;  /* 0x0000000b000b7308 */ /* 0x000ee20000000800 */
[----:B------:R-:W-:-:S01]  /*1cc90*/  FFMA.FTZ R178, R2, R178, -R15 ;  /* 0x000000b202b27223 */ /* 0x000fc2000001080f */
[C-C-:B------:R-:W-:Y:S01]  /*1cca0*/  FFMA.FTZ R179, R2.reuse, R179, -R15.reuse ;  /* 0x000000b302b37223 */ /* 0x140fe2000001080f */
[----:B------:R-:W-:-:S01]  /*1ccb0*/  FFMA.FTZ R182, R2, R182, -R15 ;  /* 0x000000b602b67223 */ /* 0x000fc2000001080f */
[----:B------:R4:W-:Y:S01]  /*1ccc0*/  SYNCS.ARRIVE.TRANS64.RED.A1T0 RZ, [R14+URZ], RZ ;  /* 0x000000ff0eff79a7 */ /* 0x0009e2000810043f */
[----:B------:R-:W-:-:S01]  /*1ccd0*/  FFMA.FTZ R183, R2, R183, -R15 ;  /* 0x000000b702b77223 */ /* 0x000fc2000001080f */
[C-C-:B------:R-:W-:Y:S01]  /*1cce0*/  FFMA.FTZ R186, R2.reuse, R186, -R15.reuse ;  /* 0x000000ba02ba7223 */ /* 0x140fe2000001080f */
[----:B------:R-:W-:-:S01]  /*1ccf0*/  FFMA.FTZ R187, R2, R187, -R15 ;  /* 0x000000bb02bb7223 */ /* 0x000fc2000001080f */
[----:B------:R-:W5:Y:S01]  /*1cd00*/  MUFU.EX2 R155, R155 ;  /* 0x0000009b009b7308 */ /* 0x000f620000000800 */
[----:B------:R-:W-:-:S01]  /*1cd10*/  FFMA.FTZ R190, R2, R190, -R15 ;  /* 0x000000be02be7223 */ /* 0x000fc2000001080f */
[C-C-:B------:R-:W-:Y:S01]  /*1cd20*/  FFMA.FTZ R191, R2.reuse, R191, -R15.reuse ;  /* 0x000000bf02bf7223 */ /* 0x140fe2000001080f */
[----:B------:R-:W-:-:S01]  /*1cd30*/  FFMA.FTZ R194, R2, R194, -R15 ;  /* 0x000000c202c27223 */ /* 0x000fc2000001080f */
[----:B----4-:R-:W-:Y:S01]  /*1cd40*/  FADD.FTZ R14, R172, R5 ;  /* 0x00000005ac0e7221 */ /* 0x010fe20000010000 */
[----:B------:R-:W-:-:S01]  /*1cd50*/  FFMA.FTZ R195, R2, R195, -R15 ;  /* 0x000000c302c37223 */ /* 0x000fc2000001080f */
[C-C-:B------:R-:W-:Y:S01]  /*1cd60*/  FFMA.FTZ R198, R2.reuse, R198, -R15.reuse ;  /* 0x000000c602c67223 */ /* 0x140fe2000001080f */
[----:B------:R-:W-:-:S01]  /*1cd70*/  FFMA.FTZ R199, R2, R199, -R15 ;  /* 0x000000c702c77223 */ /* 0x000fc2000001080f */
[----:B------:R-:W4:Y:S01]  /*1cd80*/  MUFU.EX2 R158, R158 ;  /* 0x0000009e009e7308 */ /* 0x000f220000000800 */
[----:B---3--:R-:W-:-:S01]  /*1cd90*/  FFMA.FTZ R4, R11, R4, R154 ;  /* 0x000000040b047223 */ /* 0x008fc2000001009a */
[C-C-:B------:R-:W-:Y:S01]  /*1cda0*/  FFMA.FTZ R202, R2.reuse, R202, -R15.reuse ;  /* 0x000000ca02ca7223 */ /* 0x140fe2000001080f */
[----:B------:R-:W-:-:S01]  /*1cdb0*/  FFMA.FTZ R203, R2, R203, -R15 ;  /* 0x000000cb02cb7223 */ /* 0x000fc2000001080f */
[C-C-:B------:R-:W-:Y:S01]  /*1cdc0*/  FFMA.FTZ R206, R2.reuse, R206, -R15.reuse ;  /* 0x000000ce02ce7223 */ /* 0x140fe2000001080f */
[----:B------:R-:W-:-:S01]  /*1cdd0*/  FFMA.FTZ R207, R2, R207, -R15 ;  /* 0x000000cf02cf7223 */ /* 0x000fc2000001080f */
[C-C-:B------:R-:W-:Y:S01]  /*1cde0*/  FFMA.FTZ R210, R2.reuse, R210, -R15.reuse ;  /* 0x000000d202d27223 */ /* 0x140fe2000001080f */
[----:B------:R-:W-:-:S01]  /*1cdf0*/  FFMA.FTZ R211, R2, R211, -R15 ;  /* 0x000000d302d37223 */ /* 0x000fc2000001080f */
[----:B------:R-:W3:Y:S01]  /*1ce00*/  MUFU.EX2 R159, R159 ;  /* 0x0000009f009f7308 */ /* 0x000ee20000000800 */
[----:B-----5:R-:W-:-:S01]  /*1ce10*/  FADD.FTZ R4, R155, R4 ;  /* 0x000000049b047221 */ /* 0x020fc20000010000 */
[C-C-:B------:R-:W-:Y:S01]  /*1ce20*/  FFMA.FTZ R214, R2.reuse, R214, -R15.reuse ;  /* 0x000000d602d67223 */ /* 0x140fe2000001080f */
[----:B------:R-:W-:-:S01]  /*1ce30*/  FFMA.FTZ R15, R2, R215, -R15 ;  /* 0x000000d7020f7223 */ /* 0x000fc2000001080f */
        /* <DEDUP_REMOVED lines=14> */
[----:B------:R-:W-:Y:S01]  /*1cf20*/  F2FP.SATFINITE.E4M3.F32.PACK_AB_MERGE_C R153, R159, R158, RZ ;  /* 0x0000009e9f99723e */ /* 0x000fe200048070ff */
[-C--:B------:R-:W-:Y:S01]  /*1cf30*/  FMUL.FTZ R46, R46, R11.reuse ;  /* 0x0000000b2e2e7220 */ /* 0x080fe20000410000 */
[----:B------:R-:W-:Y:S01]  /*1cf40*/  F2FP.SATFINITE.E4M3.F32.PACK_AB_MERGE_C R158, R181, R180, RZ ;  /* 0x000000b4b59e723e */ /* 0x000fe200048070ff */
[-C--:B------:R-:W-:Y:S01]  /*1cf50*/  FMUL.FTZ R47, R47, R11.reuse ;  /* 0x0000000b2f2f7220 */ /* 0x080fe20000410000 */
[----:B------:R-:W-:Y:S01]  /*1cf60*/  F2FP.SATFINITE.E4M3.F32.PACK_AB_MERGE_C R153, R155, R154, R153 ;  /* 0x0000009a9b99723e */ /* 0x000fe20004807099 */
        /* <DEDUP_REMOVED lines=27> */
[----:B------:R-:W-:Y:S01]  /*1d120*/  F2FP.SATFINITE.E4M3.F32.PACK_AB_MERGE_C R166, R167, R166, RZ ;  /* 0x000000a6a7a6723e */ /* 0x000fe200048070ff */
[-C--:B------:R-:W-:Y:S01]  /*1d130*/  FMUL.FTZ R86, R86, R11.reuse ;  /* 0x0000000b56567220 */ /* 0x080fe20000410000 */
[-C--:B------:R-:W-:Y:S01]  /*1d140*/  FMUL.FTZ R87, R87, R11.reuse ;  /* 0x0000000b57577220 */ /* 0x080fe20000410000 */
[-C--:B------:R-:W-:Y:S01]  /*1d150*/  FMUL.FTZ R90, R90, R11.reuse ;  /* 0x0000000b5a5a7220 */ /* 0x080fe20000410000 */
[----:B------:R-:W-:Y:S01]  /*1d160*/  F2FP.SATFINITE.E4M3.F32.PACK_AB_MERGE_C R155, R163, R162, R166 ;  /* 0x000000a2a39b723e */ /* 0x000fe200048070a6 */
        /* <DEDUP_REMOVED lines=18> */
[----:B-----5:R-:W-:-:S01]  /*1d290*/  FADD.FTZ R5, R174, R5 ;  /* 0x00000005ae057221 */ /* 0x020fc20000010000 */
[----:B------:R-:W-:Y:S01]  /*1d2a0*/  FADD.FTZ R4, R177, R4 ;  /* 0x00000004b1047221 */ /* 0x000fe20000010000 */
[-C--:B------:R-:W-:Y:S01]  /*1d2b0*/  FMUL.FTZ R114, R114, R11.reuse ;  /* 0x0000000b72727220 */ /* 0x080fe20000410000 */
[-C--:B------:R-:W-:Y:S01]  /*1d2c0*/  FMUL.FTZ R115, R115, R11.reuse ;  /* 0x0000000b73737220 */ /* 0x080fe20000410000 */
[-C--:B------:R-:W-:Y:S01]  /*1d2d0*/  FMUL.FTZ R118, R118, R11.reuse ;  /* 0x0000000b76767220 */ /* 0x080fe20000410000 */
[----:B------:R-:W-:Y:S01]  /*1d2e0*/  FADD.FTZ R4, R180, R4 ;  /* 0x00000004b4047221 */ /* 0x000fe20000010000 */
[----:B------:R-:W-:Y:S01]  /*1d2f0*/  FMUL.FTZ R119, R119, R11 ;  /* 0x0000000b77777220 */ /* 0x000fe20000410000 */
[----:B------:R-:W5:Y:S01]  /*1d300*/  MUFU.EX2 R179, R179 ;  /* 0x000000b300b37308 */ /* 0x000f620000000800 */
[----:B----4-:R-:W-:-:S01]  /*1d310*/  FADD.FTZ R5, R175, R5 ;  /* 0x00000005af057221 */ /* 0x010fc20000010000 */
[----:B------:R-:W-:Y:S01]  /*1d320*/  FADD.FTZ R4, R181, R4 ;  /* 0x00000004b5047221 */ /* 0x000fe20000010000 */
[----:B------:R-:W-:Y:S01]  /*1d330*/  F2FP.SATFINITE.E4M3.F32.PACK_AB_MERGE_C R157, R175, R174, RZ ;  /* 0x000000aeaf9d723e */ /* 0x000fe200048070ff */
[-C--:B------:R-:W-:Y:S01]  /*1d340*/  FMUL.FTZ R122, R122, R11.reuse ;  /* 0x0000000b7a7a7220 */ /* 0x080fe20000410000 */
[-C--:B------:R-:W-:Y:S01]  /*1d350*/  FMUL.FTZ R123, R123, R11.reuse ;  /* 0x0000000b7b7b7220 */ /* 0x080fe20000410000 */
[----:B------:R-:W-:Y:S01]  /*1d360*/  FADD.FTZ R4, R184, R4 ;  /* 0x00000004b8047221 */ /* 0x000fe20000010000 */
[----:B------:R-:W-:Y:S01]  /*1d370*/  FMUL.FTZ R126, R126, R11 ;  /* 0x0000000b7e7e7220 */ /* 0x000fe20000410000 */
[----:B------:R-:W4:Y:S01]  /*1d380*/  MUFU.EX2 R182, R182 ;  /* 0x000000b600b67308 */ /* 0x000f220000000800 */
        /* <DEDUP_REMOVED lines=18> */
[-C--:B------:R-:W-:Y:S01]  /*1d4b0*/  FMUL.FTZ R142, R142, R11.reuse ;  /* 0x0000000b8e8e7220 */ /* 0x080fe20000410000 */
[-C--:B------:R-:W-:Y:S01]  /*1d4c0*/  FMUL.FTZ R143, R143, R11.reuse ;  /* 0x0000000b8f8f7220 */ /* 0x080fe20000410000 */
[----:B------:R-:W-:Y:S01]  /*1d4d0*/  FMUL.FTZ R146, R146, R11 ;  /* 0x0000000b92927220 */ /* 0x000fe20000410000 */
[----:B------:R-:W-:Y:S01]  /*1d4e0*/  FADD.FTZ R4, R196, R4 ;  /* 0x00000004c4047221 */ /* 0x000fe20000010000 */
[----:B------:R-:W-:Y:S01]  /*1d4f0*/  F2FP.SATFINITE.E4M3.F32.PACK_AB_MERGE_C R196, R197, R196, RZ ;  /* 0x000000c4c5c4723e */ /* 0x000fe200048070ff */
[----:B------:R-:W4:Y:S01]  /*1d500*/  MUFU.EX2 R187, R187 ;  /* 0x000000bb00bb7308 */ /* 0x000f220000000800 */
[----:B---3--:R-:W-:-:S01]  /*1d510*/  FADD.FTZ R5, R183, R5 ;  /* 0x00000005b7057221 */ /* 0x008fc20000010000 */
[----:B------:R-:W-:Y:S01]  /*1d520*/  FADD.FTZ R4, R197, R4 ;  /* 0x00000004c5047221 */ /* 0x000fe20000010000 */
[----:B------:R-:W-:Y:S01]  /*1d530*/  F2FP.SATFINITE.E4M3.F32.PACK_AB_MERGE_C R159, R183, R182, RZ ;  /* 0x000000b6b79f723e */ /* 0x000fe200048070ff */
[-C--:B------:R-:W-:Y:S01]  /*1d540*/  FMUL.FTZ R147, R147, R11.reuse ;  /* 0x0000000b93937220 */ /* 0x080fe20000410000 */
[-C--:B------:R-:W-:Y:S01]  /*1d550*/  FMUL.FTZ R150, R150, R11.reuse ;  /* 0x0000000b96967220 */ /* 0x080fe20000410000 */
[----:B------:R-:W-:Y:S01]  /*1d560*/  FMUL.FTZ R151, R151, R11 ;  /* 0x0000000b97977220 */ /* 0x000fe20000410000 */
[----:B------:R-:W-:Y:S01]  /*1d570*/  F2FP.SATFINITE.E4M3.F32.PACK_AB_MERGE_C R157, R171, R170, R157 ;  /* 0x000000aaab9d723e */ /* 0x000fe2000480709d */
[----:B------:R-:W3:Y:S01]  /*1d580*/  MUFU.EX2 R190, R190 ;  /* 0x000000be00be7308 */ /* 0x000ee20000000800 */
[----:B-----5:R-:W-:-:S01]  /*1d590*/  FADD.FTZ R5, R186, R5 ;  /* 0x00000005ba057221 */ /* 0x020fc20000010000 */
[----:B------:R-:W-:-:S02]  /*1d5a0*/  F2FP.SATFINITE.E4M3.F32.PACK_AB_MERGE_C R158, R177, R176, R158 ;  /* 0x000000b0b19e723e */ /* 0x000fc4000480709e */
[----:B------:R-:W-:Y:S02]  /*1d5b0*/  F2FP.SATFINITE.E4M3.F32.PACK_AB_MERGE_C R159, R179, R178, R159 ;  /* 0x000000b2b39f723e */ /* 0x000fe4000480709f */
[----:B------:R-:W-:Y:S02]  /*1d5c0*/  F2FP.SATFINITE.E4M3.F32.PACK_AB_MERGE_C R160, R185, R184, R188 ;  /* 0x000000b8b9a0723e */ /* 0x000fe400048070bc */
[----:B------:R-:W5:Y:S01]  /*1d5d0*/  MUFU.EX2 R191, R191 ;  /* 0x000000bf00bf7308 */ /* 0x000f620000000800 */
[----:B----4-:R-:W-:-:S01]  /*1d5e0*/  FADD.FTZ R5, R187, R5 ;  /* 0x00000005bb057221 */ /* 0x010fc20000010000 */
[----:B------:R-:W-:-:S06]  /*1d5f0*/  F2FP.SATFINITE.E4M3.F32.PACK_AB_MERGE_C R162, R193, R192, R196 ;  /* 0x000000c0c1a2723e */ /* 0x000fcc00048070c4 */
[----:B------:R-:W4:Y:S01]  /*1d600*/  MUFU.EX2 R194, R194 ;  /* 0x000000c200c27308 */ /* 0x000f220000000800 */
[----:B---3--:R-:W-:-:S07]  /*1d610*/  FADD.FTZ R5, R190, R5 ;  /* 0x00000005be057221 */ /* 0x008fce0000010000 */
[----:B------:R-:W3:Y:S01]  /*1d620*/  MUFU.EX2 R195, R195 ;  /* 0x000000c300c37308 */ /* 0x000ee20000000800 */
[----:B-----5:R-:W-:-:S01]  /*1d630*/  FADD.FTZ R5, R191, R5 ;  /* 0x00000005bf057221 */ /* 0x020fc20000010000 */
[----:B------:R-:W-:-:S04]  /*1d640*/  F2FP.SATFINITE.E4M3.F32.PACK_AB_MERGE_C R190, R191, R190, RZ ;  /* 0x000000bebfbe723e */ /* 0x000fc800048070ff */
[----:B------:R-:W-:Y:S02]  /*1d650*/  F2FP.SATFINITE.E4M3.F32.PACK_AB_MERGE_C R161, R187, R186, R190 ;  /* 0x000000babba1723e */ /* 0x000fe400048070be */
[----:B------:R-:W5:Y:S01]  /*1d660*/  MUFU.EX2 R198, R198 ;  /* 0x000000c600c67308 */ /* 0x000f620000000800 */
[----:B----4-:R-:W-:-:S07]  /*1d670*/  FADD.FTZ R5, R194, R5 ;  /* 0x00000005c2057221 */ /* 0x010fce0000010000 */
[----:B------:R-:W4:Y:S01]  /*1d680*/  MUFU.EX2 R200, R200 ;  /* 0x000000c800c87308 */ /* 0x000f220000000800 */
[----:B---3--:R-:W-:-:S07]  /*1d690*/  FADD.FTZ R5, R195, R5 ;  /* 0x00000005c3057221 */ /* 0x008fce0000010000 */
[----:B------:R-:W3:Y:S01]  /*1d6a0*/  MUFU.EX2 R199, R199 ;  /* 0x000000c700c77308 */ /* 0x000ee20000000800 */
[----:B-----5:R-:W-:-:S07]  /*1d6b0*/  FADD.FTZ R5, R198, R5 ;  /* 0x00000005c6057221 */ /* 0x020fce0000010000 */
[----:B------:R-:W5:Y:S01]  /*1d6c0*/  MUFU.EX2 R201, R201 ;  /* 0x000000c900c97308 */ /* 0x000f620000000800 */
[----:B----4-:R-:W-:-:S07]  /*1d6d0*/  FADD.FTZ R4, R200, R4 ;  /* 0x00000004c8047221 */ /* 0x010fce0000010000 */
[----:B------:R-:W4:Y:S01]  /*1d6e0*/  MUFU.EX2 R202, R202 ;  /* 0x000000ca00ca7308 */ /* 0x000f220000000800 */
[----:B---3--:R-:W-:-:S01]  /*1d6f0*/  FADD.FTZ R5, R199, R5 ;  /* 0x00000005c7057221 */ /* 0x008fc20000010000 */
[----:B------:R-:W-:-:S04]  /*1d700*/  F2FP.SATFINITE.E4M3.F32.PACK_AB_MERGE_C R198, R199, R198, RZ ;  /* 0x000000c6c7c6723e */ /* 0x000fc800048070ff */
[----:B------:R-:W-:Y:S02]  /*1d710*/  F2FP.SATFINITE.E4M3.F32.PACK_AB_MERGE_C R163, R195, R194, R198 ;  /* 0x000000c2c3a3723e */ /* 0x000fe400048070c6 */
[----:B------:R-:W3:Y:S01]  /*1d720*/  MUFU.EX2 R204, R204 ;  /* 0x000000cc00cc7308 */ /* 0x000ee20000000800 */
[----:B-----5:R-:W-:-:S07]  /*1d730*/  FADD.FTZ R4, R201, R4 ;  /* 0x00000004c9047221 */ /* 0x020fce0000010000 */
[----:B------:R-:W5:Y:S01]  /*1d740*/  MUFU.EX2 R203, R203 ;  /* 0x000000cb00cb7308 */ /* 0x000f620000000800 */
[----:B----4-:R-:W-:-:S07]  /*1d750*/  FADD.FTZ R5, R202, R5 ;  /* 0x00000005ca057221 */ /* 0x010fce0000010000 */
[----:B------:R-:W4:Y:S01]  /*1d760*/  MUFU.EX2 R205, R205 ;  /* 0x000000cd00cd7308 */ /* 0x000f220000000800 */
[----:B---3--:R-:W-:-:S07]  /*1d770*/  FADD.FTZ R4, R204, R4 ;  /* 0x00000004cc047221 */ /* 0x008fce0000010000 */
[----:B------:R-:W3:Y:S01]  /*1d780*/  MUFU.EX2 R206, R206 ;  /* 0x000000ce00ce7308 */ /* 0x000ee20000000800 */
[----:B-----5:R-:W-:-:S07]  /*1d790*/  FADD.FTZ R5, R203, R5 ;  /* 0x00000005cb057221 */ /* 0x020fce0000010000 */
[----:B------:R-:W5:Y:S01]  /*1d7a0*/  MUFU.EX2 R208, R208 ;  /* 0x000000d000d07308 */ /* 0x000f620000000800 */
[----:B----4-:R-:W-:-:S01]  /*1d7b0*/  FADD.FTZ R4, R205, R4 ;  /* 0x00000004cd047221 */ /* 0x010fc20000010000 */
[----:B------:R-:W-:-:S04]  /*1d7c0*/  F2FP.SATFINITE.E4M3.F32.PACK_AB_MERGE_C R204, R205, R204, RZ ;  /* 0x000000cccdcc723e */ /* 0x000fc800048070ff */
[----:B------:R-:W-:Y:S02]  /*1d7d0*/  F2FP.SATFINITE.E4M3.F32.PACK_AB_MERGE_C R164, R201, R200, R204 ;  /* 0x000000c8c9a4723e */ /* 0x000fe400048070cc */
        /* <DEDUP_REMOVED lines=13> */
[----:B----4-:R-:W-:-:S07]  /*1d8b0*/  FADD.FTZ R14, R212, R21 ;  /* 0x00000015d40e7221 */ /* 0x010fce0000010000 */
[----:B------:R-:W4:Y:S01]  /*1d8c0*/  MUFU.EX2 R214, R214 ;  /* 0x000000d600d67308 */ /* 0x000f220000000800 */
[----:B---3--:R-:W-:-:S07]  /*1d8d0*/  FADD.FTZ R21, R211, R4 ;  /* 0x00000004d3157221 */ /* 0x008fce0000010000 */
[----:B------:R-:W3:Y:S01]  /*1d8e0*/  MUFU.EX2 R15, R15 ;  /* 0x0000000f000f7308 */ /* 0x000ee20000000800 */
[----:B-----5:R-:W-:-:S01]  /*1d8f0*/  FADD.FTZ R5, R13, R14 ;  /* 0x0000000e0d057221 */ /* 0x020fc20000010000 */
[----:B------:R-:W-:-:S04]  /*1d900*/  F2FP.SATFINITE.E4M3.F32.PACK_AB_MERGE_C R13, R13, R212, RZ ;  /* 0x000000d40d0d723e */ /* 0x000fc800048070ff */
[----:B------:R-:W-:Y:S01]  /*1d910*/  F2FP.SATFINITE.E4M3.F32.PACK_AB_MERGE_C R166, R209, R208, R13 ;  /* 0x000000d0d1a6723e */ /* 0x000fe2000480700d */
[----:B----4-:R-:W-:-:S01]  /*1d920*/  FADD.FTZ R4, R214, R21 ;  /* 0x00000015d6047221 */ /* 0x010fc20000010000 */
[----:B---3--:R-:W-:-:S03]  /*1d930*/  F2FP.SATFINITE.E4M3.F32.PACK_AB_MERGE_C R167, R15, R214, RZ ;  /* 0x000000d60fa7723e */ /* 0x008fc600048070ff */
[----:B------:R-:W-:Y:S01]  /*1d940*/  FADD.FTZ R4, R15, R4 ;  /* 0x000000040f047221 */ /* 0x000fe20000010000 */
[----:B------:R-:W-:Y:S01]  /*1d950*/  F2FP.SATFINITE.E4M3.F32.PACK_AB_MERGE_C R167, R211, R210, R167 ;  /* 0x000000d2d3a7723e */ /* 0x000fe200048070a7 */
[----:B------:R-:W-:Y:S06]  /*1d960*/  @!P0 BRA `(.L_x_3131) ;  /* 0x0000000000048947 */ /* 0x000fec0003800000 */
[----:B------:R-:W-:Y:S01]  /*1d970*/  BPT.TRAP 0x1 ;  /* 0x000000040000795c */ /* 0x000fe20000300000 */
.L_x_3131:
[----:B------:R3:W4:Y:S01]  /*1d980*/  SYNCS.PHASECHK.TRANS64.TRYWAIT P1, [R7+URZ+0x38850], R8 ;  /* 0x03885008070075a7 */ /* 0x000722000802017f */
[----:B------:R-:W-:Y:S05]  /*1d990*/  @!P0 BRA `(.L_x_3132) ;  /* 0x0000000000048947 */ /* 0x000fea0003800000 */
[----:B------:R-:W-:Y:S01]  /*1d9a0*/  BPT.TRAP 0x1 ;  /* 0x000000040000795c */ /* 0x000fe20000300000 */
.L_x_3132:
[----:B------:R-:W-:Y:S01]  /*1d9b0*/  BSSY B0, `(.L_x_3133) ;  /* 0x0000006000007945 */ /* 0x000fe20003800000 */
[----:B------:R-:W-:Y:S01]  /*1d9c0*/  LEA R12, R9, UR42, 0xb ;  /* 0x0000002a090c7c11 */ /* 0x000fe2000f8e58ff */
[----:B------:R-:W-:Y:S02]  /*1d9d0*/  IMAD.MOV.U32 R13, RZ, RZ, 0x40000040 ;  /* 0x40000040ff0d7424 */ /* 0x000fe400078e00ff */
[----:B----4-:R-:W-:Y:S05]  /*1d9e0*/  @P1 BRA `(.L_x_3134) ;  /* 0x0000000000081947 */ /* 0x010fea0003800000 */
[----:B------:R-:W4:Y:S02]  /*1d9f0*/  SYNCS.PHASECHK.TRANS64.TRYWAIT P1, [R7+URZ+0x38850], R8 ;  /* 0x03885008070075a7 */ /* 0x000f24000802017f */
[----:B----4-:R-:W-:Y:S05]  /*1da00*/  @!P1 BRA `(.L_x_3135) ;  /* 0x000000ec00c89947 */ /* 0x010fea0003800000 */
.L_x_3134:
[----:B------:R-:W-:Y:S05]  /*1da10*/  BSYNC B0 ;  /* 0x0000000000007941 */ /* 0x000fea0003800000 */
.L_x_3133:
[----:B------:R-:W5:Y:S01]  /*1da20*/  S2R R11, SR_TID.X ;  /* 0x00000000000b7919 */ /* 0x000f620000002100 */
[----:B------:R-:W-:Y:S05]  /*1da30*/  WARPSYNC.ALL ;  /* 0x0000000000007948 */ /* 0x000fea0003800000 */
[C---:B------:R-:W-:Y:S01]  /*1da40*/  R2UR UR6, R12.reuse ;  /* 0x000000000c0672ca */ /* 0x040fe200000e0000 */
[----:B01-34-:R-:W-:Y:S01]  /*1da50*/  VIADD R8, R12, 0x2 ;  /* 0x000000020c087836 */ /* 0x01bfe20000000000 */
[----:B------:R-:W-:Y:S01]  /*1da60*/  R2UR UR7, R13 ;  /* 0x000000000d0772ca */ /* 0x000fe200000e0000 */
[----:B------:R-:W-:Y:S02]  /*1da70*/  IMAD.MOV.U32 R9, RZ, RZ, 0x40000040 ;  /* 0x40000040ff097424 */ /* 0x000fe400078e00ff */
[----:B------:R-:W-:Y:S01]  /*1da80*/  IMAD.MOV.U32 R13, RZ, RZ, 0x40000040 ;  /* 0x40000040ff0d7424 */ /* 0x000fe200078e00ff */
[----:B-----5:R-:W-:-:S05]  /*1da90*/  SHF.R.U32.HI R11, RZ, 0x7, R11 ;  /* 0x00000007ff0b7819 */ /* 0x020fca000001160b */
[----:B------:R-:W-:-:S05]  /*1daa0*/  VIADD R11, R11, 0x8 ;  /* 0x000000080b0b7836 */ /* 0x000fca0000000000 */
[----:B------:R0:W-:Y:S06]  /*1dab0*/  BAR.SYNC.DEFER_BLOCKING R11, 0x100 ;  /* 0x0004000b0000751d */ /* 0x0001ec0000010000 */
[----:B------:R-:W-:-:S06]  /*1dac0*/  WARPGROUP.ARRIVE ;  /* 0x00000000000079c5 */ /* 0x000fcc0000000000 */
[----:B------:R-:W-:Y:S01]  /*1dad0*/  QGMMA.64x256x32.F32.E4M3.E4M3 R24, R152, gdesc[UR4], R24, gsb0 ;  /* 0x03e0000498187df3 */ /* 0x000fe20008000818 */
[----:B------:R-:W-:Y:S02]  /*1dae0*/  R2UR UR6, R8 ;  /* 0x00000000080672ca */ /* 0x000fe400000e0000 */
[----:B------:R-:W-:Y:S01]  /*1daf0*/  R2UR UR7, R9 ;  /* 0x00000000090772ca */ /* 0x000fe200000e0000 */
[----:B------:R-:W-:Y:S01]  /*1db00*/  IMAD.MOV.U32 R9, RZ, RZ, 0x40000040 ;  /* 0x40000040ff097424 */ /* 0x000fe200078e00ff */
[C---:B------:R-:W-:Y:S01]  /*1db10*/  IADD3 R8, R12.reuse, 0x4, RZ ;  /* 0x000000040c087810 */ /* 0x040fe20007ffe0ff */
        /* <DEDUP_REMOVED lines=20> */
.L_x_3136:
[C---:B------:R-:W-:Y:S01]  /*1dc60*/  ISETP.GT.AND P1, PT, R6.reuse, RZ, PT ;  /* 0x000000ff0600720c */ /* 0x040fe20003f24270 */
[----:B------:R-:W-:Y:S01]  /*1dc70*/  VIADD R7, R7, 0x38860 ;  /* 0x0003886007077836 */ /* 0x000fe20000000000 */
[----:B------:R-:W-:Y:S01]  /*1dc80*/  IADD3 R6, R6, -0x1, RZ ;  /* 0xffffffff06067810 */ /* 0x000fe20007ffe0ff */
[----:B------:R-:W-:Y:S02]  /*1dc90*/  IMAD.U32 R8, RZ, RZ, UR38 ;  /* 0x00000026ff087e24 */ /* 0x000fe4000f8e00ff */
[----:B------:R-:W-:Y:S02]  /*1dca0*/  IMAD.MOV.U32 R11, RZ, RZ, R0 ;  /* 0x000000ffff0b7224 */ /* 0x000fe400078e0000 */
[----:B------:R-:W-:Y:S01]  /*1dcb0*/  IMAD.MOV.U32 R12, RZ, RZ, R3 ;  /* 0x000000ffff0c7224 */ /* 0x000fe200078e0003 */
[----:B------:R-:W-:-:S04]  /*1dcc0*/  PRMT R7, R8, 0x654, R7 ;  /* 0x0000065408077816 */ /* 0x000fc80000000007 */
[----:B------:R1:W-:Y:S01]  /*1dcd0*/  SYNCS.ARRIVE.TRANS64.RED.A1T0 RZ, [R7+URZ], RZ ;  /* 0x000000ff07ff79a7 */ /* 0x0003e2000810043f */
[----:B------:R-:W-:Y:S05]  /*1dce0*/  @P1 BRA `(.L_x_3137) ;  /* 0xffffffd800d01947 */ /* 0x000fea000383ffff */
.L_x_3125:
[----:B------:R-:W3:Y:S04]  /*1dcf0*/  LDL R14, [R1+0x30] ;  /* 0x00003000010e7983 */ /* 0x000ee80000100800 */
[----:B01----:R-:W4:Y:S01]  /*1dd00*/  LDL R7, [R1+0x10] ;  /* 0x0000100001077983 */ /* 0x003f220000100800 */
[----:B------:R-:W-:Y:S05]  /*1dd10*/  WARPSYNC.ALL ;  /* 0x0000000000007948 */ /* 0x000fea0003800000 */
[----:B------:R-:W-:Y:S01]  /*1dd20*/  ULDC.64 UR4, c[0x0][0x9a0] ;  /* 0x0002680000047ab9 */ /* 0x000fe20000000a00 */
[----:B------:R-:W5:Y:S01]  /*1dd30*/  LDL.LU R22, [R1+0x34] ;  /* 0x0000340001167983 */ /* 0x000f620000300800 */
[----:B------:R2:W-:Y:S08]  /*1dd40*/  BAR.ARV R10, 0x100 ;  /* 0x0004000a0000751d */ /* 0x0005f00000002000 */
[----:B------:R-:W-:Y:S06]  /*1dd50*/  BAR.ARV 0x8, 0x180 ;  /* 0x0206000000007b1d */ /* 0x000fec0000002000 */
[----:B------:R-:W-:-:S04]  /*1dd60*/  ISETP.NE.U32.AND P0, PT, RZ, UR4, PT ;  /* 0x00000004ff007c0c */ /* 0x000fc8000bf05070 */
[----:B------:R-:W-:-:S13]  /*1dd70*/  ISETP.NE.AND.EX P0, PT, RZ, UR5, PT, P0 ;  /* 0x00000005ff007c0c */ /* 0x000fda000bf05300 */
[----:B------:R-:W3:Y:S01]  /*1dd80*/  @P0 LDC.64 R8, c[0x0][0x9c8] ;  /* 0x00027200ff080b82 */ /* 0x000ee20000000a00 */
[----:B------:R-:W-:-:S07]  /*1dd90*/  @P0 SHF.R.S32.HI R11, RZ, 0x1f, R218 ;  /* 0x0000001fff0b0819 */ /* 0x000fce00000114da */
[----:B------:R-:W0:Y:S01]  /*1dda0*/  @P0 LDC.64 R12, c[0x0][0x9d0] ;  /* 0x00027400ff0c0b82 */ /* 0x000e220000000a00 */
[----:B---3--:R-:W-:-:S04]  /*1ddb0*/  @P0 IMAD R6, R14, R8, RZ ;  /* 0x000000080e060224 */ /* 0x008fc800078e02ff */
[C---:B----4-:R-:W-:Y:S02]  /*1ddc0*/  @P0 IMAD R9, R7.reuse, R9, R6 ;  /* 0x0000000907090224 */ /* 0x050fe400078e0206 */
[----:B------:R-:W-:-:S04]  /*1ddd0*/  @P0 IMAD.WIDE.U32 R6, R7, R8, RZ ;  /* 0x0000000807060225 */ /* 0x000fc800078e00ff */
[-C--:B0-----:R-:W-:Y:S02]  /*1dde0*/  @P0 IMAD R8, R11, R12.reuse, RZ ;  /* 0x0000000c0b080224 */ /* 0x081fe400078e02ff */
        /* <DEDUP_REMOVED lines=9> */
[----:B------:R-:W4:Y:S01]  /*1de80*/  SHFL.BFLY PT, R11, R4, 0x2, 0x1f ;  /* 0x0c401f00040b7f89 */ /* 0x000f2200000e0000 */
[----:B-1----:R-:W-:Y:S01]  /*1de90*/  FADD.FTZ R6, R6, R5 ;  /* 0x0000000506067221 */ /* 0x002fe20000010000 */
[----:B----4-:R-:W-:-:S04]  /*1dea0*/  FADD.FTZ R12, R11, R4 ;  /* 0x000000040b0c7221 */ /* 0x010fc80000010000 */
[----:B------:R-:W1:Y:S04]  /*1deb0*/  SHFL.BFLY PT, R11, R6, 0x1, 0x1f ;  /* 0x0c201f00060b7f89 */ /* 0x000e6800000e0000 */
[----:B------:R-:W4:Y:S01]  /*1dec0*/  SHFL.BFLY PT, R13, R12, 0x1, 0x1f ;  /* 0x0c201f000c0d7f89 */ /* 0x000f2200000e0000 */
[----:B0-----:R-:W-:Y:S01]  /*1ded0*/  MOV R8, RZ ;  /* 0x000000ff00087202 */ /* 0x001fe20000000f00 */
[----:B-1----:R-:W-:-:S05]  /*1dee0*/  FADD.FTZ R11, R6, R11 ;  /* 0x0000000b060b7221 */ /* 0x002fca0000010000 */
[----:B------:R-:W-:Y:S01]  /*1def0*/  FSETP.NE.FTZ.AND P0, PT, R11, RZ, PT ;  /* 0x000000ff0b00720b */ /* 0x000fe20003f15000 */
[----:B----4-:R-:W-:-:S04]  /*1df00*/  FADD.FTZ R13, R12, R13 ;  /* 0x0000000d0c0d7221 */ /* 0x010fc80000010000 */
[----:B------:R-:W-:Y:S01]  /*1df10*/  FMUL.FTZ R9, R13, 0.00390625 ;  /* 0x3b8000000d097820 */ /* 0x000fe20000410000 */
[----:B------:R-:W-:-:S04]  /*1df20*/  FMUL.FTZ R14, R11, 0.00390625 ;  /* 0x3b8000000b0e7820 */ /* 0x000fc80000410000 */
[----:B------:R-:W-:-:S03]  /*1df30*/  FSETP.NE.FTZ.AND P2, PT, R9, RZ, PT ;  /* 0x000000ff0900720b */ /* 0x000fc60003f55000 */
[----:B------:R-:W-:Y:S01]  /*1df40*/  @P0 MUFU.RCP R8, R11 ;  /* 0x0000000b00080308 */ /* 0x000fe20000001000 */
[----:B------:R-:W-:Y:S02]  /*1df50*/  FSETP.NE.FTZ.AND P0, PT, R13, RZ, PT ;  /* 0x000000ff0d00720b */ /* 0x000fe40003f15000 */
[----:B------:R-:W-:Y:S01]  /*1df60*/  FSETP.NE.FTZ.AND P1, PT, R14, RZ, PT ;  /* 0x000000ff0e00720b */ /* 0x000fe20003f35000 */
[----:B------:R-:W-:-:S06]  /*1df70*/  IMAD.MOV.U32 R6, RZ, RZ, RZ ;  /* 0x000000ffff067224 */ /* 0x000fcc00078e00ff */
[----:B------:R-:W0:Y:S01]  /*1df80*/  @P2 MUFU.LG2 R9, R9 ;  /* 0x0000000900092308 */ /* 0x000e220000000c00 */
[----:B-----5:R-:W-:-:S07]  /*1df90*/  VIADD R22, R22, 0x1 ;  /* 0x0000000116167836 */ /* 0x020fce0000000000 */
[----:B------:R-:W-:Y:S01]  /*1dfa0*/  @P0 MUFU.RCP R6, R13 ;  /* 0x0000000d00060308 */ /* 0x000fe20000001000 */
[----:B------:R1:W-:Y:S07]  /*1dfb0*/  STL [R1+0x34], R22 ;  /* 0x0000341601007387 */ /* 0x0003ee0000100800 */
[----:B------:R-:W4:Y:S01]  /*1dfc0*/  @P1 MUFU.LG2 R5, R14 ;  /* 0x0000000e00051308 */ /* 0x000f220000000c00 */
[----:B------:R-:W-:Y:S02]  /*1dfd0*/  VIADD R222, R222, 0x1 ;  /* 0x00000001dede7836 */ /* 0x000fe40000000000 */
[C---:B------:R-:W-:Y:S01]  /*1dfe0*/  @P1 FMUL.FTZ R4, R2.reuse, 0.69314718246459960938 ;  /* 0x3f31721802041820 */ /* 0x040fe20000410000 */
[----:B------:R-:W-:Y:S01]  /*1dff0*/  @P2 FMUL.FTZ R12, R2, 0.69314718246459960938 ;  /* 0x3f317218020c2820 */ /* 0x000fe20000410000 */
[----:B0-----:R-:W-:Y:S01]  /*1e000*/  @P2 FMUL.FTZ R9, R9, 0.69314718246459960938 ;  /* 0x3f31721809092820 */ /* 0x001fe20000410000 */
[----:B------:R-:W-:Y:S01]  /*1e010*/  IMAD.MOV.U32 R153, RZ, RZ, -0x800000 ;  /* 0xff800000ff997424 */ /* 0x000fe200078e00ff */
[----:B------:R-:W-:-:S02]  /*1e020*/  ISETP.NE.AND P3, PT, R222, 0x2, PT ;  /* 0x00000002de00780c */ /* 0x000fc40003f65270 */
[----:B------:R-:W-:Y:S02]  /*1e030*/  @P2 FFMA.FTZ R153, R12, R0, R9 ;  /* 0x000000000c992223 */ /* 0x000fe40000010009 */
[----:B--2---:R-:W-:Y:S01]  /*1e040*/  SEL R10, RZ, 0x1, P3 ;  /* 0x00000001ff0a7807 */ /* 0x004fe20001800000 */
[----:B------:R-:W-:-:S03]  /*1e050*/  IMAD.MOV.U32 R152, RZ, RZ, -0x800000 ;  /* 0xff800000ff987424 */ /* 0x000fc600078e00ff */
[----:B------:R-:W-:Y:S01]  /*1e060*/  LOP3.LUT R223, R223, R10, RZ, 0x3c, !PT ;  /* 0x0000000adfdf7212 */ /* 0x000fe200078e3cff */
[----:B----4-:R-:W-:Y:S01]  /*1e070*/  @P1 FMUL.FTZ R5, R5, 0.69314718246459960938 ;  /* 0x3f31721805051820 */ /* 0x010fe20000410000 */
[----:B------:R-:W-:-:S03]  /*1e080*/  PLOP3.LUT P0, PT, PT, PT, PT, 0x8, 0x0 ;  /* 0x000000000000781c */ /* 0x000fc60003f0e170 */
[----:B------:R-:W-:Y:S01]  /*1e090*/  @P1 FFMA.FTZ R152, R4, R3, R5 ;  /* 0x0000000304981223 */ /* 0x000fe20000010005 */
[----:B------:R-:W-:Y:S01]  /*1e0a0*/  SEL R222, R222, RZ, P3 ;  /* 0x000000ffdede7207 */ /* 0x000fe20001800000 */
[-C--:B---3--:R-:W-:Y:S01]  /*1e0b0*/  FMUL.FTZ R2, R8, R7.reuse ;  /* 0x0000000708027220 */ /* 0x088fe20000410000 */
[----:B------:R-:W-:-:S03]  /*1e0c0*/  FMUL.FTZ R8, R6, R7 ;  /* 0x0000000706087220 */ /* 0x000fc60000410000 */
[-C--:B------:R-:W-:Y:S01]  /*1e0d0*/  FMUL.FTZ R7, R44, R2.reuse ;  /* 0x000000022c077220 */ /* 0x080fe20000410000 */
[-C--:B------:R-:W-:Y:S01]  /*1e0e0*/  FMUL.FTZ R9, R52, R2.reuse ;  /* 0x0000000234097220 */ /* 0x080fe20000410000 */
[-C--:B------:R-:W-:Y:S01]  /*1e0f0*/  FMUL.FTZ R44, R101, R2.reuse ;  /* 0x00000002652c7220 */ /* 0x080fe20000410000 */
[-C--:B------:R-:W-:Y:S01]  /*1e100*/  FMUL.FTZ R52, R109, R2.reuse ;  /* 0x000000026d347220 */ /* 0x080fe20000410000 */
        /* <DEDUP_REMOVED lines=123> */
[----:B-1----:R-:W-:-:S07]  /*1e8c0*/  FMUL.FTZ R134, R151, R8 ;  /* 0x0000000897867220 */ /* 0x002fce0000410000 */
.L_x_3047:
[----:B------:R-:W-:Y:S05]  /*1e8d0*/  WARPSYNC.ALL ;  /* 0x0000000000007948 */ /* 0x000fea0003800000 */
[----:B------:R-:W0:Y:S08]  /*1e8e0*/  S2UR UR38, SR_CgaCtaId ;  /* 0x00000000002679c3 */ /* 0x000e300000008800 */
[----:B------:R-:W-:Y:S06]  /*1e8f0*/  BAR.SYNC.DEFER_BLOCKING 0x5, 0x180 ;  /* 0x0146000000007b1d */ /* 0x000fec0000010000 */
[----:B------:R-:W-:Y:S01]  /*1e900*/  UMOV UR4, 0x400 ;  /* 0x0000040000047882 */ /* 0x000fe20000000000 */
[----:B------:R-:W-:Y:S01]  /*1e910*/  BSSY B0, `(.L_x_3138) ;  /* 0x00003c7000007945 */ /* 0x000fe20003800000 */
[----:B0-----:R-:W-:-:S06]  /*1e920*/  ULEA UR4, UR38, UR4, 0x18 ;  /* 0x0000000426047291 */ /* 0x001fcc000f8ec03f */
[----:B------:R-:W-:-:S05]  /*1e930*/  MOV R22, UR4 ;  /* 0x0000000400167c02 */ /* 0x000fca0008000f00 */
[----:B------:R0:W1:Y:S01]  /*1e940*/  LDS.128 R216, [R22+0x388d0] ;  /* 0x0388d00016d87984 */ /* 0x0000620000000c00 */
[----:B------:R-:W-:Y:S06]  /*1e950*/  BAR.ARV 0x4, 0x180 ;  /* 0x0106000000007b1d */ /* 0x000fec0000002000 */
[----:B------:R-:W-:Y:S05]  /*1e960*/  @P0 BRA `(.L_x_3139) ;  /* 0x0000002c00740947 */ /* 0x000fea0003800000 */
[----:B------:R-:W2:Y:S01]  /*1e970*/  LDL R8, [R1+0x30] ;  /* 0x0000300001087983 */ /* 0x000ea20000100800 */
[----:B------:R-:W-:-:S03]  /*1e980*/  ULDC.64 UR4, c[0x4][0x38] ;  /* 0x01000e0000047ab9 */ /* 0x000fc60000000a00 */
[----:B------:R-:W3:Y:S04]  /*1e990*/  LDL R2, [R1+0x10] ;  /* 0x0000100001027983 */ /* 0x000ee80000100800 */
[----:B------:R-:W4:Y:S01]  /*1e9a0*/  LDL R149, [R1+0x44] ;  /* 0x0000440001957983 */ /* 0x000f220000100800 */
[----:B------:R-:W0:Y:S01]  /*1e9b0*/  S2R R148, SR_TID.X ;  /* 0x0000000000947919 */ /* 0x000e220000002100 */
        /* <DEDUP_REMOVED lines=12> */
[----:B-----5:R-:W-:Y:S02]  /*1ea80*/  F2FP.BF16.F32.PACK_AB R98, R0, R25 ;  /* 0x000000190062723e */ /* 0x020fe400000010ff */
        /* <DEDUP_REMOVED lines=44> */
[----:B------:R-:W-:Y:S01]  /*1ed50*/  F2FP.BF16.F32.PACK_AB R134, R134, R147 ;  /* 0x000000938686723e */ /* 0x000fe200000010ff */
[----:B--2---:R-:W-:Y:S01]  /*1ed60*/  IMAD.MOV.U32 R142, RZ, RZ, R8 ;  /* 0x000000ffff8e7224 */ /* 0x004fe200078e0008 */
[----:B------:R-:W-:Y:S02]  /*1ed70*/  F2FP.BF16.F32.PACK_AB R8, R5, R32 ;  /* 0x000000200508723e */ /* 0x000fe400000010ff */
[----:B------:R-:W2:Y:S01]  /*1ed80*/  S2R R5, SR_SWINHI ;  /* 0x0000000000057919 */ /* 0x000ea20000002f00 */
[----:B---3--:R-:W-:Y:S02]  /*1ed90*/  IMAD.MOV.U32 R140, RZ, RZ, R2 ;  /* 0x000000ffff8c7224 */ /* 0x008fe400078e0002 */
[----:B0-----:R-:W-:Y:S01]  /*1eda0*/  IMAD.SHL.U32 R2, R148, 0x4, RZ ;  /* 0x0000000494027824 */ /* 0x001fe200078e00ff */
[----:B------:R-:W-:-:S04]  /*1edb0*/  F2FP.BF16.F32.PACK_AB R32, R13, R64 ;  /* 0x000000400d20723e */ /* 0x000fc800000010ff */
[----:B------:R-:W-:Y:S02]  /*1edc0*/  LOP3.LUT R2, R2, 0xc, RZ, 0xc0, !PT ;  /* 0x0000000c02027812 */ /* 0x000fe400078ec0ff */
[----:B------:R-:W-:Y:S02]  /*1edd0*/  F2FP.BF16.F32.PACK_AB R64, R53, R112 ;  /* 0x000000703540723e */ /* 0x000fe400000010ff */
[----:B------:R-:W-:-:S05]  /*1ede0*/  IADD3 R26, P0, R2, UR4, RZ ;  /* 0x00000004021a7c10 */ /* 0x000fca000ff1e0ff */
[----:B------:R-:W-:-:S05]  /*1edf0*/  IMAD.X R27, RZ, RZ, UR5, P0 ;  /* 0x00000005ff1b7e24 */ /* 0x000fca00080e06ff */
[----:B------:R0:W5:Y:S01]  /*1ee00*/  LDG.E.CONSTANT R2, desc[UR36][R26.64] ;  /* 0x000000241a027981 */ /* 0x000162000c1e9900 */
[----:B------:R-:W-:Y:S02]  /*1ee10*/  MOV R52, R22 ;  /* 0x0000001600347202 */ /* 0x000fe40000000f00 */
[----:B--2---:R-:W-:-:S03]  /*1ee20*/  MOV R53, R5 ;  /* 0x0000000500357202 */ /* 0x004fc60000000f00 */
[----:B----4-:R-:W-:Y:S01]  /*1ee30*/  IMAD.WIDE R50, R149, 0x2, R52 ;  /* 0x0000000295327825 */ /* 0x010fe200078e0234 */
[----:B0-----:R-:W-:Y:S02]  /*1ee40*/  F2FP.BF16.F32.PACK_AB R26, R70, R67 ;  /* 0x00000043461a723e */ /* 0x001fe400000010ff */
        /* <DEDUP_REMOVED lines=15> */
[----:B------:R-:W-:Y:S01]  /*1ef40*/  LOP3.LUT R80, R80, R81, RZ, 0x3c, !PT ;  /* 0x0000005150507212 */ /* 0x000fe200078e3cff */
[----:B------:R-:W-:Y:S01]  /*1ef50*/  IMAD.X R81, RZ, RZ, R51, P3 ;  /* 0x000000ffff517224 */ /* 0x000fe200018e0633 */
[----:B------:R-:W-:-:S02]  /*1ef60*/  LOP3.LUT R76, R76, R77, RZ, 0x3c, !PT ;  /* 0x0000004d4c4c7212 */ /* 0x000fc400078e3cff */
[----:B------:R-:W-:Y:S01]  /*1ef70*/  LOP3.LUT R68, R68, R69, RZ, 0x3c, !PT ;  /* 0x0000004544447212 */ /* 0x000fe200078e3cff */
[--C-:B------:R-:W-:Y:S01]  /*1ef80*/  IMAD.X R69, RZ, RZ, R51.reuse, P1 ;  /* 0x000000ffff457224 */ /* 0x100fe200008e0633 */
[----:B------:R-:W-:Y:S01]  /*1ef90*/  LOP3.LUT R60, R60, R61, RZ, 0x3c, !PT ;  /* 0x0000003d3c3c7212 */ /* 0x000fe200078e3cff */
[--C-:B------:R-:W-:Y:S01]  /*1efa0*/  IMAD.X R61, RZ, RZ, R51.reuse, P4 ;  /* 0x000000ffff3d7224 */ /* 0x100fe200020e0633 */
[----:B------:R-:W-:Y:S02]  /*1efb0*/  IADD3.X R77, RZ, R51, RZ, P2, !PT ;  /* 0x00000033ff4d7210 */ /* 0x000fe400017fe4ff */
[----:B------:R-:W-:Y:S01]  /*1efc0*/  LOP3.LUT R66, R66, R67, RZ, 0x3c, !PT ;  /* 0x0000004342427212 */ /* 0x000fe200078e3cff */
[----:B------:R-:W-:Y:S01]  /*1efd0*/  IMAD.X R67, RZ, RZ, R51, P5 ;  /* 0x000000ffff437224 */ /* 0x000fe200028e0633 */
[C---:B------:R-:W-:Y:S02]  /*1efe0*/  IADD3 R59, P3, R50.reuse, 0x8040, RZ ;  /* 0x00008040323b7810 */ /* 0x040fe40007f7e0ff */
[----:B------:R-:W-:-:S02]  /*1eff0*/  IADD3 R55, P2, R50, 0x8020, RZ ;  /* 0x0000802032377810 */ /* 0x000fc40007f5e0ff */
[C---:B------:R-:W-:Y:S02]  /*1f000*/  IADD3 R47, P1, R50.reuse, 0x8000, RZ ;  /* 0x00008000322f7810 */ /* 0x040fe40007f3e0ff */
[C---:B------:R-:W-:Y:S02]  /*1f010*/  IADD3 R39, P4, R50.reuse, 0x4040, RZ ;  /* 0x0000404032277810 */ /* 0x040fe40007f9e0ff */
[----:B------:R-:W-:Y:S02]  /*1f020*/  IADD3 R45, P5, R50, 0x4060, RZ ;  /* 0x00004060322d7810 */ /* 0x000fe40007fbe0ff */
        /* <DEDUP_REMOVED lines=10> */
[----:B------:R-:W-:Y:S02]  /*1f0d0*/  LOP3.LUT P0, R4, R148, 0x3, RZ, 0xc0, !PT ;  /* 0x0000000394047812 */ /* 0x000fe4000780c0ff */
[----:B------:R-:W-:Y:S01]  /*1f0e0*/  LOP3.LUT R58, R58, R59, RZ, 0x3c, !PT ;  /* 0x0000003b3a3a7212 */ /* 0x000fe200078e3cff */
[--C-:B------:R-:W-:Y:S01]  /*1f0f0*/  IMAD.X R59, RZ, RZ, R51.reuse, P3 ;  /* 0x000000ffff3b7224 */ /* 0x100fe200018e0633 */
[----:B------:R-:W-:Y:S01]  /*1f100*/  LOP3.LUT R54, R54, R55, RZ, 0x3c, !PT ;  /* 0x0000003736367212 */ /* 0x000fe200078e3cff */
[--C-:B------:R-:W-:Y:S01]  /*1f110*/  IMAD.X R55, RZ, RZ, R51.reuse, P2 ;  /* 0x000000ffff377224 */ /* 0x100fe200010e0633 */
[----:B------:R-:W-:Y:S02]  /*1f120*/  LOP3.LUT R46, R46, R47, RZ, 0x3c, !PT ;  /* 0x0000002f2e2e7212 */ /* 0x000fe400078e3cff */
[----:B------:R-:W-:Y:S01]  /*1f130*/  LOP3.LUT R38, R38, R39, RZ, 0x3c, !PT ;  /* 0x0000002726267212 */ /* 0x000fe200078e3cff */
[--C-:B------:R-:W-:Y:S01]  /*1f140*/  IMAD.X R39, RZ, RZ, R51.reuse, P4 ;  /* 0x000000ffff277224 */ /* 0x100fe200020e0633 */
[----:B------:R-:W-:Y:S01]  /*1f150*/  LOP3.LUT R44, R44, R45, RZ, 0x3c, !PT ;  /* 0x0000002d2c2c7212 */ /* 0x000fe200078e3cff */
[----:B------:R-:W-:Y:S01]  /*1f160*/  IMAD.X R45, RZ, RZ, R51, P5 ;  /* 0x000000ffff2d7224 */ /* 0x000fe200028e0633 */
[----:B------:R-:W-:-:S02]  /*1f170*/  IADD3.X R47, RZ, R51, RZ, P1, !PT ;  /* 0x00000033ff2f7210 */ /* 0x000fc40000ffe4ff */
[C---:B------:R-:W-:Y:S02]  /*1f180*/  IADD3 R37, P3, R50.reuse, 0x4020, RZ ;  /* 0x0000402032257810 */ /* 0x040fe40007f7e0ff */
[C---:B------:R-:W-:Y:S02]  /*1f190*/  IADD3 R31, P2, R50.reuse, 0x4000, RZ ;  /* 0x00004000321f7810 */ /* 0x040fe40007f5e0ff */
[C---:B------:R-:W-:Y:S02]  /*1f1a0*/  IADD3 R29, P1, R50.reuse, 0x60, RZ ;  /* 0x00000060321d7810 */ /* 0x040fe40007f3e0ff */
[----:B------:R-:W-:Y:S02]  /*1f1b0*/  IADD3 R15, P4, R50, 0x20, RZ ;  /* 0x00000020320f7810 */ /* 0x000fe40007f9e0ff */
[----:B------:R-:W-:Y:S02]  /*1f1c0*/  ISETP.EQ.OR P0, PT, R4, 0x3, !P0 ;  /* 0x000000030400780c */ /* 0x000fe40004702670 */
[----:B------:R-:W-:-:S02]  /*1f1d0*/  IADD3 R21, P5, R50, 0x40, RZ ;  /* 0x0000004032157810 */ /* 0x000fc40007fbe0ff */
[----:B------:R-:W-:Y:S02]  /*1f1e0*/  LOP3.LUT R36, R37, 0x380, RZ, 0xc0, !PT ;  /* 0x0000038025247812 */ /* 0x000fe400078ec0ff */
[----:B------:R-:W-:Y:S02]  /*1f1f0*/  LOP3.LUT R30, R31, 0x380, RZ, 0xc0, !PT ;  /* 0x000003801f1e7812 */ /* 0x000fe400078ec0ff */
[----:B------:R-:W-:Y:S02]  /*1f200*/  LOP3.LUT R28, R29, 0x380, RZ, 0xc0, !PT ;  /* 0x000003801d1c7812 */ /* 0x000fe400078ec0ff */
[----:B------:R-:W-:Y:S02]  /*1f210*/  LOP3.LUT R14, R15, 0x380, RZ, 0xc0, !PT ;  /* 0x000003800f0e7812 */ /* 0x000fe400078ec0ff */
[----:B------:R-:W-:Y:S02]  /*1f220*/  SEL R13, R3, R98, P0 ;  /* 0x00000062030d7207 */ /* 0x000fe40000000000 */
[----:B------:R-:W-:-:S02]  /*1f230*/  SEL R4, R98, R3, P0 ;  /* 0x0000000362047207 */ /* 0x000fc40000000000 */
        /* <DEDUP_REMOVED lines=8> */
[----:B------:R-:W-:Y:S01]  /*1f2c0*/  UMOV UR4, 0xffffffff ;  /* 0xffffffff00047882 */ /* 0x000fe20000000000 */
        /* <DEDUP_REMOVED lines=10> */
[----:B------:R-:W-:Y:S01]  /*1f370*/  IADD3.X R21, RZ, R51, RZ, P5, !PT ;  /* 0x00000033ff157210 */ /* 0x000fe20002ffe4ff */
[----:B------:R-:W-:Y:S01]  /*1f380*/  IMAD.SHL.U32 R89, R140, 0x4, RZ ;  /* 0x000000048c597824 */ /* 0x000fe200078e00ff */
[----:B------:R-:W-:Y:S02]  /*1f390*/  F2FP.BF16.F32.PACK_AB R112, R118, R115 ;  /* 0x000000737670723e */ /* 0x000fe400000010ff */
[----:B------:R-:W-:Y:S02]  /*1f3a0*/  MOV R87, R80 ;  /* 0x0000005000577202 */ /* 0x000fe40000000f00 */
[----:B------:R-:W-:Y:S02]  /*1f3b0*/  MOV R85, R76 ;  /* 0x0000004c00557202 */ /* 0x000fe40000000f00 */
[----:B------:R-:W-:-:S02]  /*1f3c0*/  F2FP.BF16.F32.PACK_AB R118, R127, R138 ;  /* 0x0000008a7f76723e */ /* 0x000fc400000010ff */
        /* <DEDUP_REMOVED lines=14> */
[----:B------:R-:W-:Y:S01]  /*1f4b0*/  SHF.L.U64.HI R100, R140, 0x2, R142 ;  /* 0x000000028c647819 */ /* 0x000fe2000001028e */
[----:B------:R-:W-:Y:S06]  /*1f4c0*/  BRA.DIV UR4, `(.L_x_3140) ;  /* 0x000000d6042c7947 */ /* 0x000fec000b800000 */
[----:B------:R-:W-:Y:S02]  /*1f4d0*/  SEL R21, R8, R33, P0 ;  /* 0x0000002108157207 */ /* 0x000fe40000000000 */
[----:B------:R-:W-:Y:S02]  /*1f4e0*/  SEL R8, R33, R8, P0 ;  /* 0x0000000821087207 */ /* 0x000fe40000000000 */
[----:B------:R-:W-:Y:S02]  /*1f4f0*/  SEL R25, R40, R41, P0 ;  /* 0x0000002928197207 */ /* 0x000fe40000000000 */
[----:B------:R-:W-:Y:S02]  /*1f500*/  SEL R20, R41, R40, P0 ;  /* 0x0000002829147207 */ /* 0x000fe40000000000 */
[----:B------:R-:W-:Y:S02]  /*1f510*/  SEL R33, R72, R35, P0 ;  /* 0x0000002348217207 */ /* 0x000fe40000000000 */
[----:B------:R-:W-:-:S02]  /*1f520*/  SEL R36, R35, R72, P0 ;  /* 0x0000004823247207 */ /* 0x000fc40000000000 */
[----:B------:R-:W-:Y:S02]  /*1f530*/  SEL R35, R42, R43, P0 ;  /* 0x0000002b2a237207 */ /* 0x000fe40000000000 */
        /* <DEDUP_REMOVED lines=20> */
[----:B------:R-:W-:Y:S02]  /*1f680*/  LOP3.LUT R7, R2, 0x2, RZ, 0x3c, !PT ;  /* 0x0000000202077812 */ /* 0x000fe400078e3cff */
        /* <DEDUP_REMOVED lines=64> */
[----:B------:R-:W-:Y:S01]  /*1fa90*/  SHFL.IDX PT, R49, R49, R2, 0x1c1f ;  /* 0x001c1f0231317589 */ /* 0x000fe200000e0000 */
[----:B------:R-:W-:Y:S02]  /*1faa0*/  SEL R14, R40, R33, P0 ;  /* 0x00000021280e7207 */ /* 0x000fe40000000000 */
[----:B--2---:R-:W-:Y:S01]  /*1fab0*/  SEL R24, R26, R25, P0 ;  /* 0x000000191a187207 */ /* 0x004fe20000000000 */
[----:B------:R-:W-:Y:S01]  /*1fac0*/  SHFL.IDX PT, R57, R57, R2, 0x1c1f ;  /* 0x001c1f0239397589 */ /* 0x000fe200000e0000 */
[----:B---3--:R-:W-:-:S02]  /*1fad0*/  SEL R4, R6, R9, P0 ;  /* 0x0000000906047207 */ /* 0x008fc40000000000 */
        /* <DEDUP_REMOVED lines=10> */
[----:B------:R2:W3:Y:S01]  /*1fb80*/  SHFL.IDX PT, R20, R56, R7, 0x1c1f ;  /* 0x001c1f0738147589 */ /* 0x0004e200000e0000 */
[----:B------:R-:W-:Y:S02]  /*1fb90*/  SEL R34, R29, R34, P0 ;  /* 0x000000221d227207 */ /* 0x000fe40000000000 */
[----:B------:R-:W-:Y:S01]  /*1fba0*/  SEL R38, R31, R38, P0 ;  /* 0x000000261f267207 */ /* 0x000fe20000000000 */
[----:B------:R4:W-:Y:S01]  /*1fbb0*/  SHFL.IDX PT, R74, R58, R7, 0x1c1f ;  /* 0x001c1f073a4a7589 */ /* 0x0009e200000e0000 */
[----:B------:R-:W-:-:S03]  /*1fbc0*/  SEL R42, R42, R35, P0 ;  /* 0x000000232a2a7207 */ /* 0x000fc60000000000 */
[----:B------:R1:W-:Y:S01]  /*1fbd0*/  SHFL.IDX PT, R51, R60, R7, 0x1c1f ;  /* 0x001c1f073c337589 */ /* 0x0003e200000e0000 */
[----:B--2---:R-:W-:-:S03]  /*1fbe0*/  SEL R56, R37, R44, P0 ;  /* 0x0000002c25387207 */ /* 0x004fc60000000000 */
[----:B------:R0:W2:Y:S01]  /*1fbf0*/  SHFL.IDX PT, R82, R64, R7, 0x1c1f ;  /* 0x001c1f0740527589 */ /* 0x0000a200000e0000 */
[----:B----4-:R-:W-:-:S03]  /*1fc00*/  SEL R58, R44, R37, P0 ;  /* 0x000000252c3a7207 */ /* 0x010fc60000000000 */
[----:B------:R4:W2:Y:S01]  /*1fc10*/  SHFL.IDX PT, R84, R66, R7, 0x1c1f ;  /* 0x001c1f0742547589 */ /* 0x0008a200000e0000 */
[----:B------:R-:W-:Y:S02]  /*1fc20*/  SEL R44, R39, R46, P0 ;  /* 0x0000002e272c7207 */ /* 0x000fe40000000000 */
[----:B-1----:R-:W-:Y:S01]  /*1fc30*/  SEL R60, R41, R48, P0 ;  /* 0x00000030293c7207 */ /* 0x002fe20000000000 */
[----:B------:R3:W1:Y:S01]  /*1fc40*/  SHFL.IDX PT, R86, R68, R7, 0x1c1f ;  /* 0x001c1f0744567589 */ /* 0x00066200000e0000 */
[----:B------:R-:W-:Y:S02]  /*1fc50*/  SEL R46, R46, R39, P0 ;  /* 0x000000272e2e7207 */ /* 0x000fe40000000000 */
[----:B0-----:R-:W-:Y:S01]  /*1fc60*/  SEL R64, R45, R54, P0 ;  /* 0x000000362d407207 */ /* 0x001fe20000000000 */
[----:B------:R0:W1:Y:S01]  /*1fc70*/  SHFL.IDX PT, R88, R70, R7, 0x1c1f ;  /* 0x001c1f0746587589 */ /* 0x00006200000e0000 */
[----:B----4-:R-:W-:-:S03]  /*1fc80*/  SEL R66, R54, R45, P0 ;  /* 0x0000002d36427207 */ /* 0x010fc60000000000 */
[----:B------:R-:W-:Y:S01]  /*1fc90*/  SHFL.IDX PT, R65, R65, R2, 0x1c1f ;  /* 0x001c1f0241417589 */ /* 0x000fe200000e0000 */
[----:B---3--:R-:W-:-:S03]  /*1fca0*/  SEL R68, R47, R20, P0 ;  /* 0x000000142f447207 */ /* 0x008fc60000000000 */
[----:B------:R-:W-:Y:S01]  /*1fcb0*/  SHFL.IDX PT, R69, R69, R2, 0x1c1f ;  /* 0x001c1f0245457589 */ /* 0x000fe200000e0000 */
[----:B0-----:R-:W-:-:S03]  /*1fcc0*/  SEL R70, R20, R47, P0 ;  /* 0x0000002f14467207 */ /* 0x001fc60000000000 */
[----:B------:R-:W-:Y:S01]  /*1fcd0*/  SHFL.IDX PT, R71, R71, R2, 0x1c1f ;  /* 0x001c1f0247477589 */ /* 0x000fe200000e0000 */
[----:B--2---:R-:W-:Y:S02]  /*1fce0*/  SEL R9, R57, R82, P0 ;  /* 0x0000005239097207 */ /* 0x004fe40000000000 */
[----:B------:R-:W-:Y:S01]  /*1fcf0*/  SEL R11, R82, R57, P0 ;  /* 0x00000039520b7207 */ /* 0x000fe20000000000 */
[----:B------:R-:W-:Y:S01]  /*1fd00*/  SHFL.IDX PT, R73, R73, R2, 0x1c1f ;  /* 0x001c1f0249497589 */ /* 0x000fe200000e0000 */
[----:B------:R-:W-:Y:S02]  /*1fd10*/  SEL R25, R59, R84, P0 ;  /* 0x000000543b197207 */ /* 0x000fe40000000000 */
[----:B------:R-:W-:Y:S01]  /*1fd20*/  SEL R27, R84, R59, P0 ;  /* 0x0000003b541b7207 */ /* 0x000fe20000000000 */
[----:B------:R-:W-:Y:S01]  /*1fd30*/  SHFL.IDX PT, R75, R75, R2, 0x1c1f ;  /* 0x001c1f024b4b7589 */ /* 0x000fe200000e0000 */
[----:B-1----:R-:W-:Y:S02]  /*1fd40*/  SEL R29, R61, R86, P0 ;  /* 0x000000563d1d7207 */ /* 0x002fe40000000000 */
[----:B------:R-:W-:Y:S01]  /*1fd50*/  SEL R31, R86, R61, P0 ;  /* 0x0000003d561f7207 */ /* 0x000fe20000000000 */
[----:B------:R-:W0:Y:S01]  /*1fd60*/  SHFL.IDX PT, R21, R8, R7, 0x1c1f ;  /* 0x001c1f0708157589 */ /* 0x000e2200000e0000 */
[----:B------:R-:W-:-:S02]  /*1fd70*/  SEL R33, R63, R88, P0 ;  /* 0x000000583f217207 */ /* 0x000fc40000000000 */
[----:B------:R-:W-:Y:S01]  /*1fd80*/  SEL R35, R88, R63, P0 ;  /* 0x0000003f58237207 */ /* 0x000fe20000000000 */
[----:B------:R1:W2:Y:S04]  /*1fd90*/  SHFL.IDX PT, R90, R72, R7, 0x1c1f ;  /* 0x001c1f07485a7589 */ /* 0x0002a800000e0000 */
[----:B------:R3:W4:Y:S04]  /*1fda0*/  SHFL.IDX PT, R92, R76, R7, 0x1c1f ;  /* 0x001c1f074c5c7589 */ /* 0x00072800000e0000 */
[----:B------:R-:W-:Y:S01]  /*1fdb0*/  SHFL.IDX PT, R104, R104, R7, 0x1c1f ;  /* 0x001c1f0768687589 */ /* 0x000fe200000e0000 */
[----:B-1----:R-:W-:-:S03]  /*1fdc0*/  SEL R72, R49, R74, P0 ;  /* 0x0000004a31487207 */ /* 0x002fc60000000000 */
[----:B------:R-:W1:Y:S01]  /*1fdd0*/  SHFL.IDX PT, R106, R106, R7, 0x1c1f ;  /* 0x001c1f076a6a7589 */ /* 0x000e6200000e0000 */
[----:B------:R-:W-:Y:S02]  /*1fde0*/  SEL R74, R74, R49, P0 ;  /* 0x000000314a4a7207 */ /* 0x000fe40000000000 */
[----:B---3--:R-:W-:Y:S01]  /*1fdf0*/  SEL R76, R78, R51, P0 ;  /* 0x000000334e4c7207 */ /* 0x008fe20000000000 */
[----:B------:R-:W3:Y:S01]  /*1fe00*/  SHFL.IDX PT, R108, R108, R7, 0x1c1f ;  /* 0x001c1f076c6c7589 */ /* 0x000ee200000e0000 */
[----:B------:R-:W-:-:S03]  /*1fe10*/  SEL R78, R51, R78, P0 ;  /* 0x0000004e334e7207 */ /* 0x000fc60000000000 */
[----:B------:R-:W3:Y:S01]  /*1fe20*/  SHFL.IDX PT, R110, R110, R7, 0x1c1f ;  /* 0x001c1f076e6e7589 */ /* 0x000ee200000e0000 */
[----:B0-----:R-:W-:Y:S02]  /*1fe30*/  SEL R8, R10, R21, P0 ;  /* 0x000000150a087207 */ /* 0x001fe40000000000 */
[----:B------:R-:W-:Y:S01]  /*1fe40*/  SEL R10, R21, R10, P0 ;  /* 0x0000000a150a7207 */ /* 0x000fe20000000000 */
[----:B------:R-:W-:Y:S01]  /*1fe50*/  SHFL.IDX PT, R55, R55, R2, 0x1c1f ;  /* 0x001c1f0237377589 */ /* 0x000fe200000e0000 */
[----:B--2---:R-:W-:Y:S02]  /*1fe60*/  SEL R37, R65, R90, P0 ;  /* 0x0000005a41257207 */ /* 0x004fe40000000000 */
[----:B------:R-:W-:Y:S01]  /*1fe70*/  SEL R39, R90, R65, P0 ;  /* 0x000000415a277207 */ /* 0x000fe20000000000 */
[----:B------:R-:W-:Y:S01]  /*1fe80*/  SHFL.IDX PT, R103, R103, R2, 0x1c1f ;  /* 0x001c1f0267677589 */ /* 0x000fe200000e0000 */
[----:B----4-:R-:W-:Y:S02]  /*1fe90*/  SEL R13, R67, R92, P0 ;  /* 0x0000005c430d7207 */ /* 0x010fe40000000000 */
[----:B------:R-:W-:Y:S01]  /*1fea0*/  SEL R15, R92, R67, P0 ;  /* 0x000000435c0f7207 */ /* 0x000fe20000000000 */
[----:B------:R-:W-:Y:S04]  /*1feb0*/  SHFL.IDX PT, R105, R105, R2, 0x1c1f ;  /* 0x001c1f0269697589 */ /* 0x000fe800000e0000 */
[----:B------:R-:W-:Y:S01]  /*1fec0*/  SHFL.IDX PT, R107, R107, R2, 0x1c1f ;  /* 0x001c1f026b6b7589 */ /* 0x000fe200000e0000 */
[----:B-1----:R-:W-:-:S02]  /*1fed0*/  SEL R57, R71, R106, P0 ;  /* 0x0000006a47397207 */ /* 0x002fc40000000000 */
[----:B------:R-:W-:Y:S01]  /*1fee0*/  SEL R59, R106, R71, P0 ;  /* 0x000000476a3b7207 */ /* 0x000fe20000000000 */
[----:B------:R-:W-:Y:S01]  /*1fef0*/  SHFL.IDX PT, R109, R109, R2, 0x1c1f ;  /* 0x001c1f026d6d7589 */ /* 0x000fe200000e0000 */
[----:B---3--:R-:W-:Y:S02]  /*1ff00*/  SEL R45, R73, R108, P0 ;  /* 0x0000006c492d7207 */ /* 0x008fe40000000000 */
[----:B------:R-:W-:Y:S01]  /*1ff10*/  SEL R47, R108, R73, P0 ;  /* 0x000000496c2f7207 */ /* 0x000fe20000000000 */
[----:B------:R0:W-:Y:S01]  /*1ff20*/  SHFL.IDX PT, R80, R62, R7, 0x1c1f ;  /* 0x001c1f073e507589 */ /* 0x0001e200000e0000 */
[----:B------:R-:W-:Y:S02]  /*1ff30*/  SEL R61, R75, R110, P0 ;  /* 0x0000006e4b3d7207 */ /* 0x000fe40000000000 */
[----:B------:R-:W-:Y:S01]  /*1ff40*/  SEL R63, R110, R75, P0 ;  /* 0x0000004b6e3f7207 */ /* 0x000fe20000000000 */
[----:B------:R-:W1:Y:S04]  /*1ff50*/  SHFL.IDX PT, R112, R112, R7, 0x1c1f ;  /* 0x001c1f0770707589 */ /* 0x000e6800000e0000 */
[----:B------:R-:W2:Y:S01]  /*1ff60*/  SHFL.IDX PT, R114, R114, R7, 0x1c1f ;  /* 0x001c1f0772727589 */ /* 0x000ea200000e0000 */
[----:B0-----:R-:W-:-:S03]  /*1ff70*/  SEL R62, R48, R41, P0 ;  /* 0x00000029303e7207 */ /* 0x001fc60000000000 */
[----:B------:R-:W0:Y:S01]  /*1ff80*/  SHFL.IDX PT, R116, R116, R7, 0x1c1f ;  /* 0x001c1f0774747589 */ /* 0x000e2200000e0000 */
[----:B------:R-:W-:Y:S02]  /*1ff90*/  SEL R48, R43, R50, P0 ;  /* 0x000000322b307207 */ /* 0x000fe40000000000 */
[----:B------:R-:W-:Y:S01]  /*1ffa0*/  SEL R50, R50, R43, P0 ;  /* 0x0000002b32327207 */ /* 0x000fe20000000000 */
[----:B------:R-:W3:Y:S01]  /*1ffb0*/  SHFL.IDX PT, R118, R118, R7, 0x1c1f ;  /* 0x001c1f0776767589 */ /* 0x000ee200000e0000 */
[----:B------:R-:W-:Y:S02]  /*1ffc0*/  SEL R41, R69, R104, P0 ;  /* 0x0000006845297207 */ /* 0x000fe40000000000 */
[----:B------:R-:W-:Y:S01]  /*1ffd0*/  SEL R43, R104, R69, P0 ;  /* 0x00000045682b7207 */ /* 0x000fe20000000000 */
[----:B------:R4:W3:Y:S04]  /*1ffe0*/  SHFL.IDX PT, R0, R5, R2, 0x1c1f ;  /* 0x001c1f0205007589 */ /* 0x0008e800000e0000 */
[----:B------:R2:W3:Y:S01]  /*1fff0*/  SHFL.IDX PT, R3, R3, R7, 0x1c1f ;  /* 0x001c1f0703037589 */ /* 0x0004e200000e0000 */
[----:B-1----:R-:W-:-:S02]  /*20000*/  SEL R49, R103, R112, P0 ;  /* 0x0000007067317207 */ /* 0x002fc40000000000 */
[----:B----4-:R-:W-:Y:S01]  /*20010*/  SEL R5, R55, R80, P0 ;  /* 0x0000005037057207 */ /* 0x010fe20000000000 */
[----:B------:R-:W-:Y:S01]  /*20020*/  IMAD.MOV.U32 R2, RZ, RZ, RZ ;  /* 0x000000ffff027224 */ /* 0x000fe200078e00ff */
[----:B------:R-:W-:Y:S02]  /*20030*/  SEL R51, R112, R103, P0 ;  /* 0x0000006770337207 */ /* 0x000fe40000000000 */
[----:B--2---:R-:W-:Y:S02]  /*20040*/  SEL R7, R80, R55, P0 ;  /* 0x0000003750077207 */ /* 0x004fe40000000000 */
[----:B------:R-:W-:Y:S02]  /*20050*/  SEL R65, R105, R114, P0 ;  /* 0x0000007269417207 */ /* 0x000fe40000000000 */
[----:B------:R-:W-:Y:S02]  /*20060*/  SEL R67, R114, R105, P0 ;  /* 0x0000006972437207 */ /* 0x000fe40000000000 */
[----:B0-----:R-:W-:-:S02]  /*20070*/  SEL R69, R107, R116, P0 ;  /* 0x000000746b457207 */ /* 0x001fc40000000000 */
[----:B------:R-:W-:Y:S02]  /*20080*/  SEL R71, R116, R107, P0 ;  /* 0x0000006b74477207 */ /* 0x000fe40000000000 */
[----:B---3--:R-:W-:Y:S02]  /*20090*/  SEL R73, R109, R118, P0 ;  /* 0x000000766d497207 */ /* 0x008fe40000000000 */
[----:B------:R-:W-:-:S07]  /*200a0*/  SEL R75, R118, R109, P0 ;  /* 0x0000006d764b7207 */ /* 0x000fce0000000000 */
.L_x_3466:
[----:B------:R-:W-:Y:S05]  /*200b0*/  WARPSYNC.ALL ;  /* 0x0000000000007948 */ /* 0x000fea0003800000 */
[----:B------:R-:W-:Y:S06]  /*200c0*/  BAR.SYNC.DEFER_BLOCKING 0x1, 0x100 ;  /* 0x0044000000007b1d */ /* 0x000fec0000010000 */
[----:B------:R-:W-:-:S02]  /*200d0*/  ULDC.64 UR4, c[0x0][0xc00] ;  /* 0x0003000000047ab9 */ /* 0x000fc40000000a00 */
[----:B------:R-:W0:Y:S01]  /*200e0*/  LDC R20, c[0x0][0xbe8] ;  /* 0x0002fa00ff147b82 */ /* 0x000e220000000800 */
[----:B------:R-:W-:Y:S01]  /*200f0*/  ISETP.NE.U32.AND P1, PT, RZ, UR4, PT ;  /* 0x00000004ff007c0c */ /* 0x000fe2000bf25070 */
[----:B------:R-:W2:Y:S01]  /*20100*/  LDL R82, [R1+0x2c] ;  /* 0x00002c0001527983 */ /* 0x000ea20000100800 */
[----:B------:R-:W-:Y:S02]  /*20110*/  IADD3 R54, P2, R89, UR4, RZ ;  /* 0x0000000459367c10 */ /* 0x000fe4000ff5e0ff */
[----:B------:R-:W-:Y:S02]  /*20120*/  ISETP.NE.AND.EX P1, PT, RZ, UR5, PT, P1 ;  /* 0x00000005ff007c0c */ /* 0x000fe4000bf25310 */
[----:B------:R-:W-:Y:S01]  /*20130*/  IADD3.X R55, R100, UR5, RZ, P2, !PT ;  /* 0x0000000564377c10 */ /* 0x000fe200097fe4ff */
[----:B------:R-:W-:Y:S01]  /*20140*/  ULDC.64 UR4, c[0x0][0xc08] ;  /* 0x0003020000047ab9 */ /* 0x000fe20000000a00 */
[----:B------:R-:W-:Y:S04]  /*20150*/  STSM.16.M88.4 [R102], R4 ;  /* 0x0000000466007844 */ /* 0x000fe80000000200 */
[----:B------:R1:W-:Y:S04]  /*20160*/  STSM.16.M88.4 [R77], R8 ;  /* 0x000000084d007844 */ /* 0x0003e80000000200 */
[----:B------:R3:W-:Y:S04]  /*20170*/  STSM.16.M88.4 [R79], R24 ;  /* 0x000000184f007844 */ /* 0x0007e80000000200 */
[----:B------:R-:W-:Y:S04]  /*20180*/  STSM.16.M88.4 [R91], R28 ;  /* 0x0000001c5b007844 */ /* 0x000fe80000000200 */
[----:B------:R-:W-:Y:S04]  /*20190*/  STSM.16.M88.4 [R93], R32 ;  /* 0x000000205d007844 */ /* 0x000fe80000000200 */
[----:B------:R-:W-:Y:S01]  /*201a0*/  STSM.16.M88.4 [R94], R36 ;  /* 0x000000245e007844 */ /* 0x000fe20000000200 */
[----:B-1----:R-:W-:-:S03]  /*201b0*/  SEL R77, R0, R3, P0 ;  /* 0x00000003004d7207 */ /* 0x002fc60000000000 */
[----:B------:R-:W-:Y:S01]  /*201c0*/  STSM.16.M88.4 [R95], R12 ;  /* 0x0000000c5f007844 */ /* 0x000fe20000000200 */
[----:B---3--:R-:W-:-:S03]  /*201d0*/  SEL R79, R3, R0, P0 ;  /* 0x00000000034f7207 */ /* 0x008fc60000000000 */
[----:B------:R-:W-:Y:S04]  /*201e0*/  STSM.16.M88.4 [R96], R40 ;  /* 0x0000002860007844 */ /* 0x000fe80000000200 */
[----:B------:R-:W-:Y:S04]  /*201f0*/  STSM.16.M88.4 [R97], R56 ;  /* 0x0000003861007844 */ /* 0x000fe80000000200 */
[----:B------:R-:W-:Y:S04]  /*20200*/  STSM.16.M88.4 [R98], R44 ;  /* 0x0000002c62007844 */ /* 0x000fe80000000200 */
[----:B------:R-:W-:Y:S01]  /*20210*/  STSM.16.M88.4 [R99], R60 ;  /* 0x0000003c63007844 */ /* 0x000fe20000000200 */
[----:B------:R-:W-:-:S03]  /*20220*/  ISETP.NE.U32.AND P0, PT, RZ, UR4, PT ;  /* 0x00000004ff007c0c */ /* 0x000fc6000bf05070 */
[----:B------:R-:W-:Y:S04]  /*20230*/  STSM.16.M88.4 [R101], R48 ;  /* 0x0000003065007844 */ /* 0x000fe80000000200 */
[----:B------:R-:W-:Y:S04]  /*20240*/  STSM.16.M88.4 [R81], R64 ;  /* 0x0000004051007844 */ /* 0x000fe80000000200 */
[----:B------:R-:W-:Y:S04]  /*20250*/  STSM.16.M88.4 [R83], R68 ;  /* 0x0000004453007844 */ /* 0x000fe80000000200 */
[----:B------:R-:W-:Y:S01]  /*20260*/  STSM.16.M88.4 [R85], R72 ;  /* 0x0000004855007844 */ /* 0x000fe20000000200 */
[----:B------:R-:W-:-:S03]  /*20270*/  ISETP.NE.AND.EX P0, PT, RZ, UR5, PT, P0 ;  /* 0x00000005ff007c0c */ /* 0x000fc6000bf05300 */
[----:B------:R1:W-:Y:S01]  /*20280*/  STSM.16.M88.4 [R87], R76 ;  /* 0x0000004c57007844 */ /* 0x0003e20000000200 */
[----:B------:R-:W-:Y:S09]  /*20290*/  BAR.SYNC.DEFER_BLOCKING 0x1, 0x100 ;  /* 0x0044000000007b1d */ /* 0x000ff20000010000 */
[----:B------:R-:W-:Y:S01]  /*202a0*/  @P0 IADD3 R4, P3, R89, UR4, RZ ;  /* 0x0000000459040c10 */ /* 0x000fe2000ff7e0ff */
[----:B------:R-:W-:-:S03]  /*202b0*/  ULDC UR4, c[0x0][0xa88] ;  /* 0x0002a20000047ab9 */ /* 0x000fc60000000800 */
[----:B------:R-:W-:Y:S01]  /*202c0*/  @P0 IADD3.X R5, R100, UR5, RZ, P3, !PT ;  /* 0x0000000564050c10 */ /* 0x000fe20009ffe4ff */
[----:B-1----:R-:W-:Y:S01]  /*202d0*/  IMAD.U32 R79, RZ, RZ, UR4 ;  /* 0x00000004ff4f7e24 */ /* 0x002fe2000f8e00ff */
[----:B------:R1:W5:Y:S01]  /*202e0*/  @P1 LDG.E R2, desc[UR36][R54.64] ;  /* 0x0000002436021981 */ /* 0x000362000c1e1900 */
[----:B0-----:R-:W-:-:S04]  /*202f0*/  ISETP.NE.AND P2, PT, R20, 0x1, PT ;  /* 0x000000011400780c */ /* 0x001fc80003f45270 */
[----:B------:R1:W5:Y:S09]  /*20300*/  @P0 LDG.E R79, desc[UR36][R4.64] ;  /* 0x00000024044f0981 */ /* 0x000372000c1e1900 */
[----:B------:R-:W0:Y:S08]  /*20310*/  @P2 LDC R6, c[0x0][0xbec] ;  /* 0x0002fb00ff062b82 */ /* 0x000e300000000800 */
[----:B------:R-:W3:Y:S01]  /*20320*/  @P2 LDC R9, c[0x0][0xbf0] ;  /* 0x0002fc00ff092b82 */ /* 0x000ee20000000800 */
[----:B--2---:R-:W-:Y:S01]  /*20330*/  SHF.R.S32.HI R21, RZ, 0x1f, R82 ;  /* 0x0000001fff157819 */ /* 0x004fe20000011452 */
[----:B01-3--:R-:W-:Y:S06]  /*20340*/  @P0 BRA `(.L_x_3141) ;  /* 0x0000000000100947 */ /* 0x00bfec0003800000 */
[----:B------:R-:W-:Y:S05]  /*20350*/  @!P1 BRA `(.L_x_3141) ;  /* 0x00000000000c9947 */ /* 0x000fea0003800000 */
[----:B------:R-:W2:Y:S04]  /*20360*/  LDG.E R0, desc[UR36][R54.64] ;  /* 0x0000002436007981 */ /* 0x000ea8000c1e1900 */
[----:B-----5:R-:W2:Y:S02]  /*20370*/  LDG.E R79, desc[UR36][R54.64+0x4] ;  /* 0x00000424364f7981 */ /* 0x020ea4000c1e1900 */
[----:B--2---:R-:W-:-:S07]  /*20380*/  IMAD.IADD R79, R79, 0x1, -R0 ;  /* 0x000000014f4f7824 */ /* 0x004fce00078e0a00 */
.L_x_3141:
[----:B------:R-:W2:Y:S01]  /*20390*/  LDL R10, [R1+0x24] ;  /* 0x00002400010a7983 */ /* 0x000ea20000100800 */
[----:B------:R-:W-:Y:S01]  /*203a0*/  ULDC.64 UR4, c[0x0][0xb90] ;  /* 0x0002e40000047ab9 */ /* 0x000fe20000000a00 */
[----:B-----5:R-:W-:Y:S01]  /*203b0*/  SHF.R.S32.HI R3, RZ, 0x1f, R2 ;  /* 0x0000001fff037819 */ /* 0x020fe20000011402 */
[----:B------:R-:W-:Y:S01]  /*203c0*/  IMAD R0, R21, UR4, RZ ;  /* 0x0000000415007c24 */ /* 0x000fe2000f8e02ff */
[----:B------:R-:W0:Y:S01]  /*203d0*/  S2R R4, SR_TID.X ;  /* 0x0000000000047919 */ /* 0x000e220000002100 */
[----:B------:R-:W-:Y:S01]  /*203e0*/  SEL R76, R142, RZ, !P1 ;  /* 0x000000ff8e4c7207 */ /* 0x000fe20004800000 */
[----:B------:R-:W1:Y:S01]  /*203f0*/  @P2 LDC R83, c[0x0][0xbec] ;  /* 0x0002fb00ff532b82 */ /* 0x000e620000000800 */
[----:B------:R-:W-:Y:S01]  /*20400*/  IMAD R7, R82, UR5, R0 ;  /* 0x0000000552077c24 */ /* 0x000fe2000f8e0200 */
[----:B------:R-:W-:Y:S01]  /*20410*/  SEL R77, R140, RZ, !P1 ;  /* 0x000000ff8c4d7207 */ /* 0x000fe20004800000 */
[----:B------:R-:W-:-:S05]  /*20420*/  IMAD R79, R79, R20, RZ ;  /* 0x000000144f4f7224 */ /* 0x000fca00078e02ff */
[----:B------:R-:W3:Y:S01]  /*20430*/  @P2 LDC R85, c[0x0][0xbf0] ;  /* 0x0002fc00ff552b82 */ /* 0x000ee20000000800 */
[----:B0-----:R-:W-:Y:S01]  /*20440*/  IADD3 R12, R4, -0x80, RZ ;  /* 0xffffff80040c7810 */ /* 0x001fe20007ffe0ff */
[----:B------:R-:W-:Y:S01]  /*20450*/  IMAD.WIDE.U32 R4, R82, UR4, R2 ;  /* 0x0000000452047c25 */ /* 0x000fe2000f8e0002 */
[----:B------:R-:W-:Y:S02]  /*20460*/  ULDC.64 UR4, c[0x0][0xb98] ;  /* 0x0002e60000047ab9 */ /* 0x000fe40000000a00 */
[----:B------:R-:W-:Y:S01]  /*20470*/  SHF.R.S32.HI R8, RZ, 0x1f, R12 ;  /* 0x0000001fff087819 */ /* 0x000fe2000001140c */
[----:B------:R-:W-:Y:S02]  /*20480*/  IMAD.IADD R5, R5, 0x1, R7 ;  /* 0x0000000105057824 */ /* 0x000fe400078e0207 */
[----:B------:R-:W-:-:S04]  /*20490*/  IMAD.WIDE.U32 R4, R77, UR4, R4 ;  /* 0x000000044d047c25 */ /* 0x000fc8000f8e0004 */
[----:B------:R-:W-:Y:S01]  /*204a0*/  IMAD.IADD R84, R221, 0x1, R225 ;  /* 0x00000001dd547824 */ /* 0x000fe200078e02e1 */
[----:B------:R-:W-:Y:S01]  /*204b0*/  BSSY B1, `(.L_x_3142) ;  /* 0x00000e4000017945 */ /* 0x000fe20003800000 */
[----:B------:R-:W-:Y:S01]  /*204c0*/  SHF.R.S32.HI R86, RZ, 0x1f, R19 ;  /* 0x0000001fff567819 */ /* 0x000fe20000011413 */
[----:B--2---:R-:W-:Y:S01]  /*204d0*/  IMAD.IADD R11, R10, 0x1, R225 ;  /* 0x000000010a0b7824 */ /* 0x004fe200078e02e1 */
[CC--:B------:R-:W-:Y:S02]  /*204e0*/  LEA.HI R10, R8.reuse, R12.reuse, RZ, 0x3 ;  /* 0x0000000c080a7211 */ /* 0x0c0fe400078f18ff */
[----:B------:R-:W-:Y:S01]  /*204f0*/  LEA.HI R8, R8, R12, RZ, 0x7 ;  /* 0x0000000c08087211 */ /* 0x000fe200078f38ff */
[----:B------:R-:W-:Y:S01]  /*20500*/  @P2 IMAD.HI.U32 R0, R11, R6, RZ ;  /* 0x000000060b002227 */ /* 0x000fe200078e00ff */
[----:B------:R-:W-:-:S03]  /*20510*/  LOP3.LUT R10, R10, 0xfffffff8, RZ, 0xc0, !PT ;  /* 0xfffffff80a0a7812 */ /* 0x000fc600078ec0ff */
[----:B------:R-:W-:Y:S01]  /*20520*/  IMAD.MOV.U32 R7, RZ, RZ, R11 ;  /* 0x000000ffff077224 */ /* 0x000fe200078e000b */
[----:B------:R-:W-:Y:S01]  /*20530*/  @P2 SHF.R.U32.HI R7, RZ, R9, R0 ;  /* 0x00000009ff072219 */ /* 0x000fe20000011600 */
[----:B------:R-:W-:Y:S01]  /*20540*/  IMAD R6, R76, UR4, RZ ;  /* 0x000000044c067c24 */ /* 0x000fe2000f8e02ff */
[----:B------:R-:W-:Y:S01]  /*20550*/  LOP3.LUT R0, R8, 0xffffff80, RZ, 0xc0, !PT ;  /* 0xffffff8008007812 */ /* 0x000fe200078ec0ff */
[C---:B------:R-:W-:Y:S01]  /*20560*/  IMAD.IADD R78, R12.reuse, 0x1, -R10 ;  /* 0x000000010c4e7824 */ /* 0x040fe200078e0a0a */
[--C-:B------:R-:W-:Y:S01]  /*20570*/  SHF.R.S32.HI R13, RZ, 0x1f, R7.reuse ;  /* 0x0000001fff0d7819 */ /* 0x100fe20000011407 */
[----:B------:R-:W-:Y:S01]  /*20580*/  IMAD.MOV R9, RZ, RZ, -R7 ;  /* 0x000000ffff097224 */ /* 0x000fe200078e0a07 */
[----:B------:R-:W-:Y:S01]  /*20590*/  IADD3 R10, R12, -R0, RZ ;  /* 0x800000000c0a7210 */ /* 0x000fe20007ffe0ff */
[----:B------:R-:W-:Y:S01]  /*205a0*/  IMAD R6, R77, UR5, R6 ;  /* 0x000000054d067c24 */ /* 0x000fe2000f8e0206 */
[----:B------:R-:W-:Y:S01]  /*205b0*/  IADD3 R4, P1, R7, R4, RZ ;  /* 0x0000000407047210 */ /* 0x000fe20007f3e0ff */
[----:B------:R-:W-:Y:S01]  /*205c0*/  IMAD R9, R20, R9, R11 ;  /* 0x0000000914097224 */ /* 0x000fe200078e020b */
[----:B------:R-:W-:Y:S01]  /*205d0*/  ULDC.64 UR4, c[0x0][0xb88] ;  /* 0x0002e20000047ab9 */ /* 0x000fe20000000a00 */
[----:B------:R-:W-:Y:S01]  /*205e0*/  IMAD.SHL.U32 R0, R78, 0x8, RZ ;  /* 0x000000084e007824 */ /* 0x000fe200078e00ff */
[----:B------:R-:W-:-:S02]  /*205f0*/  IADD3.X R5, R13, R5, R6, P1, !PT ;  /* 0x000000050d057210 */ /* 0x000fc40000ffe406 */
[----:B------:R-:W-:Y:S01]  /*20600*/  SHF.R.S32.HI R6, RZ, 0x1f, R9 ;  /* 0x0000001fff067819 */ /* 0x000fe20000011409 */
[----:B------:R-:W-:Y:S01]  /*20610*/  IMAD R11, R221, 0x40, R0 ;  /* 0x00000040dd0b7824 */ /* 0x000fe200078e0200 */
[----:B------:R-:W-:Y:S01]  /*20620*/  SHF.R.S32.HI R15, RZ, 0x1f, R10 ;  /* 0x0000001fff0f7819 */ /* 0x000fe2000001140a */
[----:B------:R-:W-:Y:S01]  /*20630*/  IMAD.WIDE.U32 R4, R9, UR4, R4 ;  /* 0x0000000409047c25 */ /* 0x000fe2000f8e0004 */
[----:B------:R-:W-:Y:S02]  /*20640*/  LOP3.LUT P0, RZ, R10, 0x3, RZ, 0xc0, !PT ;  /* 0x000000030aff7812 */ /* 0x000fe4000780c0ff */
[----:B------:R-:W-:Y:S01]  /*20650*/  LEA.HI R12, R15, R10, RZ, 0x2 ;  /* 0x0000000a0f0c7211 */ /* 0x000fe200078f10ff */
[----:B------:R-:W-:Y:S01]  /*20660*/  IMAD.WIDE R52, R11, 0x2, R52 ;  /* 0x000000020b347825 */ /* 0x000fe200078e0234 */
[----:B------:R-:W-:Y:S02]  /*20670*/  SHF.R.S32.HI R11, RZ, 0x7, R8 ;  /* 0x00000007ff0b7819 */ /* 0x000fe40000011408 */
[----:B------:R-:W-:Y:S01]  /*20680*/  SHF.R.S32.HI R14, RZ, 0x2, R12 ;  /* 0x00000002ff0e7819 */ /* 0x000fe2000001140c */
[----:B------:R-:W-:Y:S01]  /*20690*/  IMAD R6, R6, UR4, RZ ;  /* 0x0000000406067c24 */ /* 0x000fe2000f8e02ff */
[----:B------:R-:W-:-:S02]  /*206a0*/  LEA.HI R8, R8, R11, RZ, 0x1 ;  /* 0x0000000b08087211 */ /* 0x000fc400078f08ff */
[----:B------:R-:W-:Y:S01]  /*206b0*/  IADD3 R73, P5, R52, 0x1000, RZ ;  /* 0x0000100034497810 */ /* 0x000fe20007fbe0ff */
[----:B------:R-:W-:Y:S01]  /*206c0*/  IMAD R7, R9, UR5, R6 ;  /* 0x0000000509077c24 */ /* 0x000fe2000f8e0206 */
[----:B------:R-:W-:Y:S01]  /*206d0*/  LOP3.LUT R8, R8, 0x3fffffe, RZ, 0xc0, !PT ;  /* 0x03fffffe08087812 */ /* 0x000fe200078ec0ff */
[----:B------:R-:W-:Y:S01]  /*206e0*/  ULDC.64 UR4, c[0x0][0xb50] ;  /* 0x0002d40000047ab9 */ /* 0x000fe20000000a00 */
[----:B------:R-:W-:Y:S01]  /*206f0*/  IADD3 R69, P4, R52, 0x2000, RZ ;  /* 0x0000200034457810 */ /* 0x000fe20007f9e0ff */
[----:B------:R-:W-:Y:S01]  /*20700*/  IMAD.IADD R5, R5, 0x1, R7 ;  /* 0x0000000105057824 */ /* 0x000fe200078e0207 */
[----:B------:R-:W-:Y:S01]  /*20710*/  LEA R6, P1, R4, UR4, 0x2 ;  /* 0x0000000404067c11 */ /* 0x000fe2000f8210ff */
[----:B------:R-:W-:Y:S01]  /*20720*/  IMAD.IADD R11, R11, 0x1, -R8 ;  /* 0x000000010b0b7824 */ /* 0x000fe200078e0a08 */
[----:B------:R-:W-:Y:S02]  /*20730*/  IADD3 R61, P3, R52, 0x4000, RZ ;  /* 0x00004000343d7810 */ /* 0x000fe40007f7e0ff */
[----:B------:R-:W-:Y:S01]  /*20740*/  LEA.HI.X R8, R4, UR5, R5, 0x2, P1 ;  /* 0x0000000504087c11 */ /* 0x000fe200088f1405 */
[----:B------:R-:W-:Y:S01]  /*20750*/  ULDC.64 UR4, c[0x0][0xaa0] ;  /* 0x0002a80000047ab9 */ /* 0x000fe20000000a00 */
[----:B------:R-:W-:-:S02]  /*20760*/  IADD3 R65, P1, R52, 0x3000, RZ ;  /* 0x0000300034417810 */ /* 0x000fc40007f3e0ff */
[----:B------:R-:W-:Y:S02]  /*20770*/  LOP3.LUT R72, R73, 0x380, RZ, 0xc0, !PT ;  /* 0x0000038049487812 */ /* 0x000fe400078ec0ff */
[----:B------:R-:W-:Y:S02]  /*20780*/  LOP3.LUT R64, R65, 0x380, RZ, 0xc0, !PT ;  /* 0x0000038041407812 */ /* 0x000fe400078ec0ff */
[----:B------:R-:W-:Y:S02]  /*20790*/  LOP3.LUT R68, R69, 0x380, RZ, 0xc0, !PT ;  /* 0x0000038045447812 */ /* 0x000fe400078ec0ff */
[----:B------:R-:W-:Y:S02]  /*207a0*/  LOP3.LUT R60, R61, 0x380, RZ, 0xc0, !PT ;  /* 0x000003803d3c7812 */ /* 0x000fe400078ec0ff */
[----:B------:R-:W-:Y:S02]  /*207b0*/  SHF.R.U64 R64, R64, 0x3, RZ ;  /* 0x0000000340407819 */ /* 0x000fe400000012ff */
[----:B------:R-:W-:-:S02]  /*207c0*/  SHF.R.U64 R72, R72, 0x3, RZ ;  /* 0x0000000348487819 */ /* 0x000fc400000012ff */
[----:B------:R-:W-:Y:S02]  /*207d0*/  SHF.R.U64 R68, R68, 0x3, RZ ;  /* 0x0000000344447819 */ /* 0x000fe400000012ff */
[----:B------:R-:W-:Y:S02]  /*207e0*/  SHF.R.S32.HI R25, RZ, 0x1f, R12 ;  /* 0x0000001fff197819 */ /* 0x000fe4000001140c */
[----:B------:R-:W-:Y:S02]  /*207f0*/  SHF.R.U64 R60, R60, 0x3, RZ ;  /* 0x000000033c3c7819 */ /* 0x000fe400000012ff */
[----:B------:R-:W-:Y:S01]  /*20800*/  LOP3.LUT R64, R64, R65, RZ, 0x3c, !PT ;  /* 0x0000004140407212 */ /* 0x000fe200078e3cff */
[--C-:B------:R-:W-:Y:S01]  /*20810*/  IMAD.X R65, RZ, RZ, R53.reuse, P1 ;  /* 0x000000ffff417224 */ /* 0x100fe200008e0635 */
[----:B------:R-:W-:Y:S01]  /*20820*/  LOP3.LUT R72, R72, R73, RZ, 0x3c, !PT ;  /* 0x0000004948487212 */ /* 0x000fe200078e3cff */
[--C-:B------:R-:W-:Y:S01]  /*20830*/  IMAD.X R73, RZ, RZ, R53.reuse, P5 ;  /* 0x000000ffff497224 */ /* 0x100fe200028e0635 */
[----:B------:R-:W-:Y:S01]  /*20840*/  LOP3.LUT R68, R68, R69, RZ, 0x3c, !PT ;  /* 0x0000004544447212 */ /* 0x000fe200078e3cff */
[----:B------:R-:W-:Y:S01]  /*20850*/  IMAD.X R69, RZ, RZ, R53, P4 ;  /* 0x000000ffff457224 */ /* 0x000fe200020e0635 */
[----:B------:R-:W-:-:S02]  /*20860*/  LEA.HI R25, R25, R14, RZ, 0x3 ;  /* 0x0000000e19197211 */ /* 0x000fc400078f18ff */
[----:B------:R-:W-:Y:S01]  /*20870*/  LOP3.LUT R60, R60, R61, RZ, 0x3c, !PT ;  /* 0x0000003d3c3c7212 */ /* 0x000fe200078e3cff */
[----:B------:R-:W-:Y:S01]  /*20880*/  IMAD.X R61, RZ, RZ, R53, P3 ;  /* 0x000000ffff3d7224 */ /* 0x000fe200018e0635 */
[C---:B------:R-:W-:Y:S02]  /*20890*/  IADD3 R49, P1, R52.reuse, 0x7000, RZ ;  /* 0x0000700034317810 */ /* 0x040fe40007f3e0ff */
[C---:B------:R-:W-:Y:S02]  /*208a0*/  IADD3 R57, P5, R52.reuse, 0x5000, RZ ;  /* 0x0000500034397810 */ /* 0x040fe40007fbe0ff */
[C---:B------:R-:W-:Y:S02]  /*208b0*/  IADD3 R55, P4, R52.reuse, 0x6000, RZ ;  /* 0x0000600034377810 */ /* 0x040fe40007f9e0ff */
[----:B------:R-:W-:Y:S02]  /*208c0*/  IADD3 R45, P3, R52, 0x8000, RZ ;  /* 0x00008000342d7810 */ /* 0x000fe40007f7e0ff */
[----:B------:R-:W-:-:S02]  /*208d0*/  LOP3.LUT R25, R25, 0xfffffff8, RZ, 0xc0, !PT ;  /* 0xfffffff819197812 */ /* 0x000fc400078ec0ff */
[----:B------:R-:W-:Y:S02]  /*208e0*/  LOP3.LUT R48, R49, 0x380, RZ, 0xc0, !PT ;  /* 0x0000038031307812 */ /* 0x000fe400078ec0ff */
[----:B------:R-:W-:Y:S01]  /*208f0*/  LOP3.LUT R56, R57, 0x380, RZ, 0xc0, !PT ;  /* 0x0000038039387812 */ /* 0x000fe200078ec0ff */
[----:B------:R-:W-:Y:S01]  /*20900*/  IMAD.IADD R25, R14, 0x1, -R25 ;  /* 0x000000010e197824 */ /* 0x000fe200078e0a19 */
[----:B------:R-:W-:Y:S02]  /*20910*/  LOP3.LUT R54, R55, 0x380, RZ, 0xc0, !PT ;  /* 0x0000038037367812 */ /* 0x000fe400078ec0ff */
[----:B------:R-:W-:Y:S01]  /*20920*/  LEA.HI R10, R15, R10, RZ, 0x5 ;  /* 0x0000000a0f0a7211 */ /* 0x000fe200078f28ff */
[----:B------:R-:W-:Y:S01]  /*20930*/  IMAD R3, R3, UR4, RZ ;  /* 0x0000000403037c24 */ /* 0x000fe2000f8e02ff */
[----:B------:R-:W-:Y:S01]  /*20940*/  LOP3.LUT R44, R45, 0x380, RZ, 0xc0, !PT ;  /* 0x000003802d2c7812 */ /* 0x000fe200078ec0ff */
[----:B------:R-:W-:Y:S01]  /*20950*/  IMAD R80, R78, 0x20, R221 ;  /* 0x000000204e507824 */ /* 0x000fe200078e02dd */
[----:B------:R-:W-:Y:S01]  /*20960*/  SHF.R.U64 R48, R48, 0x3, RZ ;  /* 0x0000000330307819 */ /* 0x000fe200000012ff */
[----:B------:R-:W-:Y:S01]  /*20970*/  SHFL.IDX PT, R14, R6, 0x1, 0x1c1f ;  /* 0x003c1f00060e7f89 */ /* 0x000fe200000e0000 */
[----:B------:R-:W-:-:S02]  /*20980*/  SHF.R.U64 R56, R56, 0x3, RZ ;  /* 0x0000000338387819 */ /* 0x000fc400000012ff */
[----:B------:R-:W-:Y:S01]  /*20990*/  SHF.R.U64 R54, R54, 0x3, RZ ;  /* 0x0000000336367819 */ /* 0x000fe200000012ff */
[----:B------:R-:W-:Y:S01]  /*209a0*/  SHFL.IDX PT, R15, R8, 0x1, 0x1c1f ;  /* 0x003c1f00080f7f89 */ /* 0x000fe200000e0000 */
[----:B------:R-:W-:Y:S02]  /*209b0*/  SHF.R.S32.HI R10, RZ, 0x5, R10 ;  /* 0x00000005ff0a7819 */ /* 0x000fe4000001140a */
[----:B------:R-:W-:Y:S01]  /*209c0*/  SHF.R.U64 R44, R44, 0x3, RZ ;  /* 0x000000032c2c7819 */ /* 0x000fe200000012ff */
[----:B------:R-:W-:Y:S01]  /*209d0*/  IMAD R81, R2, UR5, R3 ;  /* 0x0000000502517c24 */ /* 0x000fe2000f8e0203 */
[----:B------:R-:W-:Y:S01]  /*209e0*/  LOP3.LUT R48, R48, R49, RZ, 0x3c, !PT ;  /* 0x0000003130307212 */ /* 0x000fe200078e3cff */
[--C-:B------:R-:W-:Y:S01]  /*209f0*/  IMAD.X R49, RZ, RZ, R53.reuse, P1 ;  /* 0x000000ffff317224 */ /* 0x100fe200008e0635 */
[----:B------:R-:W-:Y:S01]  /*20a00*/  LOP3.LUT R56, R56, R57, RZ, 0x3c, !PT ;  /* 0x0000003938387212 */ /* 0x000fe200078e3cff */
[--C-:B------:R-:W-:Y:S01]  /*20a10*/  IMAD.X R57, RZ, RZ, R53.reuse, P5 ;  /* 0x000000ffff397224 */ /* 0x100fe200028e0635 */
[----:B------:R-:W-:Y:S01]  /*20a20*/  LOP3.LUT R54, R54, R55, RZ, 0x3c, !PT ;  /* 0x0000003736367212 */ /* 0x000fe200078e3cff */
[----:B------:R-:W-:Y:S01]  /*20a30*/  IMAD.WIDE.U32 R2, R2, UR4, RZ ;  /* 0x0000000402027c25 */ /* 0x000fe2000f8e00ff */
[----:B------:R-:W-:Y:S01]  /*20a40*/  LEA R10, R10, R25, 0x4 ;  /* 0x000000190a0a7211 */ /* 0x000fe200078e20ff */
[----:B------:R-:W-:Y:S01]  /*20a50*/  ULDC.64 UR4, c[0x0][0xae8] ;  /* 0x0002ba0000047ab9 */ /* 0x000fe20000000a00 */
[----:B------:R-:W-:Y:S01]  /*20a60*/  LOP3.LUT R44, R44, R45, RZ, 0x3c, !PT ;  /* 0x0000002d2c2c7212 */ /* 0x000fe200078e3cff */
[----:B------:R-:W-:Y:S01]  /*20a70*/  IMAD.X R45, RZ, RZ, R53, P3 ;  /* 0x000000ffff2d7224 */ /* 0x000fe200018e0635 */
[----:B------:R-:W-:-:S02]  /*20a80*/  IADD3.X R55, RZ, R53, RZ, P4, !PT ;  /* 0x00000035ff377210 */ /* 0x000fc400027fe4ff */
[C---:B------:R-:W-:Y:S02]  /*20a90*/  IADD3 R33, P1, R52.reuse, 0xb000, RZ ;  /* 0x0000b00034217810 */ /* 0x040fe40007f3e0ff */
[C---:B------:R-:W-:Y:S01]  /*20aa0*/  IADD3 R41, P5, R52.reuse, 0x9000, RZ ;  /* 0x0000900034297810 */ /* 0x040fe20007fbe0ff */
[----:B------:R-:W-:Y:S01]  /*20ab0*/  IMAD.IADD R3, R3, 0x1, R81 ;  /* 0x0000000103037824 */ /* 0x000fe200078e0251 */
[C---:B------:R-:W-:Y:S01]  /*20ac0*/  IADD3 R37, P4, R52.reuse, 0xa000, RZ ;  /* 0x0000a00034257810 */ /* 0x040fe20007f9e0ff */
[----:B------:R-:W-:Y:S01]  /*20ad0*/  IMAD R4, R11, 0x40, R10 ;  /* 0x000000400b047824 */ /* 0x000fe200078e020a */
[----:B------:R-:W-:Y:S01]  /*20ae0*/  IADD3 R29, P3, R52, 0xc000, RZ ;  /* 0x0000c000341d7810 */ /* 0x000fe20007f7e0ff */
[----:B------:R-:W-:Y:S01]  /*20af0*/  IMAD R21, R21, UR4, RZ ;  /* 0x0000000415157c24 */ /* 0x000fe2000f8e02ff */
[----:B------:R-:W-:Y:S01]  /*20b00*/  LOP3.LUT R32, R33, 0x380, RZ, 0xc0, !PT ;  /* 0x0000038021207812 */ /* 0x000fe200078ec0ff */
[----:B------:R-:W-:Y:S01]  /*20b10*/  IMAD.IADD R80, R225, 0x1, R80 ;  /* 0x00000001e1507824 */ /* 0x000fe200078e0250 */
[----:B------:R-:W-:Y:S01]  /*20b20*/  LOP3.LUT R40, R41, 0x380, RZ, 0xc0, !PT ;  /* 0x0000038029287812 */ /* 0x000fe200078ec0ff */
[----:B------:R-:W-:Y:S01]  /*20b30*/  SHFL.IDX PT, R10, R6, RZ, 0x1c1f ;  /* 0x001c1fff060a7589 */ /* 0x000fe200000e0000 */
[----:B------:R-:W-:-:S02]  /*20b40*/  LOP3.LUT R36, R37, 0x380, RZ, 0xc0, !PT ;  /* 0x0000038025247812 */ /* 0x000fc400078ec0ff */
[----:B------:R-:W-:Y:S01]  /*20b50*/  LOP3.LUT R28, R29, 0x380, RZ, 0xc0, !PT ;  /* 0x000003801d1c7812 */ /* 0x000fe200078ec0ff */
[----:B------:R-:W0:Y:S01]  /*20b60*/  SHFL.IDX PT, R11, R8, RZ, 0x1c1f ;  /* 0x001c1fff080b7589 */ /* 0x000e2200000e0000 */
[----:B------:R-:W-:Y:S01]  /*20b70*/  SHF.R.U64 R32, R32, 0x3, RZ ;  /* 0x0000000320207819 */ /* 0x000fe200000012ff */
[----:B------:R-:W-:Y:S01]  /*20b80*/  IMAD R21, R82, UR5, R21 ;  /* 0x0000000552157c24 */ /* 0x000fe2000f8e0215 */
[----:B------:R-:W-:Y:S01]  /*20b90*/  SHF.R.U64 R40, R40, 0x3, RZ ;  /* 0x0000000328287819 */ /* 0x000fe200000012ff */
[----:B------:R-:W-:Y:S01]  /*20ba0*/  IMAD.WIDE.U32 R2, R82, UR4, R2 ;  /* 0x0000000452027c25 */ /* 0x000fe2000f8e0002 */
[----:B------:R-:W-:Y:S01]  /*20bb0*/  SHF.R.U64 R36, R36, 0x3, RZ ;  /* 0x0000000324247819 */ /* 0x000fe200000012ff */
[----:B------:R-:W-:Y:S01]  /*20bc0*/  ULDC.64 UR4, c[0x0][0xaf0] ;  /* 0x0002bc0000047ab9 */ /* 0x000fe20000000a00 */
[----:B------:R-:W-:Y:S01]  /*20bd0*/  SHF.R.U64 R28, R28, 0x3, RZ ;  /* 0x000000031c1c7819 */ /* 0x000fe200000012ff */
[----:B-1----:R-:W-:Y:S01]  /*20be0*/  @P2 IMAD.HI.U32 R78, R80, R83, RZ ;  /* 0x00000053504e2227 */ /* 0x002fe200078e00ff */
[----:B------:R-:W-:-:S02]  /*20bf0*/  IADD3 R4, R4, R225, RZ ;  /* 0x000000e104047210 */ /* 0x000fc40007ffe0ff */
[----:B------:R-:W-:Y:S01]  /*20c00*/  LOP3.LUT R32, R32, R33, RZ, 0x3c, !PT ;  /* 0x0000002120207212 */ /* 0x000fe200078e3cff */
[----:B------:R-:W-:Y:S01]  /*20c10*/  IMAD.IADD R3, R3, 0x1, R21 ;  /* 0x0000000103037824 */ /* 0x000fe200078e0215 */
[----:B------:R-:W-:Y:S01]  /*20c20*/  LOP3.LUT R40, R40, R41, RZ, 0x3c, !PT ;  /* 0x0000002928287212 */ /* 0x000fe200078e3cff */
[--C-:B------:R-:W-:Y:S01]  /*20c30*/  IMAD.X R33, RZ, RZ, R53.reuse, P1 ;  /* 0x000000ffff217224 */ /* 0x100fe200008e0635 */
[----:B------:R-:W-:Y:S01]  /*20c40*/  LOP3.LUT R36, R36, R37, RZ, 0x3c, !PT ;  /* 0x0000002524247212 */ /* 0x000fe200078e3cff */
[--C-:B------:R-:W-:Y:S01]  /*20c50*/  IMAD.X R41, RZ, RZ, R53.reuse, P5 ;  /* 0x000000ffff297224 */ /* 0x100fe200028e0635 */
[----:B------:R-:W-:Y:S01]  /*20c60*/  MOV R21, R80 ;  /* 0x0000005000157202 */ /* 0x000fe20000000f00 */
[--C-:B------:R-:W-:Y:S01]  /*20c70*/  IMAD.X R37, RZ, RZ, R53.reuse, P4 ;  /* 0x000000ffff257224 */ /* 0x100fe200020e0635 */
[----:B------:R-:W-:Y:S01]  /*20c80*/  LOP3.LUT R28, R28, R29, RZ, 0x3c, !PT ;  /* 0x0000001d1c1c7212 */ /* 0x000fe200078e3cff */
[----:B------:R-:W-:Y:S01]  /*20c90*/  IMAD R76, R76, UR4, RZ ;  /* 0x000000044c4c7c24 */ /* 0x000fe2000f8e02ff */
[C---:B------:R-:W-:Y:S01]  /*20ca0*/  ISETP.GE.OR P1, PT, R4.reuse, R79, P0 ;  /* 0x0000004f0400720c */ /* 0x040fe20000726670 */
[----:B------:R-:W-:Y:S01]  /*20cb0*/  IMAD.X R29, RZ, RZ, R53, P3 ;  /* 0x000000ffff1d7224 */ /* 0x000fe200018e0635 */
[----:B---3--:R-:W-:Y:S01]  /*20cc0*/  @P2 SHF.R.U32.HI R21, RZ, R85, R78 ;  /* 0x00000055ff152219 */ /* 0x008fe2000001164e */
[----:B------:R-:W-:Y:S01]  /*20cd0*/  VIADD R4, R4, 0x8 ;  /* 0x0000000804047836 */ /* 0x000fe20000000000 */
[----:B------:R-:W-:-:S02]  /*20ce0*/  IADD3 R25, P5, R52, 0xd000, RZ ;  /* 0x0000d00034197810 */ /* 0x000fc40007fbe0ff */
[C---:B------:R-:W-:Y:S02]  /*20cf0*/  IADD3 R13, P4, R52.reuse, 0xe000, RZ ;  /* 0x0000e000340d7810 */ /* 0x040fe40007f9e0ff */
[C---:B------:R-:W-:Y:S01]  /*20d00*/  IADD3 R7, P3, R52.reuse, 0xf000, RZ ;  /* 0x0000f00034077810 */ /* 0x040fe20007f7e0ff */
[----:B------:R-:W-:Y:S01]  /*20d10*/  IMAD R81, R77, UR5, R76 ;  /* 0x000000054d517c24 */ /* 0x000fe2000f8e024c */
[----:B------:R-:W-:Y:S01]  /*20d20*/  LOP3.LUT R24, R25, 0x380, RZ, 0xc0, !PT ;  /* 0x0000038019187812 */ /* 0x000fe200078ec0ff */
[----:B------:R-:W-:Y:S01]  /*20d30*/  IMAD.WIDE.U32 R2, R77, UR4, R2 ;  /* 0x000000044d027c25 */ /* 0x000fe2000f8e0002 */
[----:B------:R-:W-:Y:S01]  /*20d40*/  LOP3.LUT R5, R52, 0x380, RZ, 0xc0, !PT ;  /* 0x0000038034057812 */ /* 0x000fe200078ec0ff */
[----:B------:R-:W-:Y:S01]  /*20d50*/  ULDC.64 UR4, c[0x0][0xae0] ;  /* 0x0002b80000047ab9 */ /* 0x000fe20000000a00 */
[----:B------:R-:W-:Y:S01]  /*20d60*/  LOP3.LUT R12, R13, 0x380, RZ, 0xc0, !PT ;  /* 0x000003800d0c7812 */ /* 0x000fe200078ec0ff */
[----:B------:R-:W-:Y:S01]  /*20d70*/  IMAD.MOV R77, RZ, RZ, -R21 ;  /* 0x000000ffff4d7224 */ /* 0x000fe200078e0a15 */
[----:B------:R-:W-:Y:S01]  /*20d80*/  ISETP.GE.OR P0, PT, R4, R79, P0 ;  /* 0x0000004f0400720c */ /* 0x000fe20000706670 */
[----:B0-----:R-:W-:Y:S01]  /*20d90*/  @!P1 ST.E desc[UR36][R10.64], R152 ;  /* 0x000000980a009985 */ /* 0x001fe2000c101924 */
[----:B------:R-:W-:-:S02]  /*20da0*/  LOP3.LUT R6, R7, 0x380, RZ, 0xc0, !PT ;  /* 0x0000038007067812 */ /* 0x000fc400078ec0ff */
[----:B------:R-:W-:Y:S01]  /*20db0*/  SHF.R.S32.HI R76, RZ, 0x1f, R21 ;  /* 0x0000001fff4c7819 */ /* 0x000fe20000011415 */
[----:B------:R-:W-:Y:S01]  /*20dc0*/  IMAD R77, R20, R77, R80 ;  /* 0x0000004d144d7224 */ /* 0x000fe200078e0250 */
[----:B------:R-:W-:Y:S02]  /*20dd0*/  SHF.R.U64 R24, R24, 0x3, RZ ;  /* 0x0000000318187819 */ /* 0x000fe400000012ff */
[----:B------:R-:W-:Y:S02]  /*20de0*/  SHF.R.U64 R12, R12, 0x3, RZ ;  /* 0x000000030c0c7819 */ /* 0x000fe400000012ff */
[----:B------:R-:W-:Y:S01]  /*20df0*/  SHF.R.U64 R5, R5, 0x3, RZ ;  /* 0x0000000305057819 */ /* 0x000fe200000012ff */
[----:B------:R-:W-:Y:S01]  /*20e00*/  IMAD.IADD R3, R3, 0x1, R81 ;  /* 0x0000000103037824 */ /* 0x000fe200078e0251 */
[----:B------:R-:W-:Y:S01]  /*20e10*/  SHF.R.U64 R6, R6, 0x3, RZ ;  /* 0x0000000306067819 */ /* 0x000fe200000012ff */
[----:B------:R-:W-:Y:S01]  /*20e20*/  IMAD R76, R76, UR4, RZ ;  /* 0x000000044c4c7c24 */ /* 0x000fe2000f8e02ff */
[----:B------:R-:W-:Y:S01]  /*20e30*/  LOP3.LUT R24, R24, R25, RZ, 0x3c, !PT ;  /* 0x0000001918187212 */ /* 0x000fe200078e3cff */
[--C-:B------:R-:W-:Y:S01]  /*20e40*/  IMAD.X R25, RZ, RZ, R53.reuse, P5 ;  /* 0x000000ffff197224 */ /* 0x100fe200028e0635 */
[----:B------:R-:W-:Y:S01]  /*20e50*/  LOP3.LUT R12, R12, R13, RZ, 0x3c, !PT ;  /* 0x0000000d0c0c7212 */ /* 0x000fe200078e3cff */
[--C-:B------:R-:W-:Y:S01]  /*20e60*/  IMAD.X R13, RZ, RZ, R53.reuse, P4 ;  /* 0x000000ffff0d7224 */ /* 0x100fe200020e0635 */
[----:B------:R-:W-:Y:S01]  /*20e70*/  LOP3.LUT R4, R5, R52, RZ, 0x3c, !PT ;  /* 0x0000003405047212 */ /* 0x000fe200078e3cff */
[----:B------:R-:W-:Y:S01]  /*20e80*/  IMAD.MOV.U32 R5, RZ, RZ, R53 ;  /* 0x000000ffff057224 */ /* 0x000fe200078e0035 */
[----:B------:R-:W-:Y:S01]  /*20e90*/  IADD3.X R9, RZ, R53, RZ, P3, !PT ;  /* 0x00000035ff097210 */ /* 0x000fe20001ffe4ff */
[C---:B------:R-:W-:Y:S01]  /*20ea0*/  IMAD R81, R21.reuse, UR5, R76 ;  /* 0x0000000515517c24 */ /* 0x040fe2000f8e024c */
[----:B------:R-:W-:Y:S01]  /*20eb0*/  LOP3.LUT R8, R6, R7, RZ, 0x3c, !PT ;  /* 0x0000000706087212 */ /* 0x000fe200078e3cff */
[----:B------:R-:W-:Y:S01]  /*20ec0*/  IMAD.WIDE.U32 R2, R21, UR4, R2 ;  /* 0x0000000415027c25 */ /* 0x000fe2000f8e0002 */
[----:B------:R-:W-:Y:S01]  /*20ed0*/  SHF.R.S32.HI R20, RZ, 0x1f, R77 ;  /* 0x0000001fff147819 */ /* 0x000fe2000001144d */
[----:B------:R-:W-:Y:S01]  /*20ee0*/  ULDC.64 UR4, c[0x0][0xad8] ;  /* 0x0002b60000047ab9 */ /* 0x000fe20000000a00 */
[----:B------:R0:W-:Y:S01]  /*20ef0*/  @!P0 ST.E desc[UR36][R14.64], R153 ;  /* 0x000000990e008985 */ /* 0x0001e2000c101924 */
        /* <DEDUP_REMOVED lines=19> */
[----:B0-----:R-:W5:Y:S04]  /*21030*/  LD.E.128 R12, desc[UR36][R12.64] ;  /* 0x000000240c0c7980 */ /* 0x001f68000c101d00 */
[----:B------:R-:W5:Y:S01]  /*21040*/  LD.E.128 R8, desc[UR36][R8.64] ;  /* 0x0000002408087980 */ /* 0x000f62000c101d00 */
[----:B------:R-:W-:Y:S01]  /*21050*/  VIADD R78, R84, 0x40 ;  /* 0x00000040544e7836 */ /* 0x000fe20000000000 */
[----:B------:R-:W-:Y:S01]  /*21060*/  LEA R82, P2, R2, UR4, 0x1 ;  /* 0x0000000402527c11 */ /* 0x000fe2000f8408ff */
[----:B------:R-:W-:Y:S01]  /*21070*/  IMAD.IADD R3, R3, 0x1, R21 ;  /* 0x0000000103037824 */ /* 0x000fe200078e0215 */
[----:B------:R-:W-:Y:S01]  /*21080*/  @!PT LDS RZ, [RZ] ;  /* 0x00000000fffff984 */ /* 0x000fe20000000800 */
[----:B------:R-:W-:Y:S01]  /*21090*/  @!PT LDS RZ, [RZ] ;  /* 0x00000000fffff984 */ /* 0x000fe20000000800 */
[----:B------:R-:W-:Y:S01]  /*210a0*/  @!PT LDS RZ, [RZ] ;  /* 0x00000000fffff984 */ /* 0x000fe20000000800 */
[----:B------:R-:W-:Y:S01]  /*210b0*/  @!PT LDS RZ, [RZ] ;  /* 0x00000000fffff984 */ /* 0x000fe20000000800 */
[----:B------:R0:W-:Y:S06]  /*210c0*/  MEMBAR.ALL.CTA ;  /* 0x0000000000007992 */ /* 0x0001ec0000008000 */
[----:B0-----:R-:W0:Y:S01]  /*210d0*/  FENCE.VIEW.ASYNC.S ;  /* 0x00000000000073c6 */ /* 0x001e220000000000 */
[----:B------:R-:W-:Y:S01]  /*210e0*/  VIADD R20, R22, 0x38820 ;  /* 0x0003882016147836 */ /* 0x000fe20000000000 */
[-C--:B------:R-:W-:Y:S01]  /*210f0*/  ISETP.GE.AND P0, PT, R78, R79.reuse, PT ;  /* 0x0000004f4e00720c */ /* 0x080fe20003f06270 */
[----:B------:R-:W-:Y:S01]  /*21100*/  VIADD R85, R0, 0x80 ;  /* 0x0000008000557836 */ /* 0x000fe20000000000 */
[----:B------:R-:W-:Y:S01]  /*21110*/  LEA.HI.X R78, R2, UR5, R3, 0x1, P2 ;  /* 0x00000005024e7c11 */ /* 0x000fe200090f0c03 */
[----:B------:R-:W-:Y:S01]  /*21120*/  VIADD R87, R0, 0xc0 ;  /* 0x000000c000577836 */ /* 0x000fe20000000000 */
[----:B------:R-:W-:Y:S01]  /*21130*/  ISETP.GE.AND P2, PT, R84, R79, PT ;  /* 0x0000004f5400720c */ /* 0x000fe20003f46270 */
[----:B0-----:R0:W1:Y:S01]  /*21140*/  SHFL.IDX PT, R80, R82, RZ, 0x181f ;  /* 0x00181fff52507589 */ /* 0x00106200000e0000 */
[----:B------:R-:W-:-:S02]  /*21150*/  PRMT R20, RZ, 0x654, R20 ;  /* 0x00000654ff147816 */ /* 0x000fc40000000014 */
[----:B------:R-:W-:Y:S01]  /*21160*/  IADD3 R76, R84, 0x20, RZ ;  /* 0x00000020544c7810 */ /* 0x000fe20007ffe0ff */
[----:B------:R0:W2:Y:S01]  /*21170*/  SHFL.IDX PT, R81, R78, RZ, 0x181f ;  /* 0x00181fff4e517589 */ /* 0x0000a200000e0000 */
[----:B------:R-:W-:Y:S02]  /*21180*/  SHF.R.S32.HI R83, RZ, 0x1f, R0 ;  /* 0x0000001fff537819 */ /* 0x000fe40000011400 */
[----:B------:R-:W-:Y:S02]  /*21190*/  ISETP.GE.AND P1, PT, R76, R79, PT ;  /* 0x0000004f4c00720c */ /* 0x000fe40003f26270 */
[----:B------:R-:W-:Y:S02]  /*211a0*/  SHF.R.S32.HI R88, RZ, 0x1f, R85 ;  /* 0x0000001fff587819 */ /* 0x000fe40000011455 */
[----:B------:R-:W-:Y:S01]  /*211b0*/  SHF.R.S32.HI R90, RZ, 0x1f, R87 ;  /* 0x0000001fff5a7819 */ /* 0x000fe20000011457 */
[----:B------:R0:W-:Y:S01]  /*211c0*/  SYNCS.ARRIVE.TRANS64.RED.A1T0 RZ, [R20+URZ], RZ ;  /* 0x000000ff14ff79a7 */ /* 0x0001e2000810043f */
[----:B------:R-:W-:Y:S07]  /*211d0*/  @P2 BRA `(.L_x_3143) ;  /* 0x0000000000442947 */ /* 0x000fee0003800000 */
        /* <DEDUP_REMOVED lines=8> */
[----:B0-----:R-:W-:-:S04]  /*21260*/  @!P3 LEA R20, P2, R19, R80, 0x1 ;  /* 0x000000501314b211 */ /* 0x001fc800078408ff */
        /* <DEDUP_REMOVED lines=8> */
.L_x_3143:
[----:B------:R-:W-:Y:S05]  /*212f0*/  BSYNC B1 ;  /* 0x0000000000017941 */ /* 0x000fea0003800000 */
.L_x_3142:
[----:B---3--:R3:W4:Y:S01]  /*21300*/  SHFL.IDX PT, R21, R78, 0x1, 0x181f ;  /* 0x00381f004e157f89 */ /* 0x00872200000e0000 */
[----:B------:R-:W-:Y:S03]  /*21310*/  BSSY B1, `(.L_x_3144) ;  /* 0x0000014000017945 */ /* 0x000fe60003800000 */
[----:B0-----:R3:W0:Y:S01]  /*21320*/  SHFL.IDX PT, R20, R82, 0x1, 0x181f ;  /* 0x00381f0052147f89 */ /* 0x00162200000e0000 */
        /* <DEDUP_REMOVED lines=8> */
[----:B-----5:R-:W-:-:S03]  /*213b0*/  @!P3 LEA R4, P5, R19, R20, 0x1 ;  /* 0x000000141304b211 */ /* 0x020fc600078a08ff */
        /* <DEDUP_REMOVED lines=9> */
.L_x_3145:
[----:B------:R-:W-:Y:S05]  /*21450*/  BSYNC B1 ;  /* 0x0000000000017941 */ /* 0x000fea0003800000 */
.L_x_3144:
[----:B0---4-:R0:W4:Y:S01]  /*21460*/  SHFL.IDX PT, R21, R78, 0x2, 0x181f ;  /* 0x00581f004e157f89 */ /* 0x01112200000e0000 */
        /* <DEDUP_REMOVED lines=9> */
[-C--:B-----5:R-:W-:Y:S02]  /*21500*/  @!P2 LEA R4, P4, R19, R20.reuse, 0x1 ;  /* 0x000000141304a211 */ /* 0x0a0fe400078808ff */
[-C--:B----4-:R-:W-:Y:S02]  /*21510*/  @!P3 LEA.HI.X R3, R0, R21.reuse, R83, 0x1, P5 ;  /* 0x000000150003b211 */ /* 0x090fe400028f0c53 */
[-C--:B------:R-:W-:Y:S02]  /*21520*/  @!P1 LEA R6, P5, R85, R20.reuse, 0x1 ;  /* 0x0000001455069211 */ /* 0x080fe400078a08ff */
        /* <DEDUP_REMOVED lines=8> */
.L_x_3147:
[----:B------:R-:W-:Y:S05]  /*215b0*/  BSYNC B1 ;  /* 0x0000000000017941 */ /* 0x000fea0003800000 */
.L_x_3146:
[----:B0-----:R-:W-:Y:S01]  /*215c0*/  VIADD R2, R84, 0x60 ;  /* 0x0000006054027836 */ /* 0x001fe20000000000 */
[----:B---3--:R-:W0:Y:S04]  /*215d0*/  SHFL.IDX PT, R78, R78, 0x3, 0x181f ;  /* 0x00781f004e4e7f89 */ /* 0x008e2800000e0000 */
[----:B------:R-:W-:Y:S01]  /*215e0*/  ISETP.GE.AND P0, PT, R2, R79, PT ;  /* 0x0000004f0200720c */ /* 0x000fe20003f06270 */
[----:B------:R-:W3:-:S12]  /*215f0*/  SHFL.IDX PT, R82, R82, 0x3, 0x181f ;  /* 0x00781f0052527f89 */ /* 0x000ed800000e0000 */
[----:B------:R-:W-:Y:S05]  /*21600*/  @P0 BRA `(.L_x_3148) ;  /* 0x0000000c00dc0947 */ /* 0x000fea0003800000 */
[----:B------:R-:W-:Y:S02]  /*21610*/  ULDC UR4, c[0x0][0xac8] ;  /* 0x0002b20000047ab9 */ /* 0x000fe40000000800 */
[----:B------:R-:W-:Y:S02]  /*21620*/  ISETP.GE.AND P3, PT, R0, UR4, PT ;  /* 0x0000000400007c0c */ /* 0x000fe4000bf66270 */
[----:B------:R-:W-:Y:S02]  /*21630*/  ISETP.GE.AND P4, PT, R19, UR4, PT ;  /* 0x0000000413007c0c */ /* 0x000fe4000bf86270 */
[----:B------:R-:W-:-:S09]  /*21640*/  ISETP.GE.AND P5, PT, R85, UR4, PT ;  /* 0x0000000455007c0c */ /* 0x000fd2000bfa6270 */
[CC--:B---3--:R-:W-:Y:S02]  /*21650*/  @!P3 LEA R2, P0, R0.reuse, R82.reuse, 0x1 ;  /* 0x000000520002b211 */ /* 0x0c8fe400078008ff */
[-C--:B-----5:R-:W-:Y:S02]  /*21660*/  @!P4 LEA R4, P1, R19, R82.reuse, 0x1 ;  /* 0x000000521304c211 */ /* 0x0a0fe400078208ff */
        /* <DEDUP_REMOVED lines=13> */
.L_x_3139:
        /* <DEDUP_REMOVED lines=24> */
[----:B------:R-:W-:Y:S02]  /*218c0*/  SHF.R.S32.HI R7, RZ, 0x1f, R24 ;  /* 0x0000001fff077819 */ /* 0x000fe40000011418 */
[----:B------:R-:W-:Y:S02]  /*218d0*/  ISETP.GE.AND P3, PT, R24, 0x80, PT ;  /* 0x000000801800780c */ /* 0x000fe40003f66270 */
[----:B------:R-:W-:Y:S01]  /*218e0*/  LEA.HI R7, R7, R24, RZ, 0x3 ;  /* 0x0000001807077211 */ /* 0x000fe200078f18ff */
[----:B--2---:R-:W-:Y:S10]  /*218f0*/  @P1 BRA `(.L_x_3149) ;  /* 0x0000000000101947 */ /* 0x004ff40003800000 */
[----:B------:R-:W-:Y:S05]  /*21900*/  @!P0 BRA `(.L_x_3149) ;  /* 0x00000000000c8947 */ /* 0x000fea0003800000 */
[----:B------:R-:W2:Y:S04]  /*21910*/  LDG.E R5, desc[UR36][R2.64] ;  /* 0x0000002402057981 */ /* 0x000ea8000c1e1900 */
[----:B-----5:R-:W2:Y:S02]  /*21920*/  LDG.E R6, desc[UR36][R2.64+0x4] ;  /* 0x0000042402067981 */ /* 0x020ea4000c1e1900 */
[----:B--2---:R-:W-:-:S07]  /*21930*/  IMAD.IADD R6, R6, 0x1, -R5 ;  /* 0x0000000106067824 */ /* 0x004fce00078e0a05 */
.L_x_3149:
[----:B------:R-:W2:Y:S01]  /*21940*/  LDL R20, [R1+0x2c] ;  /* 0x00002c0001147983 */ /* 0x000ea20000100800 */
[----:B------:R-:W-:Y:S01]  /*21950*/  BSSY B1, `(.L_x_3150) ;  /* 0x000002d000017945 */ /* 0x000fe20003800000 */
[----:B------:R-:W-:Y:S02]  /*21960*/  SEL R13, R11, RZ, !P0 ;  /* 0x000000ff0b0d7207 */ /* 0x000fe40004000000 */
[----:B------:R-:W-:Y:S02]  /*21970*/  LOP3.LUT R14, R7, 0xfffffff8, RZ, 0xc0, !PT ;  /* 0xfffffff8070e7812 */ /* 0x000fe400078ec0ff */
[----:B------:R-:W-:Y:S02]  /*21980*/  SEL R12, R9, RZ, !P0 ;  /* 0x000000ff090c7207 */ /* 0x000fe40004000000 */
[----:B-----5:R-:W-:Y:S02]  /*21990*/  SHF.R.S32.HI R11, RZ, 0x1f, R0 ;  /* 0x0000001fff0b7819 */ /* 0x020fe40000011400 */
[----:B--2---:R-:W-:Y:S01]  /*219a0*/  SHF.R.S32.HI R10, RZ, 0x1f, R20 ;  /* 0x0000001fff0a7819 */ /* 0x004fe20000011414 */
[----:B------:R-:W-:Y:S06]  /*219b0*/  @P3 BRA `(.L_x_3151) ;  /* 0x0000000000983947 */ /* 0x000fec0003800000 */
[----:B------:R-:W2:Y:S01]  /*219c0*/  LDC R9, c[0x0][0xbe8] ;  /* 0x0002fa00ff097b82 */ /* 0x000ea20000000800 */
[----:B------:R-:W-:Y:S01]  /*219d0*/  IADD3 R8, R225, -0x80, R8 ;  /* 0xffffff80e1087810 */ /* 0x000fe20007ffe008 */
        /* <DEDUP_REMOVED lines=36> */
.L_x_3151:
[----:B------:R-:W-:Y:S05]  /*21c20*/  BSYNC B1 ;  /* 0x0000000000017941 */ /* 0x000fea0003800000 */
.L_x_3150:
[----:B------:R-:W4:Y:S01]  /*21c30*/  @P2 LDC R9, c[0x0][0xbf0] ;  /* 0x0002fc00ff092b82 */ /* 0x000f220000000800 */
[----:B------:R-:W-:Y:S01]  /*21c40*/  ULDC.64 UR4, c[0x0][0xaa0] ;  /* 0x0002a80000047ab9 */ /* 0x000fe20000000a00 */
[----:B------:R-:W-:Y:S01]  /*21c50*/  IADD3 R14, R24, -R14, RZ ;  /* 0x8000000e180e7210 */ /* 0x000fe20007ffe0ff */
[----:B--2---:R-:W-:-:S04]  /*21c60*/  IMAD R3, R11, UR4, RZ ;  /* 0x000000040b037c24 */ /* 0x004fc8000f8e02ff */
[C---:B------:R-:W-:Y:S02]  /*21c70*/  IMAD R5, R0.reuse, UR5, R3 ;  /* 0x0000000500057c24 */ /* 0x040fe4000f8e0203 */
[----:B------:R-:W-:Y:S01]  /*21c80*/  IMAD.WIDE.U32 R2, R0, UR4, RZ ;  /* 0x0000000400027c25 */ /* 0x000fe2000f8e00ff */
[----:B------:R-:W-:-:S03]  /*21c90*/  ULDC.64 UR4, c[0x0][0xae8] ;  /* 0x0002ba0000047ab9 */ /* 0x000fc60000000a00 */
[----:B------:R-:W-:Y:S02]  /*21ca0*/  IMAD R4, R14, 0x20, R221 ;  /* 0x000000200e047824 */ /* 0x000fe400078e02dd */
[----:B------:R-:W-:Y:S02]  /*21cb0*/  IMAD R0, R10, UR4, RZ ;  /* 0x000000040a007c24 */ /* 0x000fe4000f8e02ff */
[----:B------:R-:W-:Y:S02]  /*21cc0*/  IMAD.IADD R8, R225, 0x1, R4 ;  /* 0x00000001e1087824 */ /* 0x000fe400078e0204 */
[----:B------:R-:W-:Y:S02]  /*21cd0*/  IMAD R7, R20, UR5, R0 ;  /* 0x0000000514077c24 */ /* 0x000fe4000f8e0200 */
[----:B------:R-:W-:Y:S02]  /*21ce0*/  IMAD.IADD R3, R3, 0x1, R5 ;  /* 0x0000000103037824 */ /* 0x000fe400078e0205 */
[----:B---3--:R-:W-:-:S04]  /*21cf0*/  @P2 IMAD.HI.U32 R0, R8, R27, RZ ;  /* 0x0000001b08002227 */ /* 0x008fc800078e00ff */
[----:B------:R-:W-:Y:S01]  /*21d00*/  IMAD.WIDE.U32 R2, R20, UR4, R2 ;  /* 0x0000000414027c25 */ /* 0x000fe2000f8e0002 */
[----:B------:R-:W-:Y:S01]  /*21d10*/  ULDC.64 UR4, c[0x0][0xaf0] ;  /* 0x0002bc0000047ab9 */ /* 0x000fe20000000a00 */
[----:B------:R-:W-:Y:S02]  /*21d20*/  SHF.R.S32.HI R20, RZ, 0x1f, R19 ;  /* 0x0000001fff147819 */ /* 0x000fe40000011413 */
[----:B------:R-:W-:Y:S01]  /*21d30*/  IMAD.MOV.U32 R5, RZ, RZ, R8 ;  /* 0x000000ffff057224 */ /* 0x000fe200078e0008 */
[----:B----4-:R-:W-:Y:S01]  /*21d40*/  @P2 SHF.R.U32.HI R5, RZ, R9, R0 ;  /* 0x00000009ff052219 */ /* 0x010fe20000011600 */
        /* <DEDUP_REMOVED lines=15> */
[----:B------:R-:W-:Y:S02]  /*21e40*/  IMAD.IADD R3, R3, 0x1, R9 ;  /* 0x0000000103037824 */ /* 0x000fe400078e0209 */
[C---:B------:R-:W-:Y:S02]  /*21e50*/  IMAD R9, R7.reuse, UR5, R0 ;  /* 0x0000000507097c24 */ /* 0x040fe4000f8e0200 */
[----:B------:R-:W-:Y:S01]  /*21e60*/  IMAD.WIDE.U32 R4, R7, UR4, R2 ;  /* 0x0000000407047c25 */ /* 0x000fe2000f8e0002 */
[----:B------:R-:W-:-:S03]  /*21e70*/  ULDC.64 UR4, c[0x0][0xa80] ;  /* 0x0002a00000047ab9 */ /* 0x000fc60000000a00 */
[----:B------:R-:W-:Y:S01]  /*21e80*/  IMAD.SHL.U32 R7, R14, 0x8, RZ ;  /* 0x000000080e077824 */ /* 0x000fe200078e00ff */
[C---:B------:R-:W-:Y:S01]  /*21e90*/  LEA R2, P0, R4.reuse, UR4, 0x1 ;  /* 0x0000000404027c11 */ /* 0x040fe2000f8008ff */
[----:B------:R-:W-:Y:S01]  /*21ea0*/  IMAD.IADD R3, R5, 0x1, R9 ;  /* 0x0000000105037824 */ /* 0x000fe200078e0209 */
[----:B------:R-:W-:Y:S01]  /*21eb0*/  UMOV UR4, 0xffffffff ;  /* 0xffffffff00047882 */ /* 0x000fe20000000000 */
[C---:B------:R-:W-:Y:S01]  /*21ec0*/  VIADD R21, R7.reuse, 0xc0 ;  /* 0x000000c007157836 */ /* 0x040fe20000000000 */
[----:B------:R-:W-:Y:S01]  /*21ed0*/  IADD3 R5, R7, 0x80, RZ ;  /* 0x0000008007057810 */ /* 0x000fe20007ffe0ff */
[----:B------:R-:W-:Y:S01]  /*21ee0*/  IMAD.IADD R225, R221, 0x1, R225 ;  /* 0x00000001dde17824 */ /* 0x000fe200078e02e1 */
[----:B------:R-:W-:Y:S02]  /*21ef0*/  LEA.HI.X R3, R4, UR5, R3, 0x1, P0 ;  /* 0x0000000504037c11 */ /* 0x000fe400080f0c03 */
[----:B------:R-:W-:Y:S02]  /*21f00*/  SHF.R.S32.HI R9, RZ, 0x1f, R7 ;  /* 0x0000001fff097819 */ /* 0x000fe40000011407 */
[----:B------:R-:W-:-:S02]  /*21f10*/  SHF.R.S32.HI R8, RZ, 0x1f, R5 ;  /* 0x0000001fff087819 */ /* 0x000fc40000011405 */
[----:B------:R-:W-:Y:S01]  /*21f20*/  SHF.R.S32.HI R10, RZ, 0x1f, R21 ;  /* 0x0000001fff0a7819 */ /* 0x000fe20000011415 */
[----:B------:R-:W-:Y:S06]  /*21f30*/  BRA.DIV UR4, `(.L_x_3152) ;  /* 0x000000ca04907947 */ /* 0x000fec000b800000 */
[----:B------:R2:W3:Y:S04]  /*21f40*/  SHFL.IDX PT, R0, R3, RZ, 0x181f ;  /* 0x00181fff03007589 */ /* 0x0004e800000e0000 */
[----:B------:R2:W4:Y:S02]  /*21f50*/  SHFL.IDX PT, R14, R2, RZ, 0x181f ;  /* 0x00181fff020e7589 */ /* 0x00052400000e0000 */
.L_x_3469:
        /* <DEDUP_REMOVED lines=10> */
[----:B------:R-:W-:Y:S02]  /*22000*/  @!P2 LEA R26, P4, R19, R14, 0x1 ;  /* 0x0000000e131aa211 */ /* 0x000fe400078808ff */
        /* <DEDUP_REMOVED lines=10> */
.L_x_3154:
[----:B------:R-:W-:Y:S05]  /*220b0*/  BSYNC B1 ;  /* 0x0000000000017941 */ /* 0x000fea0003800000 */
.L_x_3153:
[----:B------:R-:W-:-:S03]  /*220c0*/  UMOV UR4, 0xffffffff ;  /* 0xffffffff00047882 */ /* 0x000fc60000000000 */
[----:B------:R-:W-:Y:S05]  /*220d0*/  BRA.DIV UR4, `(.L_x_3155) ;  /* 0x000000ca045c7947 */ /* 0x000fea000b800000 */
[----:B---3--:R3:W0:Y:S04]  /*220e0*/  SHFL.IDX PT, R0, R3, 0x1, 0x181f ;  /* 0x00381f0003007f89 */ /* 0x00862800000e0000 */
[----:B----4-:R3:W4:Y:S02]  /*220f0*/  SHFL.IDX PT, R14, R2, 0x1, 0x181f ;  /* 0x00381f00020e7f89 */ /* 0x01072400000e0000 */
.L_x_3473:
        /* <DEDUP_REMOVED lines=21> */
.L_x_3157:
[----:B------:R-:W-:Y:S05]  /*22250*/  BSYNC B1 ;  /* 0x0000000000017941 */ /* 0x000fea0003800000 */
.L_x_3156:
[----:B------:R-:W-:-:S03]  /*22260*/  UMOV UR4, 0xffffffff ;  /* 0xffffffff00047882 */ /* 0x000fc60000000000 */
[----:B------:R-:W-:Y:S05]  /*22270*/  BRA.DIV UR4, `(.L_x_3158) ;  /* 0x000000ca043c7947 */ /* 0x000fea000b800000 */
[----:B0-----:R0:W0:Y:S04]  /*22280*/  SHFL.IDX PT, R0, R3, 0x2, 0x181f ;  /* 0x00581f0003007f89 */ /* 0x00102800000e0000 */
[----:B----4-:R4:W0:Y:S02]  /*22290*/  SHFL.IDX PT, R14, R2, 0x2, 0x181f ;  /* 0x00581f00020e7f89 */ /* 0x01082400000e0000 */
.L_x_3477:
        /* <DEDUP_REMOVED lines=21> */
.L_x_3160:
[----:B------:R-:W-:Y:S05]  /*223f0*/  BSYNC B1 ;  /* 0x0000000000017941 */ /* 0x000fea0003800000 */
.L_x_3159:
[----:B------:R-:W-:-:S03]  /*22400*/  UMOV UR4, 0xffffffff ;  /* 0xffffffff00047882 */ /* 0x000fc60000000000 */
[----:B------:R-:W-:Y:S05]  /*22410*/  BRA.DIV UR4, `(.L_x_3161) ;  /* 0x000000ca041c7947 */ /* 0x000fea000b800000 */
[----:B0-----:R0:W0:Y:S04]  /*22420*/  SHFL.IDX PT, R0, R3, 0x3, 0x181f ;  /* 0x00781f0003007f89 */ /* 0x00102800000e0000 */
[----:B------:R0:W0:Y:S02]  /*22430*/  SHFL.IDX PT, R14, R2, 0x3, 0x181f ;  /* 0x00781f00020e7f89 */ /* 0x00002400000e0000 */
.L_x_3481:
        /* <DEDUP_REMOVED lines=20> */
.L_x_3148:
[----:B------:R-:W-:Y:S05]  /*22580*/  BSYNC B0 ;  /* 0x0000000000007941 */ /* 0x000fea0003800000 */
.L_x_3138:
[----:B------:R-:W-:Y:S02]  /*22590*/  ULDC UR4, c[0x0][0xc3c] ;  /* 0x00030f0000047ab9 */ /* 0x000fe40000000800 */
[----:B-1----:R-:W-:-:S13]  /*225a0*/  ISETP.GE.AND P0, PT, R219, UR4, PT ;  /* 0x00000004db007c0c */ /* 0x002fda000bf06270 */
[----:B------:R-:W-:Y:S05]  /*225b0*/  @!P0 BRA `(.L_x_3162) ;  /* 0xfffffdec00248947 */ /* 0x000fea000383ffff */
[----:B------:R-:W-:Y:S05]  /*225c0*/  BRA `(.L_x_2941) ;  /* 0x0000008000487947 */ /* 0x000fea0003800000 */
.L_x_2939:
[----:B------:R-:W-:-:S08]  /*225d0*/  NOP ;  /* 0x0000000000007918 */ /* 0x000fd00000000000 */
[----:B0-----:R-:W0:-:S00]  /*225e0*/  USETMAXREG.DEALLOC.CTAPOOL 0x28 ;  /* 0x00000028000079c8 */ /* 0x001e0000080e0500 */
[----:B0-----:R-:W2:Y:S01]  /*225f0*/  LDL.LU R3, [R1] ;  /* 0x0000000001037983 */ /* 0x001ea20000300800 */
[----:B------:R-:W-:-:S06]  /*22600*/  LOP3.LUT R0, R0, 0x3, RZ, 0xc0, !PT ;  /* 0x0000000300007812 */ /* 0x000fcc00078ec0ff */
[----:B------:R-:W0:Y:S02]  /*22610*/  SHFL.IDX PT, R0, R0, RZ, 0x1f ;  /* 0x00001fff00007589 */ /* 0x000e2400000e0000 */
[----:B0-----:R-:W-:-:S13]  /*22620*/  ISETP.NE.AND P0, PT, R0, RZ, PT ;  /* 0x000000ff0000720c */ /* 0x001fda0003f05270 */
[----:B------:R-:W-:Y:S01]  /*22630*/  @P0 BAR.SYNC.DEFER_BLOCKING 0x5, 0x180 ;  /* 0x0146000000000b1d */ /* 0x000fe20000010000 */
[----:B--2---:R-:W-:-:S04]  /*22640*/  LOP3.LUT R3, R3, 0xffffff7f, RZ, 0xc0, !PT ;  /* 0xffffff7f03037812 */ /* 0x004fc800078ec0ff */
[----:B------:R-:W-:-:S05]  /*22650*/  @P0 LOP3.LUT R3, R3, 0x80, RZ, 0xfc, !PT ;  /* 0x0000008003030812 */ /* 0x000fca00078efcff */
[----:B------:R0:W-:Y:S02]  /*22660*/  STL [R1], R3 ;  /* 0x0000000301007387 */ /* 0x0001e40000100800 */
[----:B0-----:R-:W-:-:S04]  /*22670*/  @P0 MOV R3, 0x400 ;  /* 0x0000040000030802 */ /* 0x001fc80000000f00 */
        /* <DEDUP_REMOVED lines=38> */
[----:B0-----:R-:W-:-:S05]  /*228e0*/  IMAD R4, R4, UR5, RZ ;  /* 0x0000000504047c24 */ /* 0x001fca000f8e02ff */
[----:B---3--:R-:W-:Y:S02]  /*228f0*/  ISETP.GT.AND P6, PT, R4, UR6, PT ;  /* 0x0000000604007c0c */ /* 0x008fe4000bfc4270 */
[----:B------:R-:W-:-:S11]  /*22900*/  MOV R3, R4 ;  /* 0x0000000400037202 */ /* 0x000fd60000000f00 */
[----:B------:R-:W-:Y:S05]  /*22910*/  @P6 BRA `(.L_x_3164) ;  /* 0x0000000000986947 */ /* 0x000fea0003800000 */
[----:B------:R-:W0:Y:S01]  /*22920*/  LDC R10, c[0x0][0xc3c] ;  /* 0x00030f00ff0a7b82 */ /* 0x000e220000000800 */
[----:B------:R-:W-:Y:S01]  /*22930*/  IMAD.MOV.U32 R4, RZ, RZ, R3 ;  /* 0x000000ffff047224 */ /* 0x000fe200078e0003 */
[----:B------:R-:W-:Y:S01]  /*22940*/  UMOV UR4, URZ ;  /* 0x0000003f00047c82 */ /* 0x000fe20008000000 */
[----:B------:R-:W-:Y:S01]  /*22950*/  ULDC UR7, c[0x0][0xc3c] ;  /* 0x00030f0000077ab9 */ /* 0x000fe20000000800 */
[----:B------:R-:W-:-:S05]  /*22960*/  ULDC UR5, c[0x0][0xc38] ;  /* 0x00030e0000057ab9 */ /* 0x000fca0000000800 */
.L_x_3168:
[----:B------:R-:W-:Y:S01]  /*22970*/  UIADD3 UR4, UR4, 0x1f, URZ ;  /* 0x0000001f04047890 */ /* 0x000fe2000fffe03f */
[----:B------:R-:W-:-:S05]  /*22980*/  IMAD.U32 R19, RZ, RZ, UR7 ;  /* 0x00000007ff137e24 */ /* 0x000fca000f8e00ff */
        /* <DEDUP_REMOVED lines=10> */
.L_x_3167:
[----:B------:R-:W-:Y:S05]  /*22a30*/  BSYNC B0 ;  /* 0x0000000000007941 */ /* 0x000fea0003800000 */
.L_x_3166:
[----:B0----5:R-:W0:Y:S02]  /*22a40*/  SHFL.UP PT, R2, R0, 0x1, RZ ;  /* 0x0420000000027989 */ /* 0x021e2400000e00ff */
        /* <DEDUP_REMOVED lines=19> */
.L_x_3164:
        /* <DEDUP_REMOVED lines=20> */
.L_x_3169:
[----:B-1----:R-:W-:Y:S02]  /*22cc0*/  IMAD.MOV R2, RZ, RZ, -R3 ;  /* 0x000000ffff027224 */ /* 0x002fe400078e0a03 */
[----:B---3--:R-:W-:Y:S02]  /*22cd0*/  IMAD R16, R16, UR5, R11 ;  /* 0x0000000510107c24 */ /* 0x008fe4000f8e020b */
[----:B------:R-:W-:Y:S01]  /*22ce0*/  IMAD.MOV.U32 R11, RZ, RZ, R2 ;  /* 0x000000ffff0b7224 */ /* 0x000fe200078e0002 */
[----:B------:R-:W-:Y:S02]  /*22cf0*/  IABS R2, R4 ;  /* 0x0000000400027213 */ /* 0x000fe40000000000 */
[----:B--2---:R-:W-:Y:S01]  /*22d00*/  IADD3 R9, -R16, UR6, RZ ;  /* 0x0000000610097c10 */ /* 0x004fe2000fffe1ff */
[----:B------:R-:W-:Y:S02]  /*22d10*/  IMAD R11, R11, R12, RZ ;  /* 0x0000000c0b0b7224 */ /* 0x000fe400078e02ff */
[----:B------:R-:W-:Y:S01]  /*22d20*/  IMAD.MOV R8, RZ, RZ, -R2 ;  /* 0x000000ffff087224 */ /* 0x000fe200078e0a02 */
[----:B------:R-:W-:-:S02]  /*22d30*/  MOV R2, RZ ;  /* 0x000000ff00027202 */ /* 0x000fc40000000f00 */
[----:B------:R-:W-:-:S03]  /*22d40*/  IABS R6, R9 ;  /* 0x0000000900067213 */ /* 0x000fc60000000000 */
        /* <DEDUP_REMOVED lines=15> */
[----:B------:R-:W-:Y:S02]  /*22e40*/  IMAD R6, R7, R2, RZ ;  /* 0x0000000207067224 */ /* 0x000fe400078e02ff */
[----:B------:R-:W-:Y:S02]  /*22e50*/  IMAD.MOV R2, RZ, RZ, -R2 ;  /* 0x000000ffff027224 */ /* 0x000fe400078e0a02 */
[----:B------:R-:W-:Y:S02]  /*22e60*/  IMAD.MOV R8, RZ, RZ, -R6 ;  /* 0x000000ffff087224 */ /* 0x000fe400078e0a06 */
[----:B------:R-:W-:Y:S01]  /*22e70*/  IMAD R13, R4, R2, R9 ;  /* 0x00000002040d7224 */ /* 0x000fe200078e0209 */
[----:B------:R-:W-:Y:S02]  /*22e80*/  MOV R2, RZ ;  /* 0x000000ff00027202 */ /* 0x000fe40000000f00 */
        /* <DEDUP_REMOVED lines=21> */
[----:B------:R-:W-:Y:S02]  /*22fe0*/  ISETP.GE.AND P2, PT, R3, RZ, PT ;  /* 0x000000ff0300720c */ /* 0x000fe40003f46270 */
[----:B------:R-:W-:-:S05]  /*22ff0*/  IADD3 R3, R13, R6, RZ ;  /* 0x000000060d037210 */ /* 0x000fca0007ffe0ff */
        /* <DEDUP_REMOVED lines=8> */
.L_x_3165:
[----:B------:R-:W-:Y:S02]  /*23080*/  IMAD.MOV.U32 R17, RZ, RZ, RZ ;  /* 0x000000ffff117224 */ /* 0x000fe400078e00ff */
[----:B------:R-:W-:Y:S02]  /*23090*/  IMAD.U32 R16, RZ, RZ, UR6 ;  /* 0x00000006ff107e24 */ /* 0x000fe4000f8e00ff */
[----:B------:R-:W-:-:S07]  /*230a0*/  IMAD.MOV.U32 R18, RZ, RZ, RZ ;  /* 0x000000ffff127224 */ /* 0x000fce00078e00ff */
.L_x_3170:
[----:B------:R-:W-:-:S13]  /*230b0*/  ISETP.NE.AND P0, PT, R5, RZ, PT ;  /* 0x000000ff0500720c */ /* 0x000fda0003f05270 */
[----:B------:R-:W0:Y:S01]  /*230c0*/  @!P0 S2R R3, SR_CgaCtaId ;  /* 0x0000000000038919 */ /* 0x000e220000008800 */
[----:B------:R-:W-:-:S04]  /*230d0*/  @!P0 MOV R0, 0x400 ;  /* 0x0000040000008802 */ /* 0x000fc80000000f00 */
[----:B0-----:R-:W-:-:S05]  /*230e0*/  @!P0 LEA R0, R3, R0, 0x18 ;  /* 0x0000000003008211 */ /* 0x001fca00078ec0ff */
[----:B------:R2:W-:Y:S01]  /*230f0*/  @!P0 STS.128 [R0+0x388d0], R16 ;  /* 0x0388d01000008388 */ /* 0x0005e20000000c00 */
[----:B------:R-:W-:Y:S06]  /*23100*/  BAR.ARV 0x5, 0x180 ;  /* 0x0146000000007b1d */ /* 0x000fec0000002000 */
.L_x_3163:
[----:B------:R3:W-:Y:S01]  /*23110*/  STL [R1+0x28], RZ ;  /* 0x000028ff01007387 */ /* 0x0007e20000100800 */
[----:B------:R-:W-:Y:S01]  /*23120*/  ULDC UR4, c[0x0][0xc3c] ;  /* 0x00030f0000047ab9 */ /* 0x000fe20000000800 */
[----:B------:R-:W-:Y:S01]  /*23130*/  MOV R31, 0x1 ;  /* 0x00000001001f7802 */ /* 0x000fe20000000f00 */
[----:B------:R-:W-:Y:S01]  /*23140*/  IMAD.MOV.U32 R23, RZ, RZ, RZ ;  /* 0x000000ffff177224 */ /* 0x000fe200078e00ff */
[----:B-1----:R-:W-:-:S13]  /*23150*/  ISETP.GE.AND P0, PT, R19, UR4, PT ;  /* 0x0000000413007c0c */ /* 0x002fda000bf06270 */
        /* <DEDUP_REMOVED lines=8> */
[----:B------:R-:W-:Y:S01]  /*231e0*/  IMAD.MOV.U32 R32, RZ, RZ, 0x1 ;  /* 0x00000001ff207424 */ /* 0x000fe200078e00ff */
[----:B------:R-:W-:Y:S01]  /*231f0*/  MOV R23, RZ ;  /* 0x000000ff00177202 */ /* 0x000fe20000000f00 */
[----:B------:R-:W-:Y:S01]  /*23200*/  IMAD.MOV.U32 R29, RZ, RZ, RZ ;  /* 0x000000ffff1d7224 */ /* 0x000fe200078e00ff */
[----:B------:R-:W-:Y:S01]  /*23210*/  ULDC.64 UR40, c[0x0][0x198] ;  /* 0x0000660000287ab9 */ /* 0x000fe20000000a00 */
[----:B------:R-:W-:Y:S01]  /*23220*/  IMAD.MOV.U32 R31, RZ, RZ, 0x1 ;  /* 0x00000001ff1f7424 */ /* 0x000fe200078e00ff */
[----:B------:R-:W-:Y:S01]  /*23230*/  ULDC UR39, c[0x0][0xc] ;  /* 0x0000030000277ab9 */ /* 0x000fe20000000800 */
[C---:B0-----:R-:W-:Y:S01]  /*23240*/  IMAD.SHL.U32 R2, R11.reuse, 0x80, RZ ;  /* 0x000000800b027824 */ /* 0x041fe200078e00ff */
[----:B------:R-:W-:Y:S01]  /*23250*/  SHF.R.U32.HI R4, RZ, 0x1, R11 ;  /* 0x00000001ff047819 */ /* 0x000fe2000001160b */
[C---:B------:R-:W-:Y:S01]  /*23260*/  IMAD.SHL.U32 R6, R11.reuse, 0x2, RZ ;  /* 0x000000020b067824 */ /* 0x040fe200078e00ff */
[----:B------:R-:W-:-:S02]  /*23270*/  LOP3.LUT R10, R11, 0x7f, RZ, 0xc0, !PT ;  /* 0x0000007f0b0a7812 */ /* 0x000fc400078ec0ff */
[----:B------:R-:W-:Y:S02]  /*23280*/  LOP3.LUT R3, R2, 0x380, RZ, 0xc0, !PT ;  /* 0x0000038002037812 */ /* 0x000fe400078ec0ff */
[----:B------:R-:W-:Y:S01]  /*23290*/  R2P PR, R11, 0x6 ;  /* 0x000000060b007804 */ /* 0x000fe20000000000 */
[----:B------:R-:W-:-:S04]  /*232a0*/  IMAD.SHL.U32 R7, R10, 0x40, RZ ;  /* 0x000000400a077824 */ /* 0x000fc800078e00ff */
[----:B------:R-:W-:Y:S02]  /*232b0*/  SEL R36, R36, 0xffffffc0, !P2 ;  /* 0xffffffc024247807 */ /* 0x000fe40005000000 */
[----:B------:R-:W-:Y:S02]  /*232c0*/  SEL R35, R35, 0xffffffe0, !P1 ;  /* 0xffffffe023237807 */ /* 0x000fe40004800000 */
[----:B--2---:R-:W-:Y:S01]  /*232d0*/  R2UR UR5, R0 ;  /* 0x00000000000572ca */ /* 0x004fe200000e0000 */
[----:B------:R-:W-:-:S05]  /*232e0*/  IMAD.SHL.U32 R0, R11, 0x10, RZ ;  /* 0x000000100b007824 */ /* 0x000fca00078e00ff */
[C---:B------:R-:W-:Y:S02]  /*232f0*/  LOP3.LUT R5, R0.reuse, 0x3f0, RZ, 0xc0, !PT ;  /* 0x000003f000057812 */ /* 0x040fe400078ec0ff */
[----:B------:R-:W-:Y:S02]  /*23300*/  LOP3.LUT R30, R0, 0x70, RZ, 0xc0, !PT ;  /* 0x00000070001e7812 */ /* 0x000fe400078ec0ff */
[----:B------:R-:W-:Y:S02]  /*23310*/  LOP3.LUT R9, R5, 0x70, R6, 0x78, !PT ;  /* 0x0000007005097812 */ /* 0x000fe400078e7806 */
[C---:B------:R-:W-:Y:S01]  /*23320*/  LOP3.LUT R5, R3.reuse, 0x30, R4, 0xf8, !PT ;  /* 0x0000003003057812 */ /* 0x040fe200078ef804 */
[----:B------:R-:W-:Y:S01]  /*23330*/  ULOP3.LUT UR42, UR5, 0x2, URZ, 0xfc, !UPT ;  /* 0x00000002052a7892 */ /* 0x000fe2000f8efc3f */
[----:B------:R-:W-:Y:S01]  /*23340*/  LOP3.LUT R4, R2, 0x400, RZ, 0xc0, !PT ;  /* 0x0000040002047812 */ /* 0x000fe200078ec0ff */
[----:B------:R-:W-:Y:S01]  /*23350*/  ULOP3.LUT UR38, UR5, 0x1, URZ, 0xfc, !UPT ;  /* 0x0000000105267892 */ /* 0x000fe2000f8efc3f */
[----:B------:R-:W-:-:S02]  /*23360*/  LOP3.LUT R3, R3, 0x10, R11, 0xf8, !PT ;  /* 0x0000001003037812 */ /* 0x000fc400078ef80b */
[--C-:B------:R-:W-:Y:S02]  /*23370*/  LOP3.LUT R5, R5, 0x70, R0.reuse, 0x78, !PT ;  /* 0x0000007005057812 */ /* 0x100fe400078e7800 */
[----:B------:R-:W-:Y:S02]  /*23380*/  SHF.L.U32 R6, R10, 0x4, RZ ;  /* 0x000000040a067819 */ /* 0x000fe400000006ff */
[----:B------:R-:W-:Y:S02]  /*23390*/  LOP3.LUT R4, R4, 0x1800, R7, 0xf8, !PT ;  /* 0x0000180004047812 */ /* 0x000fe400078ef807 */
[----:B------:R-:W-:Y:S02]  /*233a0*/  LOP3.LUT R3, R3, 0x70, R0, 0x78, !PT ;  /* 0x0000007003037812 */ /* 0x000fe400078e7800 */
[----:B------:R-:W-:Y:S02]  /*233b0*/  LOP3.LUT R5, R5, 0xc00, R2, 0xf8, !PT ;  /* 0x00000c0005057812 */ /* 0x000fe400078ef802 */
[----:B------:R-:W-:-:S02]  /*233c0*/  LOP3.LUT R8, R9, 0x400, R6, 0xf8, !PT ;  /* 0x0000040009087812 */ /* 0x000fc400078ef806 */
        /* <DEDUP_REMOVED lines=13> */
.L_x_3285:
        /* <DEDUP_REMOVED lines=11> */
[----:B------:R-:W-:Y:S01]  /*23550*/  ISETP.NE.AND.EX P2, PT, RZ, UR9, PT, P2 ;  /* 0x00000009ff007c0c */ /* 0x000fe2000bf45320 */
[----:B------:R-:W-:Y:S01]  /*23560*/  IMAD.MOV.U32 R28, RZ, RZ, RZ ;  /* 0x000000ffff1c7224 */ /* 0x000fe200078e00ff */
[----:B-12---:R-:W-:-:S05]  /*23570*/  SHF.R.S32.HI R0, RZ, 0x1f, R24 ;  /* 0x0000001fff007819 */ /* 0x006fca0000011418 */
[C---:B------:R-:W-:Y:S01]  /*23580*/  @P0 LEA R2, P1, R24.reuse, UR4, 0x2 ;  /* 0x0000000418020c11 */ /* 0x040fe2000f8210ff */
[C---:B------:R-:W-:Y:S01]  /*23590*/  IMAD.SHL.U32 R25, R24.reuse, 0x4, RZ ;  /* 0x0000000418197824 */ /* 0x040fe200078e00ff */
[C-C-:B------:R-:W-:Y:S01]  /*235a0*/  SHF.L.U64.HI R26, R24.reuse, 0x2, R0.reuse ;  /* 0x00000002181a7819 */ /* 0x140fe20000010200 */
[----:B------:R0:W-:Y:S01]  /*235b0*/  STL [R1+0x24], R0 ;  /* 0x0000240001007387 */ /* 0x0001e20000100800 */
[----:B------:R-:W-:Y:S01]  /*235c0*/  @P0 LEA.HI.X R3, R24, UR5, R0, 0x2, P1 ;  /* 0x0000000518030c11 */ /* 0x000fe200088f1400 */
[----:B------:R-:W-:-:S04]  /*235d0*/  ULDC.64 UR4, c[0x0][0xa00] ;  /* 0x0002800000047ab9 */ /* 0x000fc80000000a00 */
[----:B------:R1:W5:Y:S01]  /*235e0*/  @P0 LDG.E R37, desc[UR36][R2.64] ;  /* 0x0000002402250981 */ /* 0x000362000c1e1900 */
[----:B------:R-:W-:Y:S02]  /*235f0*/  ISETP.NE.U32.AND P0, PT, RZ, UR4, PT ;  /* 0x00000004ff007c0c */ /* 0x000fe4000bf05070 */
[----:B------:R-:W-:Y:S02]  /*23600*/  ISETP.NE.U32.AND P1, PT, RZ, UR6, PT ;  /* 0x00000006ff007c0c */ /* 0x000fe4000bf25070 */
[----:B------:R-:W-:Y:S02]  /*23610*/  ISETP.NE.AND.EX P0, PT, RZ, UR5, PT, P0 ;  /* 0x00000005ff007c0c */ /* 0x000fe4000bf05300 */
[----:B------:R-:W-:Y:S02]  /*23620*/  ISETP.NE.AND.EX P1, PT, RZ, UR7, PT, P1 ;  /* 0x00000007ff007c0c */ /* 0x000fe4000bf25310 */
[C---:B------:R-:W-:Y:S02]  /*23630*/  IADD3 R4, P4, R25.reuse, UR6, RZ ;  /* 0x0000000619047c10 */ /* 0x040fe4000ff9e0ff */
[----:B-1----:R-:W-:Y:S01]  /*23640*/  IADD3 R2, P3, R25, UR4, RZ ;  /* 0x0000000419027c10 */ /* 0x002fe2000ff7e0ff */
[----:B------:R-:W-:Y:S01]  /*23650*/  ULDC UR4, c[0x0][0x288] ;  /* 0x0000a20000047ab9 */ /* 0x000fe20000000800 */
[----:B0-----:R-:W-:-:S02]  /*23660*/  MOV R0, RZ ;  /* 0x000000ff00007202 */ /* 0x001fc40000000f00 */
[C---:B------:R-:W-:Y:S02]  /*23670*/  IADD3.X R3, R26.reuse, UR5, RZ, P3, !PT ;  /* 0x000000051a037c10 */ /* 0x040fe40009ffe4ff */
[----:B------:R-:W-:Y:S01]  /*23680*/  @P2 IADD3 R6, P3, R25, UR8, RZ ;  /* 0x0000000819062c10 */ /* 0x000fe2000ff7e0ff */
[----:B------:R-:W-:Y:S01]  /*23690*/  IMAD.U32 R8, RZ, RZ, UR4 ;  /* 0x00000004ff087e24 */ /* 0x000fe2000f8e00ff */
[C---:B------:R-:W-:Y:S01]  /*236a0*/  IADD3.X R5, R26.reuse, UR7, RZ, P4, !PT ;  /* 0x000000071a057c10 */ /* 0x040fe2000a7fe4ff */
[----:B------:R-:W5:Y:S01]  /*236b0*/  @P0 LDG.E R28, desc[UR36][R2.64] ;  /* 0x00000024021c0981 */ /* 0x000f62000c1e1900 */
[----:B------:R-:W-:Y:S01]  /*236c0*/  @P2 IADD3.X R7, R26, UR9, RZ, P3, !PT ;  /* 0x000000091a072c10 */ /* 0x000fe20009ffe4ff */
[----:B------:R-:W-:Y:S02]  /*236d0*/  ULDC.64 UR4, c[0x0][0x418] ;  /* 0x0001060000047ab9 */ /* 0x000fe40000000a00 */
[----:B------:R-:W5:Y:S04]  /*236e0*/  @P1 LDG.E R0, desc[UR36][R4.64] ;  /* 0x0000002404001981 */ /* 0x000f68000c1e1900 */
[----:B------:R0:W2:Y:S01]  /*236f0*/  @P2 LDG.E R8, desc[UR36][R6.64] ;  /* 0x0000002406082981 */ /* 0x0000a2000c1e1900 */
[----:B------:R-:W-:-:S03]  /*23700*/  UISETP.NE.U32.AND UP0, UPT, UR4, URZ, UPT ;  /* 0x0000003f0400728c */ /* 0x000fc6000bf05070 */
[----:B------:R-:W-:Y:S01]  /*23710*/  ULDC UR4, c[0x0][0x424] ;  /* 0x0001090000047ab9 */ /* 0x000fe20000000800 */
[----:B------:R-:W-:-:S03]  /*23720*/  UISETP.NE.AND.EX UP0, UPT, UR5, URZ, UPT, UP0 ;  /* 0x0000003f0500728c */ /* 0x000fc6000bf05300 */
[----:B------:R-:W-:Y:S01]  /*23730*/  ULDC UR5, c[0x0][0x2f0] ;  /* 0x0000bc0000057ab9 */ /* 0x000fe20000000800 */
[----:B------:R-:W-:-:S04]  /*23740*/  USEL UR4, UR4, 0x1, UP0 ;  /* 0x0000000104047887 */ /* 0x000fc80008000000 */
[----:B------:R-:W-:-:S03]  /*23750*/  UIMAD UR4, UR4, UR5, URZ ;  /* 0x00000005040472a4 */ /* 0x000fc6000f8e023f */
[----:B------:R-:W-:Y:S02]  /*23760*/  ULDC UR5, c[0x0][0x348] ;  /* 0x0000d20000057ab9 */ /* 0x000fe40000000800 */
[----:B0-----:R-:W-:Y:S02]  /*23770*/  IMAD.U32 R6, RZ, RZ, UR5 ;  /* 0x00000005ff067e24 */ /* 0x001fe4000f8e00ff */
[----:B------:R-:W-:Y:S01]  /*23780*/  IMAD.U32 R7, RZ, RZ, UR4 ;  /* 0x00000004ff077e24 */ /* 0x000fe2000f8e00ff */
[----:B--2---:R0:W-:Y:S01]  /*23790*/  STL [R1+0x1c], R8 ;  /* 0x00001c0801007387 */ /* 0x0041e20000100800 */
[----:B------:R-:W-:Y:S01]  /*237a0*/  IMAD.MOV.U32 R9, RZ, RZ, R8 ;  /* 0x000000ffff097224 */ /* 0x000fe200078e0008 */
[----:B------:R-:W-:Y:S06]  /*237b0*/  @P2 BRA `(.L_x_3172) ;  /* 0x0000000000142947 */ /* 0x000fec0003800000 */
[----:B------:R-:W-:Y:S05]  /*237c0*/  @!P0 BRA `(.L_x_3172) ;  /* 0x0000000000108947 */ /* 0x000fea0003800000 */
[----:B0-----:R-:W2:Y:S04]  /*237d0*/  LDG.E R8, desc[UR36][R2.64] ;  /* 0x0000002402087981 */ /* 0x001ea8000c1e1900 */
[----:B------:R-:W2:Y:S02]  /*237e0*/  LDG.E R2, desc[UR36][R2.64+0x4] ;  /* 0x0000042402027981 */ /* 0x000ea4000c1e1900 */
[----:B--2---:R-:W-:-:S05]  /*237f0*/  IMAD.IADD R9, R2, 0x1, -R8 ;  /* 0x0000000102097824 */ /* 0x004fca00078e0a08 */
[----:B------:R1:W-:Y:S02]  /*23800*/  STL [R1+0x1c], R9 ;  /* 0x00001c0901007387 */ /* 0x0003e40000100800 */
.L_x_3172:
[----:B------:R-:W-:Y:S01]  /*23810*/  ULDC.64 UR4, c[0x0][0xa20] ;  /* 0x0002880000047ab9 */ /* 0x000fe20000000a00 */
[----:B------:R-:W-:Y:S02]  /*23820*/  MOV R33, R24 ;  /* 0x0000001800217202 */ /* 0x000fe40000000f00 */
[----:B------:R-:W-:-:S04]  /*23830*/  ISETP.NE.U32.AND P0, PT, RZ, UR4, PT ;  /* 0x00000004ff007c0c */ /* 0x000fc8000bf05070 */
[----:B------:R-:W-:-:S13]  /*23840*/  ISETP.NE.AND.EX P0, PT, RZ, UR5, PT, P0 ;  /* 0x00000005ff007c0c */ /* 0x000fda000bf05300 */
[----:B------:R-:W-:Y:S05]  /*23850*/  @!P0 BRA `(.L_x_3173) ;  /* 0x0000000000108947 */ /* 0x000fea0003800000 */
[----:B------:R-:W-:-:S04]  /*23860*/  IADD3 R2, P0, R25, UR4, RZ ;  /* 0x0000000419027c10 */ /* 0x000fc8000ff1e0ff */
[----:B------:R-:W-:-:S05]  /*23870*/  IADD3.X R3, R26, UR5, RZ, P0, !PT ;  /* 0x000000051a037c10 */ /* 0x000fca00087fe4ff */
[----:B------:R2:W5:Y:S01]  /*23880*/  LDG.E R7, desc[UR36][R2.64] ;  /* 0x0000002402077981 */ /* 0x000562000c1e1900 */
[----:B------:R-:W-:Y:S05]  /*23890*/  BRA `(.L_x_3174) ;  /* 0x0000000000247947 */ /* 0x000fea0003800000 */
.L_x_3173:
[----:B------:R-:W-:Y:S02]  /*238a0*/  ULDC.64 UR4, c[0x0][0xa08] ;  /* 0x0002820000047ab9 */ /* 0x000fe40000000a00 */
[----:B------:R-:W-:-:S04]  /*238b0*/  ISETP.NE.U32.AND P0, PT, RZ, UR4, PT ;  /* 0x00000004ff007c0c */ /* 0x000fc8000bf05070 */
[----:B------:R-:W-:-:S13]  /*238c0*/  ISETP.NE.AND.EX P0, PT, RZ, UR5, PT, P0 ;  /* 0x00000005ff007c0c */ /* 0x000fda000bf05300 */
[----:B------:R-:W-:Y:S05]  /*238d0*/  @!P0 BRA `(.L_x_3174) ;  /* 0x0000000000148947 */ /* 0x000fea0003800000 */
[----:B------:R-:W2:Y:S02]  /*238e0*/  LDC.64 R2, c[0x0][0xa08] ;  /* 0x00028200ff027b82 */ /* 0x000ea40000000a00 */
[----:B--2---:R-:W-:-:S05]  /*238f0*/  IMAD.WIDE R2, R33, 0x4, R2 ;  /* 0x0000000421027825 */ /* 0x004fca00078e0202 */
[----:B------:R-:W2:Y:S04]  /*23900*/  LDG.E R7, desc[UR36][R2.64] ;  /* 0x0000002402077981 */ /* 0x000ea8000c1e1900 */
[----:B------:R-:W2:Y:S02]  /*23910*/  LDG.E R2, desc[UR36][R2.64+0x4] ;  /* 0x0000042402027981 */ /* 0x000ea4000c1e1900 */
[----:B--2---:R-:W-:-:S07]  /*23920*/  IMAD.IADD R7, R2, 0x1, -R7 ;  /* 0x0000000102077824 */ /* 0x004fce00078e0a07 */
.L_x_3174:
[----:B--2---:R-:W2:Y:S01]  /*23930*/  @P1 LDG.E R2, desc[UR36][R4.64] ;  /* 0x0000002404021981 */ /* 0x004ea2000c1e1900 */
[----:B------:R-:W3:Y:S03]  /*23940*/  LDC R3, c[0x0][0x448] ;  /* 0x00011200ff037b82 */ /* 0x000ee60000000800 */
[----:B------:R4:W2:Y:S01]  /*23950*/  @P1 LDG.E R5, desc[UR36][R4.64+0x4] ;  /* 0x0000042404051981 */ /* 0x0008a2000c1e1900 */
[----:B-----5:R-:W-:Y:S01]  /*23960*/  IADD3 R7, -R37, R7, RZ ;  /* 0x0000000725077210 */ /* 0x020fe20007ffe1ff */
[----:B------:R-:W-:Y:S01]  /*23970*/  BSSY B0, `(.L_x_3175) ;  /* 0x0000125000007945 */ /* 0x000fe20003800000 */
[----:B---3--:R-:W-:-:S13]  /*23980*/  ISETP.NE.AND P0, PT, R3, 0x1, PT ;  /* 0x000000010300780c */ /* 0x008fda0003f05270 */
[----:B------:R-:W3:Y:S08]  /*23990*/  @P0 LDC R3, c[0x0][0x44c] ;  /* 0x00011300ff030b82 */ /* 0x000ef00000000800 */
[----:B----4-:R-:W4:Y:S01]  /*239a0*/  @P0 LDC R4, c[0x0][0x450] ;  /* 0x00011400ff040b82 */ /* 0x010f220000000800 */
[----:B--2---:R-:W-:Y:S02]  /*239b0*/  @P1 IMAD.IADD R6, R5, 0x1, -R2 ;  /* 0x0000000105061824 */ /* 0x004fe400078e0a02 */
[----:B------:R-:W-:-:S02]  /*239c0*/  IMAD.SHL.U32 R2, R17, 0x80, RZ ;  /* 0x0000008011027824 */ /* 0x000fc400078e00ff */
[----:B------:R-:W-:Y:S02]  /*239d0*/  IMAD.IADD R27, R7, 0x1, R6 ;  /* 0x00000001071b7824 */ /* 0x000fe400078e0206 */
[----:B------:R-:W-:Y:S02]  /*239e0*/  VIADD R2, R2, 0x7f ;  /* 0x0000007f02027836 */ /* 0x000fe40000000000 */
[----:B------:R-:W-:Y:S02]  /*239f0*/  VIADD R20, R27, 0x7f ;  /* 0x0000007f1b147836 */ /* 0x000fe40000000000 */
[----:B---3--:R-:W-:-:S04]  /*23a00*/  @P0 IMAD.HI.U32 R5, R2, R3, RZ ;  /* 0x0000000302050227 */ /* 0x008fc800078e00ff */
[----:B------:R-:W-:Y:S01]  /*23a10*/  IMAD.MOV.U32 R3, RZ, RZ, R2 ;  /* 0x000000ffff037224 */ /* 0x000fe200078e0002 */
[----:B------:R-:W-:Y:S02]  /*23a20*/  SHF.R.S32.HI R2, RZ, 0x1f, R20 ;  /* 0x0000001fff027819 */ /* 0x000fe40000011414 */
[----:B----4-:R-:W-:Y:S02]  /*23a30*/  @P0 SHF.R.U32.HI R3, RZ, R4, R5 ;  /* 0x00000004ff030219 */ /* 0x010fe40000011605 */
[----:B------:R-:W-:Y:S02]  /*23a40*/  LEA.HI R20, R2, R20, RZ, 0x7 ;  /* 0x0000001402147211 */ /* 0x000fe400078f38ff */
[----:B------:R-:W-:Y:S02]  /*23a50*/  IADD3 R2, R27, 0x80, -R9 ;  /* 0x000000801b027810 */ /* 0x000fe40007ffe809 */
[----:B------:R-:W-:-:S03]  /*23a60*/  SHF.R.S32.HI R20, RZ, 0x7, R20 ;  /* 0x00000007ff147819 */ /* 0x000fc60000011414 */
[----:B------:R-:W-:-:S05]  /*23a70*/  IMAD.IADD R3, R2, 0x1, R3 ;  /* 0x0000000102037824 */ /* 0x000fca00078e0203 */
[----:B------:R-:W-:-:S04]  /*23a80*/  SHF.R.S32.HI R4, RZ, 0x1f, R3 ;  /* 0x0000001fff047819 */ /* 0x000fc80000011403 */
[----:B------:R-:W-:-:S04]  /*23a90*/  LEA.HI R4, R4, R3, RZ, 0x7 ;  /* 0x0000000304047211 */ /* 0x000fc800078f38ff */
[----:B------:R-:W-:-:S04]  /*23aa0*/  SHF.R.S32.HI R4, RZ, 0x7, R4 ;  /* 0x00000007ff047819 */ /* 0x000fc80000011404 */
[----:B------:R-:W-:-:S05]  /*23ab0*/  VIMNMX R3, R20, R4, PT ;  /* 0x0000000414037248 */ /* 0x000fca0003fe0100 */
[--C-:B------:R-:W-:Y:S02]  /*23ac0*/  IMAD R3, R3, 0x80, -R7.reuse ;  /* 0x0000008003037824 */ /* 0x100fe400078e0a07 */
[----:B------:R-:W-:-:S03]  /*23ad0*/  IMAD.MOV R7, RZ, RZ, -R7 ;  /* 0x000000ffff077224 */ /* 0x000fc600078e0a07 */
[----:B------:R-:W-:Y:S02]  /*23ae0*/  VIMNMX R3, R3, R6, PT ;  /* 0x0000000603037248 */ /* 0x000fe40003fe0100 */
[----:B------:R-:W-:-:S04]  /*23af0*/  VIMNMX R7, RZ, R7, !PT ;  /* 0x00000007ff077248 */ /* 0x000fc80007fe0100 */
[----:B------:R-:W-:Y:S02]  /*23b00*/  ISETP.GT.AND P0, PT, R3, R7, PT ;  /* 0x000000070300720c */ /* 0x000fe40003f04270 */
[----:B------:R-:W-:-:S11]  /*23b10*/  SHF.R.U32.HI R5, RZ, 0x7, R7 ;  /* 0x00000007ff057819 */ /* 0x000fd60000011607 */
[----:B------:R-:W-:-:S04]  /*23b20*/  @P0 IADD3 R3, R3, 0x7f, RZ ;  /* 0x0000007f03030810 */ /* 0x000fc80007ffe0ff */
        /* <DEDUP_REMOVED lines=10> */
[----:B------:R-:W2:Y:S02]  /*23bd0*/  S2R R6, SR_TID.X ;  /* 0x0000000000067919 */ /* 0x000ea40000002100 */
[----:B--2---:R-:W-:-:S04]  /*23be0*/  SHF.R.U32.HI R6, RZ, 0x5, R6 ;  /* 0x00000005ff067819 */ /* 0x004fc80000011606 */
[----:B------:R-:W-:-:S05]  /*23bf0*/  LOP3.LUT R6, R6, 0x3, RZ, 0xc0, !PT ;  /* 0x0000000306067812 */ /* 0x000fca00078ec0ff */
[----:B------:R2:W3:Y:S02]  /*23c00*/  SHFL.IDX PT, R14, R6, RZ, 0x1f ;  /* 0x00001fff060e7589 */ /* 0x0004e400000e0000 */
.L_x_3484:
[----:B---3--:R-:W-:Y:S02]  /*23c10*/  ISETP.NE.AND P0, PT, R14, RZ, PT ;  /* 0x000000ff0e00720c */ /* 0x008fe40003f05270 */
[----:B------:R-:W-:-:S11]  /*23c20*/  PLOP3.LUT P6, PT, PT, PT, PT, 0x8, 0x0 ;  /* 0x000000000000781c */ /* 0x000fd60003fce170 */
[----:B------:R-:W-:Y:S05]  /*23c30*/  @P0 BRA `(.L_x_3178) ;  /* 0x00000000000c0947 */ /* 0x000fea0003800000 */
[----:B------:R-:W-:-:S03]  /*23c40*/  UMOV UR4, 0xffffffff ;  /* 0xffffffff00047882 */ /* 0x000fc60000000000 */
[----:B------:R-:W-:Y:S05]  /*23c50*/  BRA.DIV UR4, `(.L_x_3179) ;  /* 0x000000b204887947 */ /* 0x000fea000b800000 */
[----:B------:R-:W-:-:S13]  /*23c60*/  ELECT P6, URZ, PT ;  /* 0x00000000003f782f */ /* 0x000fda00038c0000 */
.L_x_3178:
[----:B--2---:R-:W2:Y:S01]  /*23c70*/  LDL R6, [R1+0x28] ;  /* 0x0000280001067983 */ /* 0x004ea20000100800 */
[----:B------:R-:W-:Y:S01]  /*23c80*/  BSSY B1, `(.L_x_3180) ;  /* 0x0000008000017945 */ /* 0x000fe20003800000 */
[----:B--2---:R-:W-:-:S05]  /*23c90*/  VIADD R6, R6, 0x1 ;  /* 0x0000000106067836 */ /* 0x004fca0000000000 */
[----:B------:R-:W-:-:S04]  /*23ca0*/  LEA.HI R7, R6, R6, RZ, 0x1 ;  /* 0x0000000606077211 */ /* 0x000fc800078f08ff */
[----:B------:R-:W-:-:S05]  /*23cb0*/  LOP3.LUT R7, R7, 0xfffffffe, RZ, 0xc0, !PT ;  /* 0xfffffffe07077812 */ /* 0x000fca00078ec0ff */
[----:B------:R-:W-:-:S05]  /*23cc0*/  IMAD.IADD R6, R6, 0x1, -R7 ;  /* 0x0000000106067824 */ /* 0x000fca00078e0a07 */
[----:B------:R-:W-:-:S04]  /*23cd0*/  SHF.L.U32 R6, R6, 0x1f, RZ ;  /* 0x0000001f06067819 */ /* 0x000fc800000006ff */
[----:B------:R-:W2:Y:S02]  /*23ce0*/  SYNCS.PHASECHK.TRANS64.TRYWAIT P0, [R22+URZ+0x38820], R6 ;  /* 0x03882006160075a7 */ /* 0x000ea4000800017f */
[----:B--2---:R-:W-:Y:S05]  /*23cf0*/  @!P0 BRA `(.L_x_3181) ;  /* 0x000000b000808947 */ /* 0x004fea0003800000 */
.L_x_3487:
[----:B------:R-:W-:Y:S05]  /*23d00*/  BSYNC B1 ;  /* 0x0000000000017941 */ /* 0x000fea0003800000 */
.L_x_3180:
[----:B------:R-:W-:Y:S04]  /*23d10*/  BSSY B1, `(.L_x_3182) ;  /* 0x000006c000017945 */ /* 0x000fe80003800000 */
[----:B------:R-:W-:Y:S05]  /*23d20*/  @!P6 BRA `(.L_x_3183) ;  /* 0x0000000400a8e947 */ /* 0x000fea0003800000 */
[----:B------:R-:W-:Y:S01]  /*23d30*/  IMAD R10, R29, 0x8, R22 ;  /* 0x000000081d0a7824 */ /* 0x000fe200078e0216 */
[----:B-1----:R-:W-:Y:S01]  /*23d40*/  SHF.L.U32 R9, R32, 0x1f, RZ ;  /* 0x0000001f20097819 */ /* 0x002fe200000006ff */
[----:B------:R-:W1:Y:S01]  /*23d50*/  S2R R7, SR_TID.X ;  /* 0x0000000000077919 */ /* 0x000e620000002100 */
[----:B------:R-:W-:Y:S02]  /*23d60*/  BSSY B2, `(.L_x_3184) ;  /* 0x0000005000027945 */ /* 0x000fe40003800000 */
[----:B------:R-:W3:Y:S01]  /*23d70*/  SYNCS.PHASECHK.TRANS64.TRYWAIT P0, [R10+URZ+0x388a0], R9 ;  /* 0x0388a0090a0075a7 */ /* 0x000ee2000800017f */
[----:B-1----:R-:W-:-:S04]  /*23d80*/  LOP3.LUT R7, R7, 0x7f, RZ, 0xc0, !PT ;  /* 0x0000007f07077812 */ /* 0x002fc800078ec0ff */
[----:B------:R-:W-:Y:S01]  /*23d90*/  ISETP.NE.AND P1, PT, R7, RZ, PT ;  /* 0x000000ff0700720c */ /* 0x000fe20003f25270 */
[----:B---3--:R-:W-:-:S12]  /*23da0*/  @!P0 BRA `(.L_x_3185) ;  /* 0x000000b000688947 */ /* 0x008fd80003800000 */
.L_x_3488:
[----:B------:R-:W-:Y:S05]  /*23db0*/  BSYNC B2 ;  /* 0x0000000000027941 */ /* 0x000fea0003800000 */
.L_x_3184:
[----:B------:R-:W-:Y:S04]  /*23dc0*/  BSSY B2, `(.L_x_3186) ;  /* 0x0000009000027945 */ /* 0x000fe80003800000 */
[----:B------:R-:W-:Y:S05]  /*23dd0*/  @P1 BRA `(.L_x_3187) ;  /* 0x00000000001c1947 */ /* 0x000fea0003800000 */
[----:B--2---:R-:W2:Y:S02]  /*23de0*/  S2R R6, SR_TID.X ;  /* 0x0000000000067919 */ /* 0x004ea40000002100 */
[----:B--2---:R-:W-:Y:S01]  /*23df0*/  LOP3.LUT R7, R6, 0x1f, RZ, 0xc0, !PT ;  /* 0x0000001f06077812 */ /* 0x004fe200078ec0ff */
[----:B------:R-:W-:-:S03]  /*23e00*/  IMAD.MOV.U32 R6, RZ, RZ, 0x8000 ;  /* 0x00008000ff067424 */ /* 0x000fc600078e00ff */
[----:B------:R-:W-:Y:S01]  /*23e10*/  ISETP.NE.AND P0, PT, R7, RZ, PT ;  /* 0x000000ff0700720c */ /* 0x000fe20003f05270 */
[----:B------:R3:W-:-:S12]  /*23e20*/  SYNCS.ARRIVE.TRANS64 RZ, [R10+URZ+0x38890], R6 ;  /* 0x038890060aff79a7 */ /* 0x0007d8000800003f */
[----:B---3--:R-:W-:Y:S05]  /*23e30*/  @!P0 BRA `(.L_x_3187) ;  /* 0x0000000000048947 */ /* 0x008fea0003800000 */
[----:B------:R-:W-:Y:S01]  /*23e40*/  BPT.TRAP 0x1 ;  /* 0x000000040000795c */ /* 0x000fe20000300000 */
.L_x_3187:
[----:B------:R-:W-:Y:S05]  /*23e50*/  BSYNC B2 ;  /* 0x0000000000027941 */ /* 0x000fea0003800000 */
.L_x_3186:
[----:B------:R-:W-:Y:S01]  /*23e60*/  MOV R15, RZ ;  /* 0x000000ff000f7202 */ /* 0x000fe20000000f00 */
[----:B------:R-:W-:Y:S01]  /*23e70*/  IMAD R7, R4, 0x80, R0 ;  /* 0x0000008004077824 */ /* 0x000fe200078e0200 */
[----:B------:R-:W-:Y:S01]  /*23e80*/  UIADD3 UR4, UP0, UR40, 0x570, URZ ;  /* 0x0000057028047890 */ /* 0x000fe2000ff1e03f */
[----:B0-----:R-:W-:Y:S01]  /*23e90*/  IMAD R8, R29, 0x8000, R22 ;  /* 0x000080001d087824 */ /* 0x001fe200078e0216 */
[----:B------:R-:W-:Y:S01]  /*23ea0*/  R2UR UR10, R15 ;  /* 0x000000000f0a72ca */ /* 0x000fe200000e0000 */
[----:B------:R-:W-:Y:S01]  /*23eb0*/  VIADD R7, R7, 0xffffff80 ;  /* 0xffffff8007077836 */ /* 0x000fe20000000000 */
[----:B------:R-:W-:Y:S01]  /*23ec0*/  PLOP3.LUT P0, PT, PT, PT, PT, 0x80, 0x0 ;  /* 0x000000000000781c */ /* 0x000fe20003f0f070 */
[----:B--2---:R-:W-:Y:S01]  /*23ed0*/  VIADD R6, R10, 0x38890 ;  /* 0x000388900a067836 */ /* 0x004fe20000000000 */
[----:B------:R-:W-:Y:S01]  /*23ee0*/  UIADD3.X UR5, URZ, UR41, URZ, UP0, !UPT ;  /* 0x000000293f057290 */ /* 0x000fe200087fe43f */
[----:B------:R-:W-:Y:S01]  /*23ef0*/  VIADD R11, R8, 0x28400 ;  /* 0x00028400080b7836 */ /* 0x000fe20000000000 */
[----:B------:R-:W-:Y:S01]  /*23f00*/  UMOV UR6, 0x0 ;  /* 0x0000000000067882 */ /* 0x000fe20000000000 */
[----:B------:R-:W-:-:S09]  /*23f10*/  UMOV UR7, 0x12f00000 ;  /* 0x12f0000000077882 */ /* 0x000fd20000000000 */
.L_x_3188:
        /* <DEDUP_REMOVED lines=16> */
.L_x_3189:
        /* <DEDUP_REMOVED lines=13> */
.L_x_3489:
[----:B------:R-:W-:Y:S05]  /*240f0*/  BSYNC B2 ;  /* 0x0000000000027941 */ /* 0x000fea0003800000 */
.L_x_3190:
        /* <DEDUP_REMOVED lines=11> */
.L_x_3193:
[----:B------:R-:W-:Y:S05]  /*241b0*/  BSYNC B2 ;  /* 0x0000000000027941 */ /* 0x000fea0003800000 */
.L_x_3192:
        /* <DEDUP_REMOVED lines=8> */
.L_x_3194:
        /* <DEDUP_REMOVED lines=15> */
.L_x_3195:
        /* <DEDUP_REMOVED lines=9> */
[----:B---3--:R-:W-:Y:S05]  /*243c0*/  @P0 BRA.U.ANY `(.L_x_3195) ;  /* 0xfffffffd00d80947 */ /* 0x008fea000393ffff */
.L_x_3183:
[----:B------:R-:W-:Y:S05]  /*243d0*/  BSYNC B1 ;  /* 0x0000000000017941 */ /* 0x000fea0003800000 */
.L_x_3182:
[----:B------:R-:W-:Y:S01]  /*243e0*/  VIADD R10, R4, 0xfffffffe ;  /* 0xfffffffe040a7836 */ /* 0x000fe20000000000 */
        /* <DEDUP_REMOVED lines=8> */
.L_x_3210:
[----:B------:R-:W-:Y:S05]  /*24470*/  YIELD ;  /* 0x0000000000007946 */ /* 0x000fea0003800000 */
[----:B------:R-:W-:Y:S04]  /*24480*/  BSSY B1, `(.L_x_3196) ;  /* 0x000006b000017945 */ /* 0x000fe80003800000 */
[----:B------:R-:W-:Y:S05]  /*24490*/  @!P6 BRA `(.L_x_3197) ;  /* 0x0000000400a4e947 */ /* 0x000fea0003800000 */
[----:B-1----:R-:W-:Y:S01]  /*244a0*/  IMAD R9, R29, 0x8, R22 ;  /* 0x000000081d097824 */ /* 0x002fe200078e0216 */
[----:B0-----:R-:W-:Y:S01]  /*244b0*/  SHF.L.U32 R8, R32, 0x1f, RZ ;  /* 0x0000001f20087819 */ /* 0x001fe200000006ff */
[----:B------:R-:W0:Y:S01]  /*244c0*/  S2R R4, SR_TID.X ;  /* 0x0000000000047919 */ /* 0x000e220000002100 */
[----:B------:R-:W-:Y:S02]  /*244d0*/  BSSY B2, `(.L_x_3198) ;  /* 0x0000005000027945 */ /* 0x000fe40003800000 */
[----:B------:R-:W1:Y:S01]  /*244e0*/  SYNCS.PHASECHK.TRANS64.TRYWAIT P1, [R9+URZ+0x388a0], R8 ;  /* 0x0388a008090075a7 */ /* 0x000e62000802017f */
[----:B0-----:R-:W-:-:S04]  /*244f0*/  LOP3.LUT R4, R4, 0x7f, RZ, 0xc0, !PT ;  /* 0x0000007f04047812 */ /* 0x001fc800078ec0ff */
[----:B------:R-:W-:Y:S01]  /*24500*/  ISETP.NE.AND P2, PT, R4, RZ, PT ;  /* 0x000000ff0400720c */ /* 0x000fe20003f45270 */
[----:B-1----:R-:W-:-:S12]  /*24510*/  @!P1 BRA `(.L_x_3199) ;  /* 0x000000a800b49947 */ /* 0x002fd80003800000 */
.L_x_3490:
[----:B------:R-:W-:Y:S05]  /*24520*/  BSYNC B2 ;  /* 0x0000000000027941 */ /* 0x000fea0003800000 */
.L_x_3198:
[----:B------:R-:W-:Y:S04]  /*24530*/  BSSY B2, `(.L_x_3200) ;  /* 0x0000009000027945 */ /* 0x000fe80003800000 */
[----:B------:R-:W-:Y:S05]  /*24540*/  @P2 BRA `(.L_x_3201) ;  /* 0x00000000001c2947 */ /* 0x000fea0003800000 */
[----:B------:R-:W2:Y:S02]  /*24550*/  S2R R4, SR_TID.X ;  /* 0x0000000000047919 */ /* 0x000ea40000002100 */
[----:B--2---:R-:W-:Y:S01]  /*24560*/  LOP3.LUT R6, R4, 0x1f, RZ, 0xc0, !PT ;  /* 0x0000001f04067812 */ /* 0x004fe200078ec0ff */
[----:B------:R-:W-:-:S03]  /*24570*/  IMAD.MOV.U32 R4, RZ, RZ, 0x8000 ;  /* 0x00008000ff047424 */ /* 0x000fc600078e00ff */
[----:B------:R-:W-:Y:S01]  /*24580*/  ISETP.NE.AND P1, PT, R6, RZ, PT ;  /* 0x000000ff0600720c */ /* 0x000fe20003f25270 */
[----:B------:R1:W-:-:S12]  /*24590*/  SYNCS.ARRIVE.TRANS64 RZ, [R9+URZ+0x38890], R4 ;  /* 0x0388900409ff79a7 */ /* 0x0003d8000800003f */
[----:B-1----:R-:W-:Y:S05]  /*245a0*/  @!P1 BRA `(.L_x_3201) ;  /* 0x0000000000049947 */ /* 0x002fea0003800000 */
[----:B------:R-:W-:Y:S01]  /*245b0*/  BPT.TRAP 0x1 ;  /* 0x000000040000795c */ /* 0x000fe20000300000 */
.L_x_3201:
[----:B------:R-:W-:Y:S05]  /*245c0*/  BSYNC B2 ;  /* 0x0000000000027941 */ /* 0x000fea0003800000 */
.L_x_3200:
[----:B------:R-:W-:Y:S01]  /*245d0*/  MOV R14, RZ ;  /* 0x000000ff000e7202 */ /* 0x000fe20000000f00 */
[----:B------:R-:W-:Y:S01]  /*245e0*/  IMAD R7, R29, 0x8000, R22 ;  /* 0x000080001d077824 */ /* 0x000fe200078e0216 */
[----:B------:R-:W-:Y:S01]  /*245f0*/  UIADD3 UR4, UP0, UR40, 0x570, URZ ;  /* 0x0000057028047890 */ /* 0x000fe2000ff1e03f */
[----:B------:R-:W-:Y:S01]  /*24600*/  PLOP3.LUT P1, PT, PT, PT, PT, 0x80, 0x0 ;  /* 0x000000000000781c */ /* 0x000fe20003f2f070 */
[----:B--2---:R-:W-:Y:S01]  /*24610*/  IMAD R6, R10, 0x80, R0 ;  /* 0x000000800a067824 */ /* 0x004fe200078e0200 */
[----:B------:R-:W-:Y:S01]  /*24620*/  R2UR UR10, R14 ;  /* 0x000000000e0a72ca */ /* 0x000fe200000e0000 */
[----:B------:R-:W-:Y:S01]  /*24630*/  VIADD R4, R9, 0x38890 ;  /* 0x0003889009047836 */ /* 0x000fe20000000000 */
[----:B------:R-:W-:Y:S01]  /*24640*/  UIADD3.X UR5, URZ, UR41, URZ, UP0, !UPT ;  /* 0x000000293f057290 */ /* 0x000fe200087fe43f */
[----:B------:R-:W-:Y:S01]  /*24650*/  VIADD R11, R7, 0x28400 ;  /* 0x00028400070b7836 */ /* 0x000fe20000000000 */
[----:B------:R-:W-:Y:S01]  /*24660*/  UMOV UR6, 0x0 ;  /* 0x0000000000067882 */ /* 0x000fe20000000000 */
[----:B------:R-:W-:-:S10]  /*24670*/  UMOV UR7, 0x12f00000 ;  /* 0x12f0000000077882 */ /* 0x000fd40000000000 */
.L_x_3202:
        /* <DEDUP_REMOVED lines=12> */
[----:B------:R-:W-:Y:S01]  /*24740*/  UMOV UR6, 0x0 ;  /* 0x0000000000067882 */ /* 0x000fe20000000000 */
[----:B------:R-:W-:Y:S01]  /*24750*/  IADD3 R11, R7, 0x2c400, RZ ;  /* 0x0002c400070b7810 */ /* 0x000fe20007ffe0ff */
[----:B------:R-:W-:Y:S01]  /*24760*/  UMOV UR7, 0x12f00000 ;  /* 0x12f0000000077882 */ /* 0x000fe20000000000 */
[----:B------:R-:W-:-:S15]  /*24770*/  R2UR UR10, R15 ;  /* 0x000000000f0a72ca */ /* 0x000fde00000e0000 */
.L_x_3203:
        /* <DEDUP_REMOVED lines=13> */
.L_x_3491:
[----:B------:R-:W-:Y:S05]  /*24850*/  BSYNC B2 ;  /* 0x0000000000027941 */ /* 0x000fea0003800000 */
.L_x_3204:
        /* <DEDUP_REMOVED lines=11> */
.L_x_3207:
[----:B------:R-:W-:Y:S05]  /*24910*/  BSYNC B2 ;  /* 0x0000000000027941 */ /* 0x000fea0003800000 */
.L_x_3206:
        /* <DEDUP_REMOVED lines=8> */
.L_x_3208:
        /* <DEDUP_REMOVED lines=15> */
.L_x_3209:
        /* <DEDUP_REMOVED lines=10> */
.L_x_3197:
[----:B------:R-:W-:Y:S05]  /*24b30*/  BSYNC B1 ;  /* 0x0000000000017941 */ /* 0x000fea0003800000 */
.L_x_3196:
        /* <DEDUP_REMOVED lines=8> */
.L_x_3176:
[----:B------:R-:W-:Y:S05]  /*24bc0*/  BSYNC B0 ;  /* 0x0000000000007941 */ /* 0x000fea0003800000 */
.L_x_3175:
[----:B------:R-:W3:Y:S01]  /*24bd0*/  LDC R0, c[0x0][0x448] ;  /* 0x00011200ff007b82 */ /* 0x000ee20000000800 */
[----:B------:R-:W-:Y:S01]  /*24be0*/  LEA R3, R17, 0x7f, 0x7 ;  /* 0x0000007f11037811 */ /* 0x000fe200078e38ff */
[----:B------:R-:W-:Y:S06]  /*24bf0*/  @!P0 WARPSYNC.ALL ;  /* 0x0000000000008948 */ /* 0x000fec0003800000 */
[----:B------:R-:W-:Y:S01]  /*24c00*/  @!P0 BAR.SYNC.DEFER_BLOCKING 0xc, 0x180 ;  /* 0x0306000000008b1d */ /* 0x000fe20000010000 */
[----:B---3--:R-:W-:-:S13]  /*24c10*/  ISETP.NE.AND P1, PT, R0, 0x1, PT ;  /* 0x000000010000780c */ /* 0x008fda0003f25270 */
[----:B------:R-:W3:Y:S08]  /*24c20*/  @P1 LDC R4, c[0x0][0x44c] ;  /* 0x00011300ff041b82 */ /* 0x000ef00000000800 */
[----:B------:R-:W4:Y:S01]  /*24c30*/  @P1 LDC R0, c[0x0][0x450] ;  /* 0x00011400ff001b82 */ /* 0x000f220000000800 */
[----:B---3--:R-:W-:-:S05]  /*24c40*/  @P1 IMAD.HI.U32 R4, R3, R4, RZ ;  /* 0x0000000403041227 */ /* 0x008fca00078e00ff */
[----:B----4-:R-:W-:-:S05]  /*24c50*/  @P1 SHF.R.U32.HI R3, RZ, R0, R4 ;  /* 0x00000000ff031219 */ /* 0x010fca0000011604 */
[----:B------:R-:W-:-:S05]  /*24c60*/  IMAD.IADD R3, R2, 0x1, R3 ;  /* 0x0000000102037824 */ /* 0x000fca00078e0203 */
[----:B------:R-:W-:-:S04]  /*24c70*/  SHF.R.S32.HI R0, RZ, 0x1f, R3 ;  /* 0x0000001fff007819 */ /* 0x000fc80000011403 */
[----:B------:R-:W-:-:S04]  /*24c80*/  LEA.HI R0, R0, R3, RZ, 0x7 ;  /* 0x0000000300007211 */ /* 0x000fc800078f38ff */
[----:B------:R-:W-:-:S04]  /*24c90*/  SHF.R.S32.HI R3, RZ, 0x7, R0 ;  /* 0x00000007ff037819 */ /* 0x000fc80000011400 */
[----:B------:R-:W-:-:S04]  /*24ca0*/  VIMNMX R5, R20, R3, PT ;  /* 0x0000000314057248 */ /* 0x000fc80003fe0100 */
[----:B------:R-:W-:Y:S01]  /*24cb0*/  ISETP.GT.AND P0, PT, R5, RZ, PT ;  /* 0x000000ff0500720c */ /* 0x000fe20003f04270 */
[----:B------:R3:W-:-:S12]  /*24cc0*/  STL [R1+0x20], R5 ;  /* 0x0000200501007387 */ /* 0x0007d80000100800 */
[----:B---3--:R-:W-:Y:S05]  /*24cd0*/  @P0 BRA `(.L_x_3211) ;  /* 0x0000000000440947 */ /* 0x008fea0003800000 */
[----:B--2---:R-:W2:Y:S02]  /*24ce0*/  S2R R6, SR_TID.X ;  /* 0x0000000000067919 */ /* 0x004ea40000002100 */
[----:B--2---:R-:W-:-:S04]  /*24cf0*/  LOP3.LUT R6, R6, 0x7f, RZ, 0xc0, !PT ;  /* 0x0000007f06067812 */ /* 0x004fc800078ec0ff */
[----:B------:R-:W-:-:S13]  /*24d00*/  ISETP.NE.AND P0, PT, R6, RZ, PT ;  /* 0x000000ff0600720c */ /* 0x000fda0003f05270 */
[----:B------:R-:W-:Y:S05]  /*24d10*/  @P0 BRA `(.L_x_3212) ;  /* 0x0000004800580947 */ /* 0x000fea0003800000 */
[----:B------:R-:W2:Y:S01]  /*24d20*/  S2R R5, SR_LANEID ;  /* 0x0000000000057919 */ /* 0x000ea20000000000 */
[----:B------:R-:W-:Y:S01]  /*24d30*/  VOTEU.ANY UR4, UPT, PT ;  /* 0x0000000000047886 */ /* 0x000fe200038e0100 */
[----:B------:R-:W3:Y:S01]  /*24d40*/  LDC.64 R2, c[0x0][0xc60] ;  /* 0x00031800ff027b82 */ /* 0x000ee20000000a00 */
[----:B------:R-:W2:Y:S02]  /*24d50*/  FLO.U32 R0, UR4 ;  /* 0x0000000400007d00 */ /* 0x000ea400080e0000 */
[----:B--2---:R-:W-:-:S06]  /*24d60*/  ISETP.EQ.U32.AND P0, PT, R0, R5, PT ;  /* 0x000000050000720c */ /* 0x004fcc0003f02070 */
[----:B------:R-:W3:Y:S07]  /*24d70*/  POPC R5, UR4 ;  /* 0x0000000400057d09 */ /* 0x000eee0008000000 */
[----:B---3--:R-:W2:Y:S01]  /*24d80*/  @P0 ATOMG.E.ADD.STRONG.GPU PT, R3, desc[UR36][R2.64], R5 ;  /* 0x00000005020309a8 */ /* 0x008ea200081ee1e4 */
[----:B------:R-:W3:Y:S02]  /*24d90*/  S2R R4, SR_LTMASK ;  /* 0x0000000000047919 */ /* 0x000ee40000003900 */
[----:B---3--:R-:W-:-:S04]  /*24da0*/  LOP3.LUT R4, R4, UR4, RZ, 0xc0, !PT ;  /* 0x0000000404047c12 */ /* 0x008fc8000f8ec0ff */
[----:B------:R-:W3:Y:S01]  /*24db0*/  POPC R7, R4 ;  /* 0x0000000400077309 */ /* 0x000ee20000000000 */
[----:B--2---:R-:W3:Y:S02]  /*24dc0*/  SHFL.IDX PT, R0, R3, R0, 0x1f ;  /* 0x00001f0003007589 */ /* 0x004ee400000e0000 */
[----:B---3--:R-:W-:Y:S01]  /*24dd0*/  IADD3 R16, R0, UR39, R7 ;  /* 0x0000002700107c10 */ /* 0x008fe2000fffe007 */
[----:B------:R-:W-:Y:S06]  /*24de0*/  BRA `(.L_x_3212) ;  /* 0x0000004800247947 */ /* 0x000fec0003800000 */
.L_x_3211:
        /* <DEDUP_REMOVED lines=10> */
[----:B------:R-:W3:Y:S01]  /*24e90*/  LDC.64 R2, c[0x4][R2] ;  /* 0x0100000002027b82 */ /* 0x000ee20000000a00 */
[----:B--2---:R-:W-:Y:S01]  /*24ea0*/  IMAD.U32 R6, RZ, RZ, UR8 ;  /* 0x00000008ff067e24 */ /* 0x004fe2000f8e00ff */
[----:B------:R-:W-:Y:S01]  /*24eb0*/  MOV R12, 0x1 ;  /* 0x00000001000c7802 */ /* 0x000fe20000000f00 */
[----:B------:R-:W-:Y:S02]  /*24ec0*/  IMAD.U32 R7, RZ, RZ, UR9 ;  /* 0x00000009ff077e24 */ /* 0x000fe4000f8e00ff */
[----:B------:R-:W-:-:S02]  /*24ed0*/  IMAD.U32 R10, RZ, RZ, UR4 ;  /* 0x00000004ff0a7e24 */ /* 0x000fc4000f8e00ff */
[----:B------:R-:W-:Y:S02]  /*24ee0*/  IMAD.U32 R11, RZ, RZ, UR5 ;  /* 0x00000005ff0b7e24 */ /* 0x000fe4000f8e00ff */
[----:B0-----:R-:W-:Y:S02]  /*24ef0*/  IMAD.MOV.U32 R8, RZ, RZ, 0x70 ;  /* 0x00000070ff087424 */ /* 0x001fe400078e00ff */
[----:B------:R-:W-:-:S07]  /*24f00*/  IMAD.MOV.U32 R13, RZ, RZ, RZ ;  /* 0x000000ffff0d7224 */ /* 0x000fce00078e00ff */
[----:B------:R-:W-:-:S07]  /*24f10*/  LEPC R20, `(.L_x_3214) ;  /* 0x000000001014794e */ /* 0x000fce0000000000 */
[----:B-1-3--:R-:W-:Y:S05]  /*24f20*/  CALL.ABS.NOINC R2 ;  /* 0x0000000002007343 */ /* 0x00afea0003c00000 */
.L_x_3214:
[----:B------:R-:W-:Y:S05]  /*24f30*/  BSYNC B6 ;  /* 0x0000000000067941 */ /* 0x000fea0003800000 */
.L_x_3213:
[----:B------:R-:W3:Y:S01]  /*24f40*/  LDL.LU R34, [R1] ;  /* 0x0000000001227983 */ /* 0x000ee20000300800 */
[----:B------:R-:W-:Y:S01]  /*24f50*/  VIADD R0, R22, 0x10400 ;  /* 0x0001040016007836 */ /* 0x000fe20000000000 */
[----:B------:R-:W-:Y:S04]  /*24f60*/  BSSY B6, `(.L_x_3215) ;  /* 0x0000016000067945 */ /* 0x000fe80003800000 */
[----:B------:R-:W-:Y:S02]  /*24f70*/  LOP3.LUT P0, RZ, R0, 0x3ff, RZ, 0xc0, !PT ;  /* 0x000003ff00ff7812 */ /* 0x000fe4000780c0ff */
[----:B---3--:R-:W-:-:S11]  /*24f80*/  LOP3.LUT R34, R34, 0xfffffffe, RZ, 0xc0, !PT ;  /* 0xfffffffe22227812 */ /* 0x008fd600078ec0ff */
[----:B------:R-:W-:-:S05]  /*24f90*/  @P0 LOP3.LUT R34, R34, 0x1, RZ, 0xfc, !PT ;  /* 0x0000000122220812 */ /* 0x000fca00078efcff */
[----:B------:R3:W-:Y:S01]  /*24fa0*/  STL [R1], R34 ;  /* 0x0000002201007387 */ /* 0x0007e20000100800 */
[----:B------:R-:W-:Y:S05]  /*24fb0*/  @!P0 BRA `(.L_x_3216) ;  /* 0x0000000000408947 */ /* 0x000fea0003800000 */
[----:B------:R-:W-:Y:S01]  /*24fc0*/  MOV R2, 0x0 ;  /* 0x0000000000027802 */ /* 0x000fe20000000f00 */
[----:B------:R-:W-:Y:S01]  /*24fd0*/  ULDC.64 UR6, c[0x4][0xc0] ;  /* 0x0100300000067ab9 */ /* 0x000fe20000000a00 */
[----:B------:R-:W-:Y:S01]  /*24fe0*/  ULDC.64 UR8, c[0x4][0xc8] ;  /* 0x0100320000087ab9 */ /* 0x000fe20000000a00 */
[----:B------:R-:W-:Y:S01]  /*24ff0*/  ULDC.64 UR4, c[0x4][0x10] ;  /* 0x0100040000047ab9 */ /* 0x000fe20000000a00 */
[----:B------:R-:W-:Y:S01]  /*25000*/  IMAD.U32 R4, RZ, RZ, UR6 ;  /* 0x00000006ff047e24 */ /* 0x000fe2000f8e00ff */
[----:B------:R-:W-:Y:S01]  /*25010*/  MOV R7, UR9 ;  /* 0x0000000900077c02 */ /* 0x000fe20008000f00 */
[----:B------:R-:W4:Y:S01]  /*25020*/  LDC.64 R2, c[0x4][R2] ;  /* 0x0100000002027b82 */ /* 0x000f220000000a00 */
[----:B------:R-:W-:Y:S02]  /*25030*/  IMAD.U32 R5, RZ, RZ, UR7 ;  /* 0x00000007ff057e24 */ /* 0x000fe4000f8e00ff */
[----:B--2---:R-:W-:Y:S02]  /*25040*/  IMAD.U32 R6, RZ, RZ, UR8 ;  /* 0x00000008ff067e24 */ /* 0x004fe4000f8e00ff */
[----:B------:R-:W-:-:S02]  /*25050*/  IMAD.U32 R10, RZ, RZ, UR4 ;  /* 0x00000004ff0a7e24 */ /* 0x000fc4000f8e00ff */
[----:B------:R-:W-:Y:S02]  /*25060*/  IMAD.U32 R11, RZ, RZ, UR5 ;  /* 0x00000005ff0b7e24 */ /* 0x000fe4000f8e00ff */
[----:B0-----:R-:W-:Y:S02]  /*25070*/  IMAD.MOV.U32 R8, RZ, RZ, 0x70 ;  /* 0x00000070ff087424 */ /* 0x001fe400078e00ff */
[----:B------:R-:W-:Y:S02]  /*25080*/  IMAD.MOV.U32 R12, RZ, RZ, 0x1 ;  /* 0x00000001ff0c7424 */ /* 0x000fe400078e00ff */
[----:B------:R-:W-:-:S07]  /*25090*/  IMAD.MOV.U32 R13, RZ, RZ, RZ ;  /* 0x000000ffff0d7224 */ /* 0x000fce00078e00ff */
[----:B------:R-:W-:-:S07]  /*250a0*/  LEPC R20, `(.L_x_3216) ;  /* 0x000000001014794e */ /* 0x000fce0000000000 */
[----:B-1-34-:R-:W-:Y:S05]  /*250b0*/  CALL.ABS.NOINC R2 ;  /* 0x0000000002007343 */ /* 0x01afea0003c00000 */
.L_x_3216:
[----:B------:R-:W-:Y:S05]  /*250c0*/  BSYNC B6 ;  /* 0x0000000000067941 */ /* 0x000fea0003800000 */
.L_x_3215:
        /* <DEDUP_REMOVED lines=20> */
.L_x_3218:
[----:B------:R-:W-:Y:S05]  /*25210*/  BSYNC B6 ;  /* 0x0000000000067941 */ /* 0x000fea0003800000 */
.L_x_3217:
        /* <DEDUP_REMOVED lines=8> */
[----:B--2---:R-:W-:Y:S01]  /*252a0*/  MOV R6, UR6 ;  /* 0x0000000600067c02 */ /* 0x004fe20008000f00 */
[----:B------:R-:W2:Y:S01]  /*252b0*/  LDC.64 R2, c[0x4][R2] ;  /* 0x0100000002027b82 */ /* 0x000ea20000000a00 */
[----:B------:R-:W-:Y:S01]  /*252c0*/  IMAD.U32 R5, RZ, RZ, UR5 ;  /* 0x00000005ff057e24 */ /* 0x000fe2000f8e00ff */
[----:B------:R-:W-:Y:S01]  /*252d0*/  MOV R13, RZ ;  /* 0x000000ff000d7202 */ /* 0x000fe20000000f00 */
[----:B------:R-:W-:Y:S02]  /*252e0*/  IMAD.U32 R7, RZ, RZ, UR7 ;  /* 0x00000007ff077e24 */ /* 0x000fe4000f8e00ff */
[----:B------:R-:W-:-:S02]  /*252f0*/  IMAD.U32 R10, RZ, RZ, UR8 ;  /* 0x00000008ff0a7e24 */ /* 0x000fc4000f8e00ff */
[----:B------:R-:W-:Y:S02]  /*25300*/  IMAD.U32 R11, RZ, RZ, UR9 ;  /* 0x00000009ff0b7e24 */ /* 0x000fe4000f8e00ff */
[----:B0-----:R-:W-:Y:S02]  /*25310*/  IMAD.MOV.U32 R8, RZ, RZ, 0x70 ;  /* 0x00000070ff087424 */ /* 0x001fe400078e00ff */
[----:B------:R-:W-:-:S07]  /*25320*/  IMAD.MOV.U32 R12, RZ, RZ, 0x1 ;  /* 0x00000001ff0c7424 */ /* 0x000fce00078e00ff */
[----:B------:R-:W-:-:S07]  /*25330*/  LEPC R20, `(.L_x_3220) ;  /* 0x000000001014794e */ /* 0x000fce0000000000 */
[----:B-123--:R-:W-:Y:S05]  /*25340*/  CALL.ABS.NOINC R2 ;  /* 0x0000000002007343 */ /* 0x00efea0003c00000 */
.L_x_3220:
[----:B------:R-:W-:Y:S05]  /*25350*/  BSYNC B6 ;  /* 0x0000000000067941 */ /* 0x000fea0003800000 */
.L_x_3219:
[----:B------:R-:W0:Y:S01]  /*25360*/  LDL R21, [R1+0x20] ;  /* 0x0000200001157983 */ /* 0x000e220000100800 */
[----:B------:R-:W-:Y:S02]  /*25370*/  ULDC.64 UR4, c[0x0][0x9f8] ;  /* 0x00027e0000047ab9 */ /* 0x000fe40000000a00 */
[----:B------:R-:W-:Y:S01]  /*25380*/  ISETP.NE.U32.AND P0, PT, RZ, UR4, PT ;  /* 0x00000004ff007c0c */ /* 0x000fe2000bf05070 */
[----:B------:R-:W4:Y:S03]  /*25390*/  S2R R20, SR_TID.X ;  /* 0x0000000000147919 */ /* 0x000f260000002100 */
[----:B------:R-:W-:-:S13]  /*253a0*/  ISETP.NE.AND.EX P0, PT, RZ, UR5, PT, P0 ;  /* 0x00000005ff007c0c */ /* 0x000fda000bf05300 */
[----:B------:R-:W-:-:S04]  /*253b0*/  @P0 IADD3 R2, P1, R25, UR4, RZ ;  /* 0x0000000419020c10 */ /* 0x000fc8000ff3e0ff */
[----:B------:R-:W-:-:S05]  /*253c0*/  @P0 IADD3.X R3, R26, UR5, RZ, P1, !PT ;  /* 0x000000051a030c10 */ /* 0x000fca0008ffe4ff */
[----:B------:R1:W2:Y:S01]  /*253d0*/  @P0 LDG.E R33, desc[UR36][R2.64] ;  /* 0x0000002402210981 */ /* 0x0002a2000c1e1900 */
[C---:B----4-:R-:W-:Y:S01]  /*253e0*/  LOP3.LUT R0, R20.reuse, 0x7f, RZ, 0xc0, !PT ;  /* 0x0000007f14007812 */ /* 0x050fe200078ec0ff */
[----:B-1----:R-:W1:Y:S03]  /*253f0*/  LDC R2, c[0x0][0x430] ;  /* 0x00010c00ff027b82 */ /* 0x002e660000000800 */
[----:B------:R-:W-:Y:S01]  /*25400*/  SHF.R.U32.HI R0, RZ, 0x3, R0 ;  /* 0x00000003ff007819 */ /* 0x000fe20000011600 */
[----:B------:R-:W-:-:S05]  /*25410*/  IMAD.SHL.U32 R20, R20, 0x10, RZ ;  /* 0x0000001014147824 */ /* 0x000fca00078e00ff */
[----:B------:R-:W-:Y:S02]  /*25420*/  LOP3.LUT R20, R0, 0x70, R20, 0xf8, !PT ;  /* 0x0000007000147812 */ /* 0x000fe400078ef814 */
[----:B-1----:R-:W-:-:S13]  /*25430*/  ISETP.NE.AND P1, PT, R2, 0x1, PT ;  /* 0x000000010200780c */ /* 0x002fda0003f25270 */
[----:B------:R-:W1:Y:S08]  /*25440*/  @P1 LDC R4, c[0x0][0x434] ;  /* 0x00010d00ff041b82 */ /* 0x000e700000000800 */
[----:B------:R-:W4:Y:S01]  /*25450*/  @P1 LDC R0, c[0x0][0x438] ;  /* 0x00010e00ff001b82 */ /* 0x000f220000000800 */
[----:B---3--:R-:W-:Y:S01]  /*25460*/  LOP3.LUT R34, R34, 0xfffffffd, RZ, 0xc0, !PT ;  /* 0xfffffffd22227812 */ /* 0x008fe200078ec0ff */
[----:B------:R-:W-:Y:S01]  /*25470*/  UMOV UR4, 0xffffffff ;  /* 0xffffffff00047882 */ /* 0x000fe20000000000 */
[----:B0-----:R-:W-:-:S04]  /*25480*/  LEA R8, R21, 0xffffff80, 0x7 ;  /* 0xffffff8015087811 */ /* 0x001fc800078e38ff */
[----:B------:R-:W-:-:S05]  /*25490*/  LOP3.LUT R5, R20, R8, RZ, 0xfc, !PT ;  /* 0x0000000814057212 */ /* 0x000fca00078efcff */
[C---:B------:R-:W-:Y:S01]  /*254a0*/  IMAD.IADD R3, R5.reuse, 0x1, R37 ;  /* 0x0000000105037824 */ /* 0x040fe200078e0225 */
[----:B------:R-:W-:-:S03]  /*254b0*/  ISETP.GE.AND P0, PT, R5, R27, PT ;  /* 0x0000001b0500720c */ /* 0x000fc60003f06270 */
[----:B-1----:R-:W-:-:S04]  /*254c0*/  @P1 IMAD.HI.U32 R4, R3, R4, RZ ;  /* 0x0000000403041227 */ /* 0x002fc800078e00ff */
[----:B--2---:R-:W-:Y:S01]  /*254d0*/  IMAD.MOV.U32 R6, RZ, RZ, R3 ;  /* 0x000000ffff067224 */ /* 0x004fe200078e0003 */
[----:B----4-:R-:W-:-:S05]  /*254e0*/  @P1 SHF.R.U32.HI R6, RZ, R0, R4 ;  /* 0x00000000ff061219 */ /* 0x010fca0000011604 */
[----:B------:R-:W-:Y:S01]  /*254f0*/  IMAD.MOV R0, RZ, RZ, -R6 ;  /* 0x000000ffff007224 */ /* 0x000fe200078e0a06 */
[----:B------:R-:W0:Y:S03]  /*25500*/  @!P0 LDC.64 R4, c[0x0][0x418] ;  /* 0x00010600ff048b82 */ /* 0x000e260000000a00 */
[----:B------:R-:W-:-:S05]  /*25510*/  IMAD R0, R2, R0, R3 ;  /* 0x0000000002007224 */ /* 0x000fca00078e0203 */
[----:B------:R-:W1:Y:S01]  /*25520*/  @!P0 LDC.64 R2, c[0x0][0x428] ;  /* 0x00010a00ff028b82 */ /* 0x000e620000000a00 */
[----:B------:R-:W-:Y:S02]  /*25530*/  @!P0 SHF.R.S32.HI R7, RZ, 0x1f, R6 ;  /* 0x0000001fff078819 */ /* 0x000fe40000011406 */
[----:B------:R-:W-:-:S05]  /*25540*/  SHF.R.S32.HI R9, RZ, 0x1f, R33 ;  /* 0x0000001fff097819 */ /* 0x000fca0000011421 */
[----:B------:R2:W-:Y:S01]  /*25550*/  STL [R1+0x4], R9 ;  /* 0x0000040901007387 */ /* 0x0005e20000100800 */
[----:B-1----:R-:W-:-:S04]  /*25560*/  @!P0 IMAD.WIDE.U32 R6, R33, R2, R6 ;  /* 0x0000000221068225 */ /* 0x002fc800078e0006 */
[----:B------:R-:W-:Y:S02]  /*25570*/  @!P0 IMAD R2, R9, R2, RZ ;  /* 0x0000000209028224 */ /* 0x000fe400078e02ff */
[----:B--2---:R-:W1:Y:S02]  /*25580*/  LDC R9, c[0x0][0x2f4] ;  /* 0x0000bd00ff097b82 */ /* 0x004e640000000800 */
[----:B------:R-:W-:Y:S01]  /*25590*/  @!P0 IMAD R3, R33, R3, R2 ;  /* 0x0000000321038224 */ /* 0x000fe200078e0202 */
[----:B0-----:R-:W-:-:S03]  /*255a0*/  @!P0 LEA R2, P1, R6, R4, 0x2 ;  /* 0x0000000406028211 */ /* 0x001fc600078210ff */
[----:B------:R-:W-:-:S05]  /*255b0*/  @!P0 IMAD.IADD R3, R7, 0x1, R3 ;  /* 0x0000000107038824 */ /* 0x000fca00078e0203 */
[----:B------:R-:W-:Y:S02]  /*255c0*/  @!P0 LEA.HI.X R3, R6, R5, R3, 0x2, P1 ;  /* 0x0000000506038211 */ /* 0x000fe400008f1403 */
[----:B------:R-:W-:Y:S02]  /*255d0*/  MOV R4, RZ ;  /* 0x000000ff00047202 */ /* 0x000fe40000000f00 */
[----:B------:R-:W-:-:S04]  /*255e0*/  LOP3.LUT R20, R30, 0x80, RZ, 0xfc, !PT ;  /* 0x000000801e147812 */ /* 0x000fc800078efcff */
[----:B------:R0:W5:Y:S01]  /*255f0*/  @!P0 LDG.E R4, desc[UR36][R2.64] ;  /* 0x0000002402048981 */ /* 0x000162000c1e1900 */
[-C--:B-1----:R-:W-:Y:S02]  /*25600*/  ISETP.GE.AND P1, PT, R30, R9.reuse, PT ;  /* 0x000000091e00720c */ /* 0x082fe40003f26270 */
[----:B------:R-:W-:Y:S01]  /*25610*/  ISETP.GE.AND P0, PT, R20, R9, PT ;  /* 0x000000091400720c */ /* 0x000fe20003f06270 */
[----:B0-----:R-:W-:-:S05]  /*25620*/  IMAD.U32 R2, RZ, RZ, UR42 ;  /* 0x0000002aff027e24 */ /* 0x001fca000f8e00ff */
[----:B------:R-:W-:-:S05]  /*25630*/  ISETP.NE.AND P2, PT, R2, 0x3, PT ;  /* 0x000000030200780c */ /* 0x000fca0003f45270 */
[----:B------:R-:W-:-:S04]  /*25640*/  @P1 LOP3.LUT R34, R34, 0x2, RZ, 0xfc, !PT ;  /* 0x0000000222221812 */ /* 0x000fc800078efcff */
[----:B------:R-:W-:-:S04]  /*25650*/  LOP3.LUT R34, R34, 0xfffffffb, RZ, 0xc0, !PT ;  /* 0xfffffffb22227812 */ /* 0x000fc800078ec0ff */
[----:B------:R-:W-:-:S04]  /*25660*/  LOP3.LUT R34, R34, 0xfffffffe, RZ, 0xc0, !PT ;  /* 0xfffffffe22227812 */ /* 0x000fc800078ec0ff */
[----:B------:R-:W-:-:S04]  /*25670*/  @P0 LOP3.LUT R34, R34, 0x1, RZ, 0xfc, !PT ;  /* 0x0000000122220812 */ /* 0x000fc800078efcff */
[----:B------:R-:W-:-:S05]  /*25680*/  @P2 LOP3.LUT R34, R34, 0x4, RZ, 0xfc, !PT ;  /* 0x0000000422222812 */ /* 0x000fca00078efcff */
[----:B------:R0:W-:Y:S01]  /*25690*/  STL [R1], R34 ;  /* 0x0000002201007387 */ /* 0x0001e20000100800 */
[----:B------:R-:W-:Y:S05]  /*256a0*/  BRA.DIV UR4, `(.L_x_3221) ;  /* 0x0000009a04787947 */ /* 0x000fea000b800000 */
.L_x_3494:
[----:B0-----:R-:W-:Y:S01]  /*256b0*/  SHF.R.S32.HI R34, RZ, 0x1f, R18 ;  /* 0x0000001fff227819 */ /* 0x001fe20000011412 */
[----:B------:R-:W-:Y:S06]  /*256c0*/  @!P2 BRA `(.L_x_3222) ;  /* 0x000000000004a947 */ /* 0x000fec0003800000 */
[----:B------:R-:W-:Y:S01]  /*256d0*/  BPT.TRAP 0x1 ;  /* 0x000000040000795c */ /* 0x000fe20000300000 */
.L_x_3222:
        /* <DEDUP_REMOVED lines=10> */
.L_x_3495:
[----:B------:R-:W-:Y:S05]  /*25780*/  BSYNC B0 ;  /* 0x0000000000007941 */ /* 0x000fea0003800000 */
.L_x_3223:
[----:B------:R-:W2:Y:S01]  /*25790*/  LDL.LU R12, [R1] ;  /* 0x00000000010c7983 */ /* 0x000ea20000300800 */
[----:B------:R-:W-:-:S03]  /*257a0*/  ULDC.64 UR4, c[0x0][0x328] ;  /* 0x0000ca0000047ab9 */ /* 0x000fc60000000a00 */
[----:B------:R-:W3:Y:S01]  /*257b0*/  LDL R11, [R1+0xc] ;  /* 0x00000c00010b7983 */ /* 0x000ee20000100800 */
[----:B------:R-:W-:Y:S01]  /*257c0*/  ISETP.GE.AND P1, PT, R27, 0x1, PT ;  /* 0x000000011b00780c */ /* 0x000fe20003f26270 */
[----:B------:R-:W-:Y:S01]  /*257d0*/  IMAD R5, R9, UR4, RZ ;  /* 0x0000000409057c24 */ /* 0x000fe2000f8e02ff */
[----:B-----5:R-:W-:Y:S01]  /*257e0*/  SHF.R.S32.HI R10, RZ, 0x1f, R4 ;  /* 0x0000001fff0a7819 */ /* 0x020fe20000011404 */
[----:B------:R-:W-:-:S04]  /*257f0*/  IMAD.WIDE.U32 R2, R0, UR4, RZ ;  /* 0x0000000400027c25 */ /* 0x000fc8000f8e00ff */
        /* <DEDUP_REMOVED lines=11> */
[----:B------:R-:W-:-:S02]  /*258b0*/  ULDC.64 UR4, c[0x0][0x318] ;  /* 0x0000c60000047ab9 */ /* 0x000fc40000000a00 */
[----:B------:R-:W-:Y:S01]  /*258c0*/  IADD3 R7, P0, R2, UR4, RZ ;  /* 0x0000000402077c10 */ /* 0x000fe2000ff1e0ff */
[----:B------:R-:W-:-:S03]  /*258d0*/  UMOV UR4, 0xffffffff ;  /* 0xffffffff00047882 */ /* 0x000fc60000000000 */
[----:B------:R-:W-:Y:S02]  /*258e0*/  IADD3.X R8, R3, UR5, R8, P0, !PT ;  /* 0x0000000503087c10 */ /* 0x000fe400087fe408 */
[----:B--2---:R-:W-:-:S04]  /*258f0*/  LOP3.LUT R12, R12, 0xffffffdf, RZ, 0xc0, !PT ;  /* 0xffffffdf0c0c7812 */ /* 0x004fc800078ec0ff */
[----:B------:R-:W-:Y:S01]  /*25900*/  @P1 LOP3.LUT R12, R12, 0x20, RZ, 0xfc, !PT ;  /* 0x000000200c0c1812 */ /* 0x000fe200078efcff */
[----:B---3--:R-:W-:-:S04]  /*25910*/  IMAD R5, R23, 0x8000, R11 ;  /* 0x0000800017057824 */ /* 0x008fc800078e020b */
[----:B------:R1:W-:Y:S01]  /*25920*/  STL [R1], R12 ;  /* 0x0000000c01007387 */ /* 0x0003e20000100800 */
[----:B------:R-:W-:Y:S05]  /*25930*/  BRA.DIV UR4, `(.L_x_3225) ;  /* 0x0000009a041c7947 */ /* 0x000fea000b800000 */
[----:B-1----:R-:W1:Y:S01]  /*25940*/  LDC R12, c[0x0][0x2f4] ;  /* 0x0000bd00ff0c7b82 */ /* 0x002e620000000800 */
[----:B------:R-:W2:Y:S01]  /*25950*/  SHFL.IDX PT, R2, R7, RZ, 0x181f ;  /* 0x00181fff07027589 */ /* 0x000ea200000e0000 */
[----:B------:R-:W-:-:S03]  /*25960*/  LOP3.LUT R11, R30, 0x80, RZ, 0xfc, !PT ;  /* 0x000000801e0b7812 */ /* 0x000fc600078efcff */
[----:B------:R-:W3:Y:S01]  /*25970*/  SHFL.IDX PT, R3, R8, RZ, 0x181f ;  /* 0x00181fff08037589 */ /* 0x000ee200000e0000 */
[----:B------:R-:W-:Y:S01]  /*25980*/  IMAD.IADD R5, R22, 0x1, R5 ;  /* 0x0000000116057824 */ /* 0x000fe200078e0205 */
[C---:B-1----:R-:W-:Y:S02]  /*25990*/  ISETP.GE.AND P1, PT, R30.reuse, R12, PT ;  /* 0x0000000c1e00720c */ /* 0x042fe40003f26270 */
[----:B--2---:R-:W-:Y:S02]  /*259a0*/  IADD3 R2, P0, R30, R2, RZ ;  /* 0x000000021e027210 */ /* 0x004fe40007f1e0ff */
[----:B------:R-:W-:Y:S02]  /*259b0*/  ISETP.LT.OR P2, PT, R27, 0x1, P1 ;  /* 0x000000011b00780c */ /* 0x000fe40000f41670 */
[----:B---3--:R-:W-:Y:S02]  /*259c0*/  IADD3.X R3, RZ, R3, RZ, P0, !PT ;  /* 0x00000003ff037210 */ /* 0x008fe400007fe4ff */
[----:B------:R-:W-:-:S02]  /*259d0*/  ISETP.GE.AND P0, PT, R11, R12, PT ;  /* 0x0000000c0b00720c */ /* 0x000fc40003f06270 */
[----:B------:R-:W2:Y:S01]  /*259e0*/  LDL.LU R11, [R1] ;  /* 0x00000000010b7983 */ /* 0x000ea20000300800 */
[C---:B------:R-:W-:Y:S02]  /*259f0*/  ISETP.GE.AND P3, PT, R27.reuse, 0x11, PT ;  /* 0x000000111b00780c */ /* 0x040fe40003f66270 */
[C---:B------:R-:W-:Y:S02]  /*25a00*/  ISETP.GE.AND P6, PT, R27.reuse, 0x71, PT ;  /* 0x000000711b00780c */ /* 0x040fe40003fc6270 */
[C---:B------:R-:W-:Y:S02]  /*25a10*/  ISETP.GE.AND P5, PT, R27.reuse, 0x31, PT ;  /* 0x000000311b00780c */ /* 0x040fe40003fa6270 */
[----:B------:R-:W-:Y:S01]  /*25a20*/  @!PT LDS RZ, [RZ] ;  /* 0x00000000fffff984 */ /* 0x000fe20000000800 */
[----:B------:R-:W-:Y:S01]  /*25a30*/  LDGSTS.E.BYPASS.LTC128B.128 [R5+0x10400], desc[UR36][R2.64], !P2 ;  /* 0x1040000002057fae */ /* 0x000fe2000d101d64 */
[C---:B------:R-:W-:Y:S02]  /*25a40*/  ISETP.LT.OR P2, PT, R27.reuse, 0x1, P0 ;  /* 0x000000011b00780c */ /* 0x040fe40000741670 */
[----:B------:R-:W-:-:S11]  /*25a50*/  ISETP.GE.AND P4, PT, R27, 0x41, PT ;  /* 0x000000411b00780c */ /* 0x000fd60003f86270 */
[----:B------:R1:W-:Y:S04]  /*25a60*/  LDGSTS.E.BYPASS.LTC128B.128 [R5+0x14400], desc[UR36][R2.64+0x80], !P2 ;  /* 0x1440008002057fae */ /* 0x0003e8000d101d64 */
[----:B-1----:R-:W1:Y:S04]  /*25a70*/  SHFL.IDX PT, R2, R7, 0x1, 0x181f ;  /* 0x00381f0007027f89 */ /* 0x002e6800000e0000 */
[----:B------:R-:W3:Y:S01]  /*25a80*/  SHFL.IDX PT, R3, R8, 0x1, 0x181f ;  /* 0x00381f0008037f89 */ /* 0x000ee200000e0000 */
[----:B-1----:R-:W-:-:S05]  /*25a90*/  IADD3 R2, P2, R30, R2, RZ ;  /* 0x000000021e027210 */ /* 0x002fca0007f5e0ff */
[----:B---3--:R-:W-:Y:S01]  /*25aa0*/  IMAD.X R3, RZ, RZ, R3, P2 ;  /* 0x000000ffff037224 */ /* 0x008fe200010e0603 */
[----:B------:R-:W-:-:S13]  /*25ab0*/  ISETP.LT.OR P2, PT, R27, 0x11, P1 ;  /* 0x000000111b00780c */ /* 0x000fda0000f41670 */
[----:B------:R-:W-:Y:S01]  /*25ac0*/  LDGSTS.E.BYPASS.LTC128B.128 [R5+0x10c00], desc[UR36][R2.64], !P2 ;  /* 0x10c0000002057fae */ /* 0x000fe2000d101d64 */
[----:B------:R-:W-:-:S13]  /*25ad0*/  ISETP.LT.OR P2, PT, R27, 0x11, P0 ;  /* 0x000000111b00780c */ /* 0x000fda0000741670 */
        /* <DEDUP_REMOVED lines=24> */
[----:B------:R1:W-:Y:S01]  /*25c60*/  LDGSTS.E.BYPASS.LTC128B.128 [R5+0x16400], desc[UR36][R2.64+0x80], !P2 ;  /* 0x1640008002057fae */ /* 0x0003e2000d101d64 */
[----:B--2---:R-:W-:-:S04]  /*25c70*/  LOP3.LUT R11, R11, 0xffffffef, RZ, 0xc0, !PT ;  /* 0xffffffef0b0b7812 */ /* 0x004fc800078ec0ff */
[----:B------:R-:W-:Y:S02]  /*25c80*/  @P3 LOP3.LUT R11, R11, 0x10, RZ, 0xfc, !PT ;  /* 0x000000100b0b3812 */ /* 0x000fe400078efcff */
[----:B------:R-:W-:Y:S02]  /*25c90*/  ISETP.GE.AND P3, PT, R27, 0x51, PT ;  /* 0x000000511b00780c */ /* 0x000fe40003f66270 */
[----:B------:R-:W-:Y:S01]  /*25ca0*/  LOP3.LUT R11, R11, 0xfffffff7, RZ, 0xc0, !PT ;  /* 0xfffffff70b0b7812 */ /* 0x000fe200078ec0ff */
        /* <DEDUP_REMOVED lines=22> */
[----:B------:R-:W-:-:S05]  /*25e10*/  @P6 LOP3.LUT R11, R11, 0x40, RZ, 0xfc, !PT ;  /* 0x000000400b0b6812 */ /* 0x000fca00078efcff */
[----:B---3--:R1:W-:Y:S02]  /*25e20*/  STL [R1], R11 ;  /* 0x0000000b01007387 */ /* 0x0083e40000100800 */
.L_x_3513:
        /* <DEDUP_REMOVED lines=11> */
.L_x_3226:
[----:B------:R-:W-:Y:S02]  /*25ee0*/  PLOP3.LUT P1, PT, P1, P0, PT, 0xa2, 0x0 ;  /* 0x000000000000781c */ /* 0x000fe40000f21472 */
[----:B------:R-:W-:-:S08]  /*25ef0*/  @P0 R2UR P1, UR4, R6 ;  /* 0x00000000060402ca */ /* 0x000fd00000020000 */
[----:B------:R-:W-:-:S05]  /*25f00*/  @P0 PLOP3.LUT P0, PT, P1, PT, PT, 0x80, 0x0 ;  /* 0x000000000000081c */ /* 0x000fca0000f0f070 */
[----:B------:R-:W-:Y:S01]  /*25f10*/  @!P1 SYNCS.ARRIVE.TRANS64.RED.A0T1 RZ, [UR4+0x38870], RZ ;  /* 0x038870ffffff99a7 */ /* 0x000fe20008200404 */
[----:B------:R-:W-:Y:S07]  /*25f20*/  @!P1 ARRIVES.LDGSTSBAR.64.TRANSCNT [UR4+0x38870] ;  /* 0x03887000ff0099b0 */ /* 0x000fee0008000a84 */
[----:B------:R-:W-:Y:S05]  /*25f30*/  @P0 BRA.U.ANY `(.L_x_3226) ;  /* 0xfffffffd00e80947 */ /* 0x000fea000393ffff */
[----:B------:R-:W-:Y:S01]  /*25f40*/  NOP ;  /* 0x0000000000007918 */ /* 0x000fe20000000000 */
[----:B--2---:R-:W2:Y:S02]  /*25f50*/  LDL R2, [R1] ;  /* 0x0000000001027983 */ /* 0x004ea40000100800 */
[----:B--2---:R-:W-:-:S13]  /*25f60*/  LOP3.LUT P6, RZ, R2, 0x4, RZ, 0xc0, !PT ;  /* 0x0000000402ff7812 */ /* 0x004fda00078cc0ff */
[----:B------:R-:W-:Y:S05]  /*25f70*/  @!P6 BRA `(.L_x_3227) ;  /* 0x000000000004e947 */ /* 0x000fea0003800000 */
[----:B------:R-:W-:Y:S01]  /*25f80*/  BPT.TRAP 0x1 ;  /* 0x000000040000795c */ /* 0x000fe20000300000 */
.L_x_3227:
[----:B------:R2:W-:Y:S01]  /*25f90*/  SYNCS.ARRIVE.TRANS64.A1T0 RZ, [R6+URZ+0x38870], RZ ;  /* 0x038870ff06ff79a7 */ /* 0x0005e2000810003f */
[----:B------:R-:W-:Y:S05]  /*25fa0*/  @!P6 BRA `(.L_x_3228) ;  /* 0x000000000004e947 */ /* 0x000fea0003800000 */
[----:B------:R-:W-:Y:S01]  /*25fb0*/  BPT.TRAP 0x1 ;  /* 0x000000040000795c */ /* 0x000fe20000300000 */
.L_x_3228:
[----:B------:R-:W4:Y:S01]  /*25fc0*/  SYNCS.PHASECHK.TRANS64.TRYWAIT P0, [R6+URZ+0x38840], R20 ;  /* 0x03884014060075a7 */ /* 0x000f22000800017f */
[----:B------:R-:W-:Y:S04]  /*25fd0*/  BSSY B0, `(.L_x_3229) ;  /* 0x0000002000007945 */ /* 0x000fe80003800000 */
[----:B----4-:R-:W-:Y:S05]  /*25fe0*/  @!P0 BRA `(.L_x_3230) ;  /* 0x0000009c00488947 */ /* 0x010fea0003800000 */
.L_x_3514:
[----:B------:R-:W-:Y:S05]  /*25ff0*/  BSYNC B0 ;  /* 0x0000000000007941 */ /* 0x000fea0003800000 */
.L_x_3229:
[----:B---3--:R3:W5:Y:S01]  /*26000*/  LDL R21, [R1] ;  /* 0x0000000001157983 */ /* 0x0087620000100800 */
[----:B------:R-:W-:Y:S01]  /*26010*/  ULDC.64 UR4, c[0x0][0x300] ;  /* 0x0000c00000047ab9 */ /* 0x000fe20000000a00 */
[----:B------:R-:W0:Y:S01]  /*26020*/  LDC R8, c[0x0][0x2f4] ;  /* 0x0000bd00ff087b82 */ /* 0x000e220000000800 */
[----:B-1----:R-:W-:Y:S01]  /*26030*/  IMAD R7, R9, UR4, RZ ;  /* 0x0000000409077c24 */ /* 0x002fe2000f8e02ff */
        /* <DEDUP_REMOVED lines=14> */
[----:B0-----:R-:W-:Y:S02]  /*26120*/  ISETP.GE.AND P1, PT, R11, R8, PT ;  /* 0x000000080b00720c */ /* 0x001fe40003f26270 */
[----:B------:R-:W-:Y:S01]  /*26130*/  IMAD R0, R18, UR5, R0 ;  /* 0x0000000512007c24 */ /* 0x000fe2000f8e0200 */
[----:B------:R-:W-:-:S04]  /*26140*/  IADD3 R4, P0, R2, UR6, RZ ;  /* 0x0000000602047c10 */ /* 0x000fc8000ff1e0ff */
[----:B------:R-:W-:Y:S01]  /*26150*/  IADD3.X R0, R3, UR7, R0, P0, !PT ;  /* 0x0000000703007c10 */ /* 0x000fe200087fe400 */
[----:B---3--:R-:W-:Y:S08]  /*26160*/  BRA.DIV UR4, `(.L_x_3231) ;  /* 0x0000009a04fc7947 */ /* 0x008ff0000b800000 */
[----:B------:R-:W0:Y:S01]  /*26170*/  SHFL.IDX PT, R3, R4, RZ, 0x181f ;  /* 0x00181fff04037589 */ /* 0x000e2200000e0000 */
[----:B-----5:R-:W-:Y:S02]  /*26180*/  LOP3.LUT R21, R21, 0xfffffbff, RZ, 0xc0, !PT ;  /* 0xfffffbff15157812 */ /* 0x020fe400078ec0ff */
[----:B------:R-:W-:Y:S01]  /*26190*/  ISETP.GE.AND P6, PT, R30, R8, PT ;  /* 0x000000081e00720c */ /* 0x000fe20003fc6270 */
[----:B------:R-:W1:Y:S01]  /*261a0*/  SHFL.IDX PT, R2, R0, RZ, 0x181f ;  /* 0x00181fff00027589 */ /* 0x000e6200000e0000 */
[----:B------:R-:W-:-:S04]  /*261b0*/  @P4 LOP3.LUT R21, R21, 0x400, RZ, 0xfc, !PT ;  /* 0x0000040015154812 */ /* 0x000fc800078efcff */
[C---:B------:R-:W-:Y:S02]  /*261c0*/  LOP3.LUT P4, RZ, R21.reuse, 0x20, RZ, 0xc0, !PT ;  /* 0x0000002015ff7812 */ /* 0x040fe4000788c0ff */
[----:B------:R-:W-:-:S04]  /*261d0*/  LOP3.LUT R21, R21, 0xfffffdff, RZ, 0xc0, !PT ;  /* 0xfffffdff15157812 */ /* 0x000fc800078ec0ff */
[----:B------:R-:W-:-:S04]  /*261e0*/  @P3 LOP3.LUT R21, R21, 0x200, RZ, 0xfc, !PT ;  /* 0x0000020015153812 */ /* 0x000fc800078efcff */
[C---:B------:R-:W-:Y:S02]  /*261f0*/  LOP3.LUT P3, RZ, R21.reuse, 0x10, RZ, 0xc0, !PT ;  /* 0x0000001015ff7812 */ /* 0x040fe4000786c0ff */
[----:B------:R-:W-:Y:S02]  /*26200*/  LOP3.LUT R21, R21, 0xfffffeff, RZ, 0xc0, !PT ;  /* 0xfffffeff15157812 */ /* 0x000fe400078ec0ff */
[----:B0-----:R-:W-:Y:S02]  /*26210*/  @P4 IADD3 R3, P0, R30, R3, RZ ;  /* 0x000000031e034210 */ /* 0x001fe40007f1e0ff */
[----:B------:R-:W-:-:S03]  /*26220*/  @P2 LOP3.LUT R21, R21, 0x100, RZ, 0xfc, !PT ;  /* 0x0000010015152812 */ /* 0x000fc600078efcff */
[----:B-1----:R-:W-:Y:S01]  /*26230*/  @P4 IMAD.X R2, RZ, RZ, R2, P0 ;  /* 0x000000ffff024224 */ /* 0x002fe200000e0602 */
[----:B------:R-:W-:Y:S01]  /*26240*/  LOP3.LUT P2, RZ, R21, 0x8, RZ, 0xc0, !PT ;  /* 0x0000000815ff7812 */ /* 0x000fe2000784c0ff */
[----:B------:R-:W-:Y:S03]  /*26250*/  STL [R1], R21 ;  /* 0x0000001501007387 */ /* 0x000fe60000100800 */
[----:B------:R-:W-:-:S04]  /*26260*/  @P4 LOP3.LUT R3, R3, R2, RZ, 0x3c, !PT ;  /* 0x0000000203034212 */ /* 0x000fc800078e3cff */
[----:B------:R-:W-:-:S04]  /*26270*/  @P4 LOP3.LUT R2, R3, R2, RZ, 0x3c, !PT ;  /* 0x0000000203024212 */ /* 0x000fc800078e3cff */
[----:B------:R-:W-:-:S05]  /*26280*/  @P4 LOP3.LUT R3, R3, R2, RZ, 0x3c, !PT ;  /* 0x0000000203034212 */ /* 0x000fca00078e3cff */
[----:B------:R-:W-:Y:S01]  /*26290*/  @!PT LDS RZ, [RZ] ;  /* 0x00000000fffff984 */ /* 0x000fe20000000800 */
[----:B------:R-:W-:Y:S04]  /*262a0*/  @P4 LDGSTS.E.BYPASS.LTC128B.128 [R5+0x28400], desc[UR36][R2.64], !P6 ;  /* 0x2840000002054fae */ /* 0x000fe8000f101d64 */
[----:B------:R0:W-:Y:S01]  /*262b0*/  @P4 LDGSTS.E.BYPASS.LTC128B.128 [R5+0x2c400], desc[UR36][R2.64+0x80], !P1 ;  /* 0x2c40008002054fae */ /* 0x0001e2000c901d64 */
[----:B------:R-:W-:-:S03]  /*262c0*/  LOP3.LUT P4, RZ, R21, 0x400, RZ, 0xc0, !PT ;  /* 0x0000040015ff7812 */ /* 0x000fc6000788c0ff */
[----:B0-----:R-:W0:Y:S04]  /*262d0*/  SHFL.IDX PT, R3, R4, 0x1, 0x181f ;  /* 0x00381f0004037f89 */ /* 0x001e2800000e0000 */
[----:B------:R-:W1:Y:S01]  /*262e0*/  SHFL.IDX PT, R2, R0, 0x1, 0x181f ;  /* 0x00381f0000027f89 */ /* 0x000e6200000e0000 */
[----:B0-----:R-:W-:-:S04]  /*262f0*/  @P3 IADD3 R3, P0, R30, R3, RZ ;  /* 0x000000031e033210 */ /* 0x001fc80007f1e0ff */
[----:B-1----:R-:W-:-:S04]  /*26300*/  @P3 IADD3.X R2, RZ, R2, RZ, P0, !PT ;  /* 0x00000002ff023210 */ /* 0x002fc800007fe4ff */
[----:B------:R-:W-:-:S04]  /*26310*/  @P3 LOP3.LUT R3, R3, R2, RZ, 0x3c, !PT ;  /* 0x0000000203033212 */ /* 0x000fc800078e3cff */
[----:B------:R-:W-:-:S04]  /*26320*/  @P3 LOP3.LUT R2, R3, R2, RZ, 0x3c, !PT ;  /* 0x0000000203023212 */ /* 0x000fc800078e3cff */
[----:B------:R-:W-:-:S05]  /*26330*/  @P3 LOP3.LUT R3, R3, R2, RZ, 0x3c, !PT ;  /* 0x0000000203033212 */ /* 0x000fca00078e3cff */
[----:B------:R-:W-:Y:S04]  /*26340*/  @P3 LDGSTS.E.BYPASS.LTC128B.128 [R5+0x28c00], desc[UR36][R2.64], !P6 ;  /* 0x28c0000002053fae */ /* 0x000fe8000f101d64 */
[----:B------:R0:W-:Y:S01]  /*26350*/  @P3 LDGSTS.E.BYPASS.LTC128B.128 [R5+0x2cc00], desc[UR36][R2.64+0x80], !P1 ;  /* 0x2cc0008002053fae */ /* 0x0001e2000c901d64 */
[----:B------:R-:W-:-:S03]  /*26360*/  LOP3.LUT P3, RZ, R21, 0x200, RZ, 0xc0, !PT ;  /* 0x0000020015ff7812 */ /* 0x000fc6000786c0ff */
[----:B0-----:R-:W0:Y:S04]  /*26370*/  SHFL.IDX PT, R3, R4, 0x2, 0x181f ;  /* 0x00581f0004037f89 */ /* 0x001e2800000e0000 */
[----:B------:R-:W1:Y:S01]  /*26380*/  SHFL.IDX PT, R2, R0, 0x2, 0x181f ;  /* 0x00581f0000027f89 */ /* 0x000e6200000e0000 */
[----:B0-----:R-:W-:-:S05]  /*26390*/  @P2 IADD3 R3, P0, R30, R3, RZ ;  /* 0x000000031e032210 */ /* 0x001fca0007f1e0ff */
[----:B-1----:R-:W-:-:S05]  /*263a0*/  @P2 IMAD.X R2, RZ, RZ, R2, P0 ;  /* 0x000000ffff022224 */ /* 0x002fca00000e0602 */
        /* <DEDUP_REMOVED lines=14> */
[----:B------:R0:W-:Y:S04]  /*26490*/  @P5 LDGSTS.E.BYPASS.LTC128B.128 [R5+0x2dc00], desc[UR36][R2.64+0x80], !P1 ;  /* 0x2dc0008002055fae */ /* 0x0001e8000c901d64 */
        /* <DEDUP_REMOVED lines=19> */
[----:B------:R-:W1:Y:S04]  /*265d0*/  SHFL.IDX PT, R2, R0, 0x6, 0x181f ;  /* 0x00d81f0000027f89 */ /* 0x000e6800000e0000 */
[----:B------:R-:W3:Y:S04]  /*265e0*/  SHFL.IDX PT, R4, R4, 0x7, 0x181f ;  /* 0x00f81f0004047f89 */ /* 0x000ee800000e0000 */
[----:B------:R-:W2:Y:S01]  /*265f0*/  SHFL.IDX PT, R0, R0, 0x7, 0x181f ;  /* 0x00f81f0000007f89 */ /* 0x000ea200000e0000 */
[----:B0-----:R-:W-:-:S05]  /*26600*/  @P2 IADD3 R3, P0, R30, R3, RZ ;  /* 0x000000031e032210 */ /* 0x001fca0007f1e0ff */
[----:B-1----:R-:W-:-:S05]  /*26610*/  @P2 IMAD.X R2, RZ, RZ, R2, P0 ;  /* 0x000000ffff022224 */ /* 0x002fca00000e0602 */
[----:B------:R-:W-:-:S04]  /*26620*/  @P2 LOP3.LUT R3, R3, R2, RZ, 0x3c, !PT ;  /* 0x0000000203032212 */ /* 0x000fc800078e3cff */
[----:B------:R-:W-:-:S04]  /*26630*/  @P2 LOP3.LUT R2, R3, R2, RZ, 0x3c, !PT ;  /* 0x0000000203022212 */ /* 0x000fc800078e3cff */
[----:B------:R-:W-:-:S05]  /*26640*/  @P2 LOP3.LUT R3, R3, R2, RZ, 0x3c, !PT ;  /* 0x0000000203032212 */ /* 0x000fca00078e3cff */
[----:B------:R1:W-:Y:S04]  /*26650*/  @P2 LDGSTS.E.BYPASS.LTC128B.128 [R5+0x2b400], desc[UR36][R2.64], !P6 ;  /* 0x2b40000002052fae */ /* 0x0003e8000f101d64 */
[----:B--23--:R1:W-:Y:S02]  /*26660*/  @P2 LDGSTS.E.BYPASS.LTC128B.128 [R5+0x2f400], desc[UR36][R2.64+0x80], !P1 ;  /* 0x2f40008002052fae */ /* 0x00c3e4000c901d64 */
.L_x_3532:
[----:B------:R-:W-:Y:S02]  /*26670*/  LOP3.LUT P2, RZ, R21, 0x40, RZ, 0xc0, !PT ;  /* 0x0000004015ff7812 */ /* 0x000fe4000784c0ff */
[----:B------:R-:W-:-:S11]  /*26680*/  ISETP.GE.AND P3, PT, R30, R8, PT ;  /* 0x000000081e00720c */ /* 0x000fd60003f66270 */
[----:B01----:R-:W-:-:S04]  /*26690*/  @P2 IADD3 R2, P0, R30, R4, RZ ;  /* 0x000000041e022210 */ /* 0x003fc80007f1e0ff */
[----:B------:R-:W-:Y:S02]  /*266a0*/  @P2 IADD3.X R0, RZ, R0, RZ, P0, !PT ;  /* 0x00000000ff002210 */ /* 0x000fe400007fe4ff */
        /* <DEDUP_REMOVED lines=8> */
.L_x_3232:
[----:B------:R-:W-:Y:S02]  /*26730*/  PLOP3.LUT P1, PT, P1, P0, PT, 0xa2, 0x0 ;  /* 0x000000000000781c */ /* 0x000fe40000f21472 */
[----:B------:R-:W-:-:S08]  /*26740*/  @P0 R2UR P1, UR4, R6 ;  /* 0x00000000060402ca */ /* 0x000fd00000020000 */
[----:B------:R-:W-:-:S05]  /*26750*/  @P0 PLOP3.LUT P0, PT, P1, PT, PT, 0x80, 0x0 ;  /* 0x000000000000081c */ /* 0x000fca0000f0f070 */
[----:B------:R-:W-:Y:S01]  /*26760*/  @!P1 SYNCS.ARRIVE.TRANS64.RED.A0T1 RZ, [UR4+0x38830], RZ ;  /* 0x038830ffffff99a7 */ /* 0x000fe20008200404 */
[----:B------:R-:W-:Y:S07]  /*26770*/  @!P1 ARRIVES.LDGSTSBAR.64.TRANSCNT [UR4+0x38830] ;  /* 0x03883000ff0099b0 */ /* 0x000fee0008000a84 */
[----:B------:R-:W-:Y:S05]  /*26780*/  @P0 BRA.U.ANY `(.L_x_3232) ;  /* 0xfffffffd00e80947 */ /* 0x000fea000393ffff */
[----:B------:R-:W-:Y:S01]  /*26790*/  NOP ;  /* 0x0000000000007918 */ /* 0x000fe20000000000 */
[----:B------:R-:W2:Y:S02]  /*267a0*/  LDL R0, [R1] ;  /* 0x0000000001007983 */ /* 0x000ea40000100800 */
[----:B--2---:R-:W-:-:S13]  /*267b0*/  LOP3.LUT P2, RZ, R0, 0x4, RZ, 0xc0, !PT ;  /* 0x0000000400ff7812 */ /* 0x004fda000784c0ff */
[----:B------:R-:W-:Y:S05]  /*267c0*/  @!P2 BRA `(.L_x_3233) ;  /* 0x000000000004a947 */ /* 0x000fea0003800000 */
[----:B------:R-:W-:Y:S01]  /*267d0*/  BPT.TRAP 0x1 ;  /* 0x000000040000795c */ /* 0x000fe20000300000 */
.L_x_3233:
[----:B0-----:R0:W5:Y:S01]  /*267e0*/  LDL.LU R3, [R1+0x24] ;  /* 0x0000240001037983 */ /* 0x0011620000300800 */
[----:B------:R-:W-:Y:S01]  /*267f0*/  VIADD R0, R22, 0x20400 ;  /* 0x0002040016007836 */ /* 0x000fe20000000000 */
[----:B------:R-:W-:Y:S01]  /*26800*/  SHF.R.S32.HI R2, RZ, 0x1f, R28 ;  /* 0x0000001fff027819 */ /* 0x000fe2000001141c */
[----:B------:R0:W-:Y:S06]  /*26810*/  SYNCS.ARRIVE.TRANS64.A1T0 RZ, [R6+URZ+0x38830], RZ ;  /* 0x038830ff06ff79a7 */ /* 0x0001ec000810003f */
[----:B------:R-:W-:Y:S05]  /*26820*/  WARPSYNC.ALL ;  /* 0x0000000000007948 */ /* 0x000fea0003800000 */
[----:B------:R-:W-:Y:S01]  /*26830*/  BAR.SYNC.DEFER_BLOCKING 0x8, 0x180 ;  /* 0x0206000000007b1d */ /* 0x000fe20000010000 */
[----:B------:R-:W-:-:S05]  /*26840*/  LOP3.LUT P1, RZ, R0, 0x3ff, RZ, 0xc0, !PT ;  /* 0x000003ff00ff7812 */ /* 0x000fca000782c0ff */
[----:B------:R-:W-:Y:S01]  /*26850*/  ULDC.64 UR4, c[0x0][0x298] ;  /* 0x0000a60000047ab9 */ /* 0x000fe20000000a00 */
[----:B------:R-:W-:Y:S01]  /*26860*/  ULDC.64 UR6, c[0x0][0xa00] ;  /* 0x0002800000067ab9 */ /* 0x000fe20000000a00 */
[----:B------:R-:W-:Y:S01]  /*26870*/  IMAD R2, R2, UR4, RZ ;  /* 0x0000000402027c24 */ /* 0x000fe2000f8e02ff */
[----:B------:R-:W-:Y:S01]  /*26880*/  ISETP.NE.U32.AND P0, PT, RZ, UR6, PT ;  /* 0x00000006ff007c0c */ /* 0x000fe2000bf05070 */
[C---:B------:R-:W-:Y:S01]  /*26890*/  IMAD.WIDE.U32 R26, R28.reuse, UR4, RZ ;  /* 0x000000041c1a7c25 */ /* 0x040fe2000f8e00ff */
[----:B------:R-:W-:Y:S02]  /*268a0*/  BSSY B6, `(.L_x_3234) ;  /* 0x0000017000067945 */ /* 0x000fe40003800000 */
[----:B------:R-:W-:Y:S01]  /*268b0*/  ISETP.NE.AND.EX P0, PT, RZ, UR7, PT, P0 ;  /* 0x00000007ff007c0c */ /* 0x000fe2000bf05300 */
[----:B------:R-:W-:-:S03]  /*268c0*/  IMAD R25, R28, UR5, R2 ;  /* 0x000000051c197c24 */ /* 0x000fc6000f8e0202 */
[----:B------:R-:W-:Y:S01]  /*268d0*/  SEL R24, R24, RZ, !P0 ;  /* 0x000000ff18187207 */ /* 0x000fe20004000000 */
[----:B------:R-:W-:Y:S01]  /*268e0*/  IMAD.IADD R25, R27, 0x1, R25 ;  /* 0x000000011b197824 */ /* 0x000fe200078e0219 */
[----:B-----5:R-:W-:Y:S01]  /*268f0*/  SEL R28, R3, RZ, !P0 ;  /* 0x000000ff031c7207 */ /* 0x020fe20004000000 */
[----:B------:R-:W-:Y:S06]  /*26900*/  @!P1 BRA `(.L_x_3235) ;  /* 0x0000000000409947 */ /* 0x000fec0003800000 */
[----:B------:R-:W-:Y:S01]  /*26910*/  MOV R2, 0x0 ;  /* 0x0000000000027802 */ /* 0x000fe20000000f00 */
[----:B------:R-:W-:Y:S01]  /*26920*/  ULDC.64 UR4, c[0x4][0xc0] ;  /* 0x0100300000047ab9 */ /* 0x000fe20000000a00 */
[----:B------:R-:W-:Y:S01]  /*26930*/  ULDC.64 UR6, c[0x4][0xc8] ;  /* 0x0100320000067ab9 */ /* 0x000fe20000000a00 */
[----:B------:R-:W-:Y:S01]  /*26940*/  ULDC.64 UR8, c[0x4][0x28] ;  /* 0x01000a0000087ab9 */ /* 0x000fe20000000a00 */
[----:B------:R-:W-:Y:S01]  /*26950*/  IMAD.U32 R4, RZ, RZ, UR4 ;  /* 0x00000004ff047e24 */ /* 0x000fe2000f8e00ff */
[----:B0---4-:R-:W-:Y:S01]  /*26960*/  MOV R6, UR6 ;  /* 0x0000000600067c02 */ /* 0x011fe20008000f00 */
[----:B------:R-:W0:Y:S01]  /*26970*/  LDC.64 R2, c[0x4][R2] ;  /* 0x0100000002027b82 */ /* 0x000e220000000a00 */
[----:B------:R-:W-:Y:S01]  /*26980*/  IMAD.U32 R5, RZ, RZ, UR5 ;  /* 0x00000005ff057e24 */ /* 0x000fe2000f8e00ff */
[----:B------:R-:W-:Y:S01]  /*26990*/  MOV R13, RZ ;  /* 0x000000ff000d7202 */ /* 0x000fe20000000f00 */
[----:B------:R-:W-:Y:S02]  /*269a0*/  IMAD.U32 R7, RZ, RZ, UR7 ;  /* 0x00000007ff077e24 */ /* 0x000fe4000f8e00ff */
[----:B------:R-:W-:-:S02]  /*269b0*/  IMAD.U32 R10, RZ, RZ, UR8 ;  /* 0x00000008ff0a7e24 */ /* 0x000fc4000f8e00ff */
[----:B------:R-:W-:Y:S02]  /*269c0*/  IMAD.U32 R11, RZ, RZ, UR9 ;  /* 0x00000009ff0b7e24 */ /* 0x000fe4000f8e00ff */
[----:B------:R-:W-:Y:S02]  /*269d0*/  IMAD.MOV.U32 R8, RZ, RZ, 0x70 ;  /* 0x00000070ff087424 */ /* 0x000fe400078e00ff */
[----:B------:R-:W-:-:S07]  /*269e0*/  IMAD.MOV.U32 R12, RZ, RZ, 0x1 ;  /* 0x00000001ff0c7424 */ /* 0x000fce00078e00ff */
[----:B------:R-:W-:-:S07]  /*269f0*/  LEPC R20, `(.L_x_3235) ;  /* 0x000000001014794e */ /* 0x000fce0000000000 */
[----:B0-----:R-:W-:Y:S05]  /*26a00*/  CALL.ABS.NOINC R2 ;  /* 0x0000000002007343 */ /* 0x001fea0003c00000 */
.L_x_3235:
[----:B------:R-:W-:Y:S05]  /*26a10*/  BSYNC B6 ;  /* 0x0000000000067941 */ /* 0x000fea0003800000 */
.L_x_3234:
[----:B----4-:R1:W5:Y:S01]  /*26a20*/  LDL R20, [R1+0x1c] ;  /* 0x00001c0001147983 */ /* 0x0103620000100800 */
[----:B0-----:R-:W0:Y:S01]  /*26a30*/  LDC R6, c[0x0][0x448] ;  /* 0x00011200ff067b82 */ /* 0x001e220000000800 */
[----:B------:R-:W-:Y:S01]  /*26a40*/  ULDC.64 UR4, c[0x0][0x2d8] ;  /* 0x0000b60000047ab9 */ /* 0x000fe20000000a00 */
[----:B------:R-:W-:Y:S01]  /*26a50*/  IMAD.MOV.U32 R2, RZ, RZ, R26 ;  /* 0x000000ffff027224 */ /* 0x000fe200078e001a */
[----:B------:R1:W5:Y:S01]  /*26a60*/  LDL R8, [R1+0x18] ;  /* 0x0000180001087983 */ /* 0x0003620000100800 */
[----:B------:R-:W-:Y:S01]  /*26a70*/  IMAD.MOV.U32 R3, RZ, RZ, R25 ;  /* 0x000000ffff037224 */ /* 0x000fe200078e0019 */
[----:B------:R-:W2:Y:S01]  /*26a80*/  S2R R21, SR_TID.X ;  /* 0x0000000000157919 */ /* 0x000ea20000002100 */
[----:B------:R-:W-:Y:S01]  /*26a90*/  IMAD R0, R34, UR4, RZ ;  /* 0x0000000422007c24 */ /* 0x000fe2000f8e02ff */
[----:B------:R-:W-:Y:S01]  /*26aa0*/  LOP3.LUT R9, R30, 0x80, RZ, 0xfc, !PT ;  /* 0x000000801e097812 */ /* 0x000fe200078efcff */
[----:B------:R-:W-:Y:S01]  /*26ab0*/  IMAD.WIDE.U32 R2, R18, UR4, R2 ;  /* 0x0000000412027c25 */ /* 0x000fe2000f8e0002 */
[----:B------:R-:W-:-:S03]  /*26ac0*/  ULDC.64 UR6, c[0x0][0x280] ;  /* 0x0000a00000067ab9 */ /* 0x000fc60000000a00 */
[----:B------:R-:W-:Y:S01]  /*26ad0*/  IMAD R0, R18, UR5, R0 ;  /* 0x0000000512007c24 */ /* 0x000fe2000f8e0200 */
[----:B------:R-:W-:Y:S02]  /*26ae0*/  ULDC.64 UR4, c[0x0][0x2e0] ;  /* 0x0000b80000047ab9 */ /* 0x000fe40000000a00 */
[----:B------:R-:W-:Y:S02]  /*26af0*/  IMAD R5, R28, UR4, RZ ;  /* 0x000000041c057c24 */ /* 0x000fe4000f8e02ff */
[----:B------:R-:W-:Y:S02]  /*26b00*/  IMAD.IADD R3, R3, 0x1, R0 ;  /* 0x0000000103037824 */ /* 0x000fe400078e0200 */
[C---:B------:R-:W-:Y:S02]  /*26b10*/  IMAD R0, R24.reuse, UR5, R5 ;  /* 0x0000000518007c24 */ /* 0x040fe4000f8e0205 */
[----:B------:R-:W-:Y:S01]  /*26b20*/  IMAD.WIDE.U32 R2, R24, UR4, R2 ;  /* 0x0000000418027c25 */ /* 0x000fe2000f8e0002 */
[----:B0-----:R-:W-:Y:S01]  /*26b30*/  ISETP.NE.AND P0, PT, R6, 0x1, PT ;  /* 0x000000010600780c */ /* 0x001fe20003f05270 */
[----:B------:R-:W-:-:S02]  /*26b40*/  ULDC.64 UR4, c[0x0][0x2d0] ;  /* 0x0000b40000047ab9 */ /* 0x000fc40000000a00 */
[----:B------:R-:W-:-:S10]  /*26b50*/  IMAD.IADD R3, R3, 0x1, R0 ;  /* 0x0000000103037824 */ /* 0x000fd400078e0200 */
[----:B------:R-:W0:Y:S01]  /*26b60*/  @P0 LDC R7, c[0x0][0x44c] ;  /* 0x00011300ff070b82 */ /* 0x000e220000000800 */
[C---:B--2---:R-:W-:Y:S01]  /*26b70*/  LOP3.LUT R4, R21.reuse, 0x7f, RZ, 0xc0, !PT ;  /* 0x0000007f15047812 */ /* 0x044fe200078ec0ff */
[----:B------:R-:W-:-:S03]  /*26b80*/  IMAD.SHL.U32 R21, R21, 0x10, RZ ;  /* 0x0000001015157824 */ /* 0x000fc600078e00ff */
[----:B------:R-:W-:-:S03]  /*26b90*/  SHF.R.U32.HI R4, RZ, 0x3, R4 ;  /* 0x00000003ff047819 */ /* 0x000fc60000011604 */
[----:B------:R-:W2:Y:S01]  /*26ba0*/  @P0 LDC R0, c[0x0][0x450] ;  /* 0x00011400ff000b82 */ /* 0x000ea20000000800 */
[----:B------:R-:W-:-:S04]  /*26bb0*/  LOP3.LUT R21, R4, 0x70, R21, 0xf8, !PT ;  /* 0x0000007004157812 */ /* 0x000fc800078ef815 */
[----:B------:R-:W-:-:S05]  /*26bc0*/  LEA R5, R17, R21, 0x7 ;  /* 0x0000001511057211 */ /* 0x000fca00078e38ff */
[----:B------:R-:W-:Y:S02]  /*26bd0*/  IMAD.MOV.U32 R4, RZ, RZ, R5 ;  /* 0x000000ffff047224 */ /* 0x000fe400078e0005 */
[----:B0-----:R-:W-:Y:S01]  /*26be0*/  @P0 IMAD.HI.U32 R7, R5, R7, RZ ;  /* 0x0000000705070227 */ /* 0x001fe200078e00ff */
[----:B------:R-:W0:Y:S04]  /*26bf0*/  S2R R21, SR_TID.X ;  /* 0x0000000000157919 */ /* 0x000e280000002100 */
[----:B--2---:R-:W-:-:S05]  /*26c00*/  @P0 SHF.R.U32.HI R4, RZ, R0, R7 ;  /* 0x00000000ff040219 */ /* 0x004fca0000011607 */
        /* <DEDUP_REMOVED lines=11> */
[----:B------:R-:W-:-:S03]  /*26cc0*/  ULDC UR4, c[0x0][0x2b8] ;  /* 0x0000ae0000047ab9 */ /* 0x000fc60000000800 */
        /* <DEDUP_REMOVED lines=8> */
[----:B-1----:R-:W-:Y:S06]  /*26d50*/  BRA.DIV UR4, `(.L_x_3236) ;  /* 0x0000009a04c47947 */ /* 0x002fec000b800000 */
[----:B------:R-:W0:Y:S01]  /*26d60*/  SHFL.IDX PT, R3, R0, RZ, 0x181f ;  /* 0x00181fff00037589 */ /* 0x000e2200000e0000 */
[----:B-----5:R-:W-:Y:S02]  /*26d70*/  IMAD R5, R20, R6, RZ ;  /* 0x0000000614057224 */ /* 0x020fe400078e02ff */
[----:B------:R-:W-:Y:S01]  /*26d80*/  IMAD R17, R17, 0x80, R9 ;  /* 0x0000008011117824 */ /* 0x000fe200078e0209 */
[----:B------:R-:W1:Y:S04]  /*26d90*/  SHFL.IDX PT, R2, R4, RZ, 0x181f ;  /* 0x00181fff04027589 */ /* 0x000e6800000e0000 */
[----:B------:R-:W-:Y:S01]  /*26da0*/  ISETP.GE.AND P3, PT, R17, R5, PT ;  /* 0x000000051100720c */ /* 0x000fe20003f66270 */
[----:B------:R-:W2:-:S12]  /*26db0*/  SHFL.IDX PT, R14, R0, 0x1, 0x181f ;  /* 0x00381f00000e7f89 */ /* 0x000e9800000e0000 */
[----:B0-----:R-:W-:-:S05]  /*26dc0*/  @!P3 IADD3 R6, P2, R30, R3, RZ ;  /* 0x000000031e06b210 */ /* 0x001fca0007f5e0ff */
[----:B-1----:R-:W-:Y:S01]  /*26dd0*/  @!P3 IMAD.X R3, RZ, RZ, R2, P2 ;  /* 0x000000ffff03b224 */ /* 0x002fe200010e0602 */
[----:B------:R-:W-:Y:S01]  /*26de0*/  @!P3 MOV R2, R6 ;  /* 0x000000060002b202 */ /* 0x000fe20000000f00 */
[----:B------:R-:W-:-:S04]  /*26df0*/  VIADD R6, R17, 0x10 ;  /* 0x0000001011067836 */ /* 0x000fc80000000000 */
[----:B------:R-:W-:Y:S04]  /*26e00*/  @!P3 LDGSTS.E.BYPASS.LTC128B.128 [R8+0x20400], desc[UR36][R2.64], !P0 ;  /* 0x204000000208bfae */ /* 0x000fe8000c101d64 */
[----:B------:R0:W-:Y:S01]  /*26e10*/  @!P3 LDGSTS.E.BYPASS.LTC128B.128 [R8+0x24400], desc[UR36][R2.64+0x80], !P1 ;  /* 0x244000800208bfae */ /* 0x0001e2000c901d64 */
[----:B------:R-:W-:-:S03]  /*26e20*/  ISETP.GE.AND P3, PT, R6, R5, PT ;  /* 0x000000050600720c */ /* 0x000fc60003f66270 */
[----:B0-----:R-:W0:Y:S10]  /*26e30*/  SHFL.IDX PT, R2, R4, 0x1, 0x181f ;  /* 0x00381f0004027f89 */ /* 0x001e3400000e0000 */
[----:B--2---:R-:W-:-:S02]  /*26e40*/  @!P3 IADD3 R6, P2, R30, R14, RZ ;  /* 0x0000000e1e06b210 */ /* 0x004fc40007f5e0ff */
[----:B------:R-:W1:Y:S03]  /*26e50*/  SHFL.IDX PT, R14, R0, 0x2, 0x181f ;  /* 0x00581f00000e7f89 */ /* 0x000e6600000e0000 */
[----:B0-----:R-:W-:Y:S02]  /*26e60*/  @!P3 IMAD.X R7, RZ, RZ, R2, P2 ;  /* 0x000000ffff07b224 */ /* 0x001fe400010e0602 */
[----:B------:R-:W-:Y:S02]  /*26e70*/  @!P3 IMAD.MOV.U32 R2, RZ, RZ, R6 ;  /* 0x000000ffff02b224 */ /* 0x000fe400078e0006 */
[----:B------:R-:W-:Y:S02]  /*26e80*/  @!P3 IMAD.MOV.U32 R3, RZ, RZ, R7 ;  /* 0x000000ffff03b224 */ /* 0x000fe400078e0007 */
[----:B------:R-:W-:-:S03]  /*26e90*/  VIADD R6, R17, 0x20 ;  /* 0x0000002011067836 */ /* 0x000fc60000000000 */
[----:B------:R-:W-:Y:S04]  /*26ea0*/  @!P3 LDGSTS.E.BYPASS.LTC128B.128 [R8+0x20c00], desc[UR36][R2.64], !P0 ;  /* 0x20c000000208bfae */ /* 0x000fe8000c101d64 */
[----:B------:R0:W-:Y:S01]  /*26eb0*/  @!P3 LDGSTS.E.BYPASS.LTC128B.128 [R8+0x24c00], desc[UR36][R2.64+0x80], !P1 ;  /* 0x24c000800208bfae */ /* 0x0001e2000c901d64 */
[----:B------:R-:W-:-:S03]  /*26ec0*/  ISETP.GE.AND P3, PT, R6, R5, PT ;  /* 0x000000050600720c */ /* 0x000fc60003f66270 */
[----:B0-----:R-:W0:Y:S10]  /*26ed0*/  SHFL.IDX PT, R2, R4, 0x2, 0x181f ;  /* 0x00581f0004027f89 */ /* 0x001e3400000e0000 */
[----:B-1----:R-:W-:-:S02]  /*26ee0*/  @!P3 IADD3 R6, P2, R30, R14, RZ ;  /* 0x0000000e1e06b210 */ /* 0x002fc40007f5e0ff */
[----:B------:R-:W1:Y:S02]  /*26ef0*/  SHFL.IDX PT, R14, R0, 0x3, 0x181f ;  /* 0x00781f00000e7f89 */ /* 0x000e6400000e0000 */
[----:B0-----:R-:W-:Y:S01]  /*26f00*/  @!P3 IADD3.X R7, RZ, R2, RZ, P2, !PT ;  /* 0x00000002ff07b210 */ /* 0x001fe200017fe4ff */
[----:B------:R-:W-:Y:S02]  /*26f10*/  @!P3 IMAD.MOV.U32 R2, RZ, RZ, R6 ;  /* 0x000000ffff02b224 */ /* 0x000fe400078e0006 */
[----:B------:R-:W-:Y:S02]  /*26f20*/  VIADD R6, R17, 0x30 ;  /* 0x0000003011067836 */ /* 0x000fe40000000000 */
[----:B------:R-:W-:-:S05]  /*26f30*/  @!P3 IMAD.MOV.U32 R3, RZ, RZ, R7 ;  /* 0x000000ffff03b224 */ /* 0x000fca00078e0007 */
[----:B------:R-:W-:Y:S04]  /*26f40*/  @!P3 LDGSTS.E.BYPASS.LTC128B.128 [R8+0x21400], desc[UR36][R2.64], !P0 ;  /* 0x214000000208bfae */ /* 0x000fe8000c101d64 */
[----:B------:R0:W-:Y:S01]  /*26f50*/  @!P3 LDGSTS.E.BYPASS.LTC128B.128 [R8+0x25400], desc[UR36][R2.64+0x80], !P1 ;  /* 0x254000800208bfae */ /* 0x0001e2000c901d64 */
[----:B------:R-:W-:-:S03]  /*26f60*/  ISETP.GE.AND P3, PT, R6, R5, PT ;  /* 0x000000050600720c */ /* 0x000fc60003f66270 */
[----:B0-----:R-:W0:Y:S10]  /*26f70*/  SHFL.IDX PT, R2, R4, 0x3, 0x181f ;  /* 0x00781f0004027f89 */ /* 0x001e3400000e0000 */
[----:B-1----:R-:W-:-:S02]  /*26f80*/  @!P3 IADD3 R6, P2, R30, R14, RZ ;  /* 0x0000000e1e06b210 */ /* 0x002fc40007f5e0ff */
[----:B------:R-:W1:Y:S03]  /*26f90*/  SHFL.IDX PT, R14, R0, 0x4, 0x181f ;  /* 0x00981f00000e7f89 */ /* 0x000e6600000e0000 */
[----:B0-----:R-:W-:Y:S02]  /*26fa0*/  @!P3 IMAD.X R7, RZ, RZ, R2, P2 ;  /* 0x000000ffff07b224 */ /* 0x001fe400010e0602 */
[----:B------:R-:W-:Y:S02]  /*26fb0*/  @!P3 IMAD.MOV.U32 R2, RZ, RZ, R6 ;  /* 0x000000ffff02b224 */ /* 0x000fe400078e0006 */
[----:B------:R-:W-:Y:S01]  /*26fc0*/  VIADD R6, R17, 0x40 ;  /* 0x0000004011067836 */ /* 0x000fe20000000000 */
[----:B------:R-:W-:-:S05]  /*26fd0*/  @!P3 MOV R3, R7 ;  /* 0x000000070003b202 */ /* 0x000fca0000000f00 */
        /* <DEDUP_REMOVED lines=15> */
[----:B------:R-:W-:Y:S02]  /*270d0*/  SHFL.IDX PT, R14, R0, 0x7, 0x181f ;  /* 0x00f81f00000e7f89 */ /* 0x000fe400000e0000 */
[----:B0-----:R-:W-:Y:S01]  /*270e0*/  @!P3 IADD3.X R7, RZ, R2, RZ, P2, !PT ;  /* 0x00000002ff07b210 */ /* 0x001fe200017fe4ff */
[----:B------:R-:W-:Y:S02]  /*270f0*/  @!P3 IMAD.MOV.U32 R2, RZ, RZ, R6 ;  /* 0x000000ffff02b224 */ /* 0x000fe400078e0006 */
[----:B------:R-:W-:Y:S02]  /*27100*/  VIADD R6, R17, 0x60 ;  /* 0x0000006011067836 */ /* 0x000fe40000000000 */
[----:B------:R-:W-:-:S05]  /*27110*/  @!P3 IMAD.MOV.U32 R3, RZ, RZ, R7 ;  /* 0x000000ffff03b224 */ /* 0x000fca00078e0007 */
[----:B------:R-:W-:Y:S04]  /*27120*/  @!P3 LDGSTS.E.BYPASS.LTC128B.128 [R8+0x22c00], desc[UR36][R2.64], !P0 ;  /* 0x22c000000208bfae */ /* 0x000fe8000c101d64 */
[----:B------:R0:W-:Y:S01]  /*27130*/  @!P3 LDGSTS.E.BYPASS.LTC128B.128 [R8+0x26c00], desc[UR36][R2.64+0x80], !P1 ;  /* 0x26c000800208bfae */ /* 0x0001e2000c901d64 */
[----:B------:R-:W-:-:S03]  /*27140*/  ISETP.GE.AND P3, PT, R6, R5, PT ;  /* 0x000000050600720c */ /* 0x000fc60003f66270 */
[----:B0-----:R-:W0:Y:S04]  /*27150*/  SHFL.IDX PT, R3, R0, 0x6, 0x181f ;  /* 0x00d81f0000037f89 */ /* 0x001e2800000e0000 */
[----:B------:R-:W1:Y:S04]  /*27160*/  SHFL.IDX PT, R2, R4, 0x6, 0x181f ;  /* 0x00d81f0004027f89 */ /* 0x000e6800000e0000 */
[----:B------:R-:W2:Y:S02]  /*27170*/  SHFL.IDX PT, R4, R4, 0x7, 0x181f ;  /* 0x00f81f0004047f89 */ /* 0x000ea400000e0000 */
[----:B0-----:R-:W-:-:S05]  /*27180*/  @!P3 IADD3 R6, P2, R30, R3, RZ ;  /* 0x000000031e06b210 */ /* 0x001fca0007f5e0ff */
[----:B-1----:R-:W-:Y:S02]  /*27190*/  @!P3 IMAD.X R7, RZ, RZ, R2, P2 ;  /* 0x000000ffff07b224 */ /* 0x002fe400010e0602 */
[----:B------:R-:W-:-:S03]  /*271a0*/  @!P3 IMAD.MOV.U32 R2, RZ, RZ, R6 ;  /* 0x000000ffff02b224 */ /* 0x000fc600078e0006 */
[----:B------:R-:W-:-:S05]  /*271b0*/  @!P3 MOV R3, R7 ;  /* 0x000000070003b202 */ /* 0x000fca0000000f00 */
[----:B------:R0:W-:Y:S04]  /*271c0*/  @!P3 LDGSTS.E.BYPASS.LTC128B.128 [R8+0x23400], desc[UR36][R2.64], !P0 ;  /* 0x234000000208bfae */ /* 0x0001e8000c101d64 */
[----:B--2---:R0:W-:Y:S02]  /*271d0*/  @!P3 LDGSTS.E.BYPASS.LTC128B.128 [R8+0x27400], desc[UR36][R2.64+0x80], !P1 ;  /* 0x274000800208bfae */ /* 0x0041e4000c901d64 */
.L_x_3549:
[----:B------:R-:W-:Y:S01]  /*271e0*/  VIADD R0, R17, 0x70 ;  /* 0x0000007011007836 */ /* 0x000fe20000000000 */
[----:B------:R-:W-:Y:S04]  /*271f0*/  BSSY B0, `(.L_x_3237) ;  /* 0x000000a000007945 */ /* 0x000fe80003800000 */
        /* <DEDUP_REMOVED lines=9> */
.L_x_3238:
[----:B------:R-:W-:Y:S05]  /*27290*/  BSYNC B0 ;  /* 0x0000000000007941 */ /* 0x000fea0003800000 */
.L_x_3237:
[----:B------:R-:W-:Y:S01]  /*272a0*/  NOP ;  /* 0x0000000000007918 */ /* 0x000fe20000000000 */
[----:B------:R-:W-:-:S13]  /*272b0*/  PLOP3.LUT P0, PT, PT, PT, PT, 0x80, 0x0 ;  /* 0x000000000000781c */ /* 0x000fda0003f0f070 */
.L_x_3239:
        /* <DEDUP_REMOVED lines=14> */
[----:B0-----:R-:W2:Y:S01]  /*273a0*/  LDL R2, [R1+0x20] ;  /* 0x0000200001027983 */ /* 0x001ea20000100800 */
[----:B------:R0:W-:Y:S01]  /*273b0*/  SYNCS.ARRIVE.TRANS64.A1T0 RZ, [R22+URZ+0x38800], RZ ;  /* 0x038800ff16ff79a7 */ /* 0x0001e2000810003f */
[----:B------:R-:W-:Y:S01]  /*273c0*/  BSSY B0, `(.L_x_3240) ;  /* 0x0000004000007945 */ /* 0x000fe20003800000 */
[----:B------:R-:W1:Y:S01]  /*273d0*/  SYNCS.PHASECHK.TRANS64.TRYWAIT P0, [R22+URZ+0x38820], R3 ;  /* 0x03882003160075a7 */ /* 0x000e62000800017f */
[----:B--2---:R-:W-:Y:S02]  /*273e0*/  ISETP.GE.AND P1, PT, R2, 0x2, PT ;  /* 0x000000020200780c */ /* 0x004fe40003f26270 */
[----:B01----:R-:W-:Y:S11]  /*273f0*/  @!P0 BRA `(.L_x_3241) ;  /* 0x0000009c00a48947 */ /* 0x003ff60003800000 */
.L_x_3550:
[----:B------:R-:W-:Y:S05]  /*27400*/  BSYNC B0 ;  /* 0x0000000000007941 */ /* 0x000fea0003800000 */
.L_x_3240:
[----:B------:R-:W-:Y:S05]  /*27410*/  @!P1 BRA `(.L_x_3242) ;  /* 0x0000001400fc9947 */ /* 0x000fea0003800000 */
[----:B------:R-:W2:Y:S01]  /*27420*/  LDL.LU R0, [R1+0x20] ;  /* 0x0000200001007983 */ /* 0x000ea20000300800 */
[----:B------:R-:W-:Y:S01]  /*27430*/  MOV R9, R23 ;  /* 0x0000001700097202 */ /* 0x000fe20000000f00 */
[----:B------:R-:W-:Y:S02]  /*27440*/  IMAD.MOV.U32 R10, RZ, RZ, R31 ;  /* 0x000000ffff0a7224 */ /* 0x000fe400078e001f */
[----:B--2---:R-:W-:-:S07]  /*27450*/  VIADD R28, R0, 0xfffffffe ;  /* 0xfffffffe001c7836 */ /* 0x004fce0000000000 */
.L_x_3262:
[----:B------:R-:W2:Y:S01]  /*27460*/  LDL R2, [R1] ;  /* 0x0000000001027983 */ /* 0x000ea20000100800 */
[----:B-1----:R-:W1:Y:S03]  /*27470*/  LDC R5, c[0x0][0x430] ;  /* 0x00010c00ff057b82 */ /* 0x002e660000000800 */
[----:B------:R-:W3:Y:S01]  /*27480*/  LDL R6, [R1+0x4] ;  /* 0x0000040001067983 */ /* 0x000ee20000100800 */
[----:B------:R-:W4:Y:S01]  /*27490*/  S2R R0, SR_TID.X ;  /* 0x0000000000007919 */ /* 0x000f220000002100 */
[----:B-1----:R-:W-:-:S13]  /*274a0*/  ISETP.NE.AND P0, PT, R5, 0x1, PT ;  /* 0x000000010500780c */ /* 0x002fda0003f05270 */
[----:B0-----:R-:W0:Y:S01]  /*274b0*/  @P0 LDC R3, c[0x0][0x434] ;  /* 0x00010d00ff030b82 */ /* 0x001e220000000800 */
[----:B----4-:R-:W-:Y:S01]  /*274c0*/  LOP3.LUT R0, R0, 0x7f, RZ, 0xc0, !PT ;  /* 0x0000007f00007812 */ /* 0x010fe200078ec0ff */
[----:B------:R-:W-:Y:S05]  /*274d0*/  YIELD ;  /* 0x0000000000007946 */ /* 0x000fea0003800000 */
[----:B------:R-:W-:Y:S01]  /*274e0*/  ULDC.64 UR4, c[0x0][0x428] ;  /* 0x00010a0000047ab9 */ /* 0x000fe20000000a00 */
[----:B--2---:R-:W-:Y:S02]  /*274f0*/  LOP3.LUT P2, RZ, R2, 0x4, RZ, 0xc0, !PT ;  /* 0x0000000402ff7812 */ /* 0x004fe4000784c0ff */
[----:B------:R-:W-:-:S02]  /*27500*/  SHF.R.U32.HI R2, RZ, 0x3, R0 ;  /* 0x00000003ff027819 */ /* 0x000fc40000011600 */
[----:B------:R-:W1:Y:S03]  /*27510*/  @P0 LDC R0, c[0x0][0x438] ;  /* 0x00010e00ff000b82 */ /* 0x000e660000000800 */
[----:B------:R-:W-:-:S05]  /*27520*/  IMAD R4, R28, 0x80, R2 ;  /* 0x000000801c047824 */ /* 0x000fca00078e0202 */
[----:B------:R-:W-:-:S05]  /*27530*/  IADD3 R4, R30, R4, R37 ;  /* 0x000000041e047210 */ /* 0x000fca0007ffe025 */
[----:B0-----:R-:W-:-:S04]  /*27540*/  @P0 IMAD.HI.U32 R3, R4, R3, RZ ;  /* 0x0000000304030227 */ /* 0x001fc800078e00ff */
[----:B------:R-:W-:Y:S01]  /*27550*/  IMAD.MOV.U32 R2, RZ, RZ, R4 ;  /* 0x000000ffff027224 */ /* 0x000fe200078e0004 */
[----:B-1----:R-:W-:-:S05]  /*27560*/  @P0 SHF.R.U32.HI R2, RZ, R0, R3 ;  /* 0x00000000ff020219 */ /* 0x002fca0000011603 */
[--C-:B------:R-:W-:Y:S01]  /*27570*/  IMAD.MOV R0, RZ, RZ, -R2.reuse ;  /* 0x000000ffff007224 */ /* 0x100fe200078e0a02 */
[----:B------:R-:W-:-:S03]  /*27580*/  SHF.R.S32.HI R3, RZ, 0x1f, R2 ;  /* 0x0000001fff037819 */ /* 0x000fc60000011402 */
[----:B------:R-:W-:Y:S02]  /*27590*/  IMAD R5, R5, R0, R4 ;  /* 0x0000000005057224 */ /* 0x000fe400078e0204 */
[----:B---3--:R-:W-:Y:S02]  /*275a0*/  IMAD R0, R6, UR4, RZ ;  /* 0x0000000406007c24 */ /* 0x008fe4000f8e02ff */
[----:B------:R-:W-:-:S04]  /*275b0*/  IMAD.WIDE.U32 R2, R33, UR4, R2 ;  /* 0x0000000421027c25 */ /* 0x000fc8000f8e0002 */
[----:B------:R-:W-:Y:S01]  /*275c0*/  IMAD R7, R33, UR5, R0 ;  /* 0x0000000521077c24 */ /* 0x000fe2000f8e0200 */
[----:B------:R-:W-:Y:S02]  /*275d0*/  ULDC.64 UR4, c[0x0][0x418] ;  /* 0x0001060000047ab9 */ /* 0x000fe40000000a00 */
[----:B------:R-:W-:Y:S01]  /*275e0*/  LEA R6, P0, R2, UR4, 0x2 ;  /* 0x0000000402067c11 */ /* 0x000fe2000f8010ff */
[----:B------:R-:W-:-:S05]  /*275f0*/  IMAD.IADD R7, R7, 0x1, R3 ;  /* 0x0000000107077824 */ /* 0x000fca00078e0203 */
[----:B------:R-:W-:-:S05]  /*27600*/  LEA.HI.X R7, R2, UR5, R7, 0x2, P0 ;  /* 0x0000000502077c11 */ /* 0x000fca00080f1407 */
[----:B------:R-:W2:Y:S01]  /*27610*/  LDG.E R6, desc[UR36][R6.64] ;  /* 0x0000002406067981 */ /* 0x000ea2000c1e1900 */
[----:B------:R-:W-:-:S04]  /*27620*/  IADD3 R23, R9, 0x1, RZ ;  /* 0x0000000109177810 */ /* 0x000fc80007ffe0ff */
[----:B------:R-:W-:-:S04]  /*27630*/  ISETP.NE.AND P0, PT, R23, 0x2, PT ;  /* 0x000000021700780c */ /* 0x000fc80003f05270 */
[----:B------:R-:W-:Y:S02]  /*27640*/  SEL R31, RZ, 0x1, P0 ;  /* 0x00000001ff1f7807 */ /* 0x000fe40000000000 */
[C---:B------:R-:W-:Y:S01]  /*27650*/  ISETP.GT.AND P1, PT, R28.reuse, RZ, PT ;  /* 0x000000ff1c00720c */ /* 0x040fe20003f24270 */
[----:B------:R-:W-:Y:S01]  /*27660*/  VIADD R28, R28, 0xffffffff ;  /* 0xffffffff1c1c7836 */ /* 0x000fe20000000000 */
[----:B------:R-:W-:Y:S02]  /*27670*/  SEL R23, R23, RZ, P0 ;  /* 0x000000ff17177207 */ /* 0x000fe40000000000 */
[----:B------:R-:W-:Y:S02]  /*27680*/  LOP3.LUT R31, R10, R31, RZ, 0x3c, !PT ;  /* 0x0000001f0a1f7212 */ /* 0x000fe400078e3cff */
[----:B--2---:R-:W-:Y:S01]  /*27690*/  SHF.R.S32.HI R20, RZ, 0x1f, R6 ;  /* 0x0000001fff147819 */ /* 0x004fe20000011406 */
[----:B------:R-:W-:Y:S06]  /*276a0*/  @!P2 BRA `(.L_x_3243) ;  /* 0x000000000004a947 */ /* 0x000fec0003800000 */
[----:B------:R-:W-:Y:S01]  /*276b0*/  BPT.TRAP 0x1 ;  /* 0x000000040000795c */ /* 0x000fe20000300000 */
.L_x_3243:
[----:B------:R-:W-:Y:S01]  /*276c0*/  IMAD R0, R23, 0x8, R22 ;  /* 0x0000000817007824 */ /* 0x000fe200078e0216 */
[----:B------:R-:W-:Y:S01]  /*276d0*/  SHF.L.U32 R21, R31, 0x1f, RZ ;  /* 0x0000001f1f157819 */ /* 0x000fe200000006ff */
[----:B------:R-:W-:Y:S01]  /*276e0*/  BSSY B0, `(.L_x_3244) ;  /* 0x0000004000007945 */ /* 0x000fe20003800000 */
[----:B------:R-:W-:Y:S02]  /*276f0*/  SHF.R.S32.HI R17, RZ, 0x1f, R5 ;  /* 0x0000001fff117819 */ /* 0x000fe40000011405 */
[----:B------:R-:W0:Y:S02]  /*27700*/  SYNCS.PHASECHK.TRANS64.TRYWAIT P0, [R0+URZ+0x38880], R21 ;  /* 0x03888015000075a7 */ /* 0x000e24000800017f */
[----:B0-----:R-:W-:Y:S05]  /*27710*/  @!P0 BRA `(.L_x_3245) ;  /* 0x0000009800f08947 */ /* 0x001fea0003800000 */
.L_x_3551:
[----:B------:R-:W-:Y:S05]  /*27720*/  BSYNC B0 ;  /* 0x0000000000007941 */ /* 0x000fea0003800000 */
.L_x_3244:
        /* <DEDUP_REMOVED lines=16> */
[-C--:B-1----:R-:W-:Y:S01]  /*27830*/  ISETP.GE.AND P2, PT, R12, R11.reuse, PT ;  /* 0x0000000b0c00720c */ /* 0x082fe20003f46270 */
[----:B------:R-:W-:Y:S01]  /*27840*/  IMAD R7, R18, UR5, R7 ;  /* 0x0000000512077c24 */ /* 0x000fe2000f8e0207 */
[----:B------:R-:W-:Y:S01]  /*27850*/  ISETP.GE.AND P3, PT, R30, R11, PT ;  /* 0x0000000b1e00720c */ /* 0x000fe20003f66270 */
        /* <DEDUP_REMOVED lines=9> */
[----:B-1----:R-:W-:-:S04]  /*278f0*/  IADD3 R2, P0, R30, R2, RZ ;  /* 0x000000021e027210 */ /* 0x002fc80007f1e0ff */
[----:B--2---:R-:W-:-:S05]  /*27900*/  IADD3.X R3, RZ, R3, RZ, P0, !PT ;  /* 0x00000003ff037210 */ /* 0x004fca00007fe4ff */
        /* <DEDUP_REMOVED lines=41> */
.L_x_3569:
        /* <DEDUP_REMOVED lines=9> */
.L_x_3247:
        /* <DEDUP_REMOVED lines=11> */
.L_x_3248:
[----:B------:R2:W-:Y:S01]  /*27ce0*/  SYNCS.ARRIVE.TRANS64.A1T0 RZ, [R0+URZ+0x38870], RZ ;  /* 0x038870ff00ff79a7 */ /* 0x0005e2000810003f */
[----:B------:R-:W-:Y:S05]  /*27cf0*/  @!P3 BRA `(.L_x_3249) ;  /* 0x000000000004b947 */ /* 0x000fea0003800000 */
[----:B------:R-:W-:Y:S01]  /*27d00*/  BPT.TRAP 0x1 ;  /* 0x000000040000795c */ /* 0x000fe20000300000 */
.L_x_3249:
[----:B------:R-:W3:Y:S01]  /*27d10*/  SYNCS.PHASECHK.TRANS64.TRYWAIT P0, [R0+URZ+0x38840], R21 ;  /* 0x03884015000075a7 */ /* 0x000ee2000800017f */
[----:B------:R-:W-:Y:S04]  /*27d20*/  BSSY B0, `(.L_x_3250) ;  /* 0x0000002000007945 */ /* 0x000fe80003800000 */
[----:B---3--:R-:W-:Y:S05]  /*27d30*/  @!P0 BRA `(.L_x_3251) ;  /* 0x0000009c00c48947 */ /* 0x008fea0003800000 */
.L_x_3570:
[----:B------:R-:W-:Y:S05]  /*27d40*/  BSYNC B0 ;  /* 0x0000000000007941 */ /* 0x000fea0003800000 */
.L_x_3250:
[----:B------:R-:W-:Y:S01]  /*27d50*/  ULDC.64 UR4, c[0x0][0x300] ;  /* 0x0000c00000047ab9 */ /* 0x000fe20000000a00 */
[----:B-1----:R-:W1:Y:S01]  /*27d60*/  LDC R8, c[0x0][0x2f4] ;  /* 0x0000bd00ff087b82 */ /* 0x002e620000000800 */
        /* <DEDUP_REMOVED lines=15> */
[-C--:B-1----:R-:W-:Y:S02]  /*27e60*/  ISETP.GE.AND P2, PT, R11, R8.reuse, PT ;  /* 0x000000080b00720c */ /* 0x082fe40003f46270 */
[----:B------:R-:W-:Y:S01]  /*27e70*/  IMAD R5, R18, UR5, R5 ;  /* 0x0000000512057c24 */ /* 0x000fe2000f8e0205 */
[----:B------:R-:W-:Y:S02]  /*27e80*/  IADD3 R6, P0, R2, UR6, RZ ;  /* 0x0000000602067c10 */ /* 0x000fe4000ff1e0ff */
[----:B------:R-:W-:-:S02]  /*27e90*/  ISETP.GE.AND P3, PT, R30, R8, PT ;  /* 0x000000081e00720c */ /* 0x000fc40003f66270 */
[----:B------:R-:W-:Y:S01]  /*27ea0*/  IADD3.X R5, R5, UR7, R3, P0, !PT ;  /* 0x0000000705057c10 */ /* 0x000fe200087fe403 */
[----:B------:R-:W-:Y:S10]  /*27eb0*/  BRA.DIV UR4, `(.L_x_3252) ;  /* 0x0000009e04787947 */ /* 0x000ff4000b800000 */
[----:B------:R-:W1:Y:S04]  /*27ec0*/  SHFL.IDX PT, R2, R6, RZ, 0x181f ;  /* 0x00181fff06027589 */ /* 0x000e6800000e0000 */
[----:B------:R-:W4:Y:S01]  /*27ed0*/  SHFL.IDX PT, R3, R5, RZ, 0x181f ;  /* 0x00181fff05037589 */ /* 0x000f2200000e0000 */
[----:B-1----:R-:W-:-:S05]  /*27ee0*/  IADD3 R2, P0, R30, R2, RZ ;  /* 0x000000021e027210 */ /* 0x002fca0007f1e0ff */
[----:B----4-:R-:W-:-:S05]  /*27ef0*/  IMAD.X R3, RZ, RZ, R3, P0 ;  /* 0x000000ffff037224 */ /* 0x010fca00000e0603 */
[----:B------:R-:W-:Y:S01]  /*27f00*/  @!PT LDS RZ, [RZ] ;  /* 0x00000000fffff984 */ /* 0x000fe20000000800 */
[----:B------:R-:W-:Y:S04]  /*27f10*/  LDGSTS.E.BYPASS.LTC128B.128 [R4+0x28400], desc[UR36][R2.64], !P3 ;  /* 0x2840000002047fae */ /* 0x000fe8000d901d64 */
[----:B------:R1:W-:Y:S04]  /*27f20*/  LDGSTS.E.BYPASS.LTC128B.128 [R4+0x2c400], desc[UR36][R2.64+0x80], !P2 ;  /* 0x2c40008002047fae */ /* 0x0003e8000d101d64 */
[----:B-1----:R-:W1:Y:S04]  /*27f30*/  SHFL.IDX PT, R2, R6, 0x1, 0x181f ;  /* 0x00381f0006027f89 */ /* 0x002e6800000e0000 */
[----:B------:R-:W4:Y:S01]  /*27f40*/  SHFL.IDX PT, R3, R5, 0x1, 0x181f ;  /* 0x00381f0005037f89 */ /* 0x000f2200000e0000 */
[----:B-1----:R-:W-:-:S04]  /*27f50*/  IADD3 R2, P0, R30, R2, RZ ;  /* 0x000000021e027210 */ /* 0x002fc80007f1e0ff */
[----:B----4-:R-:W-:-:S05]  /*27f60*/  IADD3.X R3, RZ, R3, RZ, P0, !PT ;  /* 0x00000003ff037210 */ /* 0x010fca00007fe4ff */
[----:B------:R-:W-:Y:S04]  /*27f70*/  LDGSTS.E.BYPASS.LTC128B.128 [R4+0x28c00], desc[UR36][R2.64], !P3 ;  /* 0x28c0000002047fae */ /* 0x000fe8000d901d64 */
[----:B------:R1:W-:Y:S04]  /*27f80*/  LDGSTS.E.BYPASS.LTC128B.128 [R4+0x2cc00], desc[UR36][R2.64+0x80], !P2 ;  /* 0x2cc0008002047fae */ /* 0x0003e8000d101d64 */
[----:B-1----:R-:W1:Y:S04]  /*27f90*/  SHFL.IDX PT, R2, R6, 0x2, 0x181f ;  /* 0x00581f0006027f89 */ /* 0x002e6800000e0000 */
[----:B------:R-:W4:Y:S01]  /*27fa0*/  SHFL.IDX PT, R3, R5, 0x2, 0x181f ;  /* 0x00581f0005037f89 */ /* 0x000f2200000e0000 */
[----:B-1----:R-:W-:-:S05]  /*27fb0*/  IADD3 R2, P0, R30, R2, RZ ;  /* 0x000000021e027210 */ /* 0x002fca0007f1e0ff */
[----:B----4-:R-:W-:-:S05]  /*27fc0*/  IMAD.X R3, RZ, RZ, R3, P0 ;  /* 0x000000ffff037224 */ /* 0x010fca00000e0603 */
        /* <DEDUP_REMOVED lines=21> */
[----:B------:R-:W4:Y:S04]  /*28120*/  SHFL.IDX PT, R3, R5, 0x6, 0x181f ;  /* 0x00d81f0005037f89 */ /* 0x000f2800000e0000 */
[----:B------:R-:W0:Y:S01]  /*28130*/  SHFL.IDX PT, R5, R5, 0x7, 0x181f ;  /* 0x00f81f0005057f89 */ /* 0x000e2200000e0000 */
[----:B-1----:R-:W-:-:S05]  /*28140*/  IADD3 R2, P0, R30, R2, RZ ;  /* 0x000000021e027210 */ /* 0x002fca0007f1e0ff */
[----:B----4-:R-:W-:-:S05]  /*28150*/  IMAD.X R3, RZ, RZ, R3, P0 ;  /* 0x000000ffff037224 */ /* 0x010fca00000e0603 */
[----:B------:R-:W-:Y:S04]  /*28160*/  LDGSTS.E.BYPASS.LTC128B.128 [R4+0x2b400], desc[UR36][R2.64], !P3 ;  /* 0x2b40000002047fae */ /* 0x000fe8000d901d64 */
[----:B------:R1:W-:Y:S04]  /*28170*/  LDGSTS.E.BYPASS.LTC128B.128 [R4+0x2f400], desc[UR36][R2.64+0x80], !P2 ;  /* 0x2f40008002047fae */ /* 0x0003e8000d101d64 */
[----:B01----:R1:W4:Y:S02]  /*28180*/  SHFL.IDX PT, R2, R6, 0x7, 0x181f ;  /* 0x00f81f0006027f89 */ /* 0x00332400000e0000 */
.L_x_3588:
[----:B----4-:R-:W-:-:S04]  /*28190*/  IADD3 R2, P0, R30, R2, RZ ;  /* 0x000000021e027210 */ /* 0x010fc80007f1e0ff */
        /* <DEDUP_REMOVED lines=8> */
.L_x_3253:
[----:B------:R-:W-:Y:S02]  /*28220*/  PLOP3.LUT P2, PT, P2, P0, PT, 0xa2, 0x0 ;  /* 0x000000000000781c */ /* 0x000fe40001741472 */
[----:B------:R-:W-:-:S08]  /*28230*/  @P0 R2UR P2, UR4, R0 ;  /* 0x00000000000402ca */ /* 0x000fd00000040000 */
[----:B------:R-:W-:-:S05]  /*28240*/  @P0 PLOP3.LUT P0, PT, P2, PT, PT, 0x80, 0x0 ;  /* 0x000000000000081c */ /* 0x000fca000170f070 */
[----:B------:R-:W-:Y:S01]  /*28250*/  @!P2 SYNCS.ARRIVE.TRANS64.RED.A0T1 RZ, [UR4+0x38830], RZ ;  /* 0x038830ffffffa9a7 */ /* 0x000fe20008200404 */
[----:B------:R-:W-:Y:S07]  /*28260*/  @!P2 ARRIVES.LDGSTSBAR.64.TRANSCNT [UR4+0x38830] ;  /* 0x03883000ff00a9b0 */ /* 0x000fee0008000a84 */
[----:B------:R-:W-:Y:S05]  /*28270*/  @P0 BRA.U.ANY `(.L_x_3253) ;  /* 0xfffffffd00e80947 */ /* 0x000fea000393ffff */
[----:B------:R-:W-:Y:S01]  /*28280*/  NOP ;  /* 0x0000000000007918 */ /* 0x000fe20000000000 */
[----:B0-----:R-:W4:Y:S02]  /*28290*/  LDL R2, [R1] ;  /* 0x0000000001027983 */ /* 0x001f240000100800 */
[----:B----4-:R-:W-:-:S13]  /*282a0*/  LOP3.LUT P3, RZ, R2, 0x4, RZ, 0xc0, !PT ;  /* 0x0000000402ff7812 */ /* 0x010fda000786c0ff */
[----:B------:R-:W-:Y:S05]  /*282b0*/  @!P3 BRA `(.L_x_3254) ;  /* 0x000000000004b947 */ /* 0x000fea0003800000 */
[----:B------:R-:W-:Y:S01]  /*282c0*/  BPT.TRAP 0x1 ;  /* 0x000000040000795c */ /* 0x000fe20000300000 */
.L_x_3254:
[----:B------:R2:W-:Y:S02]  /*282d0*/  SYNCS.ARRIVE.TRANS64.A1T0 RZ, [R0+URZ+0x38830], RZ ;  /* 0x038830ff00ff79a7 */ /* 0x0005e4000810003f */
[----:B--23--:R-:W-:-:S05]  /*282e0*/  IMAD.U32 R0, RZ, RZ, UR38 ;  /* 0x00000026ff007e24 */ /* 0x00cfca000f8e00ff */
[----:B------:R-:W-:-:S13]  /*282f0*/  ISETP.NE.AND P0, PT, R0, 0x3, PT ;  /* 0x000000030000780c */ /* 0x000fda0003f05270 */
[----:B------:R-:W-:Y:S05]  /*28300*/  @!P0 BRA `(.L_x_3255) ;  /* 0x0000000000048947 */ /* 0x000fea0003800000 */
[----:B------:R-:W-:Y:S01]  /*28310*/  BPT.TRAP 0x1 ;  /* 0x000000040000795c */ /* 0x000fe20000300000 */
.L_x_3255:
[----:B------:R-:W-:Y:S01]  /*28320*/  LOP3.LUT R0, R10, 0x1, RZ, 0x3c, !PT ;  /* 0x000000010a007812 */ /* 0x000fe200078e3cff */
[----:B------:R-:W-:Y:S01]  /*28330*/  IMAD R17, R9, 0x8, R22 ;  /* 0x0000000809117824 */ /* 0x000fe200078e0216 */
[----:B------:R-:W-:Y:S02]  /*28340*/  BSSY B0, `(.L_x_3256) ;  /* 0x0000004000007945 */ /* 0x000fe40003800000 */
[----:B------:R-:W-:-:S04]  /*28350*/  SHF.L.U32 R0, R0, 0x1f, RZ ;  /* 0x0000001f00007819 */ /* 0x000fc800000006ff */
[----:B------:R-:W0:Y:S02]  /*28360*/  SYNCS.PHASECHK.TRANS64.TRYWAIT P2, [R17+URZ+0x38870], R0 ;  /* 0x03887000110075a7 */ /* 0x000e24000804017f */
[----:B0-----:R-:W-:Y:S05]  /*28370*/  @!P2 BRA `(.L_x_3257) ;  /* 0x000000a0008ca947 */ /* 0x001fea0003800000 */
.L_x_3589:
[----:B------:R-:W-:Y:S05]  /*28380*/  BSYNC B0 ;  /* 0x0000000000007941 */ /* 0x000fea0003800000 */
.L_x_3256:
[----:B------:R-:W2:Y:S02]  /*28390*/  LDL R2, [R1] ;  /* 0x0000000001027983 */ /* 0x000ea40000100800 */
[----:B--2---:R-:W-:-:S13]  /*283a0*/  LOP3.LUT P2, RZ, R2, 0x4, RZ, 0xc0, !PT ;  /* 0x0000000402ff7812 */ /* 0x004fda000784c0ff */
[----:B------:R-:W-:Y:S05]  /*283b0*/  @!P2 BRA `(.L_x_3258) ;  /* 0x000000000004a947 */ /* 0x000fea0003800000 */
[----:B------:R-:W-:Y:S01]  /*283c0*/  BPT.TRAP 0x1 ;  /* 0x000000040000795c */ /* 0x000fe20000300000 */
.L_x_3258:
[----:B0-----:R-:W-:Y:S01]  /*283d0*/  SHF.L.U32 R0, R10, 0x1f, RZ ;  /* 0x0000001f0a007819 */ /* 0x001fe200000006ff */
[----:B------:R-:W-:-:S03]  /*283e0*/  IMAD.SHL.U32 R3, R9, 0x8000, RZ ;  /* 0x0000800009037824 */ /* 0x000fc600078e00ff */
[----:B------:R-:W0:Y:S02]  /*283f0*/  SYNCS.PHASECHK.TRANS64.TRYWAIT P2, [R17+URZ+0x38860], R0 ;  /* 0x03886000110075a7 */ /* 0x000e24000804017f */
[----:B0-----:R-:W-:Y:S05]  /*28400*/  @!P2 BRA `(.L_x_3259) ;  /* 0x000000a0007ca947 */ /* 0x001fea0003800000 */
.L_x_3590:
[----:B------:R-:W2:Y:S04]  /*28410*/  LDL R2, [R1+0x14] ;  /* 0x0000140001027983 */ /* 0x000ea80000100800 */
[----:B------:R-:W3:Y:S04]  /*28420*/  LDL R4, [R1] ;  /* 0x0000000001047983 */ /* 0x000ee80000100800 */
[----:B------:R-:W4:Y:S01]  /*28430*/  LDL R12, [R1+0x10] ;  /* 0x00001000010c7983 */ /* 0x000f220000100800 */
[----:B------:R-:W-:Y:S05]  /*28440*/  WARPSYNC.ALL ;  /* 0x0000000000007948 */ /* 0x000fea0003800000 */
[----:B--2---:R-:W-:-:S05]  /*28450*/  LOP3.LUT R5, R3, R2, RZ, 0xfc, !PT ;  /* 0x0000000203057212 */ /* 0x004fca00078efcff */
[----:B------:R-:W-:Y:S01]  /*28460*/  IMAD.IADD R2, R22, 0x1, R5 ;  /* 0x0000000116027824 */ /* 0x000fe200078e0205 */
[----:B---3--:R-:W-:-:S04]  /*28470*/  LOP3.LUT P2, RZ, R4, 0x4, RZ, 0xc0, !PT ;  /* 0x0000000404ff7812 */ /* 0x008fc8000784c0ff */
[----:B-1----:R-:W1:Y:S01]  /*28480*/  LDSM.16.MT88.4 R4, [R2+0x10400] ;  /* 0x010400000204783b */ /* 0x002e620000004200 */
[----:B0-----:R-:W-:Y:S01]  /*28490*/  IMAD.IADD R0, R36, 0x1, R2 ;  /* 0x0000000124007824 */ /* 0x001fe200078e0202 */
[----:B----4-:R-:W-:Y:S02]  /*284a0*/  LOP3.LUT R20, R3, R12, RZ, 0xfc, !PT ;  /* 0x0000000c03147212 */ /* 0x010fe400078efcff */
[C-C-:B-1----:R-:W-:Y:S02]  /*284b0*/  PRMT R8, R4.reuse, 0x6420, R5.reuse ;  /* 0x0000642004087816 */ /* 0x142fe40000000005 */
[----:B------:R-:W-:Y:S02]  /*284c0*/  PRMT R9, R4, 0x7531, R5 ;  /* 0x0000753104097816 */ /* 0x000fe40000000005 */
[C-C-:B------:R-:W-:Y:S02]  /*284d0*/  PRMT R10, R6.reuse, 0x6420, R7.reuse ;  /* 0x00006420060a7816 */ /* 0x140fe40000000007 */
[----:B------:R-:W-:-:S02]  /*284e0*/  PRMT R11, R6, 0x7531, R7 ;  /* 0x00007531060b7816 */ /* 0x000fc40000000007 */
[----:B------:R-:W0:Y:S01]  /*284f0*/  LDSM.16.MT88.4 R4, [R0+0x10400] ;  /* 0x010400000004783b */ /* 0x000e220000004200 */
[----:B------:R-:W-:-:S05]  /*28500*/  IADD3 R20, R22, R20, RZ ;  /* 0x0000001416147210 */ /* 0x000fca0007ffe0ff */
[----:B------:R-:W-:Y:S01]  /*28510*/  STSM.16.M88.4 [R20+0x400], R8 ;  /* 0x0004000814007844 */ /* 0x000fe20000000200 */
[C-C-:B0-----:R-:W-:Y:S02]  /*28520*/  PRMT R12, R4.reuse, 0x6420, R5.reuse ;  /* 0x00006420040c7816 */ /* 0x141fe40000000005 */
        /* <DEDUP_REMOVED lines=21> */
[----:B------:R-:W0:Y:S01]  /*28680*/  LDSM.16.MT88.4 R8, [R0+0x11400] ;  /* 0x011400000008783b */ /* 0x000e220000004200 */
[----:B------:R-:W-:-:S05]  /*28690*/  IADD3 R3, R35, 0x400, R20 ;  /* 0x0000040023037810 */ /* 0x000fca0007ffe014 */
[----:B------:R-:W-:Y:S01]  /*286a0*/  STSM.16.M88.4 [R3], R4 ;  /* 0x0000000403007844 */ /* 0x000fe20000000200 */
        /* <DEDUP_REMOVED lines=75> */
.L_x_3260:
[----:B0-----:R0:W-:Y:S01]  /*28b60*/  SYNCS.ARRIVE.TRANS64.A1T0 RZ, [R17+URZ+0x38850], RZ ;  /* 0x038850ff11ff79a7 */ /* 0x0011e2000810003f */
[----:B------:R-:W-:Y:S06]  /*28b70*/  BAR.SYNC.DEFER_BLOCKING 0x2, 0x80 ;  /* 0x0082000000007b1d */ /* 0x000fec0000010000 */
[----:B------:R-:W-:Y:S05]  /*28b80*/  @!P0 BRA `(.L_x_3261) ;  /* 0x0000000000048947 */ /* 0x000fea0003800000 */
[----:B------:R-:W-:Y:S01]  /*28b90*/  BPT.TRAP 0x1 ;  /* 0x000000040000795c */ /* 0x000fe20000300000 */
.L_x_3261:
[----:B------:R-:W2:Y:S01]  /*28ba0*/  LDL R0, [R1+0x8] ;  /* 0x0000080001007983 */ /* 0x000ea20000100800 */
[----:B0-----:R-:W-:Y:S02]  /*28bb0*/  VIADD R17, R17, 0x38880 ;  /* 0x0003888011117836 */ /* 0x001fe40000000000 */
[----:B-1----:R-:W-:Y:S02]  /*28bc0*/  IMAD.MOV.U32 R9, RZ, RZ, R23 ;  /* 0x000000ffff097224 */ /* 0x002fe400078e0017 */
[----:B------:R-:W-:Y:S01]  /*28bd0*/  IMAD.MOV.U32 R10, RZ, RZ, R31 ;  /* 0x000000ffff0a7224 */ /* 0x000fe200078e001f */
[----:B--2---:R-:W-:-:S04]  /*28be0*/  PRMT R17, R0, 0x654, R17 ;  /* 0x0000065400117816 */ /* 0x004fc80000000011 */
[----:B------:R1:W-:Y:S01]  /*28bf0*/  SYNCS.ARRIVE.TRANS64.RED.A1T0 RZ, [R17+URZ], RZ ;  /* 0x000000ff11ff79a7 */ /* 0x0003e2000810043f */
[----:B------:R-:W-:Y:S05]  /*28c00*/  @P1 BRA `(.L_x_3262) ;  /* 0xffffffe800141947 */ /* 0x000fea000383ffff */
.L_x_3242:
[----:B------:R-:W2:Y:S01]  /*28c10*/  S2R R0, SR_TID.X ;  /* 0x0000000000007919 */ /* 0x000ea20000002100 */
[----:B------:R-:W-:Y:S01]  /*28c20*/  BSSY B0, `(.L_x_3263) ;  /* 0x0000012000007945 */ /* 0x000fe20003800000 */
[----:B--2---:R-:W-:Y:S01]  /*28c30*/  LOP3.LUT R2, R0, 0x7f, RZ, 0xc0, !PT ;  /* 0x0000007f00027812 */ /* 0x004fe200078ec0ff */
[----:B------:R-:W-:-:S03]  /*28c40*/  IMAD.U32 R0, RZ, RZ, UR38 ;  /* 0x00000026ff007e24 */ /* 0x000fc6000f8e00ff */
[----:B------:R-:W-:Y:S02]  /*28c50*/  ISETP.NE.AND P1, PT, R2, RZ, PT ;  /* 0x000000ff0200720c */ /* 0x000fe40003f25270 */
[----:B------:R-:W-:-:S11]  /*28c60*/  ISETP.NE.AND P0, PT, R0, 0x3, PT ;  /* 0x000000030000780c */ /* 0x000fd60003f05270 */
[----:B------:R-:W-:Y:S05]  /*28c70*/  @P1 BRA `(.L_x_3264) ;  /* 0x0000000000301947 */ /* 0x000fea0003800000 */
[----:B------:R-:W2:Y:S01]  /*28c80*/  S2R R5, SR_LANEID ;  /* 0x0000000000057919 */ /* 0x000ea20000000000 */
[----:B------:R-:W-:Y:S01]  /*28c90*/  VOTEU.ANY UR4, UPT, PT ;  /* 0x0000000000047886 */ /* 0x000fe200038e0100 */
[----:B0-----:R-:W0:Y:S01]  /*28ca0*/  LDC.64 R2, c[0x0][0xc60] ;  /* 0x00031800ff027b82 */ /* 0x001e220000000a00 */
[----:B------:R-:W2:Y:S02]  /*28cb0*/  FLO.U32 R0, UR4 ;  /* 0x0000000400007d00 */ /* 0x000ea400080e0000 */
[----:B--2---:R-:W-:-:S06]  /*28cc0*/  ISETP.EQ.U32.AND P1, PT, R0, R5, PT ;  /* 0x000000050000720c */ /* 0x004fcc0003f22070 */
[----:B------:R-:W0:Y:S07]  /*28cd0*/  POPC R5, UR4 ;  /* 0x0000000400057d09 */ /* 0x000e2e0008000000 */
[----:B0-----:R-:W2:Y:S01]  /*28ce0*/  @P1 ATOMG.E.ADD.STRONG.GPU PT, R3, desc[UR36][R2.64], R5 ;  /* 0x00000005020319a8 */ /* 0x001ea200081ee1e4 */
[----:B------:R-:W0:Y:S02]  /*28cf0*/  S2R R4, SR_LTMASK ;  /* 0x0000000000047919 */ /* 0x000e240000003900 */
[----:B0-----:R-:W-:-:S04]  /*28d00*/  LOP3.LUT R4, R4, UR4, RZ, 0xc0, !PT ;  /* 0x0000000404047c12 */ /* 0x001fc8000f8ec0ff */
[----:B------:R-:W0:Y:S01]  /*28d10*/  POPC R7, R4 ;  /* 0x0000000400077309 */ /* 0x000e220000000000 */
[----:B--2---:R-:W0:Y:S02]  /*28d20*/  SHFL.IDX PT, R0, R3, R0, 0x1f ;  /* 0x00001f0003007589 */ /* 0x004e2400000e0000 */
[----:B0-----:R-:W-:-:S07]  /*28d30*/  IADD3 R16, R0, UR39, R7 ;  /* 0x0000002700107c10 */ /* 0x001fce000fffe007 */
.L_x_3264:
[----:B------:R-:W-:Y:S05]  /*28d40*/  BSYNC B0 ;  /* 0x0000000000007941 */ /* 0x000fea0003800000 */
.L_x_3263:
[----:B------:R-:W-:Y:S05]  /*28d50*/  @!P0 BRA `(.L_x_3265) ;  /* 0x0000000000048947 */ /* 0x000fea0003800000 */
[----:B------:R-:W-:Y:S01]  /*28d60*/  BPT.TRAP 0x1 ;  /* 0x000000040000795c */ /* 0x000fe20000300000 */
.L_x_3265:
[----:B0-----:R-:W-:Y:S01]  /*28d70*/  LOP3.LUT R3, R31, 0x1, RZ, 0x3c, !PT ;  /* 0x000000011f037812 */ /* 0x001fe200078e3cff */
[----:B------:R-:W-:Y:S01]  /*28d80*/  BSSY B0, `(.L_x_3266) ;  /* 0x0000005000007945 */ /* 0x000fe20003800000 */
[----:B------:R-:W-:Y:S02]  /*28d90*/  LEA R18, R23, R22, 0x3 ;  /* 0x0000001617127211 */ /* 0x000fe400078e18ff */
[----:B------:R-:W-:-:S04]  /*28da0*/  SHF.L.U32 R3, R3, 0x1f, RZ ;  /* 0x0000001f03037819 */ /* 0x000fc800000006ff */
[----:B------:R-:W0:Y:S02]  /*28db0*/  SYNCS.PHASECHK.TRANS64.TRYWAIT P1, [R18+URZ+0x38870], R3 ;  /* 0x03887003120075a7 */ /* 0x000e24000802017f */
[----:B0-----:R-:W-:Y:S05]  /*28dc0*/  @!P1 BRA `(.L_x_3267) ;  /* 0x0000009800209947 */ /* 0x001fea0003800000 */
.L_x_3591:
[----:B------:R-:W-:Y:S05]  /*28dd0*/  BSYNC B0 ;  /* 0x0000000000007941 */ /* 0x000fea0003800000 */
.L_x_3266:
[----:B------:R-:W2:Y:S02]  /*28de0*/  LDL R0, [R1] ;  /* 0x0000000001007983 */ /* 0x000ea40000100800 */
[----:B--2---:R-:W-:-:S13]  /*28df0*/  LOP3.LUT P1, RZ, R0, 0x4, RZ, 0xc0, !PT ;  /* 0x0000000400ff7812 */ /* 0x004fda000782c0ff */
[----:B------:R-:W-:Y:S05]  /*28e00*/  @!P1 BRA `(.L_x_3268) ;  /* 0x0000000000049947 */ /* 0x000fea0003800000 */
[----:B------:R-:W-:Y:S01]  /*28e10*/  BPT.TRAP 0x1 ;  /* 0x000000040000795c */ /* 0x000fe20000300000 */
.L_x_3268:
[----:B0-----:R-:W-:-:S04]  /*28e20*/  SHF.L.U32 R3, R31, 0x1f, RZ ;  /* 0x0000001f1f037819 */ /* 0x001fc800000006ff */
[----:B------:R-:W0:Y:S02]  /*28e30*/  SYNCS.PHASECHK.TRANS64.TRYWAIT P1, [R18+URZ+0x38860], R3 ;  /* 0x03886003120075a7 */ /* 0x000e24000802017f */
[----:B0-----:R-:W-:Y:S05]  /*28e40*/  @!P1 BRA `(.L_x_3269) ;  /* 0x0000009800149947 */ /* 0x001fea0003800000 */
.L_x_3592:
[----:B------:R-:W2:Y:S04]  /*28e50*/  LDL R0, [R1+0x14] ;  /* 0x0000140001007983 */ /* 0x000ea80000100800 */
[----:B------:R-:W3:Y:S04]  /*28e60*/  LDL R2, [R1] ;  /* 0x0000000001027983 */ /* 0x000ee80000100800 */
[----:B------:R-:W4:Y:S01]  /*28e70*/  LDL R12, [R1+0x10] ;  /* 0x00001000010c7983 */ /* 0x000f220000100800 */
[----:B0-----:R-:W-:Y:S01]  /*28e80*/  IMAD.SHL.U32 R3, R23, 0x8000, RZ ;  /* 0x0000800017037824 */ /* 0x001fe200078e00ff */
[----:B------:R-:W-:Y:S05]  /*28e90*/  WARPSYNC.ALL ;  /* 0x0000000000007948 */ /* 0x000fea0003800000 */
[----:B--2---:R-:W-:-:S05]  /*28ea0*/  LOP3.LUT R5, R3, R0, RZ, 0xfc, !PT ;  /* 0x0000000003057212 */ /* 0x004fca00078efcff */
[----:B------:R-:W-:-:S05]  /*28eb0*/  IMAD.IADD R0, R22, 0x1, R5 ;  /* 0x0000000116007824 */ /* 0x000fca00078e0205 */
[----:B------:R-:W0:Y:S01]  /*28ec0*/  LDSM.16.MT88.4 R4, [R0+0x10400] ;  /* 0x010400000004783b */ /* 0x000e220000004200 */
[----:B---3--:R-:W-:Y:S01]  /*28ed0*/  LOP3.LUT P1, RZ, R2, 0x4, RZ, 0xc0, !PT ;  /* 0x0000000402ff7812 */ /* 0x008fe2000782c0ff */
[----:B------:R-:W-:Y:S01]  /*28ee0*/  IMAD.IADD R2, R36, 0x1, R0 ;  /* 0x0000000124027824 */ /* 0x000fe200078e0200 */
[----:B----4-:R-:W-:Y:S02]  /*28ef0*/  LOP3.LUT R3, R3, R12, RZ, 0xfc, !PT ;  /* 0x0000000c03037212 */ /* 0x010fe400078efcff */
[C-C-:B0-----:R-:W-:Y:S02]  /*28f00*/  PRMT R8, R4.reuse, 0x6420, R5.reuse ;  /* 0x0000642004087816 */ /* 0x141fe40000000005 */
[----:B------:R-:W-:Y:S02]  /*28f10*/  PRMT R9, R4, 0x7531, R5 ;  /* 0x0000753104097816 */ /* 0x000fe40000000005 */
[C-C-:B------:R-:W-:Y:S02]  /*28f20*/  PRMT R10, R6.reuse, 0x6420, R7.reuse ;  /* 0x00006420060a7816 */ /* 0x140fe40000000007 */
[----:B------:R-:W-:-:S02]  /*28f30*/  PRMT R11, R6, 0x7531, R7 ;  /* 0x00007531060b7816 */ /* 0x000fc40000000007 */
[----:B------:R-:W0:Y:S01]  /*28f40*/  LDSM.16.MT88.4 R4, [R2+0x10400] ;  /* 0x010400000204783b */ /* 0x000e220000004200 */
[----:B------:R-:W-:-:S05]  /*28f50*/  IMAD.IADD R3, R22, 0x1, R3 ;  /* 0x0000000116037824 */ /* 0x000fca00078e0203 */
[----:B------:R0:W-:Y:S02]  /*28f60*/  STSM.16.M88.4 [R3+0x400], R8 ;  /* 0x0004000803007844 */ /* 0x0001e40000000200 */
        /* <DEDUP_REMOVED lines=23> */
[----:B-1----:R-:W-:-:S05]  /*290e0*/  IADD3 R17, R35, 0x400, R3 ;  /* 0x0000040023117810 */ /* 0x002fca0007ffe003 */
        /* <DEDUP_REMOVED lines=49> */
[----:B------:R-:W-:-:S05]  /*29400*/  IMAD.IADD R3, R35, 0x1, R3 ;  /* 0x0000000123037824 */ /* 0x000fca00078e0203 */
[----:B------:R-:W-:Y:S01]  /*29410*/  STSM.16.M88.4 [R3], R24 ;  /* 0x0000001803007844 */ /* 0x000fe20000000200 */
[C-C-:B0-----:R-:W-:Y:S02]  /*29420*/  PRMT R8, R4.reuse, 0x6420, R5.reuse ;  /* 0x0000642004087816 */ /* 0x141fe40000000005 */
        /* <DEDUP_REMOVED lines=24> */
.L_x_3270:
[----:B-1----:R1:W-:Y:S01]  /*295b0*/  SYNCS.ARRIVE.TRANS64.A1T0 RZ, [R18+URZ+0x38850], RZ ;  /* 0x038850ff12ff79a7 */ /* 0x0023e2000810003f */
[----:B------:R-:W-:Y:S06]  /*295c0*/  BAR.SYNC.DEFER_BLOCKING 0x2, 0x80 ;  /* 0x0082000000007b1d */ /* 0x000fec0000010000 */
[----:B------:R-:W-:Y:S05]  /*295d0*/  @!P0 BRA `(.L_x_3271) ;  /* 0x0000000000048947 */ /* 0x000fea0003800000 */
[----:B------:R-:W-:Y:S01]  /*295e0*/  BPT.TRAP 0x1 ;  /* 0x000000040000795c */ /* 0x000fe20000300000 */
.L_x_3271:
[----:B------:R-:W2:Y:S01]  /*295f0*/  LDL R0, [R1+0x8] ;  /* 0x0000080001007983 */ /* 0x000ea20000100800 */
[----:B-1----:R-:W-:Y:S01]  /*29600*/  IADD3 R18, R18, 0x38880, RZ ;  /* 0x0003888012127810 */ /* 0x002fe20007ffe0ff */
[----:B------:R-:W-:-:S05]  /*29610*/  VIADD R23, R23, 0x1 ;  /* 0x0000000117177836 */ /* 0x000fca0000000000 */
[----:B------:R-:W-:-:S04]  /*29620*/  ISETP.NE.AND P0, PT, R23, 0x2, PT ;  /* 0x000000021700780c */ /* 0x000fc80003f05270 */
[----:B------:R-:W-:Y:S02]  /*29630*/  SEL R23, R23, RZ, P0 ;  /* 0x000000ff17177207 */ /* 0x000fe40000000000 */
[----:B--2---:R-:W-:Y:S02]  /*29640*/  PRMT R18, R0, 0x654, R18 ;  /* 0x0000065400127816 */ /* 0x004fe40000000012 */
[----:B------:R-:W-:Y:S02]  /*29650*/  SEL R0, RZ, 0x1, P0 ;  /* 0x00000001ff007807 */ /* 0x000fe40000000000 */
[----:B------:R1:W-:Y:S02]  /*29660*/  SYNCS.ARRIVE.TRANS64.RED.A1T0 RZ, [R18+URZ], RZ ;  /* 0x000000ff12ff79a7 */ /* 0x0003e4000810043f */
[----:B------:R-:W-:-:S07]  /*29670*/  LOP3.LUT R31, R31, R0, RZ, 0x3c, !PT ;  /* 0x000000001f1f7212 */ /* 0x000fce00078e3cff */
.L_x_3212:
[----:B------:R-:W2:Y:S02]  /*29680*/  LDL R0, [R1] ;  /* 0x0000000001007983 */ /* 0x000ea40000100800 */
[----:B--2---:R-:W-:-:S13]  /*29690*/  LOP3.LUT P0, RZ, R0, 0x80, RZ, 0xc0, !PT ;  /* 0x0000008000ff7812 */ /* 0x004fda000780c0ff */
[----:B------:R-:W-:Y:S05]  /*296a0*/  @!P0 BRA `(.L_x_3272) ;  /* 0x0000000000288947 */ /* 0x000fea0003800000 */
[----:B------:R-:W-:Y:S05]  /*296b0*/  WARPSYNC.ALL ;  /* 0x0000000000007948 */ /* 0x000fea0003800000 */
[----:B------:R-:W2:Y:S08]  /*296c0*/  S2UR UR4, SR_CgaCtaId ;  /* 0x00000000000479c3 */ /* 0x000eb00000008800 */
[----:B------:R-:W-:Y:S01]  /*296d0*/  BAR.SYNC.DEFER_BLOCKING 0x5, 0x180 ;  /* 0x0146000000007b1d */ /* 0x000fe20000010000 */
[----:B------:R-:W-:Y:S01]  /*296e0*/  MOV R22, 0x400 ;  /* 0x0000040000167802 */ /* 0x000fe20000000f00 */
[----:B--2---:R-:W-:-:S05]  /*296f0*/  IMAD.U32 R0, RZ, RZ, UR4 ;  /* 0x00000004ff007e24 */ /* 0x004fca000f8e00ff */
[----:B------:R-:W-:Y:S01]  /*29700*/  LEA R22, R0, R22, 0x18 ;  /* 0x0000001600167211 */ /* 0x000fe200078ec0ff */
[----:B------:R2:W-:Y:S04]  /*29710*/  STL [R1+0x8], R0 ;  /* 0x0000080001007387 */ /* 0x0005e80000100800 */
[----:B-1----:R2:W3:Y:S01]  /*29720*/  LDS.128 R16, [R22+0x388d0] ;  /* 0x0388d00016107984 */ /* 0x0024e20000000c00 */
[----:B------:R-:W-:Y:S06]  /*29730*/  BAR.ARV 0x4, 0x180 ;  /* 0x0106000000007b1d */ /* 0x000fec0000002000 */
[----:B------:R-:W-:Y:S05]  /*29740*/  BRA `(.L_x_3273) ;  /* 0x0000000800d47947 */ /* 0x000fea0003800000 */
.L_x_3272:
[----:B------:R-:W0:Y:S01]  /*29750*/  S2R R0, SR_TID.X ;  /* 0x0000000000007919 */ /* 0x000e220000002100 */
[----:B------:R-:W-:Y:S01]  /*29760*/  UMOV UR4, 0xffffffff ;  /* 0xffffffff00047882 */ /* 0x000fe20000000000 */
[----:B0-----:R-:W-:-:S04]  /*29770*/  LOP3.LUT R8, R0, 0x1f, RZ, 0xc0, !PT ;  /* 0x0000001f00087812 */ /* 0x001fc800078ec0ff */
[----:B------:R-:W-:Y:S01]  /*29780*/  ISETP.NE.AND P0, PT, R8, 0x1f, PT ;  /* 0x0000001f0800780c */ /* 0x000fe20003f05270 */
[----:B------:R-:W-:-:S12]  /*29790*/  BRA.DIV UR4, `(.L_x_3274) ;  /* 0x0000008e04d47947 */ /* 0x000fd8000b800000 */
[----:B------:R-:W-:Y:S01]  /*297a0*/  IMAD.IADD R5, R19, 0x1, R8 ;  /* 0x0000000113057824 */ /* 0x000fe200078e0208 */
        /* <DEDUP_REMOVED lines=11> */
[----:B--2---:R-:W-:Y:S01]  /*29860*/  @!P1 IMAD.MOV.U32 R17, RZ, RZ, R2 ;  /* 0x000000ffff119224 */ /* 0x004fe200078e0002 */
[----:B------:R-:W-:-:S04]  /*29870*/  ISETP.NE.AND P1, PT, R8, RZ, PT ;  /* 0x000000ff0800720c */ /* 0x000fc80003f25270 */
[----:B------:R-:W0:Y:S02]  /*29880*/  SHFL.UP PT, R14, R17, 0x1, RZ ;  /* 0x04200000110e7989 */ /* 0x000e2400000e00ff */
[----:B0-----:R-:W-:-:S04]  /*29890*/  SEL R4, R14, RZ, P1 ;  /* 0x000000ff0e047207 */ /* 0x001fc80000800000 */
[----:B------:R-:W-:-:S05]  /*298a0*/  IADD3 R4, R17, R4, RZ ;  /* 0x0000000411047210 */ /* 0x000fca0007ffe0ff */
        /* <DEDUP_REMOVED lines=13> */
[----:B------:R0:W2:Y:S02]  /*29980*/  SHFL.IDX PT, R14, R3, 0x1f, 0x1f ;  /* 0x03e01f00030e7f89 */ /* 0x0000a400000e0000 */
.L_x_3602:
[----:B------:R-:W-:Y:S02]  /*29990*/  ULDC UR4, c[0x0][0xc38] ;  /* 0x00030e0000047ab9 */ /* 0x000fe40000000800 */
[----:B------:R-:W-:-:S04]  /*299a0*/  IMAD.U32 R4, RZ, RZ, UR4 ;  /* 0x00000004ff047e24 */ /* 0x000fc8000f8e00ff */
[----:B--2---:R-:W-:-:S05]  /*299b0*/  IMAD R14, R14, R4, RZ ;  /* 0x000000040e0e7224 */ /* 0x004fca00078e02ff */
[----:B------:R-:W-:-:S04]  /*299c0*/  IADD3 R5, R5, R14, RZ ;  /* 0x0000000e05057210 */ /* 0x000fc80007ffe0ff */
[----:B------:R-:W-:-:S13]  /*299d0*/  ISETP.GT.AND P6, PT, R5, R0, PT ;  /* 0x000000000500720c */ /* 0x000fda0003fc4270 */
[----:B------:R-:W-:Y:S05]  /*299e0*/  @P6 BRA `(.L_x_3275) ;  /* 0x00000000009c6947 */ /* 0x000fea0003800000 */
.L_x_3280:
[----:B------:R-:W2:Y:S01]  /*299f0*/  LDC R2, c[0x0][0xc3c] ;  /* 0x00030f00ff027b82 */ /* 0x000ea20000000800 */
[----:B------:R-:W-:-:S05]  /*29a00*/  VIADD R19, R19, 0x1f ;  /* 0x0000001f13137836 */ /* 0x000fca0000000000 */
[----:B--2---:R-:W-:-:S13]  /*29a10*/  ISETP.GE.AND P6, PT, R19, R2, PT ;  /* 0x000000021300720c */ /* 0x004fda0003fc6270 */
        /* <DEDUP_REMOVED lines=11> */
.L_x_3278:
[----:B------:R-:W-:Y:S05]  /*29ad0*/  BSYNC B0 ;  /* 0x0000000000007941 */ /* 0x000fea0003800000 */
.L_x_3277:
[----:B------:R-:W-:-:S03]  /*29ae0*/  UMOV UR4, 0xffffffff ;  /* 0xffffffff00047882 */ /* 0x000fc60000000000 */
[----:B------:R-:W-:Y:S05]  /*29af0*/  BRA.DIV UR4, `(.L_x_3279) ;  /* 0x0000009204207947 */ /* 0x000fea000b800000 */
[----:B-----5:R-:W2:Y:S02]  /*29b00*/  SHFL.UP PT, R14, R17, 0x1, RZ ;  /* 0x04200000110e7989 */ /* 0x020ea400000e00ff */
[----:B--2---:R-:W-:-:S05]  /*29b10*/  SEL R14, R14, RZ, P1 ;  /* 0x000000ff0e0e7207 */ /* 0x004fca0000800000 */
        /* <DEDUP_REMOVED lines=13> */
[----:B------:R0:W2:Y:S02]  /*29bf0*/  SHFL.IDX PT, R14, R3, 0x1f, 0x1f ;  /* 0x03e01f00030e7f89 */ /* 0x0000a400000e0000 */
.L_x_3610:
[----:B------:R-:W-:Y:S02]  /*29c00*/  ULDC UR4, c[0x0][0xc38] ;  /* 0x00030e0000047ab9 */ /* 0x000fe40000000800 */
[----:B------:R-:W-:-:S04]  /*29c10*/  IMAD.U32 R4, RZ, RZ, UR4 ;  /* 0x00000004ff047e24 */ /* 0x000fc8000f8e00ff */
[----:B--2---:R-:W-:-:S04]  /*29c20*/  IMAD R14, R14, R4, RZ ;  /* 0x000000040e0e7224 */ /* 0x004fc800078e02ff */
[----:B------:R-:W-:-:S05]  /*29c30*/  IMAD.IADD R5, R14, 0x1, R5 ;  /* 0x000000010e057824 */ /* 0x000fca00078e0205 */
[----:B------:R-:W-:-:S13]  /*29c40*/  ISETP.GT.AND P6, PT, R5, R0, PT ;  /* 0x000000000500720c */ /* 0x000fda0003fc4270 */
[----:B------:R-:W-:Y:S05]  /*29c50*/  @!P6 BRA `(.L_x_3280) ;  /* 0xfffffffc0064e947 */ /* 0x000fea000383ffff */
.L_x_3275:
[----:B------:R-:W-:Y:S01]  /*29c60*/  IMAD.IADD R16, R5, 0x1, -R14 ;  /* 0x0000000105107824 */ /* 0x000fe200078e0a0e */
[----:B------:R-:W-:-:S03]  /*29c70*/  UMOV UR4, 0xffffffff ;  /* 0xffffffff00047882 */ /* 0x000fc60000000000 */
[----:B------:R-:W-:-:S05]  /*29c80*/  IMAD R5, R3, R4, R16 ;  /* 0x0000000403057224 */ /* 0x000fca00078e0210 */
[----:B------:R-:W-:Y:S01]  /*29c90*/  ISETP.GT.AND P6, PT, R5, R0, PT ;  /* 0x000000000500720c */ /* 0x000fe20003fc4270 */
[----:B------:R-:W-:-:S12]  /*29ca0*/  BRA.DIV UR4, `(.L_x_3281) ;  /* 0x0000009204707947 */ /* 0x000fd8000b800000 */
[----:B------:R-:W-:-:S04]  /*29cb0*/  VOTE.ANY R2, PT, !P6 ;  /* 0x0000000000027806 */ /* 0x000fc800070e0100 */
[----:B------:R-:W2:Y:S02]  /*29cc0*/  POPC R6, R2 ;  /* 0x0000000200067309 */ /* 0x000ea40000000000 */
[----:B--2---:R2:W3:Y:S02]  /*29cd0*/  SHFL.IDX PT, R17, R17, R6, 0x1f ;  /* 0x00001f0611117589 */ /* 0x0044e400000e0000 */
.L_x_3614:
[----:B------:R-:W-:Y:S02]  /*29ce0*/  ISETP.NE.AND P0, PT, R2, RZ, PT ;  /* 0x000000ff0200720c */ /* 0x000fe40003f05270 */
[----:B------:R-:W-:-:S11]  /*29cf0*/  MOV R14, RZ ;  /* 0x000000ff000e7202 */ /* 0x000fd60000000f00 */
[----:B------:R-:W-:Y:S05]  /*29d00*/  @!P0 BRA `(.L_x_3282) ;  /* 0x0000000000108947 */ /* 0x000fea0003800000 */
[----:B------:R-:W-:Y:S01]  /*29d10*/  UMOV UR4, 0xffffffff ;  /* 0xffffffff00047882 */ /* 0x000fe20000000000 */
[----:B------:R-:W-:Y:S02]  /*29d20*/  VIADD R12, R6, 0xffffffff ;  /* 0xffffffff060c7836 */ /* 0x000fe40000000000 */
[----:B------:R-:W-:Y:S05]  /*29d30*/  BRA.DIV UR4, `(.L_x_3283) ;  /* 0x0000009204947947 */ /* 0x000fea000b800000 */
[----:B------:R4:W0:Y:S02]  /*29d40*/  SHFL.IDX PT, R14, R3, R12, 0x1f ;  /* 0x00001f0c030e7589 */ /* 0x00082400000e0000 */
.L_x_3282:
[----:B0---4-:R-:W0:Y:S01]  /*29d50*/  LDC.64 R2, c[0x0][0xc90] ;  /* 0x00032400ff027b82 */ /* 0x011e220000000a00 */
[----:B------:R-:W-:-:S04]  /*29d60*/  IMAD.IADD R19, R6, 0x1, R19 ;  /* 0x0000000106137824 */ /* 0x000fc800078e0213 */
[----:B0-----:R-:W-:-:S05]  /*29d70*/  IMAD.WIDE R2, R19, 0x4, R2 ;  /* 0x0000000413027825 */ /* 0x001fca00078e0202 */
[----:B--2---:R0:W3:Y:S01]  /*29d80*/  LDG.E R6, desc[UR36][R2.64] ;  /* 0x0000002402067981 */ /* 0x0040e2000c1e1900 */
[----:B------:R-:W-:-:S05]  /*29d90*/  IMAD R16, R14, R4, R16 ;  /* 0x000000040e107224 */ /* 0x000fca00078e0210 */
[----:B------:R-:W-:Y:S01]  /*29da0*/  IADD3 R0, R0, -R16, RZ ;  /* 0x8000001000007210 */ /* 0x000fe20007ffe0ff */
[----:B0-----:R-:W-:Y:S02]  /*29db0*/  IMAD.MOV.U32 R2, RZ, RZ, RZ ;  /* 0x000000ffff027224 */ /* 0x001fe400078e00ff */
[----:B---3--:R-:W-:-:S05]  /*29dc0*/  IMAD R5, R17, R6, RZ ;  /* 0x0000000611057224 */ /* 0x008fca00078e02ff */
[----:B------:R-:W-:-:S04]  /*29dd0*/  IABS R7, R5 ;  /* 0x0000000500077213 */ /* 0x000fc80000000000 */
[----:B------:R-:W0:Y:S08]  /*29de0*/  I2F.RP R8, R7 ;  /* 0x0000000700087306 */ /* 0x000e300000209400 */
[----:B0-----:R-:W1:Y:S02]  /*29df0*/  MUFU.RCP R8, R8 ;  /* 0x0000000800087308 */ /* 0x001e640000001000 */
[----:B-1----:R-:W-:Y:S01]  /*29e00*/  VIADD R9, R8, 0xffffffe ;  /* 0x0ffffffe08097836 */ /* 0x002fe20000000000 */
[----:B------:R-:W-:-:S05]  /*29e10*/  IABS R8, R5 ;  /* 0x0000000500087213 */ /* 0x000fca0000000000 */
[----:B------:R-:W0:Y:S01]  /*29e20*/  F2I.FTZ.U32.TRUNC.NTZ R3, R9 ;  /* 0x0000000900037305 */ /* 0x000e22000021f000 */
[----:B------:R-:W-:Y:S02]  /*29e30*/  IMAD.MOV R8, RZ, RZ, -R8 ;  /* 0x000000ffff087224 */ /* 0x000fe400078e0a08 */
        /* <DEDUP_REMOVED lines=17> */
[----:B------:R-:W-:-:S03]  /*29f50*/  IMAD.MOV R9, RZ, RZ, -R9 ;  /* 0x000000ffff097224 */ /* 0x000fc600078e0a09 */
[----:B------:R-:W-:Y:S01]  /*29f60*/  IADD3 R3, -R7, RZ, RZ ;  /* 0x000000ff07037210 */ /* 0x000fe20007ffe1ff */
        /* <DEDUP_REMOVED lines=8> */
[----:B0-----:R-:W-:Y:S02]  /*29ff0*/  IMAD.MOV.U32 R2, RZ, RZ, RZ ;  /* 0x000000ffff027224 */ /* 0x001fe400078e00ff */
        /* <DEDUP_REMOVED lines=11> */
[-C--:B------:R-:W-:Y:S01]  /*2a0b0*/  @!P1 IADD3 R5, R5, -R6.reuse, RZ ;  /* 0x8000000605059210 */ /* 0x080fe20007ffe0ff */
        /* <DEDUP_REMOVED lines=8> */
[----:B------:R-:W-:-:S04]  /*2a140*/  LOP3.LUT R0, RZ, R3, RZ, 0x33, !PT ;  /* 0x00000003ff007212 */ /* 0x000fc800078e33ff */
[----:B------:R-:W-:Y:S01]  /*2a150*/  IADD3 R17, R17, R0, RZ ;  /* 0x0000000011117210 */ /* 0x000fe20007ffe0ff */
[----:B------:R-:W-:Y:S06]  /*2a160*/  BRA `(.L_x_3284) ;  /* 0x00000000001c7947 */ /* 0x000fec0003800000 */
.L_x_3276:
[----:B------:R-:W-:Y:S01]  /*2a170*/  UMOV UR4, URZ ;  /* 0x0000003f00047c82 */ /* 0x000fe20008000000 */
[----:B------:R-:W-:Y:S01]  /*2a180*/  UMOV UR5, URZ ;  /* 0x0000003f00057c82 */ /* 0x000fe20008000000 */
[----:B------:R-:W-:Y:S01]  /*2a190*/  ULDC UR6, c[0x0][0xc3c] ;  /* 0x00030f0000067ab9 */ /* 0x000fe20000000800 */
[----:B------:R-:W-:Y:S02]  /*2a1a0*/  IMAD.MOV.U32 R16, RZ, RZ, R0 ;  /* 0x000000ffff107224 */ /* 0x000fe400078e0000 */
[----:B------:R-:W-:Y:S02]  /*2a1b0*/  IMAD.U32 R17, RZ, RZ, UR4 ;  /* 0x00000004ff117e24 */ /* 0x000fe4000f8e00ff */
[----:B-1----:R-:W-:Y:S02]  /*2a1c0*/  IMAD.U32 R18, RZ, RZ, UR5 ;  /* 0x00000005ff127e24 */ /* 0x002fe4000f8e00ff */
[----:B------:R-:W-:-:S07]  /*2a1d0*/  IMAD.U32 R19, RZ, RZ, UR6 ;  /* 0x00000006ff137e24 */ /* 0x000fce000f8e00ff */
.L_x_3284:
        /* <DEDUP_REMOVED lines=12> */
.L_x_3273:
[----:B------:R-:W-:Y:S02]  /*2a2a0*/  ULDC UR4, c[0x0][0xc3c] ;  /* 0x00030f0000047ab9 */ /* 0x000fe40000000800 */
[----:B---3--:R-:W-:-:S13]  /*2a2b0*/  ISETP.GE.AND P0, PT, R19, UR4, PT ;  /* 0x0000000413007c0c */ /* 0x008fda000bf06270 */
[----:B------:R-:W-:Y:S05]  /*2a2c0*/  @!P0 BRA `(.L_x_3285) ;  /* 0xffffff9000748947 */ /* 0x000fea000383ffff */
[----:B------:R-:W-:Y:S05]  /*2a2d0*/  BSYNC B7 ;  /* 0x0000000000077941 */ /* 0x000fea0003800000 */
.L_x_3171:
[----:B--2---:R-:W2:Y:S01]  /*2a2e0*/  LDL.LU R0, [R1+0x28] ;  /* 0x0000280001007983 */ /* 0x004ea20000300800 */
[----:B------:R-:W-:Y:S01]  /*2a2f0*/  BSSY B0, `(.L_x_3286) ;  /* 0x000000b000007945 */ /* 0x000fe20003800000 */
[----:B------:R-:W3:Y:S01]  /*2a300*/  S2R R5, SR_CgaCtaId ;  /* 0x0000000000057919 */ /* 0x000ee20000008800 */
[----:B--2---:R-:W-:-:S05]  /*2a310*/  VIADD R0, R0, 0x1 ;  /* 0x0000000100007836 */ /* 0x004fca0000000000 */
[----:B01----:R-:W-:-:S04]  /*2a320*/  LEA.HI R2, R0, R0, RZ, 0x1 ;  /* 0x0000000000027211 */ /* 0x003fc800078f08ff */
[----:B------:R-:W-:Y:S02]  /*2a330*/  LOP3.LUT R3, R2, 0xfffffffe, RZ, 0xc0, !PT ;  /* 0xfffffffe02037812 */ /* 0x000fe400078ec0ff */
[----:B------:R-:W-:Y:S02]  /*2a340*/  MOV R2, 0x400 ;  /* 0x0000040000027802 */ /* 0x000fe40000000f00 */
[----:B------:R-:W-:Y:S02]  /*2a350*/  IADD3 R0, R0, -R3, RZ ;  /* 0x8000000300007210 */ /* 0x000fe40007ffe0ff */
[----:B---3--:R-:W-:Y:S02]  /*2a360*/  LEA R5, R5, R2, 0x18 ;  /* 0x0000000205057211 */ /* 0x008fe400078ec0ff */
[----:B------:R-:W-:-:S04]  /*2a370*/  SHF.L.U32 R0, R0, 0x1f, RZ ;  /* 0x0000001f00007819 */ /* 0x000fc800000006ff */
[----:B------:R-:W0:Y:S02]  /*2a380*/  SYNCS.PHASECHK.TRANS64.TRYWAIT P0, [R5+URZ+0x38820], R0 ;  /* 0x03882000050075a7 */ /* 0x000e24000800017f */
[----:B0-----:R-:W-:Y:S05]  /*2a390*/  @!P0 BRA `(.L_x_3287) ;  /* 0x0000008c00208947 */ /* 0x001fea0003800000 */
.L_x_3617:
[----:B------:R-:W-:Y:S05]  /*2a3a0*/  BSYNC B0 ;  /* 0x0000000000007941 */ /* 0x000fea0003800000 */
.L_x_3286:
[----:B------:R-:W-:-:S03]  /*2a3b0*/  UMOV UR4, 0xffffffff ;  /* 0xffffffff00047882 */ /* 0x000fc60000000000 */
[----:B------:R-:W-:Y:S05]  /*2a3c0*/  BRA.DIV UR4, `(.L_x_3288) ;  /* 0x0000008e04287947 */ /* 0x000fea000b800000 */
[----:B0-----:R-:W0:Y:S02]  /*2a3d0*/  S2R R0, SR_TID.X ;  /* 0x0000000000007919 */ /* 0x001e240000002100 */
[----:B0-----:R-:W-:-:S04]  /*2a3e0*/  SHF.R.U32.HI R0, RZ, 0x5, R0 ;  /* 0x00000005ff007819 */ /* 0x001fc80000011600 */
[----:B------:R-:W-:-:S05]  /*2a3f0*/  LOP3.LUT R0, R0, 0x3, RZ, 0xc0, !PT ;  /* 0x0000000300007812 */ /* 0x000fca00078ec0ff */
[----:B------:R0:W1:Y:S02]  /*2a400*/  SHFL.IDX PT, R14, R0, RZ, 0x1f ;  /* 0x00001fff000e7589 */ /* 0x00006400000e0000 */
.L_x_3620:
[----:B-1----:R-:W-:-:S13]  /*2a410*/  ISETP.NE.AND P0, PT, R14, RZ, PT ;  /* 0x000000ff0e00720c */ /* 0x002fda0003f05270 */
[----:B------:R-:W-:Y:S05]  /*2a420*/  @P0 BRA `(.L_x_2941) ;  /* 0x0000000000b00947 */ /* 0x000fea0003800000 */
[----:B------:R-:W-:-:S03]  /*2a430*/  UMOV UR4, 0xffffffff ;  /* 0xffffffff00047882 */ /* 0x000fc60000000000 */
[----:B------:R-:W-:Y:S05]  /*2a440*/  BRA.DIV UR4, `(.L_x_3289) ;  /* 0x0000008e043c7947 */ /* 0x000fea000b800000 */
[----:B------:R-:W-:-:S13]  /*2a450*/  ELECT P6, URZ, PT ;  /* 0x00000000003f782f */ /* 0x000fda00038c0000 */
.L_x_3623:
        /* <DEDUP_REMOVED lines=8> */
.L_x_3290:
[----:B------:R-:W-:Y:S01]  /*2a4e0*/  IMAD R3, R23, 0x8, R5 ;  /* 0x0000000817037824 */ /* 0x000fe200078e0205 */
[----:B------:R-:W-:Y:S01]  /*2a4f0*/  SHF.L.U32 R2, R31, 0x1f, RZ ;  /* 0x0000001f1f027819 */ /* 0x000fe200000006ff */
[----:B------:R-:W-:-:S03]  /*2a500*/  VIADD R23, R23, 0x1 ;  /* 0x0000000117177836 */ /* 0x000fc60000000000 */
[----:B------:R-:W0:Y:S02]  /*2a510*/  SYNCS.PHASECHK.TRANS64.TRYWAIT P1, [R3+URZ+0x38840], R2 ;  /* 0x03884002030075a7 */ /* 0x000e24000802017f */
[----:B------:R-:W-:-:S04]  /*2a520*/  ISETP.NE.AND P2, PT, R23, 0x2, PT ;  /* 0x000000021700780c */ /* 0x000fc80003f45270 */
[----:B------:R-:W-:Y:S01]  /*2a530*/  SEL R0, RZ, 0x1, P2 ;  /* 0x00000001ff007807 */ /* 0x000fe20001000000 */
[----:B0-----:R-:W-:Y:S08]  /*2a540*/  @!P1 BRA `(.L_x_3291) ;  /* 0x0000008c001c9947 */ /* 0x001ff00003800000 */
.L_x_3624:
[----:B------:R-:W-:Y:S02]  /*2a550*/  SEL R23, R23, RZ, P2 ;  /* 0x000000ff17177207 */ /* 0x000fe40001000000 */
[----:B------:R-:W-:Y:S01]  /*2a560*/  LOP3.LUT R0, R31, R0, RZ, 0x3c, !PT ;  /* 0x000000001f007212 */ /* 0x000fe200078e3cff */
[----:B------:R-:W-:Y:S06]  /*2a570*/  @!P0 BRA `(.L_x_3292) ;  /* 0x0000000000048947 */ /* 0x000fec0003800000 */
[----:B------:R-:W-:Y:S01]  /*2a580*/  BPT.TRAP 0x1 ;  /* 0x000000040000795c */ /* 0x000fe20000300000 */
.L_x_3292:
[----:B------:R-:W-:Y:S01]  /*2a590*/  IMAD R23, R23, 0x8, R5 ;  /* 0x0000000817177824 */ /* 0x000fe200078e0205 */
[----:B------:R-:W-:-:S04]  /*2a5a0*/  SHF.L.U32 R0, R0, 0x1f, RZ ;  /* 0x0000001f00007819 */ /* 0x000fc800000006ff */
[----:B------:R-:W1:Y:S02]  /*2a5b0*/  SYNCS.PHASECHK.TRANS64.TRYWAIT P1, [R23+URZ+0x38840], R0 ;  /* 0x03884000170075a7 */ /* 0x000e64000802017f */
[----:B-1----:R-:W-:Y:S05]  /*2a5c0*/  @!P1 BRA `(.L_x_3293) ;  /* 0x0000008c00109947 */ /* 0x002fea0003800000 */
.L_x_3625:
[----:B------:R-:W-:Y:S05]  /*2a5d0*/  @!P0 BRA `(.L_x_3294) ;  /* 0x0000000000048947 */ /* 0x000fea0003800000 */
[----:B------:R-:W-:Y:S01]  /*2a5e0*/  BPT.TRAP 0x1 ;  /* 0x000000040000795c */ /* 0x000fe20000300000 */
.L_x_3294:
[----:B------:R-:W2:Y:S02]  /*2a5f0*/  SYNCS.PHASECHK.TRANS64.TRYWAIT P1, [R3+URZ+0x38860], R2 ;  /* 0x03886002030075a7 */ /* 0x000ea4000802017f */
[----:B--2---:R-:W-:Y:S05]  /*2a600*/  @!P1 BRA `(.L_x_3295) ;  /* 0x0000008c00149947 */ /* 0x004fea0003800000 */
.L_x_3626:
[----:B------:R-:W-:Y:S05]  /*2a610*/  @!P0 BRA `(.L_x_3296) ;  /* 0x0000000000048947 */ /* 0x000fea0003800000 */
[----:B------:R-:W-:Y:S01]  /*2a620*/  BPT.TRAP 0x1 ;  /* 0x000000040000795c */ /* 0x000fe20000300000 */
.L_x_3296:
[----:B------:R-:W3:Y:S02]  /*2a630*/  SYNCS.PHASECHK.TRANS64.TRYWAIT P1, [R23+URZ+0x38860], R0 ;  /* 0x03886000170075a7 */ /* 0x000ee4000802017f */
[----:B---3--:R-:W-:Y:S05]  /*2a640*/  @!P1 BRA `(.L_x_3297) ;  /* 0x0000008c00189947 */ /* 0x008fea0003800000 */
.L_x_3627:
[----:B------:R-:W-:Y:S05]  /*2a650*/  @!P0 BRA `(.L_x_3298) ;  /* 0x0000000000048947 */ /* 0x000fea0003800000 */
[----:B------:R-:W-:Y:S01]  /*2a660*/  BPT.TRAP 0x1 ;  /* 0x000000040000795c */ /* 0x000fe20000300000 */
.L_x_3298:
[----:B------:R-:W4:Y:S02]  /*2a670*/  SYNCS.PHASECHK.TRANS64.TRYWAIT P1, [R3+URZ+0x38880], R2 ;  /* 0x03888002030075a7 */ /* 0x000f24000802017f */
[----:B----4-:R-:W-:Y:S05]  /*2a680*/  @!P1 BRA `(.L_x_3299) ;  /* 0x0000008c001c9947 */ /* 0x010fea0003800000 */
.L_x_3628:
[----:B------:R-:W-:Y:S05]  /*2a690*/  @!P0 BRA `(.L_x_3300) ;  /* 0x0000000000048947 */ /* 0x000fea0003800000 */
[----:B------:R-:W-:Y:S01]  /*2a6a0*/  BPT.TRAP 0x1 ;  /* 0x000000040000795c */ /* 0x000fe20000300000 */
.L_x_3300:
[----:B------:R0:W0:Y:S02]  /*2a6b0*/  SYNCS.PHASECHK.TRANS64.TRYWAIT P0, [R23+URZ+0x38880], R0 ;  /* 0x03888000170075a7 */ /* 0x000024000800017f */
[----:B0-----:R-:W-:Y:S05]  /*2a6c0*/  @!P0 NANOSLEEP.SYNCS 0x989680 ;  /* 0x009896800000895d */ /* 0x001fea0003900000 */
[----:B------:R-:W0:Y:S02]  /*2a6d0*/  @!P0 SYNCS.PHASECHK.TRANS64 P0, [R23+URZ+0x38880], R0 ;  /* 0x03888000170085a7 */ /* 0x000e24000800007f */
[----:B0-----:R-:W-:Y:S05]  /*2a6e0*/  @!P0 BRA `(.L_x_3300) ;  /* 0xfffffffc00f08947 */ /* 0x001fea000383ffff */
.L_x_2941:
[----:B------:R-:W-:Y:S05]  /*2a6f0*/  BSYNC B8 ;  /* 0x0000000000087941 */ /* 0x000fea0003800000 */
.L_x_2938:
[----:B------:R-:W-:Y:S05]  /*2a700*/  EXIT ;  /* 0x000000000000794d */ /* 0x000fea0003800000 */
.L_x_2963:
[----:B0-----:R0:W1:Y:S02]  /*2a710*/  SYNCS.PHASECHK.TRANS64.TRYWAIT P6, [R80+URZ+0x38890], R112 ;  /* 0x03889070500075a7 */ /* 0x00106400080c017f */
[----:B-1----:R-:W-:Y:S05]  /*2a720*/  @!P6 NANOSLEEP.SYNCS 0x989680 ;  /* 0x009896800000e95d */ /* 0x002fea0003900000 */
[----:B------:R-:W1:Y:S02]  /*2a730*/  @!P6 SYNCS.PHASECHK.TRANS64 P6, [R80+URZ+0x38890], R112 ;  /* 0x038890705000e5a7 */ /* 0x000e6400080c007f */
[----:B-1----:R-:W-:Y:S05]  /*2a740*/  @!P6 BRA `(.L_x_2963) ;  /* 0xfffffffc00f0e947 */ /* 0x002fea000383ffff */
[----:B------:R-:W-:Y:S05]  /*2a750*/  BRA `(.L_x_3301) ;  /* 0xfffffd8800647947 */ /* 0x000fea000383ffff */
.L_x_2964:
[----:B------:R-:W-:Y:S01]  /*2a760*/  BSSY B1, `(.L_x_3302) ;  /* 0x0000008000017945 */ /* 0x000fe20003800000 */
[----:B--2---:R-:W-:Y:S01]  /*2a770*/  IMAD.MOV.U32 R13, RZ, RZ, R117 ;  /* 0x000000ffff0d7224 */ /* 0x004fe200078e0075 */
[----:B------:R-:W-:Y:S01]  /*2a780*/  MOV R12, RZ ;  /* 0x000000ff000c7202 */ /* 0x000fe20000000f00 */
[----:B------:R-:W-:Y:S02]  /*2a790*/  IMAD.MOV.U32 R11, RZ, RZ, 0x181f ;  /* 0x0000181fff0b7424 */ /* 0x000fe400078e00ff */
[----:B------:R-:W-:-:S07]  /*2a7a0*/  IMAD.MOV.U32 R15, RZ, RZ, -0x1 ;  /* 0xffffffffff0f7424 */ /* 0x000fce00078e00ff */
[----:B0-----:R-:W-:Y:S05]  /*2a7b0*/  WARPSYNC.COLLECTIVE R15, `(.L_x_3303) ;  /* 0x000000000f087348 */ /* 0x001fea0003c00000 */
[----:B------:R1:W2:Y:S02]  /*2a7c0*/  SHFL.IDX P6, R14, R13, R12, R11 ;  /* 0x0000000c0d0e7389 */ /* 0x0002a400000c000b */
[----:B012---:R-:W-:Y:S01]  /*2a7d0*/  ENDCOLLECTIVE ;  /* 0x000000000000791b */ /* 0x007fe20003800000 */
.L_x_3303:
[----:B------:R-:W-:Y:S05]  /*2a7e0*/  BSYNC B1 ;  /* 0x0000000000017941 */ /* 0x000fea0003800000 */
.L_x_3302:
        /* <DEDUP_REMOVED lines=8> */
.L_x_3304:
[----:B------:R-:W-:Y:S01]  /*2a870*/  IMAD.MOV.U32 R115, RZ, RZ, R14 ;  /* 0x000000ffff737224 */ /* 0x000fe200078e000e */
[----:B------:R-:W-:Y:S06]  /*2a880*/  BRA `(.L_x_3305) ;  /* 0xfffffd88002c7947 */ /* 0x000fec000383ffff */
.L_x_2973:
[----:B------:R-:W-:Y:S01]  /*2a890*/  BSSY B1, `(.L_x_3306) ;  /* 0x0000008000017945 */ /* 0x000fe20003800000 */
[----:B0-2---:R-:W-:Y:S01]  /*2a8a0*/  IMAD.MOV.U32 R13, RZ, RZ, R117 ;  /* 0x000000ffff0d7224 */ /* 0x005fe200078e0075 */
[----:B------:R-:W-:Y:S01]  /*2a8b0*/  MOV R15, 0xffffffff ;  /* 0xffffffff000f7802 */ /* 0x000fe20000000f00 */
[----:B------:R-:W-:Y:S02]  /*2a8c0*/  IMAD.MOV.U32 R12, RZ, RZ, 0x1 ;  /* 0x00000001ff0c7424 */ /* 0x000fe400078e00ff */
[----:B------:R-:W-:-:S07]  /*2a8d0*/  IMAD.MOV.U32 R11, RZ, RZ, 0x181f ;  /* 0x0000181fff0b7424 */ /* 0x000fce00078e00ff */
[----:B-1-34-:R-:W-:Y:S05]  /*2a8e0*/  WARPSYNC.COLLECTIVE R15, `(.L_x_3307) ;  /* 0x000000000f087348 */ /* 0x01afea0003c00000 */
[----:B------:R0:W2:Y:S02]  /*2a8f0*/  SHFL.IDX P6, R14, R13, R12, R11 ;  /* 0x0000000c0d0e7389 */ /* 0x0000a400000c000b */
[----:B01234-:R-:W-:Y:S01]  /*2a900*/  ENDCOLLECTIVE ;  /* 0x000000000000791b */ /* 0x01ffe20003800000 */
.L_x_3307:
[----:B------:R-:W-:Y:S05]  /*2a910*/  BSYNC B1 ;  /* 0x0000000000017941 */ /* 0x000fea0003800000 */
.L_x_3306:
        /* <DEDUP_REMOVED lines=8> */
.L_x_3308:
[----:B------:R-:W-:Y:S01]  /*2a9a0*/  MOV R73, R14 ;  /* 0x0000000e00497202 */ /* 0x000fe20000000f00 */
[----:B------:R-:W-:Y:S06]  /*2a9b0*/  BRA `(.L_x_3309) ;  /* 0xfffffd9400887947 */ /* 0x000fec000383ffff */
.L_x_2982:
[----:B------:R-:W-:Y:S01]  /*2a9c0*/  BSSY B1, `(.L_x_3310) ;  /* 0x0000008000017945 */ /* 0x000fe20003800000 */
[----:B0-2---:R-:W-:Y:S02]  /*2a9d0*/  IMAD.MOV.U32 R13, RZ, RZ, R117 ;  /* 0x000000ffff0d7224 */ /* 0x005fe400078e0075 */
[----:B------:R-:W-:Y:S02]  /*2a9e0*/  IMAD.MOV.U32 R12, RZ, RZ, 0x2 ;  /* 0x00000002ff0c7424 */ /* 0x000fe400078e00ff */
[----:B------:R-:W-:Y:S02]  /*2a9f0*/  IMAD.MOV.U32 R11, RZ, RZ, 0x181f ;  /* 0x0000181fff0b7424 */ /* 0x000fe400078e00ff */
[----:B------:R-:W-:-:S07]  /*2aa00*/  IMAD.MOV.U32 R15, RZ, RZ, -0x1 ;  /* 0xffffffffff0f7424 */ /* 0x000fce00078e00ff */
[----:B-1-34-:R-:W-:Y:S05]  /*2aa10*/  WARPSYNC.COLLECTIVE R15, `(.L_x_3311) ;  /* 0x000000000f087348 */ /* 0x01afea0003c00000 */
[----:B------:R0:W2:Y:S02]  /*2aa20*/  SHFL.IDX P6, R14, R13, R12, R11 ;  /* 0x0000000c0d0e7389 */ /* 0x0000a400000c000b */
[----:B01234-:R-:W-:Y:S01]  /*2aa30*/  ENDCOLLECTIVE ;  /* 0x000000000000791b */ /* 0x01ffe20003800000 */
.L_x_3311:
[----:B------:R-:W-:Y:S05]  /*2aa40*/  BSYNC B1 ;  /* 0x0000000000017941 */ /* 0x000fea0003800000 */
.L_x_3310:
        /* <DEDUP_REMOVED lines=8> */
.L_x_3312:
[----:B------:R-:W-:Y:S01]  /*2aad0*/  IMAD.MOV.U32 R65, RZ, RZ, R14 ;  /* 0x000000ffff417224 */ /* 0x000fe200078e000e */
[----:B------:R-:W-:Y:S06]  /*2aae0*/  BRA `(.L_x_3313) ;  /* 0xfffffda000e87947 */ /* 0x000fec000383ffff */
.L_x_2991:
        /* <DEDUP_REMOVED lines=8> */
.L_x_3315:
[----:B------:R-:W-:Y:S05]  /*2ab70*/  BSYNC B1 ;  /* 0x0000000000017941 */ /* 0x000fea0003800000 */
.L_x_3314:
        /* <DEDUP_REMOVED lines=8> */
.L_x_3316:
[----:B------:R-:W-:Y:S01]  /*2ac00*/  IMAD.MOV.U32 R53, RZ, RZ, R14 ;  /* 0x000000ffff357224 */ /* 0x000fe200078e000e */
[----:B------:R-:W-:Y:S06]  /*2ac10*/  BRA `(.L_x_3317) ;  /* 0xfffffdb000547947 */ /* 0x000fec000383ffff */
.L_x_3001:
[----:B-1----:R1:W2:Y:S02]  /*2ac20*/  SYNCS.PHASECHK.TRANS64.TRYWAIT P3, [R80+URZ+0x38890], R112 ;  /* 0x03889070500075a7 */ /* 0x0022a4000806017f */
[----:B--2---:R-:W-:Y:S05]  /*2ac30*/  @!P3 NANOSLEEP.SYNCS 0x989680 ;  /* 0x009896800000b95d */ /* 0x004fea0003900000 */
[----:B------:R-:W2:Y:S02]  /*2ac40*/  @!P3 SYNCS.PHASECHK.TRANS64 P3, [R80+URZ+0x38890], R112 ;  /* 0x038890705000b5a7 */ /* 0x000ea4000806007f */
[----:B--2---:R-:W-:Y:S05]  /*2ac50*/  @!P3 BRA `(.L_x_3001) ;  /* 0xfffffffc00f0b947 */ /* 0x004fea000383ffff */
[----:B------:R-:W-:Y:S05]  /*2ac60*/  BRA `(.L_x_3318) ;  /* 0xfffffdc400807947 */ /* 0x000fea000383ffff */
.L_x_3002:
[----:B------:R-:W-:Y:S01]  /*2ac70*/  BSSY B1, `(.L_x_3319) ;  /* 0x0000008000017945 */ /* 0x000fe20003800000 */
[----:B------:R-:W-:Y:S01]  /*2ac80*/  IMAD.MOV.U32 R13, RZ, RZ, R117 ;  /* 0x000000ffff0d7224 */ /* 0x000fe200078e0075 */
[----:B------:R-:W-:Y:S01]  /*2ac90*/  MOV R15, 0xffffffff ;  /* 0xffffffff000f7802 */ /* 0x000fe20000000f00 */
[----:B------:R-:W-:Y:S02]  /*2aca0*/  IMAD.MOV.U32 R12, RZ, RZ, RZ ;  /* 0x000000ffff0c7224 */ /* 0x000fe400078e00ff */
[----:B------:R-:W-:-:S07]  /*2acb0*/  IMAD.MOV.U32 R11, RZ, RZ, 0x181f ;  /* 0x0000181fff0b7424 */ /* 0x000fce00078e00ff */
[----:B-1----:R-:W-:Y:S05]  /*2acc0*/  WARPSYNC.COLLECTIVE R15, `(.L_x_3320) ;  /* 0x000000000f087348 */ /* 0x002fea0003c00000 */
[----:B------:R0:W2:Y:S02]  /*2acd0*/  SHFL.IDX P6, R14, R13, R12, R11 ;  /* 0x0000000c0d0e7389 */ /* 0x0000a400000c000b */
[----:B012---:R-:W-:Y:S01]  /*2ace0*/  ENDCOLLECTIVE ;  /* 0x000000000000791b */ /* 0x007fe20003800000 */
.L_x_3320:
[----:B------:R-:W-:Y:S05]  /*2acf0*/  BSYNC B1 ;  /* 0x0000000000017941 */ /* 0x000fea0003800000 */
.L_x_3319:
        /* <DEDUP_REMOVED lines=8> */
.L_x_3321:
[----:B------:R-:W-:Y:S01]  /*2ad80*/  MOV R120, R14 ;  /* 0x0000000e00787202 */ /* 0x000fe20000000f00 */
[----:B------:R-:W-:Y:S06]  /*2ad90*/  BRA `(.L_x_3322) ;  /* 0xfffffdc4004c7947 */ /* 0x000fec000383ffff */
.L_x_3007:
        /* <DEDUP_REMOVED lines=8> */
.L_x_3324:
[----:B------:R-:W-:Y:S05]  /*2ae20*/  BSYNC B1 ;  /* 0x0000000000017941 */ /* 0x000fea0003800000 */
.L_x_3323:
        /* <DEDUP_REMOVED lines=8> */
.L_x_3325:
[----:B------:R-:W-:Y:S01]  /*2aeb0*/  IMAD.MOV.U32 R50, RZ, RZ, R14 ;  /* 0x000000ffff327224 */ /* 0x000fe200078e000e */
[----:B------:R-:W-:Y:S06]  /*2aec0*/  BRA `(.L_x_3326) ;  /* 0xfffffdd000ec7947 */ /* 0x000fec000383ffff */
.L_x_3012:
        /* <DEDUP_REMOVED lines=8> */
.L_x_3328:
[----:B------:R-:W-:Y:S05]  /*2af50*/  BSYNC B1 ;  /* 0x0000000000017941 */ /* 0x000fea0003800000 */
.L_x_3327:
        /* <DEDUP_REMOVED lines=8> */
.L_x_3329:
[----:B------:R-:W-:Y:S01]  /*2afe0*/  IMAD.MOV.U32 R52, RZ, RZ, R14 ;  /* 0x000000ffff347224 */ /* 0x000fe200078e000e */
[----:B------:R-:W-:Y:S06]  /*2aff0*/  BRA `(.L_x_3330) ;  /* 0xfffffde000887947 */ /* 0x000fec000383ffff */
.L_x_3017:
[----:B------:R-:W-:Y:S01]  /*2b000*/  BSSY B1, `(.L_x_3331) ;  /* 0x0000008000017945 */ /* 0x000fe20003800000 */
[----:B0-----:R-:W-:Y:S01]  /*2b010*/  IMAD.MOV.U32 R13, RZ, RZ, R117 ;  /* 0x000000ffff0d7224 */ /* 0x001fe200078e0075 */
[----:B------:R-:W-:Y:S01]  /*2b020*/  MOV R15, 0xffffffff ;  /* 0xffffffff000f7802 */ /* 0x000fe20000000f00 */
[----:B------:R-:W-:Y:S02]  /*2b030*/  IMAD.MOV.U32 R12, RZ, RZ, 0x3 ;  /* 0x00000003ff0c7424 */ /* 0x000fe400078e00ff */
[----:B------:R-:W-:-:S07]  /*2b040*/  IMAD.MOV.U32 R11, RZ, RZ, 0x181f ;  /* 0x0000181fff0b7424 */ /* 0x000fce00078e00ff */
[----:B-1234-:R-:W-:Y:S05]  /*2b050*/  WARPSYNC.COLLECTIVE R15, `(.L_x_3332) ;  /* 0x000000000f087348 */ /* 0x01efea0003c00000 */
[----:B------:R0:W0:Y:S02]  /*2b060*/  SHFL.IDX P6, R14, R13, R12, R11 ;  /* 0x0000000c0d0e7389 */ /* 0x00002400000c000b */
[----:B01234-:R-:W-:Y:S01]  /*2b070*/  ENDCOLLECTIVE ;  /* 0x000000000000791b */ /* 0x01ffe20003800000 */
.L_x_3332:
[----:B------:R-:W-:Y:S05]  /*2b080*/  BSYNC B1 ;  /* 0x0000000000017941 */ /* 0x000fea0003800000 */
.L_x_3331:
        /* <DEDUP_REMOVED lines=8> */
.L_x_3333:
[----:B------:R-:W-:Y:S01]  /*2b110*/  MOV R116, R14 ;  /* 0x0000000e00747202 */ /* 0x000fe20000000f00 */
[----:B------:R-:W-:Y:S06]  /*2b120*/  BRA `(.L_x_3334) ;  /* 0xfffffdf000207947 */ /* 0x000fec000383ffff */
.L_x_3022:
[----:B0-----:R0:W1:Y:S02]  /*2b130*/  SYNCS.PHASECHK.TRANS64.TRYWAIT P2, [R80+URZ+0x38890], R112 ;  /* 0x03889070500075a7 */ /* 0x001064000804017f */
[----:B-1----:R-:W-:Y:S05]  /*2b140*/  @!P2 NANOSLEEP.SYNCS 0x989680 ;  /* 0x009896800000a95d */ /* 0x002fea0003900000 */
[----:B------:R-:W1:Y:S02]  /*2b150*/  @!P2 SYNCS.PHASECHK.TRANS64 P2, [R80+URZ+0x38890], R112 ;  /* 0x038890705000a5a7 */ /* 0x000e64000804007f */
[----:B-1----:R-:W-:Y:S05]  /*2b160*/  @!P2 BRA `(.L_x_3022) ;  /* 0xfffffffc00f0a947 */ /* 0x002fea000383ffff */
[----:B------:R-:W-:Y:S05]  /*2b170*/  BRA `(.L_x_3335) ;  /* 0xfffffe0000087947 */ /* 0x000fea000383ffff */
.L_x_3023:
        /* <DEDUP_REMOVED lines=8> */
.L_x_3337:
[----:B------:R-:W-:Y:S05]  /*2b200*/  BSYNC B1 ;  /* 0x0000000000017941 */ /* 0x000fea0003800000 */
.L_x_3336:
[----:B------:R-:W-:Y:S01]  /*2b210*/  MOV R13, R44 ;  /* 0x0000002c000d7202 */ /* 0x000fe20000000f00 */
[----:B------:R-:W-:Y:S02]  /*2b220*/  IMAD.MOV.U32 R12, RZ, RZ, RZ ;  /* 0x000000ffff0c7224 */ /* 0x000fe400078e00ff */
[----:B------:R-:W-:Y:S02]  /*2b230*/  IMAD.MOV.U32 R11, RZ, RZ, 0x181f ;  /* 0x0000181fff0b7424 */ /* 0x000fe400078e00ff */
[----:B------:R-:W-:Y:S02]  /*2b240*/  IMAD.MOV.U32 R15, RZ, RZ, -0x1 ;  /* 0xffffffffff0f7424 */ /* 0x000fe400078e00ff */
[----:B------:R-:W-:-:S07]  /*2b250*/  IMAD.MOV.U32 R45, RZ, RZ, R14 ;  /* 0x000000ffff2d7224 */ /* 0x000fce00078e000e */
[----:B------:R-:W-:Y:S05]  /*2b260*/  WARPSYNC.COLLECTIVE R15, `(.L_x_3338) ;  /* 0x000000000f087348 */ /* 0x000fea0003c00000 */
[----:B------:R0:W1:Y:S02]  /*2b270*/  SHFL.IDX P6, R14, R13, R12, R11 ;  /* 0x0000000c0d0e7389 */ /* 0x00006400000c000b */
[----:B01----:R-:W-:Y:S01]  /*2b280*/  ENDCOLLECTIVE ;  /* 0x000000000000791b */ /* 0x003fe20003800000 */
.L_x_3338:
[----:B------:R-:W-:Y:S05]  /*2b290*/  BRA `(.L_x_3339) ;  /* 0xfffffe00002c7947 */ /* 0x000fea000383ffff */
.L_x_3026:
        /* <DEDUP_REMOVED lines=8> */
.L_x_3341:
[----:B------:R-:W-:Y:S05]  /*2b320*/  BSYNC B1 ;  /* 0x0000000000017941 */ /* 0x000fea0003800000 */
.L_x_3340:
        /* <DEDUP_REMOVED lines=8> */
.L_x_3342:
[----:B------:R-:W-:Y:S05]  /*2b3b0*/  BRA `(.L_x_3343) ;  /* 0xfffffe00002c7947 */ /* 0x000fea000383ffff */
.L_x_3029:
[----:B------:R-:W-:Y:S01]  /*2b3c0*/  BSSY B1, `(.L_x_3344) ;  /* 0x0000008000017945 */ /* 0x000fe20003800000 */
[----:B----4-:R-:W-:Y:S02]  /*2b3d0*/  IMAD.MOV.U32 R13, RZ, RZ, R46 ;  /* 0x000000ffff0d7224 */ /* 0x010fe400078e002e */
[----:B------:R-:W-:Y:S02]  /*2b3e0*/  IMAD.MOV.U32 R12, RZ, RZ, 0x2 ;  /* 0x00000002ff0c7424 */ /* 0x000fe400078e00ff */
[----:B------:R-:W-:Y:S02]  /*2b3f0*/  IMAD.MOV.U32 R11, RZ, RZ, 0x181f ;  /* 0x0000181fff0b7424 */ /* 0x000fe400078e00ff */
[----:B------:R-:W-:-:S07]  /*2b400*/  IMAD.MOV.U32 R15, RZ, RZ, -0x1 ;  /* 0xffffffffff0f7424 */ /* 0x000fce00078e00ff */
[----:B0123--:R-:W-:Y:S05]  /*2b410*/  WARPSYNC.COLLECTIVE R15, `(.L_x_3345) ;  /* 0x000000000f087348 */ /* 0x00ffea0003c00000 */
[----:B---3--:R3:W4:Y:S02]  /*2b420*/  SHFL.IDX P6, R14, R13, R12, R11 ;  /* 0x0000000c0d0e7389 */ /* 0x00872400000c000b */
[----:B01234-:R-:W-:Y:S01]  /*2b430*/  ENDCOLLECTIVE ;  /* 0x000000000000791b */ /* 0x01ffe20003800000 */
.L_x_3345:
[----:B------:R-:W-:Y:S05]  /*2b440*/  BSYNC B1 ;  /* 0x0000000000017941 */ /* 0x000fea0003800000 */
.L_x_3344:
        /* <DEDUP_REMOVED lines=8> */
.L_x_3346:
[----:B------:R-:W-:Y:S05]  /*2b4d0*/  BRA `(.L_x_3347) ;  /* 0xfffffe0000307947 */ /* 0x000fea000383ffff */
.L_x_3032:
        /* <DEDUP_REMOVED lines=8> */
.L_x_3349:
[----:B------:R-:W-:Y:S05]  /*2b560*/  BSYNC B1 ;  /* 0x0000000000017941 */ /* 0x000fea0003800000 */
.L_x_3348:
        /* <DEDUP_REMOVED lines=8> */
.L_x_3350:
[----:B------:R-:W-:Y:S05]  /*2b5f0*/  BRA `(.L_x_3351) ;  /* 0xfffffe0000347947 */ /* 0x000fea000383ffff */
.L_x_3036:
[----:B------:R0:W0:Y:S02]  /*2b600*/  SYNCS.PHASECHK.TRANS64.TRYWAIT P3, [R80+URZ+0x388b0], R112 ;  /* 0x0388b070500075a7 */ /* 0x000024000806017f */
[----:B0-----:R-:W-:Y:S05]  /*2b610*/  @!P3 NANOSLEEP.SYNCS 0x989680 ;  /* 0x009896800000b95d */ /* 0x001fea0003900000 */
[----:B------:R-:W0:Y:S02]  /*2b620*/  @!P3 SYNCS.PHASECHK.TRANS64 P3, [R80+URZ+0x388b0], R112 ;  /* 0x0388b0705000b5a7 */ /* 0x000e24000806007f */
[----:B0-----:R-:W-:Y:S05]  /*2b630*/  @!P3 BRA `(.L_x_3036) ;  /* 0xfffffffc00f0b947 */ /* 0x001fea000383ffff */
[----:B------:R-:W-:Y:S05]  /*2b640*/  BRA `(.L_x_3352) ;  /* 0xfffffe0000ac7947 */ /* 0x000fea000383ffff */
.L_x_3048:
[----:B------:R-:W-:Y:S01]  /*2b650*/  BSSY B0, `(.L_x_3353) ;  /* 0x0000007000007945 */ /* 0x000fe20003800000 */
[----:B------:R-:W-:Y:S02]  /*2b660*/  IMAD.MOV.U32 R12, RZ, RZ, RZ ;  /* 0x000000ffff0c7224 */ /* 0x000fe400078e00ff */
[----:B------:R-:W-:Y:S02]  /*2b670*/  IMAD.MOV.U32 R11, RZ, RZ, 0x1f ;  /* 0x0000001fff0b7424 */ /* 0x000fe400078e00ff */
[----:B------:R-:W-:-:S07]  /*2b680*/  IMAD.MOV.U32 R15, RZ, RZ, -0x1 ;  /* 0xffffffffff0f7424 */ /* 0x000fce00078e00ff */
[----:B-----5:R-:W-:Y:S05]  /*2b690*/  WARPSYNC.COLLECTIVE R15, `(.L_x_3354) ;  /* 0x000000000f087348 */ /* 0x020fea0003c00000 */
[----:B------:R0:W1:Y:S02]  /*2b6a0*/  SHFL.IDX P6, R14, R13, R12, R11 ;  /* 0x0000000c0d0e7389 */ /* 0x00006400000c000b */
[----:B01---5:R-:W-:Y:S01]  /*2b6b0*/  ENDCOLLECTIVE ;  /* 0x000000000000791b */ /* 0x023fe20003800000 */
.L_x_3354:
[----:B------:R-:W-:Y:S05]  /*2b6c0*/  BSYNC B0 ;  /* 0x0000000000007941 */ /* 0x000fea0003800000 */
.L_x_3353:
[----:B------:R-:W-:Y:S05]  /*2b6d0*/  BRA `(.L_x_3355) ;  /* 0xfffffe10004c7947 */ /* 0x000fea000383ffff */
.L_x_3058:
        /* <DEDUP_REMOVED lines=8> */
.L_x_3357:
[----:B------:R-:W-:Y:S05]  /*2b760*/  BSYNC B1 ;  /* 0x0000000000017941 */ /* 0x000fea0003800000 */
.L_x_3356:
        /* <DEDUP_REMOVED lines=8> */
.L_x_3358:
[----:B------:R-:W-:Y:S02]  /*2b7f0*/  IMAD.MOV.U32 R13, RZ, RZ, R8 ;  /* 0x000000ffff0d7224 */ /* 0x000fe400078e0008 */
[----:B------:R-:W-:-:S07]  /*2b800*/  IMAD.MOV.U32 R4, RZ, RZ, R14 ;  /* 0x000000ffff047224 */ /* 0x000fce00078e000e */
[----:B------:R-:W-:Y:S05]  /*2b810*/  WARPSYNC.COLLECTIVE R15, `(.L_x_3359) ;  /* 0x000000000f087348 */ /* 0x000fea0003c00000 */
[----:B------:R0:W1:Y:S02]  /*2b820*/  SHFL.IDX P6, R14, R13, R12, R11 ;  /* 0x0000000c0d0e7389 */ /* 0x00006400000c000b */
[----:B01----:R-:W-:Y:S01]  /*2b830*/  ENDCOLLECTIVE ;  /* 0x000000000000791b */ /* 0x003fe20003800000 */
.L_x_3359:
[----:B------:R-:W-:Y:S02]  /*2b840*/  IMAD.MOV.U32 R13, RZ, RZ, R7 ;  /* 0x000000ffff0d7224 */ /* 0x000fe400078e0007 */
[----:B------:R-:W-:-:S07]  /*2b850*/  IMAD.MOV.U32 R3, RZ, RZ, R14 ;  /* 0x000000ffff037224 */ /* 0x000fce00078e000e */
[----:B------:R-:W-:Y:S05]  /*2b860*/  WARPSYNC.COLLECTIVE R15, `(.L_x_3360) ;  /* 0x000000000f087348 */ /* 0x000fea0003c00000 */
[----:B------:R0:W1:Y:S02]  /*2b870*/  SHFL.IDX P6, R14, R13, R12, R11 ;  /* 0x0000000c0d0e7389 */ /* 0x00006400000c000b */
[----:B01----:R-:W-:Y:S01]  /*2b880*/  ENDCOLLECTIVE ;  /* 0x000000000000791b */ /* 0x003fe20003800000 */
.L_x_3360:
[----:B------:R-:W-:Y:S05]  /*2b890*/  BRA `(.L_x_3361) ;  /* 0xfffffe1400cc7947 */ /* 0x000fea000383ffff */
.L_x_3061:
[----:B------:R-:W-:Y:S01]  /*2b8a0*/  BSSY B1, `(.L_x_3362) ;  /* 0x0000008000017945 */ /* 0x000fe20003800000 */
[----:B------:R-:W-:Y:S01]  /*2b8b0*/  IMAD.MOV.U32 R13, RZ, RZ, R6 ;  /* 0x000000ffff0d7224 */ /* 0x000fe200078e0006 */
[----:B------:R-:W-:Y:S01]  /*2b8c0*/  MOV R12, 0x1 ;  /* 0x00000001000c7802 */ /* 0x000fe20000000f00 */
[----:B------:R-:W-:Y:S02]  /*2b8d0*/  IMAD.MOV.U32 R11, RZ, RZ, 0x181f ;  /* 0x0000181fff0b7424 */ /* 0x000fe400078e00ff */
[----:B------:R-:W-:-:S07]  /*2b8e0*/  IMAD.MOV.U32 R15, RZ, RZ, -0x1 ;  /* 0xffffffffff0f7424 */ /* 0x000fce00078e00ff */
[----:B0-2345:R-:W-:Y:S05]  /*2b8f0*/  WARPSYNC.COLLECTIVE R15, `(.L_x_3363) ;  /* 0x000000000f087348 */ /* 0x03dfea0003c00000 */
[----:B----4-:R1:W4:Y:S02]  /*2b900*/  SHFL.IDX P6, R14, R13, R12, R11 ;  /* 0x0000000c0d0e7389 */ /* 0x01032400000c000b */
[----:B012345:R-:W-:Y:S01]  /*2b910*/  ENDCOLLECTIVE ;  /* 0x000000000000791b */ /* 0x03ffe20003800000 */
.L_x_3363:
[----:B------:R-:W-:Y:S05]  /*2b920*/  BSYNC B1 ;  /* 0x0000000000017941 */ /* 0x000fea0003800000 */
.L_x_3362:
        /* <DEDUP_REMOVED lines=8> */
.L_x_3364:
[----:B------:R-:W-:Y:S02]  /*2b9b0*/  IMAD.MOV.U32 R13, RZ, RZ, R8 ;  /* 0x000000ffff0d7224 */ /* 0x000fe400078e0008 */
[----:B------:R-:W-:-:S07]  /*2b9c0*/  IMAD.MOV.U32 R4, RZ, RZ, R14 ;  /* 0x000000ffff047224 */ /* 0x000fce00078e000e */
[----:B------:R-:W-:Y:S05]  /*2b9d0*/  WARPSYNC.COLLECTIVE R15, `(.L_x_3365) ;  /* 0x000000000f087348 */ /* 0x000fea0003c00000 */
[----:B------:R0:W1:Y:S02]  /*2b9e0*/  SHFL.IDX P6, R14, R13, R12, R11 ;  /* 0x0000000c0d0e7389 */ /* 0x00006400000c000b */
[----:B01----:R-:W-:Y:S01]  /*2b9f0*/  ENDCOLLECTIVE ;  /* 0x000000000000791b */ /* 0x003fe20003800000 */
.L_x_3365:
[----:B------:R-:W-:Y:S02]  /*2ba00*/  IMAD.MOV.U32 R13, RZ, RZ, R7 ;  /* 0x000000ffff0d7224 */ /* 0x000fe400078e0007 */
[----:B------:R-:W-:-:S07]  /*2ba10*/  IMAD.MOV.U32 R3, RZ, RZ, R14 ;  /* 0x000000ffff037224 */ /* 0x000fce00078e000e */
[----:B------:R-:W-:Y:S05]  /*2ba20*/  WARPSYNC.COLLECTIVE R15, `(.L_x_3366) ;  /* 0x000000000f087348 */ /* 0x000fea0003c00000 */
[----:B------:R0:W1:Y:S02]  /*2ba30*/  SHFL.IDX P6, R14, R13, R12, R11 ;  /* 0x0000000c0d0e7389 */ /* 0x00006400000c000b */
[----:B01----:R-:W-:Y:S01]  /*2ba40*/  ENDCOLLECTIVE ;  /* 0x000000000000791b */ /* 0x003fe20003800000 */
.L_x_3366:
[----:B------:R-:W-:Y:S05]  /*2ba50*/  BRA `(.L_x_3367) ;  /* 0xfffffe1400e87947 */ /* 0x000fea000383ffff */
.L_x_3064:
[----:B------:R-:W-:Y:S01]  /*2ba60*/  BSSY B1, `(.L_x_3368) ;  /* 0x0000008000017945 */ /* 0x000fe20003800000 */
[----:B0-----:R-:W-:Y:S01]  /*2ba70*/  MOV R13, R6 ;  /* 0x00000006000d7202 */ /* 0x001fe20000000f00 */
[----:B------:R-:W-:Y:S02]  /*2ba80*/  IMAD.MOV.U32 R12, RZ, RZ, 0x2 ;  /* 0x00000002ff0c7424 */ /* 0x000fe400078e00ff */
[----:B------:R-:W-:Y:S02]  /*2ba90*/  IMAD.MOV.U32 R11, RZ, RZ, 0x181f ;  /* 0x0000181fff0b7424 */ /* 0x000fe400078e00ff */
[----:B------:R-:W-:-:S07]  /*2baa0*/  IMAD.MOV.U32 R15, RZ, RZ, -0x1 ;  /* 0xffffffffff0f7424 */ /* 0x000fce00078e00ff */
[----:B-12345:R-:W-:Y:S05]  /*2bab0*/  WARPSYNC.COLLECTIVE R15, `(.L_x_3369) ;  /* 0x000000000f087348 */ /* 0x03efea0003c00000 */
[----:B----4-:R0:W4:Y:S02]  /*2bac0*/  SHFL.IDX P6, R14, R13, R12, R11 ;  /* 0x0000000c0d0e7389 */ /* 0x01012400000c000b */
[----:B012345:R-:W-:Y:S01]  /*2bad0*/  ENDCOLLECTIVE ;  /* 0x000000000000791b */ /* 0x03ffe20003800000 */
.L_x_3369:
[----:B------:R-:W-:Y:S05]  /*2bae0*/  BSYNC B1 ;  /* 0x0000000000017941 */ /* 0x000fea0003800000 */
.L_x_3368:
        /* <DEDUP_REMOVED lines=8> */
.L_x_3370:
[----:B------:R-:W-:Y:S02]  /*2bb70*/  IMAD.MOV.U32 R13, RZ, RZ, R8 ;  /* 0x000000ffff0d7224 */ /* 0x000fe400078e0008 */
[----:B------:R-:W-:-:S07]  /*2bb80*/  IMAD.MOV.U32 R4, RZ, RZ, R14 ;  /* 0x000000ffff047224 */ /* 0x000fce00078e000e */
[----:B------:R-:W-:Y:S05]  /*2bb90*/  WARPSYNC.COLLECTIVE R15, `(.L_x_3371) ;  /* 0x000000000f087348 */ /* 0x000fea0003c00000 */
[----:B------:R0:W1:Y:S02]  /*2bba0*/  SHFL.IDX P6, R14, R13, R12, R11 ;  /* 0x0000000c0d0e7389 */ /* 0x00006400000c000b */
[----:B01----:R-:W-:Y:S01]  /*2bbb0*/  ENDCOLLECTIVE ;  /* 0x000000000000791b */ /* 0x003fe20003800000 */
.L_x_3371:
[----:B------:R-:W-:Y:S01]  /*2bbc0*/  MOV R13, R7 ;  /* 0x00000007000d7202 */ /* 0x000fe20000000f00 */
[----:B------:R-:W-:-:S07]  /*2bbd0*/  IMAD.MOV.U32 R3, RZ, RZ, R14 ;  /* 0x000000ffff037224 */ /* 0x000fce00078e000e */
[----:B------:R-:W-:Y:S05]  /*2bbe0*/  WARPSYNC.COLLECTIVE R15, `(.L_x_3372) ;  /* 0x000000000f087348 */ /* 0x000fea0003c00000 */
[----:B------:R0:W1:Y:S02]  /*2bbf0*/  SHFL.IDX P6, R14, R13, R12, R11 ;  /* 0x0000000c0d0e7389 */ /* 0x00006400000c000b */
[----:B01----:R-:W-:Y:S01]  /*2bc00*/  ENDCOLLECTIVE ;  /* 0x000000000000791b */ /* 0x003fe20003800000 */
.L_x_3372:
[----:B------:R-:W-:Y:S05]  /*2bc10*/  BRA `(.L_x_3373) ;  /* 0xfffffe1400fc7947 */ /* 0x000fea000383ffff */
.L_x_3067:
        /* <DEDUP_REMOVED lines=8> */
.L_x_3375:
[----:B------:R-:W-:Y:S05]  /*2bca0*/  BSYNC B1 ;  /* 0x0000000000017941 */ /* 0x000fea0003800000 */
.L_x_3374:
        /* <DEDUP_REMOVED lines=8> */
.L_x_3376:
[----:B------:R-:W-:Y:S02]  /*2bd30*/  IMAD.MOV.U32 R13, RZ, RZ, R8 ;  /* 0x000000ffff0d7224 */ /* 0x000fe400078e0008 */
[----:B------:R-:W-:-:S07]  /*2bd40*/  IMAD.MOV.U32 R4, RZ, RZ, R14 ;  /* 0x000000ffff047224 */ /* 0x000fce00078e000e */
[----:B------:R-:W-:Y:S05]  /*2bd50*/  WARPSYNC.COLLECTIVE R15, `(.L_x_3377) ;  /* 0x000000000f087348 */ /* 0x000fea0003c00000 */
[----:B------:R0:W1:Y:S02]  /*2bd60*/  SHFL.IDX P6, R14, R13, R12, R11 ;  /* 0x0000000c0d0e7389 */ /* 0x00006400000c000b */
[----:B01----:R-:W-:Y:S01]  /*2bd70*/  ENDCOLLECTIVE ;  /* 0x000000000000791b */ /* 0x003fe20003800000 */
.L_x_3377:
[----:B------:R-:W-:Y:S01]  /*2bd80*/  IMAD.MOV.U32 R13, RZ, RZ, R7 ;  /* 0x000000ffff0d7224 */ /* 0x000fe200078e0007 */
[----:B------:R-:W-:-:S07]  /*2bd90*/  MOV R3, R14 ;  /* 0x0000000e00037202 */ /* 0x000fce0000000f00 */
[----:B------:R-:W-:Y:S05]  /*2bda0*/  WARPSYNC.COLLECTIVE R15, `(.L_x_3378) ;  /* 0x000000000f087348 */ /* 0x000fea0003c00000 */
[----:B------:R0:W1:Y:S02]  /*2bdb0*/  SHFL.IDX P6, R14, R13, R12, R11 ;  /* 0x0000000c0d0e7389 */ /* 0x00006400000c000b */
[----:B01----:R-:W-:Y:S01]  /*2bdc0*/  ENDCOLLECTIVE ;  /* 0x000000000000791b */ /* 0x003fe20003800000 */
.L_x_3378:
[----:B------:R-:W-:Y:S05]  /*2bdd0*/  BRA `(.L_x_3379) ;  /* 0xfffffe1800187947 */ /* 0x000fea000383ffff */
.L_x_3071:
[----:B-1----:R1:W2:Y:S02]  /*2bde0*/  SYNCS.PHASECHK.TRANS64.TRYWAIT P0, [R22+URZ+0x38800], R55 ;  /* 0x03880037160075a7 */ /* 0x0022a4000800017f */
[----:B--2---:R-:W-:Y:S05]  /*2bdf0*/  @!P0 NANOSLEEP.SYNCS 0x989680 ;  /* 0x009896800000895d */ /* 0x004fea0003900000 */
[----:B------:R-:W2:Y:S02]  /*2be00*/  @!P0 SYNCS.PHASECHK.TRANS64 P0, [R22+URZ+0x38800], R55 ;  /* 0x03880037160085a7 */ /* 0x000ea4000800007f */
[----:B--2---:R-:W-:Y:S05]  /*2be10*/  @!P0 BRA `(.L_x_3071) ;  /* 0xfffffffc00f08947 */ /* 0x004fea000383ffff */
[----:B------:R-:W-:Y:S05]  /*2be20*/  BRA `(.L_x_3380) ;  /* 0xfffffe1800987947 */ /* 0x000fea000383ffff */
.L_x_3087:
[----:B------:R-:W1:Y:S01]  /*2be30*/  LDC R59, c[0x0][0x3f4] ;  /* 0x0000fd00ff3b7b82 */ /* 0x000e620000000800 */
[----:B------:R-:W-:Y:S01]  /*2be40*/  BSSY B1, `(.L_x_3381) ;  /* 0x0000008000017945 */ /* 0x000fe20003800000 */
[----:B0-----:R-:W-:Y:S02]  /*2be50*/  IMAD.MOV.U32 R13, RZ, RZ, R10 ;  /* 0x000000ffff0d7224 */ /* 0x001fe400078e000a */
[----:B------:R-:W-:Y:S02]  /*2be60*/  IMAD.MOV.U32 R12, RZ, RZ, RZ ;  /* 0x000000ffff0c7224 */ /* 0x000fe400078e00ff */
[----:B------:R-:W-:Y:S02]  /*2be70*/  IMAD.MOV.U32 R11, RZ, RZ, 0x181f ;  /* 0x0000181fff0b7424 */ /* 0x000fe400078e00ff */
[----:B------:R-:W-:-:S07]  /*2be80*/  IMAD.MOV.U32 R15, RZ, RZ, -0x1 ;  /* 0xffffffffff0f7424 */ /* 0x000fce00078e00ff */
[----:B-1----:R-:W-:Y:S05]  /*2be90*/  WARPSYNC.COLLECTIVE R15, `(.L_x_3382) ;  /* 0x000000000f087348 */ /* 0x002fea0003c00000 */
[----:B------:R0:W2:Y:S02]  /*2bea0*/  SHFL.IDX P6, R14, R13, R12, R11 ;  /* 0x0000000c0d0e7389 */ /* 0x0000a400000c000b */
[----:B012---:R-:W-:Y:S01]  /*2beb0*/  ENDCOLLECTIVE ;  /* 0x000000000000791b */ /* 0x007fe20003800000 */
.L_x_3382:
[----:B------:R-:W-:Y:S05]  /*2bec0*/  BSYNC B1 ;  /* 0x0000000000017941 */ /* 0x000fea0003800000 */
.L_x_3381:
        /* <DEDUP_REMOVED lines=10> */
.L_x_3383:
[----:B------:R-:W-:Y:S02]  /*2bf70*/  ISETP.GE.OR P1, PT, R61, R48, P0 ;  /* 0x000000303d00720c */ /* 0x000fe40000726670 */
[----:B------:R-:W-:Y:S01]  /*2bf80*/  MOV R13, R49 ;  /* 0x00000031000d7202 */ /* 0x000fe20000000f00 */
[----:B------:R-:W-:-:S10]  /*2bf90*/  IMAD.MOV.U32 R5, RZ, RZ, R14 ;  /* 0x000000ffff057224 */ /* 0x000fd400078e000e */
[----:B------:R-:W-:Y:S05]  /*2bfa0*/  WARPSYNC.COLLECTIVE R15, `(.L_x_3384) ;  /* 0x000000000f087348 */ /* 0x000fea0003c00000 */
[----:B------:R0:W1:Y:S02]  /*2bfb0*/  SHFL.IDX P6, R14, R13, R12, R11 ;  /* 0x0000000c0d0e7389 */ /* 0x00006400000c000b */
[----:B01----:R-:W-:Y:S01]  /*2bfc0*/  ENDCOLLECTIVE ;  /* 0x000000000000791b */ /* 0x003fe20003800000 */
.L_x_3384:
        /* <DEDUP_REMOVED lines=8> */
.L_x_3385:
[----:B------:R-:W-:-:S05]  /*2c050*/  @!P1 IADD3 R14, P3, R16, R14, RZ ;  /* 0x0000000e100e9210 */ /* 0x000fca0007f7e0ff */
[----:B------:R-:W-:Y:S01]  /*2c060*/  @!P1 IMAD.X R3, R7, 0x1, R17, P3 ;  /* 0x0000000107039824 */ /* 0x000fe200018e0611 */
[----:B------:R-:W-:Y:S01]  /*2c070*/  @!P1 MOV R26, R14 ;  /* 0x0000000e001a9202 */ /* 0x000fe20000000f00 */
[----:B------:R-:W5:Y:S02]  /*2c080*/  @!P1 LD.E.128 R4, desc[UR36][R4.64] ;  /* 0x0000002404049980 */ /* 0x000f64000c101d00 */
[----:B------:R-:W-:-:S05]  /*2c090*/  @!P1 IMAD.MOV.U32 R27, RZ, RZ, R3 ;  /* 0x000000ffff1b9224 */ /* 0x000fca00078e0003 */
[----:B------:R0:W5:Y:S01]  /*2c0a0*/  @!P1 LD.E.128 R36, desc[UR36][R26.64] ;  /* 0x000000241a249980 */ /* 0x000162000c101d00 */
[----:B------:R-:W-:Y:S01]  /*2c0b0*/  IMAD.MOV.U32 R13, RZ, RZ, R10 ;  /* 0x000000ffff0d7224 */ /* 0x000fe200078e000a */
[----:B------:R-:W-:Y:S01]  /*2c0c0*/  CS2R R32, SRZ ;  /* 0x0000000000207805 */ /* 0x000fe2000001ff00 */
[----:B------:R-:W-:Y:S01]  /*2c0d0*/  IMAD.MOV.U32 R12, RZ, RZ, 0x1 ;  /* 0x00000001ff0c7424 */ /* 0x000fe200078e00ff */
[----:B------:R-:W-:Y:S02]  /*2c0e0*/  CS2R R28, SRZ ;  /* 0x00000000001c7805 */ /* 0x000fe4000001ff00 */
[----:B------:R-:W-:Y:S02]  /*2c0f0*/  CS2R R30, SRZ ;  /* 0x00000000001e7805 */ /* 0x000fe4000001ff00 */
[----:B------:R-:W-:-:S07]  /*2c100*/  CS2R R20, SRZ ;  /* 0x0000000000147805 */ /* 0x000fce000001ff00 */
[----:B0----5:R-:W-:Y:S05]  /*2c110*/  WARPSYNC.COLLECTIVE R15, `(.L_x_3386) ;  /* 0x000000000f087348 */ /* 0x021fea0003c00000 */
[----:B------:R1:W2:Y:S02]  /*2c120*/  SHFL.IDX P6, R14, R13, R12, R11 ;  /* 0x0000000c0d0e7389 */ /* 0x0002a400000c000b */
[----:B012--5:R-:W-:Y:S01]  /*2c130*/  ENDCOLLECTIVE ;  /* 0x000000000000791b */ /* 0x027fe20003800000 */
.L_x_3386:
[----:B------:R-:W-:Y:S02]  /*2c140*/  IMAD.MOV.U32 R13, RZ, RZ, R43 ;  /* 0x000000ffff0d7224 */ /* 0x000fe400078e002b */
[----:B------:R-:W-:-:S07]  /*2c150*/  IMAD.MOV.U32 R3, RZ, RZ, R14 ;  /* 0x000000ffff037224 */ /* 0x000fce00078e000e */
[----:B------:R-:W-:Y:S05]  /*2c160*/  WARPSYNC.COLLECTIVE R15, `(.L_x_3387) ;  /* 0x000000000f087348 */ /* 0x000fea0003c00000 */
[----:B------:R0:W1:Y:S02]  /*2c170*/  SHFL.IDX P6, R14, R13, R12, R11 ;  /* 0x0000000c0d0e7389 */ /* 0x00006400000c000b */
[----:B01----:R-:W-:Y:S01]  /*2c180*/  ENDCOLLECTIVE ;  /* 0x000000000000791b */ /* 0x003fe20003800000 */
.L_x_3387:
[----:B------:R-:W-:Y:S01]  /*2c190*/  IMAD.MOV.U32 R13, RZ, RZ, R49 ;  /* 0x000000ffff0d7224 */ /* 0x000fe200078e0031 */
[----:B------:R-:W-:-:S07]  /*2c1a0*/  MOV R9, R14 ;  /* 0x0000000e00097202 */ /* 0x000fce0000000f00 */
[----:B------:R-:W-:Y:S05]  /*2c1b0*/  WARPSYNC.COLLECTIVE R15, `(.L_x_3388) ;  /* 0x000000000f087348 */ /* 0x000fea0003c00000 */
[----:B------:R0:W1:Y:S02]  /*2c1c0*/  SHFL.IDX P6, R14, R13, R12, R11 ;  /* 0x0000000c0d0e7389 */ /* 0x00006400000c000b */
[----:B01----:R-:W-:Y:S01]  /*2c1d0*/  ENDCOLLECTIVE ;  /* 0x000000000000791b */ /* 0x003fe20003800000 */
.L_x_3388:
[----:B------:R-:W-:Y:S02]  /*2c1e0*/  IMAD.MOV.U32 R13, RZ, RZ, R42 ;  /* 0x000000ffff0d7224 */ /* 0x000fe400078e002a */
[----:B------:R-:W-:-:S07]  /*2c1f0*/  IMAD.MOV.U32 R25, RZ, RZ, R14 ;  /* 0x000000ffff197224 */ /* 0x000fce00078e000e */
[----:B------:R-:W-:Y:S05]  /*2c200*/  WARPSYNC.COLLECTIVE R15, `(.L_x_3389) ;  /* 0x000000000f087348 */ /* 0x000fea0003c00000 */
[----:B------:R0:W1:Y:S02]  /*2c210*/  SHFL.IDX P6, R14, R13, R12, R11 ;  /* 0x0000000c0d0e7389 */ /* 0x00006400000c000b */
[----:B01----:R-:W-:Y:S01]  /*2c220*/  ENDCOLLECTIVE ;  /* 0x000000000000791b */ /* 0x003fe20003800000 */
.L_x_3389:
[----:B------:R-:W-:Y:S01]  /*2c230*/  @!P1 IMAD.MOV.U32 R32, RZ, RZ, R4 ;  /* 0x000000ffff209224 */ /* 0x000fe200078e0004 */
[----:B------:R-:W-:Y:S01]  /*2c240*/  @!P1 MOV R28, R6 ;  /* 0x00000006001c9202 */ /* 0x000fe20000000f00 */
[----:B------:R-:W-:Y:S01]  /*2c250*/  @!P1 IMAD.MOV.U32 R33, RZ, RZ, R5 ;  /* 0x000000ffff219224 */ /* 0x000fe200078e0005 */
[----:B------:R-:W-:Y:S01]  /*2c260*/  CS2R R4, SRZ ;  /* 0x0000000000047805 */ /* 0x000fe2000001ff00 */
[----:B------:R-:W-:Y:S02]  /*2c270*/  @!P1 IMAD.MOV.U32 R29, RZ, RZ, R7 ;  /* 0x000000ffff1d9224 */ /* 0x000fe400078e0007 */
[----:B------:R-:W-:Y:S02]  /*2c280*/  @!P1 IMAD.MOV.U32 R30, RZ, RZ, R36 ;  /* 0x000000ffff1e9224 */ /* 0x000fe400078e0024 */
[----:B------:R-:W-:Y:S02]  /*2c290*/  @!P1 IMAD.MOV.U32 R31, RZ, RZ, R37 ;  /* 0x000000ffff1f9224 */ /* 0x000fe400078e0025 */
[----:B------:R-:W-:-:S02]  /*2c2a0*/  @!P1 IMAD.MOV.U32 R20, RZ, RZ, R38 ;  /* 0x000000ffff149224 */ /* 0x000fc400078e0026 */
[----:B------:R-:W-:Y:S01]  /*2c2b0*/  @!P1 IMAD.MOV.U32 R21, RZ, RZ, R39 ;  /* 0x000000ffff159224 */ /* 0x000fe200078e0027 */
[----:B------:R-:W-:Y:S06]  /*2c2c0*/  BRA `(.L_x_3390) ;  /* 0xfffffe5800187947 */ /* 0x000fec000383ffff */
.L_x_3090:
[----:B------:R-:W-:Y:S01]  /*2c2d0*/  BSSY B1, `(.L_x_3391) ;  /* 0x0000008000017945 */ /* 0x000fe20003800000 */
[----:B------:R-:W-:Y:S01]  /*2c2e0*/  MOV R13, R10 ;  /* 0x0000000a000d7202 */ /* 0x000fe20000000f00 */
[----:B------:R-:W-:Y:S02]  /*2c2f0*/  IMAD.MOV.U32 R12, RZ, RZ, 0x2 ;  /* 0x00000002ff0c7424 */ /* 0x000fe400078e00ff */
[----:B------:R-:W-:Y:S02]  /*2c300*/  IMAD.MOV.U32 R11, RZ, RZ, 0x181f ;  /* 0x0000181fff0b7424 */ /* 0x000fe400078e00ff */
[----:B------:R-:W-:-:S07]  /*2c310*/  IMAD.MOV.U32 R15, RZ, RZ, -0x1 ;  /* 0xffffffffff0f7424 */ /* 0x000fce00078e00ff */
[----:B-----5:R-:W-:Y:S05]  /*2c320*/  WARPSYNC.COLLECTIVE R15, `(.L_x_3392) ;  /* 0x000000000f087348 */ /* 0x020fea0003c00000 */
[----:B------:R0:W1:Y:S02]  /*2c330*/  SHFL.IDX P6, R14, R13, R12, R11 ;  /* 0x0000000c0d0e7389 */ /* 0x00006400000c000b */
[----:B01---5:R-:W-:Y:S01]  /*2c340*/  ENDCOLLECTIVE ;  /* 0x000000000000791b */ /* 0x023fe20003800000 */
.L_x_3392:
[----:B------:R-:W-:Y:S05]  /*2c350*/  BSYNC B1 ;  /* 0x0000000000017941 */ /* 0x000fea0003800000 */
.L_x_3391:
        /* <DEDUP_REMOVED lines=9> */
.L_x_3393:
[----:B------:R-:W-:Y:S01]  /*2c3f0*/  ISETP.GE.OR P1, PT, R27, R48, P0 ;  /* 0x000000301b00720c */ /* 0x000fe20000726670 */
[----:B------:R-:W-:Y:S02]  /*2c400*/  IMAD.MOV.U32 R13, RZ, RZ, R49 ;  /* 0x000000ffff0d7224 */ /* 0x000fe400078e0031 */
[----:B------:R-:W-:-:S10]  /*2c410*/  IMAD.MOV.U32 R9, RZ, RZ, R14 ;  /* 0x000000ffff097224 */ /* 0x000fd400078e000e */
[----:B------:R-:W-:Y:S05]  /*2c420*/  WARPSYNC.COLLECTIVE R15, `(.L_x_3394) ;  /* 0x000000000f087348 */ /* 0x000fea0003c00000 */
[----:B------:R0:W1:Y:S02]  /*2c430*/  SHFL.IDX P6, R14, R13, R12, R11 ;  /* 0x0000000c0d0e7389 */ /* 0x00006400000c000b */
[----:B01----:R-:W-:Y:S01]  /*2c440*/  ENDCOLLECTIVE ;  /* 0x000000000000791b */ /* 0x003fe20003800000 */
.L_x_3394:
[----:B------:R-:W-:-:S05]  /*2c450*/  @!P1 IADD3 R0, P2, R16, R9, RZ ;  /* 0x0000000910009210 */ /* 0x000fca0007f5e0ff */
[----:B------:R-:W-:Y:S02]  /*2c460*/  @!P1 IMAD.X R9, R3, 0x1, R17, P2 ;  /* 0x0000000103099824 */ /* 0x000fe400010e0611 */
[----:B------:R-:W-:Y:S01]  /*2c470*/  @!P1 IMAD.MOV.U32 R8, RZ, RZ, R0 ;  /* 0x000000ffff089224 */ /* 0x000fe200078e0000 */
[----:B------:R-:W-:Y:S01]  /*2c480*/  MOV R13, R42 ;  /* 0x0000002a000d7202 */ /* 0x000fe20000000f00 */
[----:B------:R-:W-:-:S07]  /*2c490*/  IMAD.MOV.U32 R25, RZ, RZ, R14 ;  /* 0x000000ffff197224 */ /* 0x000fce00078e000e */
[----:B------:R-:W-:Y:S05]  /*2c4a0*/  WARPSYNC.COLLECTIVE R15, `(.L_x_3395) ;  /* 0x000000000f087348 */ /* 0x000fea0003c00000 */
[----:B------:R0:W1:Y:S02]  /*2c4b0*/  SHFL.IDX P6, R14, R13, R12, R11 ;  /* 0x0000000c0d0e7389 */ /* 0x00006400000c000b */
[----:B01----:R-:W-:Y:S01]  /*2c4c0*/  ENDCOLLECTIVE ;  /* 0x000000000000791b */ /* 0x003fe20003800000 */
.L_x_3395:
[----:B------:R-:W-:-:S05]  /*2c4d0*/  @!P1 IADD3 R14, P3, R16, R14, RZ ;  /* 0x0000000e100e9210 */ /* 0x000fca0007f7e0ff */
[----:B------:R-:W-:Y:S02]  /*2c4e0*/  @!P1 IMAD.X R3, R25, 0x1, R17, P3 ;  /* 0x0000000119039824 */ /* 0x000fe400018e0611 */
[----:B------:R0:W5:Y:S02]  /*2c4f0*/  @!P1 LD.E.128 R24, desc[UR36][R8.64] ;  /* 0x0000002408189980 */ /* 0x000164000c101d00 */
[----:B0-----:R-:W-:Y:S01]  /*2c500*/  @!P1 IMAD.MOV.U32 R8, RZ, RZ, R14 ;  /* 0x000000ffff089224 */ /* 0x001fe200078e000e */
[----:B------:R-:W-:-:S05]  /*2c510*/  @!P1 MOV R9, R3 ;  /* 0x0000000300099202 */ /* 0x000fca0000000f00 */
        /* <DEDUP_REMOVED lines=10> */
.L_x_3396:
[----:B------:R-:W-:Y:S01]  /*2c5c0*/  CS2R R8, SRZ ;  /* 0x0000000000087805 */ /* 0x000fe2000001ff00 */
[----:B------:R-:W-:Y:S02]  /*2c5d0*/  IMAD.MOV.U32 R13, RZ, RZ, R43 ;  /* 0x000000ffff0d7224 */ /* 0x000fe400078e002b */
[----:B------:R-:W-:-:S07]  /*2c5e0*/  IMAD.MOV.U32 R3, RZ, RZ, R14 ;  /* 0x000000ffff037224 */ /* 0x000fce00078e000e */
[----:B------:R-:W-:Y:S05]  /*2c5f0*/  WARPSYNC.COLLECTIVE R15, `(.L_x_3397) ;  /* 0x000000000f087348 */ /* 0x000fea0003c00000 */
[----:B------:R0:W1:Y:S02]  /*2c600*/  SHFL.IDX P6, R14, R13, R12, R11 ;  /* 0x0000000c0d0e7389 */ /* 0x00006400000c000b */
[----:B01----:R-:W-:Y:S01]  /*2c610*/  ENDCOLLECTIVE ;  /* 0x000000000000791b */ /* 0x003fe20003800000 */
.L_x_3397:
[----:B------:R-:W-:Y:S01]  /*2c620*/  MOV R13, R49 ;  /* 0x00000031000d7202 */ /* 0x000fe20000000f00 */
[----:B------:R-:W-:-:S07]  /*2c630*/  IMAD.MOV.U32 R43, RZ, RZ, R14 ;  /* 0x000000ffff2b7224 */ /* 0x000fce00078e000e */
[----:B------:R-:W-:Y:S05]  /*2c640*/  WARPSYNC.COLLECTIVE R15, `(.L_x_3398) ;  /* 0x000000000f087348 */ /* 0x000fea0003c00000 */
[----:B------:R0:W1:Y:S02]  /*2c650*/  SHFL.IDX P6, R14, R13, R12, R11 ;  /* 0x0000000c0d0e7389 */ /* 0x00006400000c000b */
[----:B01----:R-:W-:Y:S01]  /*2c660*/  ENDCOLLECTIVE ;  /* 0x000000000000791b */ /* 0x003fe20003800000 */
.L_x_3398:
[----:B------:R-:W-:Y:S02]  /*2c670*/  IMAD.MOV.U32 R13, RZ, RZ, R42 ;  /* 0x000000ffff0d7224 */ /* 0x000fe400078e002a */
[----:B------:R-:W-:-:S07]  /*2c680*/  IMAD.MOV.U32 R49, RZ, RZ, R14 ;  /* 0x000000ffff317224 */ /* 0x000fce00078e000e */
[----:B------:R-:W-:Y:S05]  /*2c690*/  WARPSYNC.COLLECTIVE R15, `(.L_x_3399) ;  /* 0x000000000f087348 */ /* 0x000fea0003c00000 */
[----:B------:R0:W1:Y:S02]  /*2c6a0*/  SHFL.IDX P6, R14, R13, R12, R11 ;  /* 0x0000000c0d0e7389 */ /* 0x00006400000c000b */
[----:B01----:R-:W-:Y:S01]  /*2c6b0*/  ENDCOLLECTIVE ;  /* 0x000000000000791b */ /* 0x003fe20003800000 */
.L_x_3399:
[----:B------:R-:W-:Y:S01]  /*2c6c0*/  @!P1 IMAD.MOV.U32 R34, RZ, RZ, R24 ;  /* 0x000000ffff229224 */ /* 0x000fe200078e0018 */
[----:B------:R-:W-:Y:S01]  /*2c6d0*/  @!P1 MOV R37, R27 ;  /* 0x0000001b00259202 */ /* 0x000fe20000000f00 */
[----:B------:R-:W-:Y:S02]  /*2c6e0*/  @!P1 IMAD.MOV.U32 R35, RZ, RZ, R25 ;  /* 0x000000ffff239224 */ /* 0x000fe400078e0019 */
[----:B------:R-:W-:Y:S02]  /*2c6f0*/  @!P1 IMAD.MOV.U32 R36, RZ, RZ, R26 ;  /* 0x000000ffff249224 */ /* 0x000fe400078e001a */
[----:B------:R-:W-:Y:S02]  /*2c700*/  @!P1 IMAD.MOV.U32 R38, RZ, RZ, R52 ;  /* 0x000000ffff269224 */ /* 0x000fe400078e0034 */
[----:B------:R-:W-:Y:S02]  /*2c710*/  @!P1 IMAD.MOV.U32 R39, RZ, RZ, R53 ;  /* 0x000000ffff279224 */ /* 0x000fe400078e0035 */
[----:B------:R-:W-:-:S02]  /*2c720*/  @!P1 IMAD.MOV.U32 R40, RZ, RZ, R54 ;  /* 0x000000ffff289224 */ /* 0x000fc400078e0036 */
[----:B------:R-:W-:Y:S01]  /*2c730*/  @!P1 IMAD.MOV.U32 R41, RZ, RZ, R55 ;  /* 0x000000ffff299224 */ /* 0x000fe200078e0037 */
[----:B------:R-:W-:Y:S06]  /*2c740*/  BRA `(.L_x_3400) ;  /* 0xfffffe5400c87947 */ /* 0x000fec000383ffff */
.L_x_3094:
[----:B0-----:R0:W1:Y:S02]  /*2c750*/  SYNCS.PHASECHK.TRANS64.TRYWAIT P4, [R22+URZ+0x38800], R13 ;  /* 0x0388000d160075a7 */ /* 0x001064000808017f */
[----:B-1----:R-:W-:Y:S05]  /*2c760*/  @!P4 NANOSLEEP.SYNCS 0x989680 ;  /* 0x009896800000c95d */ /* 0x002fea0003900000 */
[----:B------:R-:W1:Y:S02]  /*2c770*/  @!P4 SYNCS.PHASECHK.TRANS64 P4, [R22+URZ+0x38800], R13 ;  /* 0x0388000d1600c5a7 */ /* 0x000e64000808007f */
[----:B-1----:R-:W-:Y:S05]  /*2c780*/  @!P4 BRA `(.L_x_3094) ;  /* 0xfffffffc00f0c947 */ /* 0x002fea000383ffff */
[----:B------:R-:W-:Y:S05]  /*2c790*/  BRA `(.L_x_3401) ;  /* 0xfffffe5800307947 */ /* 0x000fea000383ffff */
.L_x_3104:
[----:B--2---:R2:W3:Y:S02]  /*2c7a0*/  SYNCS.PHASECHK.TRANS64.TRYWAIT P1, [R6+URZ+0x38830], R9 ;  /* 0x03883009060075a7 */ /* 0x0044e4000802017f */
[----:B---3--:R-:W-:Y:S05]  /*2c7b0*/  @!P1 NANOSLEEP.SYNCS 0x989680 ;  /* 0x009896800000995d */ /* 0x008fea0003900000 */
[----:B------:R-:W3:Y:S02]  /*2c7c0*/  @!P1 SYNCS.PHASECHK.TRANS64 P1, [R6+URZ+0x38830], R9 ;  /* 0x03883009060095a7 */ /* 0x000ee4000802007f */
[----:B---3--:R-:W-:Y:S05]  /*2c7d0*/  @!P1 BRA `(.L_x_3104) ;  /* 0xfffffffc00f09947 */ /* 0x008fea000383ffff */
[----:B------:R-:W-:Y:S05]  /*2c7e0*/  BRA `(.L_x_3103) ;  /* 0xfffffe9800b47947 */ /* 0x000fea000383ffff */
.L_x_3110:
[----:B-1----:R1:W2:Y:S02]  /*2c7f0*/  SYNCS.PHASECHK.TRANS64.TRYWAIT P1, [R6+URZ+0x38850], R9 ;  /* 0x03885009060075a7 */ /* 0x0022a4000802017f */
[----:B--2---:R-:W-:Y:S05]  /*2c800*/  @!P1 NANOSLEEP.SYNCS 0x989680 ;  /* 0x009896800000995d */ /* 0x004fea0003900000 */
[----:B------:R-:W2:Y:S02]  /*2c810*/  @!P1 SYNCS.PHASECHK.TRANS64 P1, [R6+URZ+0x38850], R9 ;  /* 0x03885009060095a7 */ /* 0x000ea4000802007f */
[----:B--2---:R-:W-:Y:S05]  /*2c820*/  @!P1 BRA `(.L_x_3110) ;  /* 0xfffffffc00f09947 */ /* 0x004fea000383ffff */
[----:B------:R-:W-:Y:S05]  /*2c830*/  BRA `(.L_x_3109) ;  /* 0xfffffebc00507947 */ /* 0x000fea000383ffff */
.L_x_3116:
[----:B-1----:R1:W2:Y:S02]  /*2c840*/  SYNCS.PHASECHK.TRANS64.TRYWAIT P1, [R7+URZ+0x38830], R8 ;  /* 0x03883008070075a7 */ /* 0x0022a4000802017f */
[----:B--2---:R-:W-:Y:S05]  /*2c850*/  @!P1 NANOSLEEP.SYNCS 0x989680 ;  /* 0x009896800000995d */ /* 0x004fea0003900000 */
[----:B------:R-:W2:Y:S02]  /*2c860*/  @!P1 SYNCS.PHASECHK.TRANS64 P1, [R7+URZ+0x38830], R8 ;  /* 0x03883008070095a7 */ /* 0x000ea4000802007f */
[----:B--2---:R-:W-:Y:S05]  /*2c870*/  @!P1 BRA `(.L_x_3116) ;  /* 0xfffffffc00f09947 */ /* 0x004fea000383ffff */
[----:B------:R-:W-:Y:S05]  /*2c880*/  BRA `(.L_x_3115) ;  /* 0xfffffec000847947 */ /* 0x000fea000383ffff */
.L_x_3122:
[----:B-1----:R1:W3:Y:S02]  /*2c890*/  SYNCS.PHASECHK.TRANS64.TRYWAIT P1, [R7+URZ+0x38850], R8 ;  /* 0x03885008070075a7 */ /* 0x0022e4000802017f */
[----:B---3--:R-:W-:Y:S05]  /*2c8a0*/  @!P1 NANOSLEEP.SYNCS 0x989680 ;  /* 0x009896800000995d */ /* 0x008fea0003900000 */
[----:B------:R-:W3:Y:S02]  /*2c8b0*/  @!P1 SYNCS.PHASECHK.TRANS64 P1, [R7+URZ+0x38850], R8 ;  /* 0x03885008070095a7 */ /* 0x000ee4000802007f */
[----:B---3--:R-:W-:Y:S05]  /*2c8c0*/  @!P1 BRA `(.L_x_3122) ;  /* 0xfffffffc00f09947 */ /* 0x008fea000383ffff */
[----:B------:R-:W-:Y:S05]  /*2c8d0*/  BRA `(.L_x_3121) ;  /* 0xfffffeec000c7947 */ /* 0x000fea000383ffff */
.L_x_3129:
[----:B-1----:R1:W3:Y:S02]  /*2c8e0*/  SYNCS.PHASECHK.TRANS64.TRYWAIT P1, [R7+URZ+0x38830], R8 ;  /* 0x03883008070075a7 */ /* 0x0022e4000802017f */
[----:B---3--:R-:W-:Y:S05]  /*2c8f0*/  @!P1 NANOSLEEP.SYNCS 0x989680 ;  /* 0x009896800000995d */ /* 0x008fea0003900000 */
[----:B------:R-:W3:Y:S02]  /*2c900*/  @!P1 SYNCS.PHASECHK.TRANS64 P1, [R7+URZ+0x38830], R8 ;  /* 0x03883008070095a7 */ /* 0x000ee4000802007f */
[----:B---3--:R-:W-:Y:S05]  /*2c910*/  @!P1 BRA `(.L_x_3129) ;  /* 0xfffffffc00f09947 */ /* 0x008fea000383ffff */
[----:B------:R-:W-:Y:S05]  /*2c920*/  BRA `(.L_x_3128) ;  /* 0xfffffef000147947 */ /* 0x000fea000383ffff */
.L_x_3135:
[----:B----4-:R4:W0:Y:S02]  /*2c930*/  SYNCS.PHASECHK.TRANS64.TRYWAIT P1, [R7+URZ+0x38850], R8 ;  /* 0x03885008070075a7 */ /* 0x010824000802017f */
[----:B0-----:R-:W-:Y:S05]  /*2c940*/  @!P1 NANOSLEEP.SYNCS 0x989680 ;  /* 0x009896800000995d */ /* 0x001fea0003900000 */
[----:B------:R-:W0:Y:S02]  /*2c950*/  @!P1 SYNCS.PHASECHK.TRANS64 P1, [R7+URZ+0x38850], R8 ;  /* 0x03885008070095a7 */ /* 0x000e24000802007f */
[----:B0-----:R-:W-:Y:S05]  /*2c960*/  @!P1 BRA `(.L_x_3135) ;  /* 0xfffffffc00f09947 */ /* 0x001fea000383ffff */
[----:B------:R-:W-:Y:S05]  /*2c970*/  BRA `(.L_x_3134) ;  /* 0xffffff1000247947 */ /* 0x000fea000383ffff */
.L_x_3140:
[----:B------:R-:W-:Y:S01]  /*2c980*/  SEL R55, R62, R63, P0 ;  /* 0x0000003f3e377207 */ /* 0x000fe20000000000 */
[----:B------:R-:W-:Y:S01]  /*2c990*/  IMAD.MOV.U32 R15, RZ, RZ, -0x1 ;  /* 0xffffffffff0f7424 */ /* 0x000fe200078e00ff */
[----:B------:R-:W-:Y:S02]  /*2c9a0*/  SEL R62, R63, R62, P0 ;  /* 0x0000003e3f3e7207 */ /* 0x000fe40000000000 */
[----:B------:R-:W-:Y:S02]  /*2c9b0*/  SEL R39, R12, R143, P0 ;  /* 0x0000008f0c277207 */ /* 0x000fe40000000000 */
[----:B------:R-:W-:Y:S01]  /*2c9c0*/  SEL R46, R143, R12, P0 ;  /* 0x0000000c8f2e7207 */ /* 0x000fe20000000000 */
[----:B-----5:R-:W-:Y:S01]  /*2c9d0*/  IMAD.MOV.U32 R12, RZ, RZ, R2 ;  /* 0x000000ffff0c7224 */ /* 0x020fe200078e0002 */
[----:B------:R-:W-:Y:S02]  /*2c9e0*/  SEL R63, R10, R11, P0 ;  /* 0x0000000b0a3f7207 */ /* 0x000fe40000000000 */
[----:B------:R-:W-:-:S02]  /*2c9f0*/  SEL R70, R11, R10, P0 ;  /* 0x0000000a0b467207 */ /* 0x000fc40000000000 */
[----:B------:R-:W-:Y:S02]  /*2ca00*/  MOV R11, 0x1c1f ;  /* 0x00001c1f000b7802 */ /* 0x000fe40000000f00 */
[----:B------:R-:W-:Y:S02]  /*2ca10*/  SEL R59, R0, R7, P0 ;  /* 0x00000007003b7207 */ /* 0x000fe40000000000 */
[----:B------:R-:W-:-:S07]  /*2ca20*/  SEL R66, R7, R0, P0 ;  /* 0x0000000007427207 */ /* 0x000fce0000000000 */
[----:B-1----:R-:W-:Y:S05]  /*2ca30*/  WARPSYNC.COLLECTIVE R15, `(.L_x_3402) ;  /* 0x000000000f087348 */ /* 0x002fea0003c00000 */
[----:B------:R0:W2:Y:S02]  /*2ca40*/  SHFL.IDX P6, R14, R13, R12, R11 ;  /* 0x0000000c0d0e7389 */ /* 0x0000a400000c000b */
[----:B012---:R-:W-:Y:S01]  /*2ca50*/  ENDCOLLECTIVE ;  /* 0x000000000000791b */ /* 0x007fe20003800000 */
.L_x_3402:
[----:B------:R-:W-:Y:S02]  /*2ca60*/  LOP3.LUT R7, R2, 0x2, RZ, 0x3c, !PT ;  /* 0x0000000202077812 */ /* 0x000fe400078e3cff */
        /* <DEDUP_REMOVED lines=18> */
.L_x_3403:
        /* <DEDUP_REMOVED lines=18> */
.L_x_3404:
        /* <DEDUP_REMOVED lines=19> */
.L_x_3405:
        /* <DEDUP_REMOVED lines=18> */
.L_x_3406:
        /* <DEDUP_REMOVED lines=10> */
[----:B------:R-:W-:Y:S01]  /*2cfa0*/  SEL R10, R21, R10, P0 ;  /* 0x0000000a150a7207 */ /* 0x000fe20000000000 */
[----:B------:R-:W-:-:S07]  /*2cfb0*/  IMAD.MOV.U32 R26, RZ, RZ, R14 ;  /* 0x000000ffff1a7224 */ /* 0x000fce00078e000e */
[----:B------:R-:W-:Y:S05]  /*2cfc0*/  WARPSYNC.COLLECTIVE R15, `(.L_x_3407) ;  /* 0x000000000f087348 */ /* 0x000fea0003c00000 */
[----:B------:R0:W1:Y:S02]  /*2cfd0*/  SHFL.IDX P6, R14, R13, R12, R11 ;  /* 0x0000000c0d0e7389 */ /* 0x00006400000c000b */
[----:B01----:R-:W-:Y:S01]  /*2cfe0*/  ENDCOLLECTIVE ;  /* 0x000000000000791b */ /* 0x003fe20003800000 */
.L_x_3407:
[----:B------:R-:W-:Y:S01]  /*2cff0*/  MOV R13, R27 ;  /* 0x0000001b000d7202 */ /* 0x000fe20000000f00 */
[----:B------:R-:W-:Y:S02]  /*2d000*/  IMAD.MOV.U32 R12, RZ, RZ, R2 ;  /* 0x000000ffff0c7224 */ /* 0x000fe400078e0002 */
[----:B------:R-:W-:-:S07]  /*2d010*/  IMAD.MOV.U32 R25, RZ, RZ, R14 ;  /* 0x000000ffff197224 */ /* 0x000fce00078e000e */
[----:B------:R-:W-:Y:S05]  /*2d020*/  WARPSYNC.COLLECTIVE R15, `(.L_x_3408) ;  /* 0x000000000f087348 */ /* 0x000fea0003c00000 */
[----:B------:R0:W1:Y:S02]  /*2d030*/  SHFL.IDX P6, R14, R13, R12, R11 ;  /* 0x0000000c0d0e7389 */ /* 0x00006400000c000b */
[----:B01----:R-:W-:Y:S01]  /*2d040*/  ENDCOLLECTIVE ;  /* 0x000000000000791b */ /* 0x003fe20003800000 */
.L_x_3408:
        /* <DEDUP_REMOVED lines=8> */
.L_x_3409:
[----:B------:R-:W-:Y:S01]  /*2d0d0*/  MOV R13, R29 ;  /* 0x0000001d000d7202 */ /* 0x000fe20000000f00 */
[----:B------:R-:W-:Y:S02]  /*2d0e0*/  IMAD.MOV.U32 R12, RZ, RZ, R2 ;  /* 0x000000ffff0c7224 */ /* 0x000fe400078e0002 */
[----:B------:R-:W-:-:S07]  /*2d0f0*/  IMAD.MOV.U32 R27, RZ, RZ, R14 ;  /* 0x000000ffff1b7224 */ /* 0x000fce00078e000e */
[----:B------:R-:W-:Y:S05]  /*2d100*/  WARPSYNC.COLLECTIVE R15, `(.L_x_3410) ;  /* 0x000000000f087348 */ /* 0x000fea0003c00000 */
[----:B------:R0:W1:Y:S02]  /*2d110*/  SHFL.IDX P6, R14, R13, R12, R11 ;  /* 0x0000000c0d0e7389 */ /* 0x00006400000c000b */
[----:B01----:R-:W-:Y:S01]  /*2d120*/  ENDCOLLECTIVE ;  /* 0x000000000000791b */ /* 0x003fe20003800000 */
.L_x_3410:
        /* <DEDUP_REMOVED lines=8> */
.L_x_3411:
[----:B------:R-:W-:Y:S01]  /*2d1b0*/  MOV R13, R31 ;  /* 0x0000001f000d7202 */ /* 0x000fe20000000f00 */
[----:B------:R-:W-:Y:S02]  /*2d1c0*/  IMAD.MOV.U32 R12, RZ, RZ, R2 ;  /* 0x000000ffff0c7224 */ /* 0x000fe400078e0002 */
[----:B------:R-:W-:-:S07]  /*2d1d0*/  IMAD.MOV.U32 R29, RZ, RZ, R14 ;  /* 0x000000ffff1d7224 */ /* 0x000fce00078e000e */
[----:B------:R-:W-:Y:S05]  /*2d1e0*/  WARPSYNC.COLLECTIVE R15, `(.L_x_3412) ;  /* 0x000000000f087348 */ /* 0x000fea0003c00000 */
[----:B------:R0:W1:Y:S02]  /*2d1f0*/  SHFL.IDX P6, R14, R13, R12, R11 ;  /* 0x0000000c0d0e7389 */ /* 0x00006400000c000b */
[----:B01----:R-:W-:Y:S01]  /*2d200*/  ENDCOLLECTIVE ;  /* 0x000000000000791b */ /* 0x003fe20003800000 */
.L_x_3412:
        /* <DEDUP_REMOVED lines=8> */
.L_x_3413:
[----:B------:R-:W-:Y:S01]  /*2d290*/  MOV R13, R33 ;  /* 0x00000021000d7202 */ /* 0x000fe20000000f00 */
[----:B------:R-:W-:Y:S02]  /*2d2a0*/  IMAD.MOV.U32 R12, RZ, RZ, R2 ;  /* 0x000000ffff0c7224 */ /* 0x000fe400078e0002 */
[----:B------:R-:W-:-:S07]  /*2d2b0*/  IMAD.MOV.U32 R31, RZ, RZ, R14 ;  /* 0x000000ffff1f7224 */ /* 0x000fce00078e000e */
[----:B------:R-:W-:Y:S05]  /*2d2c0*/  WARPSYNC.COLLECTIVE R15, `(.L_x_3414) ;  /* 0x000000000f087348 */ /* 0x000fea0003c00000 */
[----:B------:R0:W1:Y:S02]  /*2d2d0*/  SHFL.IDX P6, R14, R13, R12, R11 ;  /* 0x0000000c0d0e7389 */ /* 0x00006400000c000b */
[----:B01----:R-:W-:Y:S01]  /*2d2e0*/  ENDCOLLECTIVE ;  /* 0x000000000000791b */ /* 0x003fe20003800000 */
.L_x_3414:
        /* <DEDUP_REMOVED lines=8> */
.L_x_3415:
[----:B------:R-:W-:Y:S01]  /*2d370*/  MOV R13, R35 ;  /* 0x00000023000d7202 */ /* 0x000fe20000000f00 */
[----:B------:R-:W-:Y:S02]  /*2d380*/  IMAD.MOV.U32 R12, RZ, RZ, R2 ;  /* 0x000000ffff0c7224 */ /* 0x000fe400078e0002 */
[----:B------:R-:W-:-:S07]  /*2d390*/  IMAD.MOV.U32 R40, RZ, RZ, R14 ;  /* 0x000000ffff287224 */ /* 0x000fce00078e000e */
[----:B------:R-:W-:Y:S05]  /*2d3a0*/  WARPSYNC.COLLECTIVE R15, `(.L_x_3416) ;  /* 0x000000000f087348 */ /* 0x000fea0003c00000 */
[----:B------:R0:W1:Y:S02]  /*2d3b0*/  SHFL.IDX P6, R14, R13, R12, R11 ;  /* 0x0000000c0d0e7389 */ /* 0x00006400000c000b */
[----:B01----:R-:W-:Y:S01]  /*2d3c0*/  ENDCOLLECTIVE ;  /* 0x000000000000791b */ /* 0x003fe20003800000 */
.L_x_3416:
[----:B------:R-:W-:Y:S02]  /*2d3d0*/  IMAD.MOV.U32 R13, RZ, RZ, R42 ;  /* 0x000000ffff0d7224 */ /* 0x000fe400078e002a */
[----:B------:R-:W-:Y:S02]  /*2d3e0*/  IMAD.MOV.U32 R12, RZ, RZ, R7 ;  /* 0x000000ffff0c7224 */ /* 0x000fe400078e0007 */
[----:B------:R-:W-:-:S07]  /*2d3f0*/  IMAD.MOV.U32 R35, RZ, RZ, R14 ;  /* 0x000000ffff237224 */ /* 0x000fce00078e000e */
[----:B------:R-:W-:Y:S05]  /*2d400*/  WARPSYNC.COLLECTIVE R15, `(.L_x_3417) ;  /* 0x000000000f087348 */ /* 0x000fea0003c00000 */
[----:B------:R0:W1:Y:S02]  /*2d410*/  SHFL.IDX P6, R14, R13, R12, R11 ;  /* 0x0000000c0d0e7389 */ /* 0x00006400000c000b */
[----:B01----:R-:W-:Y:S01]  /*2d420*/  ENDCOLLECTIVE ;  /* 0x000000000000791b */ /* 0x003fe20003800000 */
.L_x_3417:
[----:B------:R-:W-:Y:S01]  /*2d430*/  MOV R13, R37 ;  /* 0x00000025000d7202 */ /* 0x000fe20000000f00 */
[----:B------:R-:W-:Y:S02]  /*2d440*/  IMAD.MOV.U32 R12, RZ, RZ, R2 ;  /* 0x000000ffff0c7224 */ /* 0x000fe400078e0002 */
[----:B------:R-:W-:-:S07]  /*2d450*/  IMAD.MOV.U32 R42, RZ, RZ, R14 ;  /* 0x000000ffff2a7224 */ /* 0x000fce00078e000e */
[----:B------:R-:W-:Y:S05]  /*2d460*/  WARPSYNC.COLLECTIVE R15, `(.L_x_3418) ;  /* 0x000000000f087348 */ /* 0x000fea0003c00000 */
[----:B------:R0:W1:Y:S02]  /*2d470*/  SHFL.IDX P6, R14, R13, R12, R11 ;  /* 0x0000000c0d0e7389 */ /* 0x00006400000c000b */
[----:B01----:R-:W-:Y:S01]  /*2d480*/  ENDCOLLECTIVE ;  /* 0x000000000000791b */ /* 0x003fe20003800000 */
.L_x_3418:
[----:B------:R-:W-:Y:S02]  /*2d490*/  IMAD.MOV.U32 R13, RZ, RZ, R44 ;  /* 0x000000ffff0d7224 */ /* 0x000fe400078e002c */
[----:B------:R-:W-:Y:S02]  /*2d4a0*/  IMAD.MOV.U32 R12, RZ, RZ, R7 ;  /* 0x000000ffff0c7224 */ /* 0x000fe400078e0007 */
[----:B------:R-:W-:-:S07]  /*2d4b0*/  IMAD.MOV.U32 R37, RZ, RZ, R14 ;  /* 0x000000ffff257224 */ /* 0x000fce00078e000e */
[----:B------:R-:W-:Y:S05]  /*2d4c0*/  WARPSYNC.COLLECTIVE R15, `(.L_x_3419) ;  /* 0x000000000f087348 */ /* 0x000fea0003c00000 */
[----:B------:R0:W1:Y:S02]  /*2d4d0*/  SHFL.IDX P6, R14, R13, R12, R11 ;  /* 0x0000000c0d0e7389 */ /* 0x00006400000c000b */
[----:B01----:R-:W-:Y:S01]  /*2d4e0*/  ENDCOLLECTIVE ;  /* 0x000000000000791b */ /* 0x003fe20003800000 */
.L_x_3419:
[----:B------:R-:W-:Y:S01]  /*2d4f0*/  MOV R13, R39 ;  /* 0x00000027000d7202 */ /* 0x000fe20000000f00 */
[----:B------:R-:W-:Y:S02]  /*2d500*/  IMAD.MOV.U32 R12, RZ, RZ, R2 ;  /* 0x000000ffff0c7224 */ /* 0x000fe400078e0002 */
[----:B------:R-:W-:-:S07]  /*2d510*/  IMAD.MOV.U32 R44, RZ, RZ, R14 ;  /* 0x000000ffff2c7224 */ /* 0x000fce00078e000e */
[----:B------:R-:W-:Y:S05]  /*2d520*/  WARPSYNC.COLLECTIVE R15, `(.L_x_3420) ;  /* 0x000000000f087348 */ /* 0x000fea0003c00000 */
[----:B------:R0:W1:Y:S02]  /*2d530*/  SHFL.IDX P6, R14, R13, R12, R11 ;  /* 0x0000000c0d0e7389 */ /* 0x00006400000c000b */
[----:B01----:R-:W-:Y:S01]  /*2d540*/  ENDCOLLECTIVE ;  /* 0x000000000000791b */ /* 0x003fe20003800000 */
.L_x_3420:
[----:B------:R-:W-:Y:S02]  /*2d550*/  IMAD.MOV.U32 R13, RZ, RZ, R46 ;  /* 0x000000ffff0d7224 */ /* 0x000fe400078e002e */
[----:B------:R-:W-:Y:S02]  /*2d560*/  IMAD.MOV.U32 R12, RZ, RZ, R7 ;  /* 0x000000ffff0c7224 */ /* 0x000fe400078e0007 */
[----:B------:R-:W-:-:S07]  /*2d570*/  IMAD.MOV.U32 R39, RZ, RZ, R14 ;  /* 0x000000ffff277224 */ /* 0x000fce00078e000e */
[----:B------:R-:W-:Y:S05]  /*2d580*/  WARPSYNC.COLLECTIVE R15, `(.L_x_3421) ;  /* 0x000000000f087348 */ /* 0x000fea0003c00000 */
[----:B------:R0:W1:Y:S02]  /*2d590*/  SHFL.IDX P6, R14, R13, R12, R11 ;  /* 0x0000000c0d0e7389 */ /* 0x00006400000c000b */
[----:B01----:R-:W-:Y:S01]  /*2d5a0*/  ENDCOLLECTIVE ;  /* 0x000000000000791b */ /* 0x003fe20003800000 */
.L_x_3421:
[----:B------:R-:W-:Y:S01]  /*2d5b0*/  MOV R13, R41 ;  /* 0x00000029000d7202 */ /* 0x000fe20000000f00 */
[----:B------:R-:W-:Y:S02]  /*2d5c0*/  IMAD.MOV.U32 R12, RZ, RZ, R2 ;  /* 0x000000ffff0c7224 */ /* 0x000fe400078e0002 */
[----:B------:R-:W-:-:S07]  /*2d5d0*/  IMAD.MOV.U32 R46, RZ, RZ, R14 ;  /* 0x000000ffff2e7224 */ /* 0x000fce00078e000e */
[----:B------:R-:W-:Y:S05]  /*2d5e0*/  WARPSYNC.COLLECTIVE R15, `(.L_x_3422) ;  /* 0x000000000f087348 */ /* 0x000fea0003c00000 */
[----:B------:R0:W1:Y:S02]  /*2d5f0*/  SHFL.IDX P6, R14, R13, R12, R11 ;  /* 0x0000000c0d0e7389 */ /* 0x00006400000c000b */
[----:B01----:R-:W-:Y:S01]  /*2d600*/  ENDCOLLECTIVE ;  /* 0x000000000000791b */ /* 0x003fe20003800000 */
.L_x_3422:
[----:B------:R-:W-:Y:S02]  /*2d610*/  IMAD.MOV.U32 R13, RZ, RZ, R48 ;  /* 0x000000ffff0d7224 */ /* 0x000fe400078e0030 */
[----:B------:R-:W-:Y:S02]  /*2d620*/  IMAD.MOV.U32 R12, RZ, RZ, R7 ;  /* 0x000000ffff0c7224 */ /* 0x000fe400078e0007 */
[----:B------:R-:W-:-:S07]  /*2d630*/  IMAD.MOV.U32 R41, RZ, RZ, R14 ;  /* 0x000000ffff297224 */ /* 0x000fce00078e000e */
[----:B------:R-:W-:Y:S05]  /*2d640*/  WARPSYNC.COLLECTIVE R15, `(.L_x_3423) ;  /* 0x000000000f087348 */ /* 0x000fea0003c00000 */
[----:B------:R0:W1:Y:S02]  /*2d650*/  SHFL.IDX P6, R14, R13, R12, R11 ;  /* 0x0000000c0d0e7389 */ /* 0x00006400000c000b */
[----:B01----:R-:W-:Y:S01]  /*2d660*/  ENDCOLLECTIVE ;  /* 0x000000000000791b */ /* 0x003fe20003800000 */
.L_x_3423:
[----:B------:R-:W-:Y:S01]  /*2d670*/  MOV R13, R43 ;  /* 0x0000002b000d7202 */ /* 0x000fe20000000f00 */
[----:B------:R-:W-:Y:S02]  /*2d680*/  IMAD.MOV.U32 R12, RZ, RZ, R2 ;  /* 0x000000ffff0c7224 */ /* 0x000fe400078e0002 */
[----:B------:R-:W-:-:S07]  /*2d690*/  IMAD.MOV.U32 R48, RZ, RZ, R14 ;  /* 0x000000ffff307224 */ /* 0x000fce00078e000e */
[----:B------:R-:W-:Y:S05]  /*2d6a0*/  WARPSYNC.COLLECTIVE R15, `(.L_x_3424) ;  /* 0x000000000f087348 */ /* 0x000fea0003c00000 */
[----:B------:R0:W1:Y:S02]  /*2d6b0*/  SHFL.IDX P6, R14, R13, R12, R11 ;  /* 0x0000000c0d0e7389 */ /* 0x00006400000c000b */
[----:B01----:R-:W-:Y:S01]  /*2d6c0*/  ENDCOLLECTIVE ;  /* 0x000000000000791b */ /* 0x003fe20003800000 */
.L_x_3424:
[----:B------:R-:W-:Y:S02]  /*2d6d0*/  IMAD.MOV.U32 R13, RZ, RZ, R50 ;  /* 0x000000ffff0d7224 */ /* 0x000fe400078e0032 */
[----:B------:R-:W-:Y:S02]  /*2d6e0*/  IMAD.MOV.U32 R12, RZ, RZ, R7 ;  /* 0x000000ffff0c7224 */ /* 0x000fe400078e0007 */
[----:B------:R-:W-:-:S07]  /*2d6f0*/  IMAD.MOV.U32 R43, RZ, RZ, R14 ;  /* 0x000000ffff2b7224 */ /* 0x000fce00078e000e */
[----:B------:R-:W-:Y:S05]  /*2d700*/  WARPSYNC.COLLECTIVE R15, `(.L_x_3425) ;  /* 0x000000000f087348 */ /* 0x000fea0003c00000 */
[----:B------:R0:W1:Y:S02]  /*2d710*/  SHFL.IDX P6, R14, R13, R12, R11 ;  /* 0x0000000c0d0e7389 */ /* 0x00006400000c000b */
[----:B01----:R-:W-:Y:S01]  /*2d720*/  ENDCOLLECTIVE ;  /* 0x000000000000791b */ /* 0x003fe20003800000 */
.L_x_3425:
[----:B------:R-:W-:Y:S01]  /*2d730*/  MOV R13, R45 ;  /* 0x0000002d000d7202 */ /* 0x000fe20000000f00 */
[----:B------:R-:W-:Y:S02]  /*2d740*/  IMAD.MOV.U32 R12, RZ, RZ, R2 ;  /* 0x000000ffff0c7224 */ /* 0x000fe400078e0002 */
[----:B------:R-:W-:-:S07]  /*2d750*/  IMAD.MOV.U32 R50, RZ, RZ, R14 ;  /* 0x000000ffff327224 */ /* 0x000fce00078e000e */
[----:B------:R-:W-:Y:S05]  /*2d760*/  WARPSYNC.COLLECTIVE R15, `(.L_x_3426) ;  /* 0x000000000f087348 */ /* 0x000fea0003c00000 */
[----:B------:R0:W1:Y:S02]  /*2d770*/  SHFL.IDX P6, R14, R13, R12, R11 ;  /* 0x0000000c0d0e7389 */ /* 0x00006400000c000b */
[----:B01----:R-:W-:Y:S01]  /*2d780*/  ENDCOLLECTIVE ;  /* 0x000000000000791b */ /* 0x003fe20003800000 */
.L_x_3426:
[----:B------:R-:W-:Y:S02]  /*2d790*/  IMAD.MOV.U32 R13, RZ, RZ, R54 ;  /* 0x000000ffff0d7224 */ /* 0x000fe400078e0036 */
[----:B------:R-:W-:Y:S02]  /*2d7a0*/  IMAD.MOV.U32 R12, RZ, RZ, R7 ;  /* 0x000000ffff0c7224 */ /* 0x000fe400078e0007 */
[----:B------:R-:W-:-:S07]  /*2d7b0*/  IMAD.MOV.U32 R45, RZ, RZ, R14 ;  /* 0x000000ffff2d7224 */ /* 0x000fce00078e000e */
[----:B------:R-:W-:Y:S05]  /*2d7c0*/  WARPSYNC.COLLECTIVE R15, `(.L_x_3427) ;  /* 0x000000000f087348 */ /* 0x000fea0003c00000 */
[----:B------:R0:W1:Y:S02]  /*2d7d0*/  SHFL.IDX P6, R14, R13, R12, R11 ;  /* 0x0000000c0d0e7389 */ /* 0x00006400000c000b */
[----:B01----:R-:W-:Y:S01]  /*2d7e0*/  ENDCOLLECTIVE ;  /* 0x000000000000791b */ /* 0x003fe20003800000 */
.L_x_3427:
[----:B------:R-:W-:Y:S01]  /*2d7f0*/  MOV R13, R47 ;  /* 0x0000002f000d7202 */ /* 0x000fe20000000f00 */
[----:B------:R-:W-:Y:S02]  /*2d800*/  IMAD.MOV.U32 R12, RZ, RZ, R2 ;  /* 0x000000ffff0c7224 */ /* 0x000fe400078e0002 */
[----:B------:R-:W-:-:S07]  /*2d810*/  IMAD.MOV.U32 R54, RZ, RZ, R14 ;  /* 0x000000ffff367224 */ /* 0x000fce00078e000e */
[----:B------:R-:W-:Y:S05]  /*2d820*/  WARPSYNC.COLLECTIVE R15, `(.L_x_3428) ;  /* 0x000000000f087348 */ /* 0x000fea0003c00000 */
[----:B------:R0:W1:Y:S02]  /*2d830*/  SHFL.IDX P6, R14, R13, R12, R11 ;  /* 0x0000000c0d0e7389 */ /* 0x00006400000c000b */
[----:B01----:R-:W-:Y:S01]  /*2d840*/  ENDCOLLECTIVE ;  /* 0x000000000000791b */ /* 0x003fe20003800000 */
.L_x_3428:
[----:B------:R-:W-:Y:S01]  /*2d850*/  IMAD.MOV.U32 R13, RZ, RZ, R56 ;  /* 0x000000ffff0d7224 */ /* 0x000fe200078e0038 */
[----:B------:R-:W-:Y:S01]  /*2d860*/  SEL R56, R37, R44, P0 ;  /* 0x0000002c25387207 */ /* 0x000fe20000000000 */
[----:B------:R-:W-:Y:S02]  /*2d870*/  IMAD.MOV.U32 R12, RZ, RZ, R7 ;  /* 0x000000ffff0c7224 */ /* 0x000fe400078e0007 */
[----:B------:R-:W-:-:S07]  /*2d880*/  IMAD.MOV.U32 R47, RZ, RZ, R14 ;  /* 0x000000ffff2f7224 */ /* 0x000fce00078e000e */
[----:B------:R-:W-:Y:S05]  /*2d890*/  WARPSYNC.COLLECTIVE R15, `(.L_x_3429) ;  /* 0x000000000f087348 */ /* 0x000fea0003c00000 */
[----:B------:R0:W1:Y:S02]  /*2d8a0*/  SHFL.IDX P6, R14, R13, R12, R11 ;  /* 0x0000000c0d0e7389 */ /* 0x00006400000c000b */
[----:B01----:R-:W-:Y:S01]  /*2d8b0*/  ENDCOLLECTIVE ;  /* 0x000000000000791b */ /* 0x003fe20003800000 */
.L_x_3429:
[----:B------:R-:W-:Y:S01]  /*2d8c0*/  MOV R13, R49 ;  /* 0x00000031000d7202 */ /* 0x000fe20000000f00 */
[----:B------:R-:W-:Y:S02]  /*2d8d0*/  IMAD.MOV.U32 R12, RZ, RZ, R2 ;  /* 0x000000ffff0c7224 */ /* 0x000fe400078e0002 */
[----:B------:R-:W-:-:S07]  /*2d8e0*/  IMAD.MOV.U32 R20, RZ, RZ, R14 ;  /* 0x000000ffff147224 */ /* 0x000fce00078e000e */
[----:B------:R-:W-:Y:S05]  /*2d8f0*/  WARPSYNC.COLLECTIVE R15, `(.L_x_3430) ;  /* 0x000000000f087348 */ /* 0x000fea0003c00000 */
[----:B------:R0:W1:Y:S02]  /*2d900*/  SHFL.IDX P6, R14, R13, R12, R11 ;  /* 0x0000000c0d0e7389 */ /* 0x00006400000c000b */
[----:B01----:R-:W-:Y:S01]  /*2d910*/  ENDCOLLECTIVE ;  /* 0x000000000000791b */ /* 0x003fe20003800000 */
.L_x_3430:
        /* <DEDUP_REMOVED lines=9> */
.L_x_3431:
[----:B------:R-:W-:Y:S01]  /*2d9b0*/  MOV R13, R51 ;  /* 0x00000033000d7202 */ /* 0x000fe20000000f00 */
[----:B------:R-:W-:Y:S02]  /*2d9c0*/  IMAD.MOV.U32 R12, RZ, RZ, R2 ;  /* 0x000000ffff0c7224 */ /* 0x000fe400078e0002 */
[----:B------:R-:W-:-:S07]  /*2d9d0*/  IMAD.MOV.U32 R74, RZ, RZ, R14 ;  /* 0x000000ffff4a7224 */ /* 0x000fce00078e000e */
[----:B------:R-:W-:Y:S05]  /*2d9e0*/  WARPSYNC.COLLECTIVE R15, `(.L_x_3432) ;  /* 0x000000000f087348 */ /* 0x000fea0003c00000 */
[----:B------:R0:W1:Y:S02]  /*2d9f0*/  SHFL.IDX P6, R14, R13, R12, R11 ;  /* 0x0000000c0d0e7389 */ /* 0x00006400000c000b */
[----:B01----:R-:W-:Y:S01]  /*2da00*/  ENDCOLLECTIVE ;  /* 0x000000000000791b */ /* 0x003fe20003800000 */
.L_x_3432:
[----:B------:R-:W-:Y:S01]  /*2da10*/  IMAD.MOV.U32 R13, RZ, RZ, R60 ;  /* 0x000000ffff0d7224 */ /* 0x000fe200078e003c */
[----:B------:R-:W-:Y:S01]  /*2da20*/  SEL R60, R41, R48, P0 ;  /* 0x00000030293c7207 */ /* 0x000fe20000000000 */
[----:B------:R-:W-:Y:S02]  /*2da30*/  IMAD.MOV.U32 R12, RZ, RZ, R7 ;  /* 0x000000ffff0c7224 */ /* 0x000fe400078e0007 */
[----:B------:R-:W-:-:S07]  /*2da40*/  IMAD.MOV.U32 R78, RZ, RZ, R14 ;  /* 0x000000ffff4e7224 */ /* 0x000fce00078e000e */
[----:B------:R-:W-:Y:S05]  /*2da50*/  WARPSYNC.COLLECTIVE R15, `(.L_x_3433) ;  /* 0x000000000f087348 */ /* 0x000fea0003c00000 */
[----:B------:R0:W1:Y:S02]  /*2da60*/  SHFL.IDX P6, R14, R13, R12, R11 ;  /* 0x0000000c0d0e7389 */ /* 0x00006400000c000b */
[----:B01----:R-:W-:Y:S01]  /*2da70*/  ENDCOLLECTIVE ;  /* 0x000000000000791b */ /* 0x003fe20003800000 */
.L_x_3433:
[----:B------:R-:W-:Y:S01]  /*2da80*/  MOV R13, R55 ;  /* 0x00000037000d7202 */ /* 0x000fe20000000f00 */
[----:B------:R-:W-:Y:S02]  /*2da90*/  IMAD.MOV.U32 R12, RZ, RZ, R2 ;  /* 0x000000ffff0c7224 */ /* 0x000fe400078e0002 */
[----:B------:R-:W-:-:S07]  /*2daa0*/  IMAD.MOV.U32 R51, RZ, RZ, R14 ;  /* 0x000000ffff337224 */ /* 0x000fce00078e000e */
[----:B------:R-:W-:Y:S05]  /*2dab0*/  WARPSYNC.COLLECTIVE R15, `(.L_x_3434) ;  /* 0x000000000f087348 */ /* 0x000fea0003c00000 */
[----:B------:R0:W1:Y:S02]  /*2dac0*/  SHFL.IDX P6, R14, R13, R12, R11 ;  /* 0x0000000c0d0e7389 */ /* 0x00006400000c000b */
[----:B01----:R-:W-:Y:S01]  /*2dad0*/  ENDCOLLECTIVE ;  /* 0x000000000000791b */ /* 0x003fe20003800000 */
.L_x_3434:
        /* <DEDUP_REMOVED lines=9> */
.L_x_3435:
[----:B------:R-:W-:Y:S01]  /*2db70*/  MOV R13, R57 ;  /* 0x00000039000d7202 */ /* 0x000fe20000000f00 */
[----:B------:R-:W-:Y:S02]  /*2db80*/  IMAD.MOV.U32 R12, RZ, RZ, R2 ;  /* 0x000000ffff0c7224 */ /* 0x000fe400078e0002 */
[----:B------:R-:W-:-:S07]  /*2db90*/  IMAD.MOV.U32 R80, RZ, RZ, R14 ;  /* 0x000000ffff507224 */ /* 0x000fce00078e000e */
[----:B------:R-:W-:Y:S05]  /*2dba0*/  WARPSYNC.COLLECTIVE R15, `(.L_x_3436) ;  /* 0x000000000f087348 */ /* 0x000fea0003c00000 */
[----:B------:R0:W1:Y:S02]  /*2dbb0*/  SHFL.IDX P6, R14, R13, R12, R11 ;  /* 0x0000000c0d0e7389 */ /* 0x00006400000c000b */
[----:B01----:R-:W-:Y:S01]  /*2dbc0*/  ENDCOLLECTIVE ;  /* 0x000000000000791b */ /* 0x003fe20003800000 */
.L_x_3436:
[----:B------:R-:W-:Y:S01]  /*2dbd0*/  IMAD.MOV.U32 R13, RZ, RZ, R64 ;  /* 0x000000ffff0d7224 */ /* 0x000fe200078e0040 */
[----:B------:R-:W-:Y:S01]  /*2dbe0*/  SEL R64, R45, R54, P0 ;  /* 0x000000362d407207 */ /* 0x000fe20000000000 */
[----:B------:R-:W-:Y:S02]  /*2dbf0*/  IMAD.MOV.U32 R12, RZ, RZ, R7 ;  /* 0x000000ffff0c7224 */ /* 0x000fe400078e0007 */
[----:B------:R-:W-:-:S07]  /*2dc00*/  IMAD.MOV.U32 R57, RZ, RZ, R14 ;  /* 0x000000ffff397224 */ /* 0x000fce00078e000e */
[----:B------:R-:W-:Y:S05]  /*2dc10*/  WARPSYNC.COLLECTIVE R15, `(.L_x_3437) ;  /* 0x000000000f087348 */ /* 0x000fea0003c00000 */
[----:B------:R0:W1:Y:S02]  /*2dc20*/  SHFL.IDX P6, R14, R13, R12, R11 ;  /* 0x0000000c0d0e7389 */ /* 0x00006400000c000b */
[----:B01----:R-:W-:Y:S01]  /*2dc30*/  ENDCOLLECTIVE ;  /* 0x000000000000791b */ /* 0x003fe20003800000 */
.L_x_3437:
[----:B------:R-:W-:Y:S01]  /*2dc40*/  MOV R13, R59 ;  /* 0x0000003b000d7202 */ /* 0x000fe20000000f00 */
[----:B------:R-:W-:Y:S02]  /*2dc50*/  IMAD.MOV.U32 R12, RZ, RZ, R2 ;  /* 0x000000ffff0c7224 */ /* 0x000fe400078e0002 */
[----:B------:R-:W-:-:S07]  /*2dc60*/  IMAD.MOV.U32 R82, RZ, RZ, R14 ;  /* 0x000000ffff527224 */ /* 0x000fce00078e000e */
[----:B------:R-:W-:Y:S05]  /*2dc70*/  WARPSYNC.COLLECTIVE R15, `(.L_x_3438) ;  /* 0x000000000f087348 */ /* 0x000fea0003c00000 */
[----:B------:R0:W1:Y:S02]  /*2dc80*/  SHFL.IDX P6, R14, R13, R12, R11 ;  /* 0x0000000c0d0e7389 */ /* 0x00006400000c000b */
[----:B01----:R-:W-:Y:S01]  /*2dc90*/  ENDCOLLECTIVE ;  /* 0x000000000000791b */ /* 0x003fe20003800000 */
.L_x_3438:
        /* <DEDUP_REMOVED lines=8> */
.L_x_3439:
[----:B------:R-:W-:Y:S01]  /*2dd20*/  MOV R13, R61 ;  /* 0x0000003d000d7202 */ /* 0x000fe20000000f00 */
[----:B------:R-:W-:Y:S02]  /*2dd30*/  IMAD.MOV.U32 R12, RZ, RZ, R2 ;  /* 0x000000ffff0c7224 */ /* 0x000fe400078e0002 */
[----:B------:R-:W-:-:S07]  /*2dd40*/  IMAD.MOV.U32 R84, RZ, RZ, R14 ;  /* 0x000000ffff547224 */ /* 0x000fce00078e000e */
[----:B------:R-:W-:Y:S05]  /*2dd50*/  WARPSYNC.COLLECTIVE R15, `(.L_x_3440) ;  /* 0x000000000f087348 */ /* 0x000fea0003c00000 */
[----:B------:R0:W1:Y:S02]  /*2dd60*/  SHFL.IDX P6, R14, R13, R12, R11 ;  /* 0x0000000c0d0e7389 */ /* 0x00006400000c000b */
[----:B01----:R-:W-:Y:S01]  /*2dd70*/  ENDCOLLECTIVE ;  /* 0x000000000000791b */ /* 0x003fe20003800000 */
.L_x_3440:
[----:B------:R-:W-:Y:S02]  /*2dd80*/  SEL R25, R59, R84, P0 ;  /* 0x000000543b197207 */ /* 0x000fe40000000000 */
        /* <DEDUP_REMOVED lines=8> */
.L_x_3441:
[----:B------:R-:W-:Y:S01]  /*2de10*/  MOV R13, R63 ;  /* 0x0000003f000d7202 */ /* 0x000fe20000000f00 */
[----:B------:R-:W-:Y:S02]  /*2de20*/  IMAD.MOV.U32 R12, RZ, RZ, R2 ;  /* 0x000000ffff0c7224 */ /* 0x000fe400078e0002 */
[----:B------:R-:W-:-:S07]  /*2de30*/  IMAD.MOV.U32 R86, RZ, RZ, R14 ;  /* 0x000000ffff567224 */ /* 0x000fce00078e000e */
[----:B------:R-:W-:Y:S05]  /*2de40*/  WARPSYNC.COLLECTIVE R15, `(.L_x_3442) ;  /* 0x000000000f087348 */ /* 0x000fea0003c00000 */
[----:B------:R0:W1:Y:S02]  /*2de50*/  SHFL.IDX P6, R14, R13, R12, R11 ;  /* 0x0000000c0d0e7389 */ /* 0x00006400000c000b */
[----:B01----:R-:W-:Y:S01]  /*2de60*/  ENDCOLLECTIVE ;  /* 0x000000000000791b */ /* 0x003fe20003800000 */
.L_x_3442:
        /* <DEDUP_REMOVED lines=9> */
.L_x_3443:
[----:B------:R-:W-:Y:S01]  /*2df00*/  MOV R13, R65 ;  /* 0x00000041000d7202 */ /* 0x000fe20000000f00 */
[----:B------:R-:W-:Y:S02]  /*2df10*/  IMAD.MOV.U32 R12, RZ, RZ, R2 ;  /* 0x000000ffff0c7224 */ /* 0x000fe400078e0002 */
[----:B------:R-:W-:-:S07]  /*2df20*/  IMAD.MOV.U32 R88, RZ, RZ, R14 ;  /* 0x000000ffff587224 */ /* 0x000fce00078e000e */
[----:B------:R-:W-:Y:S05]  /*2df30*/  WARPSYNC.COLLECTIVE R15, `(.L_x_3444) ;  /* 0x000000000f087348 */ /* 0x000fea0003c00000 */
[----:B------:R0:W1:Y:S02]  /*2df40*/  SHFL.IDX P6, R14, R13, R12, R11 ;  /* 0x0000000c0d0e7389 */ /* 0x00006400000c000b */
[----:B01----:R-:W-:Y:S01]  /*2df50*/  ENDCOLLECTIVE ;  /* 0x000000000000791b */ /* 0x003fe20003800000 */
.L_x_3444:
        /* <DEDUP_REMOVED lines=8> */
.L_x_3445:
[----:B------:R-:W-:Y:S01]  /*2dfe0*/  MOV R13, R67 ;  /* 0x00000043000d7202 */ /* 0x000fe20000000f00 */
[----:B------:R-:W-:Y:S02]  /*2dff0*/  IMAD.MOV.U32 R12, RZ, RZ, R2 ;  /* 0x000000ffff0c7224 */ /* 0x000fe400078e0002 */
[----:B------:R-:W-:-:S07]  /*2e000*/  IMAD.MOV.U32 R90, RZ, RZ, R14 ;  /* 0x000000ffff5a7224 */ /* 0x000fce00078e000e */
[----:B------:R-:W-:Y:S05]  /*2e010*/  WARPSYNC.COLLECTIVE R15, `(.L_x_3446) ;  /* 0x000000000f087348 */ /* 0x000fea0003c00000 */
[----:B------:R0:W1:Y:S02]  /*2e020*/  SHFL.IDX P6, R14, R13, R12, R11 ;  /* 0x0000000c0d0e7389 */ /* 0x00006400000c000b */
[----:B01----:R-:W-:Y:S01]  /*2e030*/  ENDCOLLECTIVE ;  /* 0x000000000000791b */ /* 0x003fe20003800000 */
.L_x_3446:
[----:B------:R-:W-:Y:S02]  /*2e040*/  SEL R37, R65, R90, P0 ;  /* 0x0000005a41257207 */ /* 0x000fe40000000000 */
        /* <DEDUP_REMOVED lines=9> */
.L_x_3447:
[----:B------:R-:W-:Y:S01]  /*2e0e0*/  MOV R13, R69 ;  /* 0x00000045000d7202 */ /* 0x000fe20000000f00 */
[----:B------:R-:W-:Y:S02]  /*2e0f0*/  IMAD.MOV.U32 R12, RZ, RZ, R2 ;  /* 0x000000ffff0c7224 */ /* 0x000fe400078e0002 */
[----:B------:R-:W-:-:S07]  /*2e100*/  IMAD.MOV.U32 R92, RZ, RZ, R14 ;  /* 0x000000ffff5c7224 */ /* 0x000fce00078e000e */
[----:B------:R-:W-:Y:S05]  /*2e110*/  WARPSYNC.COLLECTIVE R15, `(.L_x_3448) ;  /* 0x000000000f087348 */ /* 0x000fea0003c00000 */
[----:B------:R0:W1:Y:S02]  /*2e120*/  SHFL.IDX P6, R14, R13, R12, R11 ;  /* 0x0000000c0d0e7389 */ /* 0x00006400000c000b */
[----:B01----:R-:W-:Y:S01]  /*2e130*/  ENDCOLLECTIVE ;  /* 0x000000000000791b */ /* 0x003fe20003800000 */
.L_x_3448:
[----:B------:R-:W-:Y:S02]  /*2e140*/  IMAD.MOV.U32 R13, RZ, RZ, R104 ;  /* 0x000000ffff0d7224 */ /* 0x000fe400078e0068 */
[----:B------:R-:W-:Y:S02]  /*2e150*/  IMAD.MOV.U32 R12, RZ, RZ, R7 ;  /* 0x000000ffff0c7224 */ /* 0x000fe400078e0007 */
[----:B------:R-:W-:-:S07]  /*2e160*/  IMAD.MOV.U32 R69, RZ, RZ, R14 ;  /* 0x000000ffff457224 */ /* 0x000fce00078e000e */
[----:B------:R-:W-:Y:S05]  /*2e170*/  WARPSYNC.COLLECTIVE R15, `(.L_x_3449) ;  /* 0x000000000f087348 */ /* 0x000fea0003c00000 */
[----:B------:R0:W1:Y:S02]  /*2e180*/  SHFL.IDX P6, R14, R13, R12, R11 ;  /* 0x0000000c0d0e7389 */ /* 0x00006400000c000b */
[----:B01----:R-:W-:Y:S01]  /*2e190*/  ENDCOLLECTIVE ;  /* 0x000000000000791b */ /* 0x003fe20003800000 */
.L_x_3449:
[----:B------:R-:W-:Y:S01]  /*2e1a0*/  MOV R13, R71 ;  /* 0x00000047000d7202 */ /* 0x000fe20000000f00 */
[----:B------:R-:W-:Y:S02]  /*2e1b0*/  IMAD.MOV.U32 R12, RZ, RZ, R2 ;  /* 0x000000ffff0c7224 */ /* 0x000fe400078e0002 */
[----:B------:R-:W-:-:S07]  /*2e1c0*/  IMAD.MOV.U32 R104, RZ, RZ, R14 ;  /* 0x000000ffff687224 */ /* 0x000fce00078e000e */
[----:B------:R-:W-:Y:S05]  /*2e1d0*/  WARPSYNC.COLLECTIVE R15, `(.L_x_3450) ;  /* 0x000000000f087348 */ /* 0x000fea0003c00000 */
[----:B------:R0:W1:Y:S02]  /*2e1e0*/  SHFL.IDX P6, R14, R13, R12, R11 ;  /* 0x0000000c0d0e7389 */ /* 0x00006400000c000b */
[----:B01----:R-:W-:Y:S01]  /*2e1f0*/  ENDCOLLECTIVE ;  /* 0x000000000000791b */ /* 0x003fe20003800000 */
.L_x_3450:
        /* <DEDUP_REMOVED lines=8> */
.L_x_3451:
[----:B------:R-:W-:Y:S01]  /*2e280*/  MOV R13, R73 ;  /* 0x00000049000d7202 */ /* 0x000fe20000000f00 */
[----:B------:R-:W-:Y:S02]  /*2e290*/  IMAD.MOV.U32 R12, RZ, RZ, R2 ;  /* 0x000000ffff0c7224 */ /* 0x000fe400078e0002 */
[----:B------:R-:W-:-:S07]  /*2e2a0*/  IMAD.MOV.U32 R106, RZ, RZ, R14 ;  /* 0x000000ffff6a7224 */ /* 0x000fce00078e000e */
[----:B------:R-:W-:Y:S05]  /*2e2b0*/  WARPSYNC.COLLECTIVE R15, `(.L_x_3452) ;  /* 0x000000000f087348 */ /* 0x000fea0003c00000 */
[----:B------:R0:W1:Y:S02]  /*2e2c0*/  SHFL.IDX P6, R14, R13, R12, R11 ;  /* 0x0000000c0d0e7389 */ /* 0x00006400000c000b */
[----:B01----:R-:W-:Y:S01]  /*2e2d0*/  ENDCOLLECTIVE ;  /* 0x000000000000791b */ /* 0x003fe20003800000 */
.L_x_3452:
[----:B------:R-:W-:Y:S01]  /*2e2e0*/  SEL R59, R106, R71, P0 ;  /* 0x000000476a3b7207 */ /* 0x000fe20000000000 */
[----:B------:R-:W-:Y:S02]  /*2e2f0*/  IMAD.MOV.U32 R13, RZ, RZ, R108 ;  /* 0x000000ffff0d7224 */ /* 0x000fe400078e006c */
[----:B------:R-:W-:Y:S02]  /*2e300*/  IMAD.MOV.U32 R12, RZ, RZ, R7 ;  /* 0x000000ffff0c7224 */ /* 0x000fe400078e0007 */
[----:B------:R-:W-:-:S07]  /*2e310*/  IMAD.MOV.U32 R73, RZ, RZ, R14 ;  /* 0x000000ffff497224 */ /* 0x000fce00078e000e */
[----:B------:R-:W-:Y:S05]  /*2e320*/  WARPSYNC.COLLECTIVE R15, `(.L_x_3453) ;  /* 0x000000000f087348 */ /* 0x000fea0003c00000 */
[----:B------:R0:W1:Y:S02]  /*2e330*/  SHFL.IDX P6, R14, R13, R12, R11 ;  /* 0x0000000c0d0e7389 */ /* 0x00006400000c000b */
[----:B01----:R-:W-:Y:S01]  /*2e340*/  ENDCOLLECTIVE ;  /* 0x000000000000791b */ /* 0x003fe20003800000 */
.L_x_3453:
[----:B------:R-:W-:Y:S01]  /*2e350*/  MOV R13, R75 ;  /* 0x0000004b000d7202 */ /* 0x000fe20000000f00 */
[----:B------:R-:W-:Y:S02]  /*2e360*/  IMAD.MOV.U32 R12, RZ, RZ, R2 ;  /* 0x000000ffff0c7224 */ /* 0x000fe400078e0002 */
[----:B------:R-:W-:-:S07]  /*2e370*/  IMAD.MOV.U32 R108, RZ, RZ, R14 ;  /* 0x000000ffff6c7224 */ /* 0x000fce00078e000e */
[----:B------:R-:W-:Y:S05]  /*2e380*/  WARPSYNC.COLLECTIVE R15, `(.L_x_3454) ;  /* 0x000000000f087348 */ /* 0x000fea0003c00000 */
[----:B------:R0:W1:Y:S02]  /*2e390*/  SHFL.IDX P6, R14, R13, R12, R11 ;  /* 0x0000000c0d0e7389 */ /* 0x00006400000c000b */
[----:B01----:R-:W-:Y:S01]  /*2e3a0*/  ENDCOLLECTIVE ;  /* 0x000000000000791b */ /* 0x003fe20003800000 */
.L_x_3454:
        /* <DEDUP_REMOVED lines=8> */
.L_x_3455:
[----:B------:R-:W-:Y:S01]  /*2e430*/  MOV R13, R103 ;  /* 0x00000067000d7202 */ /* 0x000fe20000000f00 */
[----:B------:R-:W-:Y:S02]  /*2e440*/  IMAD.MOV.U32 R12, RZ, RZ, R2 ;  /* 0x000000ffff0c7224 */ /* 0x000fe400078e0002 */
[----:B------:R-:W-:-:S07]  /*2e450*/  IMAD.MOV.U32 R110, RZ, RZ, R14 ;  /* 0x000000ffff6e7224 */ /* 0x000fce00078e000e */
[----:B------:R-:W-:Y:S05]  /*2e460*/  WARPSYNC.COLLECTIVE R15, `(.L_x_3456) ;  /* 0x000000000f087348 */ /* 0x000fea0003c00000 */
[----:B------:R0:W1:Y:S02]  /*2e470*/  SHFL.IDX P6, R14, R13, R12, R11 ;  /* 0x0000000c0d0e7389 */ /* 0x00006400000c000b */
[----:B01----:R-:W-:Y:S01]  /*2e480*/  ENDCOLLECTIVE ;  /* 0x000000000000791b */ /* 0x003fe20003800000 */
.L_x_3456:
[----:B------:R-:W-:Y:S01]  /*2e490*/  SEL R61, R75, R110, P0 ;  /* 0x0000006e4b3d7207 */ /* 0x000fe20000000000 */
[----:B------:R-:W-:Y:S02]  /*2e4a0*/  IMAD.MOV.U32 R13, RZ, RZ, R112 ;  /* 0x000000ffff0d7224 */ /* 0x000fe400078e0070 */
[----:B------:R-:W-:Y:S02]  /*2e4b0*/  IMAD.MOV.U32 R12, RZ, RZ, R7 ;  /* 0x000000ffff0c7224 */ /* 0x000fe400078e0007 */
[----:B------:R-:W-:-:S07]  /*2e4c0*/  IMAD.MOV.U32 R103, RZ, RZ, R14 ;  /* 0x000000ffff677224 */ /* 0x000fce00078e000e */
[----:B------:R-:W-:Y:S05]  /*2e4d0*/  WARPSYNC.COLLECTIVE R15, `(.L_x_3457) ;  /* 0x000000000f087348 */ /* 0x000fea0003c00000 */
[----:B------:R0:W1:Y:S02]  /*2e4e0*/  SHFL.IDX P6, R14, R13, R12, R11 ;  /* 0x0000000c0d0e7389 */ /* 0x00006400000c000b */
[----:B01----:R-:W-:Y:S01]  /*2e4f0*/  ENDCOLLECTIVE ;  /* 0x000000000000791b */ /* 0x003fe20003800000 */
.L_x_3457:
[----:B------:R-:W-:Y:S01]  /*2e500*/  MOV R13, R105 ;  /* 0x00000069000d7202 */ /* 0x000fe20000000f00 */
[----:B------:R-:W-:Y:S02]  /*2e510*/  IMAD.MOV.U32 R12, RZ, RZ, R2 ;  /* 0x000000ffff0c7224 */ /* 0x000fe400078e0002 */
[----:B------:R-:W-:-:S07]  /*2e520*/  IMAD.MOV.U32 R112, RZ, RZ, R14 ;  /* 0x000000ffff707224 */ /* 0x000fce00078e000e */
[----:B------:R-:W-:Y:S05]  /*2e530*/  WARPSYNC.COLLECTIVE R15, `(.L_x_3458) ;  /* 0x000000000f087348 */ /* 0x000fea0003c00000 */
[----:B------:R0:W1:Y:S02]  /*2e540*/  SHFL.IDX P6, R14, R13, R12, R11 ;  /* 0x0000000c0d0e7389 */ /* 0x00006400000c000b */
[----:B01----:R-:W-:Y:S01]  /*2e550*/  ENDCOLLECTIVE ;  /* 0x000000000000791b */ /* 0x003fe20003800000 */
.L_x_3458:
        /* <DEDUP_REMOVED lines=8> */
.L_x_3459:
[----:B------:R-:W-:Y:S01]  /*2e5e0*/  MOV R13, R107 ;  /* 0x0000006b000d7202 */ /* 0x000fe20000000f00 */
[----:B------:R-:W-:Y:S02]  /*2e5f0*/  IMAD.MOV.U32 R12, RZ, RZ, R2 ;  /* 0x000000ffff0c7224 */ /* 0x000fe400078e0002 */
[----:B------:R-:W-:-:S07]  /*2e600*/  IMAD.MOV.U32 R114, RZ, RZ, R14 ;  /* 0x000000ffff727224 */ /* 0x000fce00078e000e */
[----:B------:R-:W-:Y:S05]  /*2e610*/  WARPSYNC.COLLECTIVE R15, `(.L_x_3460) ;  /* 0x000000000f087348 */ /* 0x000fea0003c00000 */
[----:B------:R0:W1:Y:S02]  /*2e620*/  SHFL.IDX P6, R14, R13, R12, R11 ;  /* 0x0000000c0d0e7389 */ /* 0x00006400000c000b */
[----:B01----:R-:W-:Y:S01]  /*2e630*/  ENDCOLLECTIVE ;  /* 0x000000000000791b */ /* 0x003fe20003800000 */
.L_x_3460:
[----:B------:R-:W-:Y:S01]  /*2e640*/  SEL R65, R105, R114, P0 ;  /* 0x0000007269417207 */ /* 0x000fe20000000000 */
[----:B------:R-:W-:Y:S02]  /*2e650*/  IMAD.MOV.U32 R13, RZ, RZ, R116 ;  /* 0x000000ffff0d7224 */ /* 0x000fe400078e0074 */
[----:B------:R-:W-:Y:S02]  /*2e660*/  IMAD.MOV.U32 R12, RZ, RZ, R7 ;  /* 0x000000ffff0c7224 */ /* 0x000fe400078e0007 */
[----:B------:R-:W-:-:S07]  /*2e670*/  IMAD.MOV.U32 R107, RZ, RZ, R14 ;  /* 0x000000ffff6b7224 */ /* 0x000fce00078e000e */
[----:B------:R-:W-:Y:S05]  /*2e680*/  WARPSYNC.COLLECTIVE R15, `(.L_x_3461) ;  /* 0x000000000f087348 */ /* 0x000fea0003c00000 */
[----:B------:R0:W1:Y:S02]  /*2e690*/  SHFL.IDX P6, R14, R13, R12, R11 ;  /* 0x0000000c0d0e7389 */ /* 0x00006400000c000b */
[----:B01----:R-:W-:Y:S01]  /*2e6a0*/  ENDCOLLECTIVE ;  /* 0x000000000000791b */ /* 0x003fe20003800000 */
.L_x_3461:
[----:B------:R-:W-:Y:S01]  /*2e6b0*/  MOV R13, R109 ;  /* 0x0000006d000d7202 */ /* 0x000fe20000000f00 */
[----:B------:R-:W-:Y:S02]  /*2e6c0*/  IMAD.MOV.U32 R12, RZ, RZ, R2 ;  /* 0x000000ffff0c7224 */ /* 0x000fe400078e0002 */
[----:B------:R-:W-:-:S07]  /*2e6d0*/  IMAD.MOV.U32 R116, RZ, RZ, R14 ;  /* 0x000000ffff747224 */ /* 0x000fce00078e000e */
[----:B------:R-:W-:Y:S05]  /*2e6e0*/  WARPSYNC.COLLECTIVE R15, `(.L_x_3462) ;  /* 0x000000000f087348 */ /* 0x000fea0003c00000 */
[----:B------:R0:W1:Y:S02]  /*2e6f0*/  SHFL.IDX P6, R14, R13, R12, R11 ;  /* 0x0000000c0d0e7389 */ /* 0x00006400000c000b */
[----:B01----:R-:W-:Y:S01]  /*2e700*/  ENDCOLLECTIVE ;  /* 0x000000000000791b */ /* 0x003fe20003800000 */
.L_x_3462:
[----:B------:R-:W-:Y:S01]  /*2e710*/  SEL R69, R107, R116, P0 ;  /* 0x000000746b457207 */ /* 0x000fe20000000000 */
[----:B------:R-:W-:Y:S02]  /*2e720*/  IMAD.MOV.U32 R13, RZ, RZ, R118 ;  /* 0x000000ffff0d7224 */ /* 0x000fe400078e0076 */
[----:B------:R-:W-:Y:S02]  /*2e730*/  IMAD.MOV.U32 R12, RZ, RZ, R7 ;  /* 0x000000ffff0c7224 */ /* 0x000fe400078e0007 */
[----:B------:R-:W-:-:S07]  /*2e740*/  IMAD.MOV.U32 R109, RZ, RZ, R14 ;  /* 0x000000ffff6d7224 */ /* 0x000fce00078e000e */
[----:B------:R-:W-:Y:S05]  /*2e750*/  WARPSYNC.COLLECTIVE R15, `(.L_x_3463) ;  /* 0x000000000f087348 */ /* 0x000fea0003c00000 */
[----:B------:R0:W1:Y:S02]  /*2e760*/  SHFL.IDX P6, R14, R13, R12, R11 ;  /* 0x0000000c0d0e7389 */ /* 0x00006400000c000b */
[----:B01----:R-:W-:Y:S01]  /*2e770*/  ENDCOLLECTIVE ;  /* 0x000000000000791b */ /* 0x003fe20003800000 */
.L_x_3463:
[----:B------:R-:W-:Y:S01]  /*2e780*/  MOV R13, R5 ;  /* 0x00000005000d7202 */ /* 0x000fe20000000f00 */
[----:B------:R-:W-:Y:S01]  /*2e790*/  IMAD.MOV.U32 R12, RZ, RZ, R2 ;  /* 0x000000ffff0c7224 */ /* 0x000fe200078e0002 */
[----:B------:R-:W-:Y:S02]  /*2e7a0*/  SEL R5, R55, R80, P0 ;  /* 0x0000005037057207 */ /* 0x000fe40000000000 */
[----:B------:R-:W-:Y:S01]  /*2e7b0*/  MOV R2, RZ ;  /* 0x000000ff00027202 */ /* 0x000fe20000000f00 */
[----:B------:R-:W-:-:S07]  /*2e7c0*/  IMAD.MOV.U32 R118, RZ, RZ, R14 ;  /* 0x000000ffff767224 */ /* 0x000fce00078e000e */
[----:B------:R-:W-:Y:S05]  /*2e7d0*/  WARPSYNC.COLLECTIVE R15, `(.L_x_3464) ;  /* 0x000000000f087348 */ /* 0x000fea0003c00000 */
[----:B------:R0:W1:Y:S02]  /*2e7e0*/  SHFL.IDX P6, R14, R13, R12, R11 ;  /* 0x0000000c0d0e7389 */ /* 0x00006400000c000b */
[----:B01----:R-:W-:Y:S01]  /*2e7f0*/  ENDCOLLECTIVE ;  /* 0x000000000000791b */ /* 0x003fe20003800000 */
.L_x_3464:
[----:B------:R-:W-:Y:S01]  /*2e800*/  SEL R73, R109, R118, P0 ;  /* 0x000000766d497207 */ /* 0x000fe20000000000 */
[----:B------:R-:W-:Y:S02]  /*2e810*/  IMAD.MOV.U32 R13, RZ, RZ, R3 ;  /* 0x000000ffff0d7224 */ /* 0x000fe400078e0003 */
[----:B------:R-:W-:Y:S01]  /*2e820*/  IMAD.MOV.U32 R12, RZ, RZ, R7 ;  /* 0x000000ffff0c7224 */ /* 0x000fe200078e0007 */
[----:B------:R-:W-:Y:S01]  /*2e830*/  SEL R7, R80, R55, P0 ;  /* 0x0000003750077207 */ /* 0x000fe20000000000 */
[----:B------:R-:W-:-:S07]  /*2e840*/  IMAD.MOV.U32 R0, RZ, RZ, R14 ;  /* 0x000000ffff007224 */ /* 0x000fce00078e000e */
[----:B------:R-:W-:Y:S05]  /*2e850*/  WARPSYNC.COLLECTIVE R15, `(.L_x_3465) ;  /* 0x000000000f087348 */ /* 0x000fea0003c00000 */
[----:B------:R0:W1:Y:S02]  /*2e860*/  SHFL.IDX P6, R14, R13, R12, R11 ;  /* 0x0000000c0d0e7389 */ /* 0x00006400000c000b */
[----:B01----:R-:W-:Y:S01]  /*2e870*/  ENDCOLLECTIVE ;  /* 0x000000000000791b */ /* 0x003fe20003800000 */
.L_x_3465:
        /* <DEDUP_REMOVED lines=15> */
[----:B------:R-:W-:Y:S06]  /*2e970*/  BRA `(.L_x_3466) ;  /* 0xffffff1400cc7947 */ /* 0x000fec000383ffff */
.L_x_3152:
[----:B------:R-:W-:Y:S02]  /*2e980*/  IMAD.MOV.U32 R13, RZ, RZ, R3 ;  /* 0x000000ffff0d7224 */ /* 0x000fe400078e0003 */
[----:B------:R-:W-:Y:S02]  /*2e990*/  IMAD.MOV.U32 R12, RZ, RZ, RZ ;  /* 0x000000ffff0c7224 */ /* 0x000fe400078e00ff */
[----:B------:R-:W-:Y:S02]  /*2e9a0*/  IMAD.MOV.U32 R11, RZ, RZ, 0x181f ;  /* 0x0000181fff0b7424 */ /* 0x000fe400078e00ff */
[----:B------:R-:W-:-:S07]  /*2e9b0*/  IMAD.MOV.U32 R15, RZ, RZ, -0x1 ;  /* 0xffffffffff0f7424 */ /* 0x000fce00078e00ff */
[----:B01----:R-:W-:Y:S05]  /*2e9c0*/  WARPSYNC.COLLECTIVE R15, `(.L_x_3467) ;  /* 0x000000000f087348 */ /* 0x003fea0003c00000 */
[----:B------:R2:W3:Y:S02]  /*2e9d0*/  SHFL.IDX P6, R14, R13, R12, R11 ;  /* 0x0000000c0d0e7389 */ /* 0x0004e400000c000b */
[----:B0123--:R-:W-:Y:S01]  /*2e9e0*/  ENDCOLLECTIVE ;  /* 0x000000000000791b */ /* 0x00ffe20003800000 */
.L_x_3467:
[----:B------:R-:W-:Y:S01]  /*2e9f0*/  MOV R13, R2 ;  /* 0x00000002000d7202 */ /* 0x000fe20000000f00 */
[----:B------:R-:W-:-:S07]  /*2ea00*/  IMAD.MOV.U32 R0, RZ, RZ, R14 ;  /* 0x000000ffff007224 */ /* 0x000fce00078e000e */
[----:B------:R-:W-:Y:S05]  /*2ea10*/  WARPSYNC.COLLECTIVE R15, `(.L_x_3468) ;  /* 0x000000000f087348 */ /* 0x000fea0003c00000 */
[----:B------:R0:W1:Y:S02]  /*2ea20*/  SHFL.IDX P6, R14, R13, R12, R11 ;  /* 0x0000000c0d0e7389 */ /* 0x00006400000c000b */
[----:B01----:R-:W-:Y:S01]  /*2ea30*/  ENDCOLLECTIVE ;  /* 0x000000000000791b */ /* 0x003fe20003800000 */
.L_x_3468:
[----:B------:R-:W-:Y:S05]  /*2ea40*/  BRA `(.L_x_3469) ;  /* 0xffffff3400447947 */ /* 0x000fea000383ffff */
.L_x_3155:
[----:B------:R-:W-:Y:S01]  /*2ea50*/  BSSY B1, `(.L_x_3470) ;  /* 0x0000008000017945 */ /* 0x000fe20003800000 */
[----:B---3--:R-:W-:Y:S02]  /*2ea60*/  IMAD.MOV.U32 R13, RZ, RZ, R3 ;  /* 0x000000ffff0d7224 */ /* 0x008fe400078e0003 */
[----:B------:R-:W-:Y:S02]  /*2ea70*/  IMAD.MOV.U32 R12, RZ, RZ, 0x1 ;  /* 0x00000001ff0c7424 */ /* 0x000fe400078e00ff */
[----:B------:R-:W-:Y:S02]  /*2ea80*/  IMAD.MOV.U32 R11, RZ, RZ, 0x181f ;  /* 0x0000181fff0b7424 */ /* 0x000fe400078e00ff */
[----:B------:R-:W-:-:S07]  /*2ea90*/  IMAD.MOV.U32 R15, RZ, RZ, -0x1 ;  /* 0xffffffffff0f7424 */ /* 0x000fce00078e00ff */
[----:B012-4-:R-:W-:Y:S05]  /*2eaa0*/  WARPSYNC.COLLECTIVE R15, `(.L_x_3471) ;  /* 0x000000000f087348 */ /* 0x017fea0003c00000 */
[----:B----4-:R3:W4:Y:S02]  /*2eab0*/  SHFL.IDX P6, R14, R13, R12, R11 ;  /* 0x0000000c0d0e7389 */ /* 0x01072400000c000b */
[----:B01234-:R-:W-:Y:S01]  /*2eac0*/  ENDCOLLECTIVE ;  /* 0x000000000000791b */ /* 0x01ffe20003800000 */
.L_x_3471:
[----:B------:R-:W-:Y:S05]  /*2ead0*/  BSYNC B1 ;  /* 0x0000000000017941 */ /* 0x000fea0003800000 */
.L_x_3470:
        /* <DEDUP_REMOVED lines=8> */
.L_x_3472:
[----:B------:R-:W-:Y:S05]  /*2eb60*/  BRA `(.L_x_3473) ;  /* 0xffffff3400647947 */ /* 0x000fea000383ffff */
.L_x_3158:
        /* <DEDUP_REMOVED lines=8> */
.L_x_3475:
[----:B------:R-:W-:Y:S05]  /*2ebf0*/  BSYNC B1 ;  /* 0x0000000000017941 */ /* 0x000fea0003800000 */
.L_x_3474:
        /* <DEDUP_REMOVED lines=8> */
.L_x_3476:
[----:B------:R-:W-:Y:S05]  /*2ec80*/  BRA `(.L_x_3477) ;  /* 0xffffff3400847947 */ /* 0x000fea000383ffff */
.L_x_3161:
        /* <DEDUP_REMOVED lines=8> */
.L_x_3479:
[----:B------:R-:W-:Y:S05]  /*2ed10*/  BSYNC B1 ;  /* 0x0000000000017941 */ /* 0x000fea0003800000 */
.L_x_3478:
        /* <DEDUP_REMOVED lines=8> */
.L_x_3480:
[----:B------:R-:W-:Y:S05]  /*2eda0*/  BRA `(.L_x_3481) ;  /* 0xffffff3400a47947 */ /* 0x000fea000383ffff */
.L_x_3177:
[----:B0-----:R-:W0:Y:S01]  /*2edb0*/  S2R R8, SR_TID.X ;  /* 0x0000000000087919 */ /* 0x001e220000002100 */
[----:B------:R-:W-:Y:S01]  /*2edc0*/  BSSY B1, `(.L_x_3482) ;  /* 0x000000a000017945 */ /* 0x000fe20003800000 */
[----:B------:R-:W-:Y:S01]  /*2edd0*/  IMAD.MOV.U32 R12, RZ, RZ, RZ ;  /* 0x000000ffff0c7224 */ /* 0x000fe200078e00ff */
[----:B------:R-:W-:Y:S01]  /*2ede0*/  MOV R11, 0x1f ;  /* 0x0000001f000b7802 */ /* 0x000fe20000000f00 */
[----:B------:R-:W-:Y:S01]  /*2edf0*/  IMAD.MOV.U32 R15, RZ, RZ, -0x1 ;  /* 0xffffffffff0f7424 */ /* 0x000fe200078e00ff */
[----:B0-----:R-:W-:-:S04]  /*2ee00*/  SHF.R.U32.HI R8, RZ, 0x5, R8 ;  /* 0x00000005ff087819 */ /* 0x001fc80000011608 */
[----:B------:R-:W-:-:S05]  /*2ee10*/  LOP3.LUT R8, R8, 0x3, RZ, 0xc0, !PT ;  /* 0x0000000308087812 */ /* 0x000fca00078ec0ff */
[----:B------:R-:W-:-:S07]  /*2ee20*/  IMAD.MOV.U32 R13, RZ, RZ, R8 ;  /* 0x000000ffff0d7224 */ /* 0x000fce00078e0008 */
[----:B-1----:R-:W-:Y:S05]  /*2ee30*/  WARPSYNC.COLLECTIVE R15, `(.L_x_3483) ;  /* 0x000000000f087348 */ /* 0x002fea0003c00000 */
[----:B------:R0:W2:Y:S02]  /*2ee40*/  SHFL.IDX P6, R14, R13, R12, R11 ;  /* 0x0000000c0d0e7389 */ /* 0x0000a400000c000b */
[----:B012---:R-:W-:Y:S01]  /*2ee50*/  ENDCOLLECTIVE ;  /* 0x000000000000791b */ /* 0x007fe20003800000 */
.L_x_3483:
[----:B------:R-:W-:Y:S05]  /*2ee60*/  BSYNC B1 ;  /* 0x0000000000017941 */ /* 0x000fea0003800000 */
.L_x_3482:
[----:B------:R-:W-:Y:S05]  /*2ee70*/  BRA `(.L_x_3484) ;  /* 0xffffff4c00647947 */ /* 0x000fea000383ffff */
.L_x_3179:
[----:B------:R-:W-:Y:S01]  /*2ee80*/  BSSY B1, `(.L_x_3485) ;  /* 0x0000006000017945 */ /* 0x000fe20003800000 */
[----:B------:R-:W-:-:S07]  /*2ee90*/  IMAD.MOV.U32 R15, RZ, RZ, -0x1 ;  /* 0xffffffffff0f7424 */ /* 0x000fce00078e00ff */
[----:B012---:R-:W-:Y:S05]  /*2eea0*/  WARPSYNC.COLLECTIVE R15, `(.L_x_3486) ;  /* 0x000000000f0c7348 */ /* 0x007fea0003c00000 */
[----:B------:R-:W-:Y:S02]  /*2eeb0*/  ELECT P6, UR62, PT ;  /* 0x00000000003e782f */ /* 0x000fe400038c0000 */
[----:B------:R-:W-:Y:S01]  /*2eec0*/  MOV R14, UR62 ;  /* 0x0000003e000e7c02 */ /* 0x000fe20008000f00 */
[----:B012---:R-:W-:Y:S10]  /*2eed0*/  ENDCOLLECTIVE ;  /* 0x000000000000791b */ /* 0x007ff40003800000 */
.L_x_3486:
[----:B------:R-:W-:Y:S05]  /*2eee0*/  BSYNC B1 ;  /* 0x0000000000017941 */ /* 0x000fea0003800000 */
.L_x_3485:
[----:B------:R-:W-:Y:S05]  /*2eef0*/  BRA `(.L_x_3178) ;  /* 0xffffff4c005c7947 */ /* 0x000fea000383ffff */
.L_x_3181:
[----:B--2---:R2:W3:Y:S02]  /*2ef00*/  SYNCS.PHASECHK.TRANS64.TRYWAIT P0, [R22+URZ+0x38820], R6 ;  /* 0x03882006160075a7 */ /* 0x0044e4000800017f */
[----:B---3--:R-:W-:Y:S05]  /*2ef10*/  @!P0 NANOSLEEP.SYNCS 0x989680 ;  /* 0x009896800000895d */ /* 0x008fea0003900000 */
[----:B------:R-:W3:Y:S02]  /*2ef20*/  @!P0 SYNCS.PHASECHK.TRANS64 P0, [R22+URZ+0x38820], R6 ;  /* 0x03882006160085a7 */ /* 0x000ee4000800007f */
[----:B---3--:R-:W-:Y:S05]  /*2ef30*/  @!P0 BRA `(.L_x_3181) ;  /* 0xfffffffc00f08947 */ /* 0x008fea000383ffff */
[----:B------:R-:W-:Y:S05]  /*2ef40*/  BRA `(.L_x_3487) ;  /* 0xffffff4c006c7947 */ /* 0x000fea000383ffff */
.L_x_3185:
[----:B-1----:R1:W3:Y:S02]  /*2ef50*/  SYNCS.PHASECHK.TRANS64.TRYWAIT P0, [R10+URZ+0x388a0], R9 ;  /* 0x0388a0090a0075a7 */ /* 0x0022e4000800017f */
[----:B---3--:R-:W-:Y:S05]  /*2ef60*/  @!P0 NANOSLEEP.SYNCS 0x989680 ;  /* 0x009896800000895d */ /* 0x008fea0003900000 */
[----:B------:R-:W3:Y:S02]  /*2ef70*/  @!P0 SYNCS.PHASECHK.TRANS64 P0, [R10+URZ+0x388a0], R9 ;  /* 0x0388a0090a0085a7 */ /* 0x000ee4000800007f */
[----:B---3--:R-:W-:Y:S05]  /*2ef80*/  @!P0 BRA `(.L_x_3185) ;  /* 0xfffffffc00f08947 */ /* 0x008fea000383ffff */
[----:B------:R-:W-:Y:S05]  /*2ef90*/  BRA `(.L_x_3488) ;  /* 0xffffff4c00847947 */ /* 0x000fea000383ffff */
.L_x_3191:
[----:B0-----:R0:W2:Y:S02]  /*2efa0*/  SYNCS.PHASECHK.TRANS64.TRYWAIT P0, [R10+URZ+0x388c0], R9 ;  /* 0x0388c0090a0075a7 */ /* 0x0010a4000800017f */
[----:B--2---:R-:W-:Y:S05]  /*2efb0*/  @!P0 NANOSLEEP.SYNCS 0x989680 ;  /* 0x009896800000895d */ /* 0x004fea0003900000 */
[----:B------:R-:W2:Y:S02]  /*2efc0*/  @!P0 SYNCS.PHASECHK.TRANS64 P0, [R10+URZ+0x388c0], R9 ;  /* 0x0388c0090a0085a7 */ /* 0x000ea4000800007f */
[----:B--2---:R-:W-:Y:S05]  /*2efd0*/  @!P0 BRA `(.L_x_3191) ;  /* 0xfffffffc00f08947 */ /* 0x004fea000383ffff */
[----:B------:R-:W-:Y:S05]  /*2efe0*/  BRA `(.L_x_3489) ;  /* 0xffffff5000407947 */ /* 0x000fea000383ffff */
.L_x_3199:
[----:B0-----:R0:W1:Y:S02]  /*2eff0*/  SYNCS.PHASECHK.TRANS64.TRYWAIT P1, [R9+URZ+0x388a0], R8 ;  /* 0x0388a008090075a7 */ /* 0x001064000802017f */
[----:B-1----:R-:W-:Y:S05]  /*2f000*/  @!P1 NANOSLEEP.SYNCS 0x989680 ;  /* 0x009896800000995d */ /* 0x002fea0003900000 */
[----:B------:R-:W1:Y:S02]  /*2f010*/  @!P1 SYNCS.PHASECHK.TRANS64 P1, [R9+URZ+0x388a0], R8 ;  /* 0x0388a008090095a7 */ /* 0x000e64000802007f */
[----:B-1----:R-:W-:Y:S05]  /*2f020*/  @!P1 BRA `(.L_x_3199) ;  /* 0xfffffffc00f09947 */ /* 0x002fea000383ffff */
[----:B------:R-:W-:Y:S05]  /*2f030*/  BRA `(.L_x_3490) ;  /* 0xffffff5400387947 */ /* 0x000fea000383ffff */
.L_x_3205:
[----:B-1----:R1:W2:Y:S02]  /*2f040*/  SYNCS.PHASECHK.TRANS64.TRYWAIT P1, [R9+URZ+0x388c0], R8 ;  /* 0x0388c008090075a7 */ /* 0x0022a4000802017f */
[----:B--2---:R-:W-:Y:S05]  /*2f050*/  @!P1 NANOSLEEP.SYNCS 0x989680 ;  /* 0x009896800000995d */ /* 0x004fea0003900000 */
[----:B------:R-:W2:Y:S02]  /*2f060*/  @!P1 SYNCS.PHASECHK.TRANS64 P1, [R9+URZ+0x388c0], R8 ;  /* 0x0388c008090095a7 */ /* 0x000ea4000802007f */
[----:B--2---:R-:W-:Y:S05]  /*2f070*/  @!P1 BRA `(.L_x_3205) ;  /* 0xfffffffc00f09947 */ /* 0x004fea000383ffff */
[----:B------:R-:W-:Y:S05]  /*2f080*/  BRA `(.L_x_3491) ;  /* 0xffffff5400f07947 */ /* 0x000fea000383ffff */
.L_x_3221:
[----:B------:R-:W1:Y:S01]  /*2f090*/  S2R R20, SR_TID.X ;  /* 0x0000000000147919 */ /* 0x000e620000002100 */
[----:B------:R-:W-:Y:S01]  /*2f0a0*/  BSSY B0, `(.L_x_3492) ;  /* 0x000000a000007945 */ /* 0x000fe20003800000 */
[----:B------:R-:W-:Y:S01]  /*2f0b0*/  IMAD.MOV.U32 R12, RZ, RZ, RZ ;  /* 0x000000ffff0c7224 */ /* 0x000fe200078e00ff */
[----:B------:R-:W-:Y:S01]  /*2f0c0*/  MOV R15, 0xffffffff ;  /* 0xffffffff000f7802 */ /* 0x000fe20000000f00 */
[----:B------:R-:W-:Y:S01]  /*2f0d0*/  IMAD.MOV.U32 R11, RZ, RZ, 0x1f ;  /* 0x0000001fff0b7424 */ /* 0x000fe200078e00ff */
[----:B-1----:R-:W-:-:S04]  /*2f0e0*/  SHF.R.U32.HI R9, RZ, 0x5, R20 ;  /* 0x00000005ff097819 */ /* 0x002fc80000011614 */
[----:B------:R-:W-:-:S05]  /*2f0f0*/  LOP3.LUT R9, R9, 0x3, RZ, 0xc0, !PT ;  /* 0x0000000309097812 */ /* 0x000fca00078ec0ff */
[----:B------:R-:W-:-:S07]  /*2f100*/  IMAD.MOV.U32 R13, RZ, RZ, R9 ;  /* 0x000000ffff0d7224 */ /* 0x000fce00078e0009 */
[----:B0----5:R-:W-:Y:S05]  /*2f110*/  WARPSYNC.COLLECTIVE R15, `(.L_x_3493) ;  /* 0x000000000f087348 */ /* 0x021fea0003c00000 */
[----:B------:R1:W2:Y:S02]  /*2f120*/  SHFL.IDX P6, R14, R13, R12, R11 ;  /* 0x0000000c0d0e7389 */ /* 0x0002a400000c000b */
[----:B012--5:R-:W-:Y:S01]  /*2f130*/  ENDCOLLECTIVE ;  /* 0x000000000000791b */ /* 0x027fe20003800000 */
.L_x_3493:
[----:B------:R-:W-:Y:S05]  /*2f140*/  BSYNC B0 ;  /* 0x0000000000007941 */ /* 0x000fea0003800000 */
.L_x_3492:
[----:B------:R-:W-:Y:S05]  /*2f150*/  BRA `(.L_x_3494) ;  /* 0xffffff6400547947 */ /* 0x000fea000383ffff */
.L_x_3224:
[----:B0-----:R0:W1:Y:S02]  /*2f160*/  SYNCS.PHASECHK.TRANS64.TRYWAIT P0, [R6+URZ+0x38880], R20 ;  /* 0x03888014060075a7 */ /* 0x001064000800017f */
[----:B-1----:R-:W-:Y:S05]  /*2f170*/  @!P0 NANOSLEEP.SYNCS 0x989680 ;  /* 0x009896800000895d */ /* 0x002fea0003900000 */
[----:B------:R-:W1:Y:S02]  /*2f180*/  @!P0 SYNCS.PHASECHK.TRANS64 P0, [R6+URZ+0x38880], R20 ;  /* 0x03888014060085a7 */ /* 0x000e64000800007f */
[----:B-1----:R-:W-:Y:S05]  /*2f190*/  @!P0 BRA `(.L_x_3224) ;  /* 0xfffffffc00f08947 */ /* 0x002fea000383ffff */
[----:B------:R-:W-:Y:S05]  /*2f1a0*/  BRA `(.L_x_3495) ;  /* 0xffffff6400747947 */ /* 0x000fea000383ffff */
.L_x_3225:
[----:B------:R-:W-:Y:S01]  /*2f1b0*/  BSSY B0, `(.L_x_3496) ;  /* 0x0000008000007945 */ /* 0x000fe20003800000 */
[----:B------:R-:W-:Y:S02]  /*2f1c0*/  IMAD.MOV.U32 R13, RZ, RZ, R8 ;  /* 0x000000ffff0d7224 */ /* 0x000fe400078e0008 */
[----:B-1----:R-:W-:Y:S02]  /*2f1d0*/  IMAD.MOV.U32 R12, RZ, RZ, RZ ;  /* 0x000000ffff0c7224 */ /* 0x002fe400078e00ff */
[----:B------:R-:W-:Y:S02]  /*2f1e0*/  IMAD.MOV.U32 R11, RZ, RZ, 0x181f ;  /* 0x0000181fff0b7424 */ /* 0x000fe400078e00ff */
[----:B------:R-:W-:-:S07]  /*2f1f0*/  IMAD.MOV.U32 R15, RZ, RZ, -0x1 ;  /* 0xffffffffff0f7424 */ /* 0x000fce00078e00ff */
[----:B0-----:R-:W-:Y:S05]  /*2f200*/  WARPSYNC.COLLECTIVE R15, `(.L_x_3497) ;  /* 0x000000000f087348 */ /* 0x001fea0003c00000 */
[----:B------:R1:W2:Y:S02]  /*2f210*/  SHFL.IDX P6, R14, R13, R12, R11 ;  /* 0x0000000c0d0e7389 */ /* 0x0002a400000c000b */
[----:B012---:R-:W-:Y:S01]  /*2f220*/  ENDCOLLECTIVE ;  /* 0x000000000000791b */ /* 0x007fe20003800000 */
.L_x_3497:
[----:B------:R-:W-:Y:S05]  /*2f230*/  BSYNC B0 ;  /* 0x0000000000007941 */ /* 0x000fea0003800000 */
.L_x_3496:
[----:B------:R-:W-:Y:S01]  /*2f240*/  MOV R13, R7 ;  /* 0x00000007000d7202 */ /* 0x000fe20000000f00 */
[----:B------:R-:W-:Y:S01]  /*2f250*/  IMAD.MOV.U32 R12, RZ, RZ, RZ ;  /* 0x000000ffff0c7224 */ /* 0x000fe200078e00ff */
[----:B------:R-:W0:Y:S01]  /*2f260*/  LDC R25, c[0x0][0x2f4] ;  /* 0x0000bd00ff197b82 */ /* 0x000e220000000800 */
[----:B------:R-:W-:Y:S01]  /*2f270*/  IMAD.MOV.U32 R11, RZ, RZ, 0x181f ;  /* 0x0000181fff0b7424 */ /* 0x000fe200078e00ff */
[----:B------:R-:W-:Y:S01]  /*2f280*/  LOP3.LUT R21, R30, 0x80, RZ, 0xfc, !PT ;  /* 0x000000801e157812 */ /* 0x000fe200078efcff */
[----:B------:R-:W-:Y:S02]  /*2f290*/  IMAD.MOV.U32 R15, RZ, RZ, -0x1 ;  /* 0xffffffffff0f7424 */ /* 0x000fe400078e00ff */
[----:B------:R-:W-:-:S07]  /*2f2a0*/  IMAD.MOV.U32 R3, RZ, RZ, R14 ;  /* 0x000000ffff037224 */ /* 0x000fce00078e000e */
[----:B0-----:R-:W-:Y:S05]  /*2f2b0*/  WARPSYNC.COLLECTIVE R15, `(.L_x_3498) ;  /* 0x000000000f087348 */ /* 0x001fea0003c00000 */
[----:B------:R1:W2:Y:S02]  /*2f2c0*/  SHFL.IDX P6, R14, R13, R12, R11 ;  /* 0x0000000c0d0e7389 */ /* 0x0002a400000c000b */
[----:B012---:R-:W-:Y:S01]  /*2f2d0*/  ENDCOLLECTIVE ;  /* 0x000000000000791b */ /* 0x007fe20003800000 */
.L_x_3498:
[----:B------:R-:W-:Y:S02]  /*2f2e0*/  IADD3 R5, R22, R5, RZ ;  /* 0x0000000516057210 */ /* 0x000fe40007ffe0ff */
        /* <DEDUP_REMOVED lines=8> */
.L_x_3499:
[----:B------:R-:W-:-:S05]  /*2f370*/  IADD3 R2, P0, R30, R2, RZ ;  /* 0x000000021e027210 */ /* 0x000fca0007f1e0ff */
[----:B------:R-:W-:Y:S01]  /*2f380*/  IMAD.X R3, RZ, RZ, R3, P0 ;  /* 0x000000ffff037224 */ /* 0x000fe200000e0603 */
[----:B------:R-:W-:Y:S02]  /*2f390*/  ISETP.GE.AND P0, PT, R21, R25, PT ;  /* 0x000000191500720c */ /* 0x000fe40003f06270 */
[----:B------:R-:W5:Y:S01]  /*2f3a0*/  LDL.LU R21, [R1] ;  /* 0x0000000001157983 */ /* 0x000f620000300800 */
[C---:B------:R-:W-:Y:S01]  /*2f3b0*/  ISETP.GE.AND P3, PT, R27.reuse, 0x11, PT ;  /* 0x000000111b00780c */ /* 0x040fe20003f66270 */
[----:B------:R-:W-:Y:S02]  /*2f3c0*/  IMAD.MOV.U32 R13, RZ, RZ, R7 ;  /* 0x000000ffff0d7224 */ /* 0x000fe400078e0007 */
[----:B------:R-:W-:Y:S01]  /*2f3d0*/  @!PT LDS RZ, [RZ] ;  /* 0x00000000fffff984 */ /* 0x000fe20000000800 */
[----:B------:R-:W-:Y:S01]  /*2f3e0*/  @!PT LDS RZ, [RZ] ;  /* 0x00000000fffff984 */ /* 0x000fe20000000800 */
[----:B------:R-:W-:Y:S01]  /*2f3f0*/  @!PT LDS RZ, [RZ] ;  /* 0x00000000fffff984 */ /* 0x000fe20000000800 */
[----:B------:R-:W-:Y:S01]  /*2f400*/  LDGSTS.E.BYPASS.LTC128B.128 [R5+0x10400], desc[UR36][R2.64], !P2 ;  /* 0x1040000002057fae */ /* 0x000fe2000d101d64 */
[C---:B------:R-:W-:Y:S02]  /*2f410*/  ISETP.LT.OR P2, PT, R27.reuse, 0x1, P0 ;  /* 0x000000011b00780c */ /* 0x040fe40000741670 */
[----:B------:R-:W-:-:S02]  /*2f420*/  ISETP.GE.AND P5, PT, R27, 0x31, PT ;  /* 0x000000311b00780c */ /* 0x000fc40003fa6270 */
[----:B------:R-:W-:-:S09]  /*2f430*/  ISETP.GE.AND P4, PT, R27, 0x41, PT ;  /* 0x000000411b00780c */ /* 0x000fd20003f86270 */
[----:B------:R0:W-:Y:S02]  /*2f440*/  LDGSTS.E.BYPASS.LTC128B.128 [R5+0x14400], desc[UR36][R2.64+0x80], !P2 ;  /* 0x1440008002057fae */ /* 0x0001e4000d101d64 */
[----:B0-----:R-:W-:-:S07]  /*2f450*/  IMAD.MOV.U32 R3, RZ, RZ, R14 ;  /* 0x000000ffff037224 */ /* 0x001fce00078e000e */
[----:B-----5:R-:W-:Y:S05]  /*2f460*/  WARPSYNC.COLLECTIVE R15, `(.L_x_3500) ;  /* 0x000000000f087348 */ /* 0x020fea0003c00000 */
[----:B------:R0:W1:Y:S02]  /*2f470*/  SHFL.IDX P6, R14, R13, R12, R11 ;  /* 0x0000000c0d0e7389 */ /* 0x00006400000c000b */
[----:B01---5:R-:W-:Y:S01]  /*2f480*/  ENDCOLLECTIVE ;  /* 0x000000000000791b */ /* 0x023fe20003800000 */
.L_x_3500:
[----:B------:R-:W-:Y:S02]  /*2f490*/  IMAD.MOV.U32 R13, RZ, RZ, R8 ;  /* 0x000000ffff0d7224 */ /* 0x000fe400078e0008 */
[----:B------:R-:W-:Y:S02]  /*2f4a0*/  IMAD.MOV.U32 R12, RZ, RZ, 0x2 ;  /* 0x00000002ff0c7424 */ /* 0x000fe400078e00ff */
[----:B------:R-:W-:-:S07]  /*2f4b0*/  IMAD.MOV.U32 R2, RZ, RZ, R14 ;  /* 0x000000ffff027224 */ /* 0x000fce00078e000e */
[----:B------:R-:W-:Y:S05]  /*2f4c0*/  WARPSYNC.COLLECTIVE R15, `(.L_x_3501) ;  /* 0x000000000f087348 */ /* 0x000fea0003c00000 */
[----:B------:R0:W1:Y:S02]  /*2f4d0*/  SHFL.IDX P6, R14, R13, R12, R11 ;  /* 0x0000000c0d0e7389 */ /* 0x00006400000c000b */
[----:B01----:R-:W-:Y:S01]  /*2f4e0*/  ENDCOLLECTIVE ;  /* 0x000000000000791b */ /* 0x003fe20003800000 */
.L_x_3501:
[----:B------:R-:W-:-:S04]  /*2f4f0*/  IADD3 R2, P2, R30, R2, RZ ;  /* 0x000000021e027210 */ /* 0x000fc80007f5e0ff */
[----:B------:R-:W-:Y:S02]  /*2f500*/  IADD3.X R3, RZ, R3, RZ, P2, !PT ;  /* 0x00000003ff037210 */ /* 0x000fe400017fe4ff */
        /* <DEDUP_REMOVED lines=12> */
.L_x_3502:
[----:B------:R-:W-:Y:S02]  /*2f5d0*/  IMAD.MOV.U32 R13, RZ, RZ, R8 ;  /* 0x000000ffff0d7224 */ /* 0x000fe400078e0008 */
[----:B------:R-:W-:Y:S02]  /*2f5e0*/  IMAD.MOV.U32 R12, RZ, RZ, 0x3 ;  /* 0x00000003ff0c7424 */ /* 0x000fe400078e00ff */
[----:B------:R-:W-:-:S07]  /*2f5f0*/  IMAD.MOV.U32 R2, RZ, RZ, R14 ;  /* 0x000000ffff027224 */ /* 0x000fce00078e000e */
[----:B------:R-:W-:Y:S05]  /*2f600*/  WARPSYNC.COLLECTIVE R15, `(.L_x_3503) ;  /* 0x000000000f087348 */ /* 0x000fea0003c00000 */
[----:B------:R0:W1:Y:S02]  /*2f610*/  SHFL.IDX P6, R14, R13, R12, R11 ;  /* 0x0000000c0d0e7389 */ /* 0x00006400000c000b */
[----:B01----:R-:W-:Y:S01]  /*2f620*/  ENDCOLLECTIVE ;  /* 0x000000000000791b */ /* 0x003fe20003800000 */
.L_x_3503:
        /* <DEDUP_REMOVED lines=14> */
.L_x_3504:
[----:B------:R-:W-:Y:S02]  /*2f710*/  IMAD.MOV.U32 R13, RZ, RZ, R8 ;  /* 0x000000ffff0d7224 */ /* 0x000fe400078e0008 */
[----:B------:R-:W-:Y:S02]  /*2f720*/  IMAD.MOV.U32 R12, RZ, RZ, 0x4 ;  /* 0x00000004ff0c7424 */ /* 0x000fe400078e00ff */
[----:B------:R-:W-:-:S07]  /*2f730*/  IMAD.MOV.U32 R2, RZ, RZ, R14 ;  /* 0x000000ffff027224 */ /* 0x000fce00078e000e */
[----:B------:R-:W-:Y:S05]  /*2f740*/  WARPSYNC.COLLECTIVE R15, `(.L_x_3505) ;  /* 0x000000000f087348 */ /* 0x000fea0003c00000 */
[----:B------:R0:W1:Y:S02]  /*2f750*/  SHFL.IDX P6, R14, R13, R12, R11 ;  /* 0x0000000c0d0e7389 */ /* 0x00006400000c000b */
[----:B01----:R-:W-:Y:S01]  /*2f760*/  ENDCOLLECTIVE ;  /* 0x000000000000791b */ /* 0x003fe20003800000 */
.L_x_3505:
        /* <DEDUP_REMOVED lines=14> */
.L_x_3506:
[----:B------:R-:W-:Y:S02]  /*2f850*/  IMAD.MOV.U32 R13, RZ, RZ, R8 ;  /* 0x000000ffff0d7224 */ /* 0x000fe400078e0008 */
[----:B------:R-:W-:Y:S02]  /*2f860*/  IMAD.MOV.U32 R12, RZ, RZ, 0x5 ;  /* 0x00000005ff0c7424 */ /* 0x000fe400078e00ff */
[----:B------:R-:W-:-:S07]  /*2f870*/  IMAD.MOV.U32 R2, RZ, RZ, R14 ;  /* 0x000000ffff027224 */ /* 0x000fce00078e000e */
[----:B------:R-:W-:Y:S05]  /*2f880*/  WARPSYNC.COLLECTIVE R15, `(.L_x_3507) ;  /* 0x000000000f087348 */ /* 0x000fea0003c00000 */
[----:B------:R0:W1:Y:S02]  /*2f890*/  SHFL.IDX P6, R14, R13, R12, R11 ;  /* 0x0000000c0d0e7389 */ /* 0x00006400000c000b */
[----:B01----:R-:W-:Y:S01]  /*2f8a0*/  ENDCOLLECTIVE ;  /* 0x000000000000791b */ /* 0x003fe20003800000 */
.L_x_3507:
[----:B------:R-:W-:-:S04]  /*2f8b0*/  IADD3 R2, P2, R30, R2, RZ ;  /* 0x000000021e027210 */ /* 0x000fc80007f5e0ff */
[----:B------:R-:W-:Y:S02]  /*2f8c0*/  IADD3.X R3, RZ, R3, RZ, P2, !PT ;  /* 0x00000003ff037210 */ /* 0x000fe400017fe4ff */
[----:B------:R-:W-:Y:S01]  /*2f8d0*/  ISETP.LT.OR P2, PT, R27, 0x41, P1 ;  /* 0x000000411b00780c */ /* 0x000fe20000f41670 */
[----:B------:R-:W-:Y:S01]  /*2f8e0*/  IMAD.MOV.U32 R13, RZ, RZ, R7 ;  /* 0x000000ffff0d7224 */ /* 0x000fe200078e0007 */
[----:B------:R-:W-:-:S04]  /*2f8f0*/  LOP3.LUT R21, R21, 0xffffffef, RZ, 0xc0, !PT ;  /* 0xffffffef15157812 */ /* 0x000fc800078ec0ff */
[----:B------:R-:W-:Y:S02]  /*2f900*/  @P3 LOP3.LUT R21, R21, 0x10, RZ, 0xfc, !PT ;  /* 0x0000001015153812 */ /* 0x000fe400078efcff */
[----:B------:R-:W-:-:S05]  /*2f910*/  ISETP.GE.AND P3, PT, R27, 0x51, PT ;  /* 0x000000511b00780c */ /* 0x000fca0003f66270 */
[----:B------:R-:W-:Y:S01]  /*2f920*/  @!PT LDS RZ, [RZ] ;  /* 0x00000000fffff984 */ /* 0x000fe20000000800 */
[----:B------:R-:W-:Y:S01]  /*2f930*/  @!PT LDS RZ, [RZ] ;  /* 0x00000000fffff984 */ /* 0x000fe20000000800 */
[----:B------:R-:W-:Y:S01]  /*2f940*/  @!PT LDS RZ, [RZ] ;  /* 0x00000000fffff984 */ /* 0x000fe20000000800 */
[----:B------:R-:W-:Y:S01]  /*2f950*/  LDGSTS.E.BYPASS.LTC128B.128 [R5+0x12400], desc[UR36][R2.64], !P2 ;  /* 0x1240000002057fae */ /* 0x000fe2000d101d64 */
[----:B------:R-:W-:Y:S02]  /*2f960*/  ISETP.LT.OR P2, PT, R27, 0x41, P0 ;  /* 0x000000411b00780c */ /* 0x000fe40000741670 */
[----:B------:R-:W-:-:S11]  /*2f970*/  LOP3.LUT R21, R21, 0xfffffff7, RZ, 0xc0, !PT ;  /* 0xfffffff715157812 */ /* 0x000fd600078ec0ff */
[----:B------:R0:W-:Y:S02]  /*2f980*/  LDGSTS.E.BYPASS.LTC128B.128 [R5+0x16400], desc[UR36][R2.64+0x80], !P2 ;  /* 0x1640008002057fae */ /* 0x0001e4000d101d64 */
[----:B0-----:R-:W-:-:S07]  /*2f990*/  IMAD.MOV.U32 R3, RZ, RZ, R14 ;  /* 0x000000ffff037224 */ /* 0x001fce00078e000e */
[----:B------:R-:W-:Y:S05]  /*2f9a0*/  WARPSYNC.COLLECTIVE R15, `(.L_x_3508) ;  /* 0x000000000f087348 */ /* 0x000fea0003c00000 */
[----:B------:R0:W1:Y:S02]  /*2f9b0*/  SHFL.IDX P6, R14, R13, R12, R11 ;  /* 0x0000000c0d0e7389 */ /* 0x00006400000c000b */
[----:B01----:R-:W-:Y:S01]  /*2f9c0*/  ENDCOLLECTIVE ;  /* 0x000000000000791b */ /* 0x003fe20003800000 */
.L_x_3508:
[----:B------:R-:W-:Y:S02]  /*2f9d0*/  IMAD.MOV.U32 R13, RZ, RZ, R8 ;  /* 0x000000ffff0d7224 */ /* 0x000fe400078e0008 */
[----:B------:R-:W-:Y:S02]  /*2f9e0*/  IMAD.MOV.U32 R12, RZ, RZ, 0x6 ;  /* 0x00000006ff0c7424 */ /* 0x000fe400078e00ff */
[----:B------:R-:W-:-:S07]  /*2f9f0*/  IMAD.MOV.U32 R2, RZ, RZ, R14 ;  /* 0x000000ffff027224 */ /* 0x000fce00078e000e */
[----:B------:R-:W-:Y:S05]  /*2fa00*/  WARPSYNC.COLLECTIVE R15, `(.L_x_3509) ;  /* 0x000000000f087348 */ /* 0x000fea0003c00000 */
[----:B------:R0:W1:Y:S02]  /*2fa10*/  SHFL.IDX P6, R14, R13, R12, R11 ;  /* 0x0000000c0d0e7389 */ /* 0x00006400000c000b */
[----:B01----:R-:W-:Y:S01]  /*2fa20*/  ENDCOLLECTIVE ;  /* 0x000000000000791b */ /* 0x003fe20003800000 */
.L_x_3509:
        /* <DEDUP_REMOVED lines=14> */
.L_x_3510:
[----:B------:R-:W-:Y:S02]  /*2fb10*/  IMAD.MOV.U32 R13, RZ, RZ, R8 ;  /* 0x000000ffff0d7224 */ /* 0x000fe400078e0008 */
[----:B------:R-:W-:Y:S02]  /*2fb20*/  IMAD.MOV.U32 R12, RZ, RZ, 0x7 ;  /* 0x00000007ff0c7424 */ /* 0x000fe400078e00ff */
[----:B------:R-:W-:-:S07]  /*2fb30*/  IMAD.MOV.U32 R2, RZ, RZ, R14 ;  /* 0x000000ffff027224 */ /* 0x000fce00078e000e */
[----:B------:R-:W-:Y:S05]  /*2fb40*/  WARPSYNC.COLLECTIVE R15, `(.L_x_3511) ;  /* 0x000000000f087348 */ /* 0x000fea0003c00000 */
[----:B------:R0:W1:Y:S02]  /*2fb50*/  SHFL.IDX P6, R14, R13, R12, R11 ;  /* 0x0000000c0d0e7389 */ /* 0x00006400000c000b */
[----:B01----:R-:W-:Y:S01]  /*2fb60*/  ENDCOLLECTIVE ;  /* 0x000000000000791b */ /* 0x003fe20003800000 */
.L_x_3511:
[----:B------:R-:W-:-:S04]  /*2fb70*/  IADD3 R2, P2, R30, R2, RZ ;  /* 0x000000021e027210 */ /* 0x000fc80007f5e0ff */
[----:B------:R-:W-:Y:S02]  /*2fb80*/  IADD3.X R3, RZ, R3, RZ, P2, !PT ;  /* 0x00000003ff037210 */ /* 0x000fe400017fe4ff */
        /* <DEDUP_REMOVED lines=11> */
.L_x_3512:
        /* <DEDUP_REMOVED lines=10> */
[----:B------:R-:W-:-:S05]  /*2fce0*/  @P6 LOP3.LUT R21, R21, 0x40, RZ, 0xfc, !PT ;  /* 0x0000004015156812 */ /* 0x000fca00078efcff */
[----:B------:R3:W-:Y:S01]  /*2fcf0*/  STL [R1], R21 ;  /* 0x0000001501007387 */ /* 0x0007e20000100800 */
[----:B------:R-:W-:Y:S05]  /*2fd00*/  BRA `(.L_x_3513) ;  /* 0xffffff6000487947 */ /* 0x000fea000383ffff */
.L_x_3230:
[----:B----4-:R4:W0:Y:S02]  /*2fd10*/  SYNCS.PHASECHK.TRANS64.TRYWAIT P0, [R6+URZ+0x38840], R20 ;  /* 0x03884014060075a7 */ /* 0x010824000800017f */
[----:B0-----:R-:W-:Y:S05]  /*2fd20*/  @!P0 NANOSLEEP.SYNCS 0x989680 ;  /* 0x009896800000895d */ /* 0x001fea0003900000 */
[----:B------:R-:W0:Y:S02]  /*2fd30*/  @!P0 SYNCS.PHASECHK.TRANS64 P0, [R6+URZ+0x38840], R20 ;  /* 0x03884014060085a7 */ /* 0x000e24000800007f */
[----:B0-----:R-:W-:Y:S05]  /*2fd40*/  @!P0 BRA `(.L_x_3230) ;  /* 0xfffffffc00f08947 */ /* 0x001fea000383ffff */
[----:B------:R-:W-:Y:S05]  /*2fd50*/  BRA `(.L_x_3514) ;  /* 0xffffff6000a47947 */ /* 0x000fea000383ffff */
.L_x_3231:
[----:B------:R-:W-:Y:S01]  /*2fd60*/  BSSY B0, `(.L_x_3515) ;  /* 0x0000008000007945 */ /* 0x000fe20003800000 */
[----:B------:R-:W-:Y:S01]  /*2fd70*/  MOV R13, R0 ;  /* 0x00000000000d7202 */ /* 0x000fe20000000f00 */
[----:B------:R-:W-:Y:S02]  /*2fd80*/  IMAD.MOV.U32 R12, RZ, RZ, RZ ;  /* 0x000000ffff0c7224 */ /* 0x000fe400078e00ff */
[----:B------:R-:W-:Y:S02]  /*2fd90*/  IMAD.MOV.U32 R11, RZ, RZ, 0x181f ;  /* 0x0000181fff0b7424 */ /* 0x000fe400078e00ff */
[----:B------:R-:W-:-:S07]  /*2fda0*/  IMAD.MOV.U32 R15, RZ, RZ, -0x1 ;  /* 0xffffffffff0f7424 */ /* 0x000fce00078e00ff */
[----:B--2-45:R-:W-:Y:S05]  /*2fdb0*/  WARPSYNC.COLLECTIVE R15, `(.L_x_3516) ;  /* 0x000000000f087348 */ /* 0x034fea0003c00000 */
[----:B------:R0:W1:Y:S02]  /*2fdc0*/  SHFL.IDX P6, R14, R13, R12, R11 ;  /* 0x0000000c0d0e7389 */ /* 0x00006400000c000b */
[----:B012-45:R-:W-:Y:S01]  /*2fdd0*/  ENDCOLLECTIVE ;  /* 0x000000000000791b */ /* 0x037fe20003800000 */
.L_x_3516:
[----:B------:R-:W-:Y:S05]  /*2fde0*/  BSYNC B0 ;  /* 0x0000000000007941 */ /* 0x000fea0003800000 */
.L_x_3515:
        /* <DEDUP_REMOVED lines=8> */
.L_x_3517:
[----:B------:R-:W-:Y:S01]  /*2fe70*/  IMAD.MOV.U32 R13, RZ, RZ, R0 ;  /* 0x000000ffff0d7224 */ /* 0x000fe200078e0000 */
[----:B------:R-:W-:Y:S02]  /*2fe80*/  MOV R12, 0x1 ;  /* 0x00000001000c7802 */ /* 0x000fe40000000f00 */
        /* <DEDUP_REMOVED lines=16> */
.L_x_3518:
[----:B------:R-:W-:Y:S02]  /*2ff90*/  IMAD.MOV.U32 R13, RZ, RZ, R4 ;  /* 0x000000ffff0d7224 */ /* 0x000fe400078e0004 */
[----:B------:R-:W-:-:S07]  /*2ffa0*/  IMAD.MOV.U32 R2, RZ, RZ, R14 ;  /* 0x000000ffff027224 */ /* 0x000fce00078e000e */
[----:B------:R-:W-:Y:S05]  /*2ffb0*/  WARPSYNC.COLLECTIVE R15, `(.L_x_3519) ;  /* 0x000000000f087348 */ /* 0x000fea0003c00000 */
[----:B------:R0:W1:Y:S02]  /*2ffc0*/  SHFL.IDX P6, R14, R13, R12, R11 ;  /* 0x0000000c0d0e7389 */ /* 0x00006400000c000b */
[----:B01----:R-:W-:Y:S01]  /*2ffd0*/  ENDCOLLECTIVE ;  /* 0x000000000000791b */ /* 0x003fe20003800000 */
.L_x_3519:
        /* <DEDUP_REMOVED lines=18> */
.L_x_3520:
[----:B------:R-:W-:Y:S02]  /*30100*/  IMAD.MOV.U32 R13, RZ, RZ, R4 ;  /* 0x000000ffff0d7224 */ /* 0x000fe400078e0004 */
[----:B------:R-:W-:-:S07]  /*30110*/  IMAD.MOV.U32 R2, RZ, RZ, R14 ;  /* 0x000000ffff027224 */ /* 0x000fce00078e000e */
[----:B------:R-:W-:Y:S05]  /*30120*/  WARPSYNC.COLLECTIVE R15, `(.L_x_3521) ;  /* 0x000000000f087348 */ /* 0x000fea0003c00000 */
[----:B------:R0:W1:Y:S02]  /*30130*/  SHFL.IDX P6, R14, R13, R12, R11 ;  /* 0x0000000c0d0e7389 */ /* 0x00006400000c000b */
[----:B01----:R-:W-:Y:S01]  /*30140*/  ENDCOLLECTIVE ;  /* 0x000000000000791b */ /* 0x003fe20003800000 */
.L_x_3521:
        /* <DEDUP_REMOVED lines=18> */
.L_x_3522:
[----:B------:R-:W-:Y:S02]  /*30270*/  IMAD.MOV.U32 R13, RZ, RZ, R4 ;  /* 0x000000ffff0d7224 */ /* 0x000fe400078e0004 */
[----:B------:R-:W-:-:S07]  /*30280*/  IMAD.MOV.U32 R2, RZ, RZ, R14 ;  /* 0x000000ffff027224 */ /* 0x000fce00078e000e */
[----:B------:R-:W-:Y:S05]  /*30290*/  WARPSYNC.COLLECTIVE R15, `(.L_x_3523) ;  /* 0x000000000f087348 */ /* 0x000fea0003c00000 */
[----:B------:R0:W1:Y:S02]  /*302a0*/  SHFL.IDX P6, R14, R13, R12, R11 ;  /* 0x0000000c0d0e7389 */ /* 0x00006400000c000b */
[----:B01----:R-:W-:Y:S01]  /*302b0*/  ENDCOLLECTIVE ;  /* 0x000000000000791b */ /* 0x003fe20003800000 */
.L_x_3523:
[----:B------:R-:W-:Y:S01]  /*302c0*/  IMAD.MOV.U32 R13, RZ, RZ, R0 ;  /* 0x000000ffff0d7224 */ /* 0x000fe200078e0000 */
[----:B------:R-:W-:Y:S01]  /*302d0*/  MOV R12, 0x4 ;  /* 0x00000004000c7802 */ /* 0x000fe20000000f00 */
[----:B------:R-:W-:Y:S01]  /*302e0*/  IMAD.MOV.U32 R3, RZ, RZ, R14 ;  /* 0x000000ffff037224 */ /* 0x000fe200078e000e */
[----:B------:R-:W-:-:S04]  /*302f0*/  ISETP.GE.AND P6, PT, R30, R8, PT ;  /* 0x000000081e00720c */ /* 0x000fc80003fc6270 */
[----:B------:R-:W-:-:S05]  /*30300*/  @P5 IADD3 R3, P0, R30, R3, RZ ;  /* 0x000000031e035210 */ /* 0x000fca0007f1e0ff */
[----:B------:R-:W-:-:S05]  /*30310*/  @P5 IMAD.X R2, RZ, RZ, R2, P0 ;  /* 0x000000ffff025224 */ /* 0x000fca00000e0602 */
        /* <DEDUP_REMOVED lines=10> */
.L_x_3524:
        /* <DEDUP_REMOVED lines=10> */
.L_x_3525:
[----:B------:R-:W-:Y:S01]  /*30460*/  IMAD.MOV.U32 R13, RZ, RZ, R0 ;  /* 0x000000ffff0d7224 */ /* 0x000fe200078e0000 */
[----:B------:R-:W-:Y:S01]  /*30470*/  MOV R12, 0x5 ;  /* 0x00000005000c7802 */ /* 0x000fe20000000f00 */
[----:B------:R-:W-:-:S07]  /*30480*/  IMAD.MOV.U32 R3, RZ, RZ, R14 ;  /* 0x000000ffff037224 */ /* 0x000fce00078e000e */
[----:B------:R-:W-:Y:S05]  /*30490*/  WARPSYNC.COLLECTIVE R15, `(.L_x_3526) ;  /* 0x000000000f087348 */ /* 0x000fea0003c00000 */
[----:B------:R0:W1:Y:S02]  /*304a0*/  SHFL.IDX P6, R14, R13, R12, R11 ;  /* 0x0000000c0d0e7389 */ /* 0x00006400000c000b */
[----:B01----:R-:W-:Y:S01]  /*304b0*/  ENDCOLLECTIVE ;  /* 0x000000000000791b */ /* 0x003fe20003800000 */
.L_x_3526:
        /* <DEDUP_REMOVED lines=11> */
[----:B0-----:R-:W-:-:S07]  /*30570*/  IMAD.MOV.U32 R2, RZ, RZ, R14 ;  /* 0x000000ffff027224 */ /* 0x001fce00078e000e */
[----:B------:R-:W-:Y:S05]  /*30580*/  WARPSYNC.COLLECTIVE R15, `(.L_x_3527) ;  /* 0x000000000f087348 */ /* 0x000fea0003c00000 */
[----:B------:R0:W1:Y:S02]  /*30590*/  SHFL.IDX P6, R14, R13, R12, R11 ;  /* 0x0000000c0d0e7389 */ /* 0x00006400000c000b */
[----:B01----:R-:W-:Y:S01]  /*305a0*/  ENDCOLLECTIVE ;  /* 0x000000000000791b */ /* 0x003fe20003800000 */
.L_x_3527:
[----:B------:R-:W-:Y:S01]  /*305b0*/  IMAD.MOV.U32 R13, RZ, RZ, R0 ;  /* 0x000000ffff0d7224 */ /* 0x000fe200078e0000 */
[----:B------:R-:W-:Y:S01]  /*305c0*/  MOV R12, 0x6 ;  /* 0x00000006000c7802 */ /* 0x000fe20000000f00 */
[----:B------:R-:W-:-:S07]  /*305d0*/  IMAD.MOV.U32 R3, RZ, RZ, R14 ;  /* 0x000000ffff037224 */ /* 0x000fce00078e000e */
[----:B------:R-:W-:Y:S05]  /*305e0*/  WARPSYNC.COLLECTIVE R15, `(.L_x_3528) ;  /* 0x000000000f087348 */ /* 0x000fea0003c00000 */
[----:B------:R0:W1:Y:S02]  /*305f0*/  SHFL.IDX P6, R14, R13, R12, R11 ;  /* 0x0000000c0d0e7389 */ /* 0x00006400000c000b */
[----:B01----:R-:W-:Y:S01]  /*30600*/  ENDCOLLECTIVE ;  /* 0x000000000000791b */ /* 0x003fe20003800000 */
.L_x_3528:
        /* <DEDUP_REMOVED lines=15> */
.L_x_3529:
[----:B------:R-:W-:Y:S01]  /*30700*/  IMAD.MOV.U32 R13, RZ, RZ, R0 ;  /* 0x000000ffff0d7224 */ /* 0x000fe200078e0000 */
[----:B------:R-:W-:Y:S01]  /*30710*/  MOV R12, 0x7 ;  /* 0x00000007000c7802 */ /* 0x000fe20000000f00 */
[----:B------:R-:W-:-:S07]  /*30720*/  IMAD.MOV.U32 R3, RZ, RZ, R14 ;  /* 0x000000ffff037224 */ /* 0x000fce00078e000e */
[----:B------:R-:W-:Y:S05]  /*30730*/  WARPSYNC.COLLECTIVE R15, `(.L_x_3530) ;  /* 0x000000000f087348 */ /* 0x000fea0003c00000 */
[----:B------:R0:W1:Y:S02]  /*30740*/  SHFL.IDX P6, R14, R13, R12, R11 ;  /* 0x0000000c0d0e7389 */ /* 0x00006400000c000b */
[----:B01----:R-:W-:Y:S01]  /*30750*/  ENDCOLLECTIVE ;  /* 0x000000000000791b */ /* 0x003fe20003800000 */
.L_x_3530:
        /* <DEDUP_REMOVED lines=10> */
.L_x_3531:
[----:B------:R-:W-:Y:S01]  /*30800*/  @!PT LDS RZ, [RZ] ;  /* 0x00000000fffff984 */ /* 0x000fe20000000800 */
[----:B------:R-:W-:Y:S01]  /*30810*/  @!PT LDS RZ, [RZ] ;  /* 0x00000000fffff984 */ /* 0x000fe20000000800 */
[----:B------:R-:W-:Y:S01]  /*30820*/  @!PT LDS RZ, [RZ] ;  /* 0x00000000fffff984 */ /* 0x000fe20000000800 */
[----:B------:R0:W-:Y:S04]  /*30830*/  @P2 LDGSTS.E.BYPASS.LTC128B.128 [R5+0x2b400], desc[UR36][R2.64], !P5 ;  /* 0x2b40000002052fae */ /* 0x0001e8000e901d64 */
[----:B------:R0:W-:Y:S01]  /*30840*/  @P2 LDGSTS.E.BYPASS.LTC128B.128 [R5+0x2f400], desc[UR36][R2.64+0x80], !P1 ;  /* 0x2f40008002052fae */ /* 0x0001e2000c901d64 */
[----:B------:R-:W-:Y:S01]  /*30850*/  IMAD.MOV.U32 R4, RZ, RZ, R14 ;  /* 0x000000ffff047224 */ /* 0x000fe200078e000e */
[----:B------:R-:W-:Y:S06]  /*30860*/  BRA `(.L_x_3532) ;  /* 0xffffff5c00807947 */ /* 0x000fec000383ffff */
.L_x_3236:
[----:B------:R-:W-:Y:S01]  /*30870*/  IMAD.MOV.U32 R13, RZ, RZ, R4 ;  /* 0x000000ffff0d7224 */ /* 0x000fe200078e0004 */
[----:B------:R-:W-:Y:S01]  /*30880*/  MOV R11, 0x181f ;  /* 0x0000181f000b7802 */ /* 0x000fe20000000f00 */
[----:B------:R-:W-:Y:S02]  /*30890*/  IMAD.MOV.U32 R12, RZ, RZ, RZ ;  /* 0x000000ffff0c7224 */ /* 0x000fe400078e00ff */
[----:B------:R-:W-:Y:S02]  /*308a0*/  IMAD.MOV.U32 R15, RZ, RZ, -0x1 ;  /* 0xffffffffff0f7424 */ /* 0x000fe400078e00ff */
[----:B-----5:R-:W-:Y:S02]  /*308b0*/  IMAD R5, R20, R6, RZ ;  /* 0x0000000614057224 */ /* 0x020fe400078e02ff */
[----:B------:R-:W-:-:S07]  /*308c0*/  IMAD R17, R17, 0x80, R9 ;  /* 0x0000008011117824 */ /* 0x000fce00078e0209 */
[----:B------:R-:W-:Y:S05]  /*308d0*/  WARPSYNC.COLLECTIVE R15, `(.L_x_3533) ;  /* 0x000000000f087348 */ /* 0x000fea0003c00000 */
[----:B------:R0:W1:Y:S02]  /*308e0*/  SHFL.IDX P6, R14, R13, R12, R11 ;  /* 0x0000000c0d0e7389 */ /* 0x00006400000c000b */
[----:B01----:R-:W-:Y:S01]  /*308f0*/  ENDCOLLECTIVE ;  /* 0x000000000000791b */ /* 0x003fe20003800000 */
.L_x_3533:
[----:B------:R-:W-:Y:S01]  /*30900*/  ISETP.GE.AND P3, PT, R17, R5, PT ;  /* 0x000000051100720c */ /* 0x000fe20003f66270 */
[----:B------:R-:W-:Y:S02]  /*30910*/  IMAD.MOV.U32 R13, RZ, RZ, R0 ;  /* 0x000000ffff0d7224 */ /* 0x000fe400078e0000 */
[----:B------:R-:W-:-:S10]  /*30920*/  IMAD.MOV.U32 R2, RZ, RZ, R14 ;  /* 0x000000ffff027224 */ /* 0x000fd400078e000e */
[----:B------:R-:W-:Y:S05]  /*30930*/  WARPSYNC.COLLECTIVE R15, `(.L_x_3534) ;  /* 0x000000000f087348 */ /* 0x000fea0003c00000 */
[----:B------:R0:W1:Y:S02]  /*30940*/  SHFL.IDX P6, R14, R13, R12, R11 ;  /* 0x0000000c0d0e7389 */ /* 0x00006400000c000b */
[----:B01----:R-:W-:Y:S01]  /*30950*/  ENDCOLLECTIVE ;  /* 0x000000000000791b */ /* 0x003fe20003800000 */
.L_x_3534:
[----:B------:R-:W-:Y:S02]  /*30960*/  IMAD.MOV.U32 R13, RZ, RZ, R4 ;  /* 0x000000ffff0d7224 */ /* 0x000fe400078e0004 */
[----:B------:R-:W-:Y:S02]  /*30970*/  IMAD.MOV.U32 R12, RZ, RZ, 0x1 ;  /* 0x00000001ff0c7424 */ /* 0x000fe400078e00ff */
[----:B------:R-:W-:-:S07]  /*30980*/  IMAD.MOV.U32 R3, RZ, RZ, R14 ;  /* 0x000000ffff037224 */ /* 0x000fce00078e000e */
[----:B------:R-:W-:Y:S05]  /*30990*/  WARPSYNC.COLLECTIVE R15, `(.L_x_3535) ;  /* 0x000000000f087348 */ /* 0x000fea0003c00000 */
[----:B------:R0:W1:Y:S02]  /*309a0*/  SHFL.IDX P6, R14, R13, R12, R11 ;  /* 0x0000000c0d0e7389 */ /* 0x00006400000c000b */
[----:B01----:R-:W-:Y:S01]  /*309b0*/  ENDCOLLECTIVE ;  /* 0x000000000000791b */ /* 0x003fe20003800000 */
.L_x_3535:
[----:B------:R-:W-:-:S04]  /*309c0*/  @!P3 IADD3 R6, P2, R30, R3, RZ ;  /* 0x000000031e06b210 */ /* 0x000fc80007f5e0ff */
[----:B------:R-:W-:Y:S01]  /*309d0*/  @!P3 IADD3.X R3, RZ, R2, RZ, P2, !PT ;  /* 0x00000002ff03b210 */ /* 0x000fe200017fe4ff */
[----:B------:R-:W-:Y:S02]  /*309e0*/  @!P3 IMAD.MOV.U32 R2, RZ, RZ, R6 ;  /* 0x000000ffff02b224 */ /* 0x000fe400078e0006 */
[----:B------:R-:W-:-:S03]  /*309f0*/  VIADD R6, R17, 0x10 ;  /* 0x0000001011067836 */ /* 0x000fc60000000000 */
[----:B------:R-:W-:Y:S01]  /*30a00*/  @!PT LDS RZ, [RZ] ;  /* 0x00000000fffff984 */ /* 0x000fe20000000800 */
[----:B------:R-:W-:Y:S01]  /*30a10*/  @!PT LDS RZ, [RZ] ;  /* 0x00000000fffff984 */ /* 0x000fe20000000800 */
[----:B------:R-:W-:Y:S01]  /*30a20*/  @!PT LDS RZ, [RZ] ;  /* 0x00000000fffff984 */ /* 0x000fe20000000800 */
[----:B------:R-:W-:Y:S01]  /*30a30*/  @!P3 LDGSTS.E.BYPASS.LTC128B.128 [R8+0x20400], desc[UR36][R2.64], !P0 ;  /* 0x204000000208bfae */ /* 0x000fe2000c101d64 */
[----:B------:R-:W-:-:S03]  /*30a40*/  MOV R13, R0 ;  /* 0x00000000000d7202 */ /* 0x000fc60000000f00 */
[----:B------:R0:W-:Y:S01]  /*30a50*/  @!P3 LDGSTS.E.BYPASS.LTC128B.128 [R8+0x24400], desc[UR36][R2.64+0x80], !P1 ;  /* 0x244000800208bfae */ /* 0x0001e2000c901d64 */
[----:B------:R-:W-:Y:S01]  /*30a60*/  ISETP.GE.AND P3, PT, R6, R5, PT ;  /* 0x000000050600720c */ /* 0x000fe20003f66270 */
[----:B0-----:R-:W-:-:S12]  /*30a70*/  IMAD.MOV.U32 R2, RZ, RZ, R14 ;  /* 0x000000ffff027224 */ /* 0x001fd800078e000e */
[----:B------:R-:W-:Y:S05]  /*30a80*/  WARPSYNC.COLLECTIVE R15, `(.L_x_3536) ;  /* 0x000000000f087348 */ /* 0x000fea0003c00000 */
[----:B------:R0:W1:Y:S02]  /*30a90*/  SHFL.IDX P6, R14, R13, R12, R11 ;  /* 0x0000000c0d0e7389 */ /* 0x00006400000c000b */
[----:B01----:R-:W-:Y:S01]  /*30aa0*/  ENDCOLLECTIVE ;  /* 0x000000000000791b */ /* 0x003fe20003800000 */
.L_x_3536:
[----:B------:R-:W-:Y:S01]  /*30ab0*/  IMAD.MOV.U32 R13, RZ, RZ, R4 ;  /* 0x000000ffff0d7224 */ /* 0x000fe200078e0004 */
[----:B------:R-:W-:Y:S02]  /*30ac0*/  MOV R12, 0x2 ;  /* 0x00000002000c7802 */ /* 0x000fe40000000f00 */
[----:B------:R-:W-:-:S13]  /*30ad0*/  @!P3 IADD3 R6, P2, R30, R14, RZ ;  /* 0x0000000e1e06b210 */ /* 0x000fda0007f5e0ff */
[----:B------:R-:W-:Y:S05]  /*30ae0*/  WARPSYNC.COLLECTIVE R15, `(.L_x_3537) ;  /* 0x000000000f087348 */ /* 0x000fea0003c00000 */
[----:B------:R0:W1:Y:S02]  /*30af0*/  SHFL.IDX P6, R14, R13, R12, R11 ;  /* 0x0000000c0d0e7389 */ /* 0x00006400000c000b */
[----:B01----:R-:W-:Y:S01]  /*30b00*/  ENDCOLLECTIVE ;  /* 0x000000000000791b */ /* 0x003fe20003800000 */
.L_x_3537:
[----:B------:R-:W-:Y:S02]  /*30b10*/  @!P3 IMAD.X R7, RZ, RZ, R2, P2 ;  /* 0x000000ffff07b224 */ /* 0x000fe400010e0602 */
[----:B------:R-:W-:Y:S02]  /*30b20*/  @!P3 IMAD.MOV.U32 R2, RZ, RZ, R6 ;  /* 0x000000ffff02b224 */ /* 0x000fe400078e0006 */
[----:B------:R-:W-:Y:S02]  /*30b30*/  @!P3 IMAD.MOV.U32 R3, RZ, RZ, R7 ;  /* 0x000000ffff03b224 */ /* 0x000fe400078e0007 */
[----:B------:R-:W-:-:S03]  /*30b40*/  VIADD R6, R17, 0x20 ;  /* 0x0000002011067836 */ /* 0x000fc60000000000 */
[----:B------:R-:W-:Y:S01]  /*30b50*/  @!PT LDS RZ, [RZ] ;  /* 0x00000000fffff984 */ /* 0x000fe20000000800 */
[----:B------:R-:W-:Y:S01]  /*30b60*/  @!PT LDS RZ, [RZ] ;  /* 0x00000000fffff984 */ /* 0x000fe20000000800 */
[----:B------:R-:W-:Y:S01]  /*30b70*/  @!PT LDS RZ, [RZ] ;  /* 0x00000000fffff984 */ /* 0x000fe20000000800 */
[----:B------:R-:W-:Y:S01]  /*30b80*/  @!P3 LDGSTS.E.BYPASS.LTC128B.128 [R8+0x20c00], desc[UR36][R2.64], !P0 ;  /* 0x20c000000208bfae */ /* 0x000fe2000c101d64 */
[----:B------:R-:W-:-:S03]  /*30b90*/  IMAD.MOV.U32 R13, RZ, RZ, R0 ;  /* 0x000000ffff0d7224 */ /* 0x000fc600078e0000 */
[----:B------:R0:W-:Y:S01]  /*30ba0*/  @!P3 LDGSTS.E.BYPASS.LTC128B.128 [R8+0x24c00], desc[UR36][R2.64+0x80], !P1 ;  /* 0x24c000800208bfae */ /* 0x0001e2000c901d64 */
[----:B------:R-:W-:Y:S01]  /*30bb0*/  ISETP.GE.AND P3, PT, R6, R5, PT ;  /* 0x000000050600720c */ /* 0x000fe20003f66270 */
[----:B0-----:R-:W-:-:S12]  /*30bc0*/  IMAD.MOV.U32 R2, RZ, RZ, R14 ;  /* 0x000000ffff027224 */ /* 0x001fd800078e000e */
[----:B------:R-:W-:Y:S05]  /*30bd0*/  WARPSYNC.COLLECTIVE R15, `(.L_x_3538) ;  /* 0x000000000f087348 */ /* 0x000fea0003c00000 */
[----:B------:R0:W1:Y:S02]  /*30be0*/  SHFL.IDX P6, R14, R13, R12, R11 ;  /* 0x0000000c0d0e7389 */ /* 0x00006400000c000b */
[----:B01----:R-:W-:Y:S01]  /*30bf0*/  ENDCOLLECTIVE ;  /* 0x000000000000791b */ /* 0x003fe20003800000 */
.L_x_3538:
[----:B------:R-:W-:Y:S02]  /*30c00*/  IMAD.MOV.U32 R13, RZ, RZ, R4 ;  /* 0x000000ffff0d7224 */ /* 0x000fe400078e0004 */
[----:B------:R-:W-:Y:S01]  /*30c10*/  IMAD.MOV.U32 R12, RZ, RZ, 0x3 ;  /* 0x00000003ff0c7424 */ /* 0x000fe200078e00ff */
[----:B------:R-:W-:-:S13]  /*30c20*/  @!P3 IADD3 R6, P2, R30, R14, RZ ;  /* 0x0000000e1e06b210 */ /* 0x000fda0007f5e0ff */
[----:B------:R-:W-:Y:S05]  /*30c30*/  WARPSYNC.COLLECTIVE R15, `(.L_x_3539) ;  /* 0x000000000f087348 */ /* 0x000fea0003c00000 */
[----:B------:R0:W1:Y:S02]  /*30c40*/  SHFL.IDX P6, R14, R13, R12, R11 ;  /* 0x0000000c0d0e7389 */ /* 0x00006400000c000b */
[----:B01----:R-:W-:Y:S01]  /*30c50*/  ENDCOLLECTIVE ;  /* 0x000000000000791b */ /* 0x003fe20003800000 */
.L_x_3539:
[----:B------:R-:W-:Y:S02]  /*30c60*/  @!P3 IMAD.X R7, RZ, RZ, R2, P2 ;  /* 0x000000ffff07b224 */ /* 0x000fe400010e0602 */
[----:B------:R-:W-:Y:S01]  /*30c70*/  @!P3 IMAD.MOV.U32 R2, RZ, RZ, R6 ;  /* 0x000000ffff02b224 */ /* 0x000fe200078e0006 */
[----:B------:R-:W-:Y:S01]  /*30c80*/  IADD3 R6, R17, 0x30, RZ ;  /* 0x0000003011067810 */ /* 0x000fe20007ffe0ff */
[----:B------:R-:W-:-:S05]  /*30c90*/  @!P3 IMAD.MOV.U32 R3, RZ, RZ, R7 ;  /* 0x000000ffff03b224 */ /* 0x000fca00078e0007 */
        /* <DEDUP_REMOVED lines=11> */
.L_x_3540:
[----:B------:R-:W-:Y:S02]  /*30d50*/  IMAD.MOV.U32 R13, RZ, RZ, R4 ;  /* 0x000000ffff0d7224 */ /* 0x000fe400078e0004 */
[----:B------:R-:W-:Y:S01]  /*30d60*/  IMAD.MOV.U32 R12, RZ, RZ, 0x4 ;  /* 0x00000004ff0c7424 */ /* 0x000fe200078e00ff */
[----:B------:R-:W-:-:S13]  /*30d70*/  @!P3 IADD3 R6, P2, R30, R14, RZ ;  /* 0x0000000e1e06b210 */ /* 0x000fda0007f5e0ff */
[----:B------:R-:W-:Y:S05]  /*30d80*/  WARPSYNC.COLLECTIVE R15, `(.L_x_3541) ;  /* 0x000000000f087348 */ /* 0x000fea0003c00000 */
[----:B------:R0:W1:Y:S02]  /*30d90*/  SHFL.IDX P6, R14, R13, R12, R11 ;  /* 0x0000000c0d0e7389 */ /* 0x00006400000c000b */
[----:B01----:R-:W-:Y:S01]  /*30da0*/  ENDCOLLECTIVE ;  /* 0x000000000000791b */ /* 0x003fe20003800000 */
.L_x_3541:
[----:B------:R-:W-:Y:S01]  /*30db0*/  @!P3 IMAD.X R7, RZ, RZ, R2, P2 ;  /* 0x000000ffff07b224 */ /* 0x000fe200010e0602 */
[----:B------:R-:W-:Y:S01]  /*30dc0*/  @!P3 MOV R2, R6 ;  /* 0x000000060002b202 */ /* 0x000fe20000000f00 */
[----:B------:R-:W-:Y:S02]  /*30dd0*/  VIADD R6, R17, 0x40 ;  /* 0x0000004011067836 */ /* 0x000fe40000000000 */
[----:B------:R-:W-:-:S05]  /*30de0*/  @!P3 IMAD.MOV.U32 R3, RZ, RZ, R7 ;  /* 0x000000ffff03b224 */ /* 0x000fca00078e0007 */
        /* <DEDUP_REMOVED lines=11> */
.L_x_3542:
[----:B------:R-:W-:Y:S01]  /*30ea0*/  IMAD.MOV.U32 R13, RZ, RZ, R4 ;  /* 0x000000ffff0d7224 */ /* 0x000fe200078e0004 */
[----:B------:R-:W-:Y:S02]  /*30eb0*/  MOV R12, 0x5 ;  /* 0x00000005000c7802 */ /* 0x000fe40000000f00 */
[----:B------:R-:W-:-:S13]  /*30ec0*/  @!P3 IADD3 R6, P2, R30, R14, RZ ;  /* 0x0000000e1e06b210 */ /* 0x000fda0007f5e0ff */
[----:B------:R-:W-:Y:S05]  /*30ed0*/  WARPSYNC.COLLECTIVE R15, `(.L_x_3543) ;  /* 0x000000000f087348 */ /* 0x000fea0003c00000 */
[----:B------:R0:W1:Y:S02]  /*30ee0*/  SHFL.IDX P6, R14, R13, R12, R11 ;  /* 0x0000000c0d0e7389 */ /* 0x00006400000c000b */
[----:B01----:R-:W-:Y:S01]  /*30ef0*/  ENDCOLLECTIVE ;  /* 0x000000000000791b */ /* 0x003fe20003800000 */
.L_x_3543:
        /* <DEDUP_REMOVED lines=15> */
.L_x_3544:
[----:B------:R-:W-:Y:S01]  /*30ff0*/  MOV R13, R4 ;  /* 0x00000004000d7202 */ /* 0x000fe20000000f00 */
[----:B------:R-:W-:Y:S01]  /*31000*/  IMAD.MOV.U32 R12, RZ, RZ, 0x6 ;  /* 0x00000006ff0c7424 */ /* 0x000fe200078e00ff */
[----:B------:R-:W-:-:S13]  /*31010*/  @!P3 IADD3 R6, P2, R30, R14, RZ ;  /* 0x0000000e1e06b210 */ /* 0x000fda0007f5e0ff */
[----:B------:R-:W-:Y:S05]  /*31020*/  WARPSYNC.COLLECTIVE R15, `(.L_x_3545) ;  /* 0x000000000f087348 */ /* 0x000fea0003c00000 */
[----:B------:R0:W1:Y:S02]  /*31030*/  SHFL.IDX P6, R14, R13, R12, R11 ;  /* 0x0000000c0d0e7389 */ /* 0x00006400000c000b */
[----:B01----:R-:W-:Y:S01]  /*31040*/  ENDCOLLECTIVE ;  /* 0x000000000000791b */ /* 0x003fe20003800000 */
.L_x_3545:
        /* <DEDUP_REMOVED lines=15> */
.L_x_3546:
[----:B------:R-:W-:Y:S02]  /*31140*/  IMAD.MOV.U32 R13, RZ, RZ, R4 ;  /* 0x000000ffff0d7224 */ /* 0x000fe400078e0004 */
[----:B------:R-:W-:Y:S02]  /*31150*/  IMAD.MOV.U32 R12, RZ, RZ, 0x7 ;  /* 0x00000007ff0c7424 */ /* 0x000fe400078e00ff */
[----:B------:R-:W-:-:S07]  /*31160*/  IMAD.MOV.U32 R3, RZ, RZ, R14 ;  /* 0x000000ffff037224 */ /* 0x000fce00078e000e */
[----:B------:R-:W-:Y:S05]  /*31170*/  WARPSYNC.COLLECTIVE R15, `(.L_x_3547) ;  /* 0x000000000f087348 */ /* 0x000fea0003c00000 */
[----:B------:R0:W1:Y:S02]  /*31180*/  SHFL.IDX P6, R14, R13, R12, R11 ;  /* 0x0000000c0d0e7389 */ /* 0x00006400000c000b */
[----:B01----:R-:W-:Y:S01]  /*31190*/  ENDCOLLECTIVE ;  /* 0x000000000000791b */ /* 0x003fe20003800000 */
.L_x_3547:
[----:B------:R-:W-:-:S04]  /*311a0*/  @!P3 IADD3 R6, P2, R30, R3, RZ ;  /* 0x000000031e06b210 */ /* 0x000fc80007f5e0ff */
[----:B------:R-:W-:Y:S01]  /*311b0*/  @!P3 IADD3.X R7, RZ, R2, RZ, P2, !PT ;  /* 0x00000002ff07b210 */ /* 0x000fe200017fe4ff */
[----:B------:R-:W-:-:S04]  /*311c0*/  @!P3 IMAD.MOV.U32 R2, RZ, RZ, R6 ;  /* 0x000000ffff02b224 */ /* 0x000fc800078e0006 */
[----:B------:R-:W-:Y:S01]  /*311d0*/  @!P3 IMAD.MOV.U32 R3, RZ, RZ, R7 ;  /* 0x000000ffff03b224 */ /* 0x000fe200078e0007 */
[----:B------:R-:W-:-:S04]  /*311e0*/  MOV R13, R0 ;  /* 0x00000000000d7202 */ /* 0x000fc80000000f00 */
[----:B------:R-:W-:Y:S01]  /*311f0*/  @!PT LDS RZ, [RZ] ;  /* 0x00000000fffff984 */ /* 0x000fe20000000800 */
[----:B------:R-:W-:Y:S01]  /*31200*/  @!PT LDS RZ, [RZ] ;  /* 0x00000000fffff984 */ /* 0x000fe20000000800 */
[----:B------:R-:W-:Y:S01]  /*31210*/  @!PT LDS RZ, [RZ] ;  /* 0x00000000fffff984 */ /* 0x000fe20000000800 */
[----:B------:R0:W-:Y:S04]  /*31220*/  @!P3 LDGSTS.E.BYPASS.LTC128B.128 [R8+0x23400], desc[UR36][R2.64], !P0 ;  /* 0x234000000208bfae */ /* 0x0001e8000c101d64 */
[----:B------:R0:W-:Y:S01]  /*31230*/  @!P3 LDGSTS.E.BYPASS.LTC128B.128 [R8+0x27400], desc[UR36][R2.64+0x80], !P1 ;  /* 0x274000800208bfae */ /* 0x0001e2000c901d64 */
[----:B------:R-:W-:-:S07]  /*31240*/  IMAD.MOV.U32 R4, RZ, RZ, R14 ;  /* 0x000000ffff047224 */ /* 0x000fce00078e000e */
[----:B0-----:R-:W-:Y:S05]  /*31250*/  WARPSYNC.COLLECTIVE R15, `(.L_x_3548) ;  /* 0x000000000f087348 */ /* 0x001fea0003c00000 */
[----:B------:R1:W2:Y:S02]  /*31260*/  SHFL.IDX P6, R14, R13, R12, R11 ;  /* 0x0000000c0d0e7389 */ /* 0x0002a400000c000b */
[----:B012---:R-:W-:Y:S01]  /*31270*/  ENDCOLLECTIVE ;  /* 0x000000000000791b */ /* 0x007fe20003800000 */
.L_x_3548:
[----:B------:R-:W-:Y:S05]  /*31280*/  BRA `(.L_x_3549) ;  /* 0xffffff5c00d47947 */ /* 0x000fea000383ffff */
.L_x_3241:
[----:B0-----:R0:W1:Y:S02]  /*31290*/  SYNCS.PHASECHK.TRANS64.TRYWAIT P0, [R22+URZ+0x38820], R3 ;  /* 0x03882003160075a7 */ /* 0x001064000800017f */
[----:B-1----:R-:W-:Y:S05]  /*312a0*/  @!P0 NANOSLEEP.SYNCS 0x989680 ;  /* 0x009896800000895d */ /* 0x002fea0003900000 */
[----:B------:R-:W1:Y:S02]  /*312b0*/  @!P0 SYNCS.PHASECHK.TRANS64 P0, [R22+URZ+0x38820], R3 ;  /* 0x03882003160085a7 */ /* 0x000e64000800007f */
[----:B-1----:R-:W-:Y:S05]  /*312c0*/  @!P0 BRA `(.L_x_3241) ;  /* 0xfffffffc00f08947 */ /* 0x002fea000383ffff */
[----:B------:R-:W-:Y:S05]  /*312d0*/  BRA `(.L_x_3550) ;  /* 0xffffff6000487947 */ /* 0x000fea000383ffff */
.L_x_3245:
[----:B0-----:R0:W1:Y:S02]  /*312e0*/  SYNCS.PHASECHK.TRANS64.TRYWAIT P0, [R0+URZ+0x38880], R21 ;  /* 0x03888015000075a7 */ /* 0x001064000800017f */
[----:B-1----:R-:W-:Y:S05]  /*312f0*/  @!P0 NANOSLEEP.SYNCS 0x989680 ;  /* 0x009896800000895d */ /* 0x002fea0003900000 */
[----:B------:R-:W1:Y:S02]  /*31300*/  @!P0 SYNCS.PHASECHK.TRANS64 P0, [R0+URZ+0x38880], R21 ;  /* 0x03888015000085a7 */ /* 0x000e64000800007f */
[----:B-1----:R-:W-:Y:S05]  /*31310*/  @!P0 BRA `(.L_x_3245) ;  /* 0xfffffffc00f08947 */ /* 0x002fea000383ffff */
[----:B------:R-:W-:Y:S05]  /*31320*/  BRA `(.L_x_3551) ;  /* 0xffffff6000fc7947 */ /* 0x000fea000383ffff */
.L_x_3246:
        /* <DEDUP_REMOVED lines=8> */
.L_x_3553:
[----:B------:R-:W-:Y:S05]  /*313b0*/  BSYNC B0 ;  /* 0x0000000000007941 */ /* 0x000fea0003800000 */
.L_x_3552:
[----:B------:R-:W-:Y:S01]  /*313c0*/  MOV R13, R8 ;  /* 0x00000008000d7202 */ /* 0x000fe20000000f00 */
[----:B------:R-:W-:Y:S01]  /*313d0*/  IMAD.MOV.U32 R12, RZ, RZ, RZ ;  /* 0x000000ffff0c7224 */ /* 0x000fe200078e00ff */
[----:B------:R-:W-:Y:S01]  /*313e0*/  IADD3 R4, R22, R4, RZ ;  /* 0x0000000416047210 */ /* 0x000fe20007ffe0ff */
[----:B------:R-:W-:Y:S02]  /*313f0*/  IMAD.MOV.U32 R11, RZ, RZ, 0x181f ;  /* 0x0000181fff0b7424 */ /* 0x000fe400078e00ff */
[----:B------:R-:W-:Y:S02]  /*31400*/  IMAD.MOV.U32 R15, RZ, RZ, -0x1 ;  /* 0xffffffffff0f7424 */ /* 0x000fe400078e00ff */
[----:B------:R-:W-:-:S07]  /*31410*/  IMAD.MOV.U32 R3, RZ, RZ, R14 ;  /* 0x000000ffff037224 */ /* 0x000fce00078e000e */
[----:B------:R-:W-:Y:S05]  /*31420*/  WARPSYNC.COLLECTIVE R15, `(.L_x_3554) ;  /* 0x000000000f087348 */ /* 0x000fea0003c00000 */
[----:B------:R0:W1:Y:S02]  /*31430*/  SHFL.IDX P6, R14, R13, R12, R11 ;  /* 0x0000000c0d0e7389 */ /* 0x00006400000c000b */
[----:B01----:R-:W-:Y:S01]  /*31440*/  ENDCOLLECTIVE ;  /* 0x000000000000791b */ /* 0x003fe20003800000 */
.L_x_3554:
[----:B------:R-:W-:Y:S02]  /*31450*/  IMAD.MOV.U32 R13, RZ, RZ, R7 ;  /* 0x000000ffff0d7224 */ /* 0x000fe400078e0007 */
[----:B------:R-:W-:Y:S02]  /*31460*/  IMAD.MOV.U32 R12, RZ, RZ, 0x1 ;  /* 0x00000001ff0c7424 */ /* 0x000fe400078e00ff */
[----:B------:R-:W-:-:S07]  /*31470*/  IMAD.MOV.U32 R2, RZ, RZ, R14 ;  /* 0x000000ffff027224 */ /* 0x000fce00078e000e */
[----:B------:R-:W-:Y:S05]  /*31480*/  WARPSYNC.COLLECTIVE R15, `(.L_x_3555) ;  /* 0x000000000f087348 */ /* 0x000fea0003c00000 */
[----:B------:R0:W1:Y:S02]  /*31490*/  SHFL.IDX P6, R14, R13, R12, R11 ;  /* 0x0000000c0d0e7389 */ /* 0x00006400000c000b */
[----:B01----:R-:W-:Y:S01]  /*314a0*/  ENDCOLLECTIVE ;  /* 0x000000000000791b */ /* 0x003fe20003800000 */
.L_x_3555:
        /* <DEDUP_REMOVED lines=12> */
.L_x_3556:
[----:B------:R-:W-:Y:S02]  /*31570*/  IMAD.MOV.U32 R13, RZ, RZ, R7 ;  /* 0x000000ffff0d7224 */ /* 0x000fe400078e0007 */
[----:B------:R-:W-:Y:S02]  /*31580*/  IMAD.MOV.U32 R12, RZ, RZ, 0x2 ;  /* 0x00000002ff0c7424 */ /* 0x000fe400078e00ff */
[----:B------:R-:W-:-:S07]  /*31590*/  IMAD.MOV.U32 R2, RZ, RZ, R14 ;  /* 0x000000ffff027224 */ /* 0x000fce00078e000e */
[----:B------:R-:W-:Y:S05]  /*315a0*/  WARPSYNC.COLLECTIVE R15, `(.L_x_3557) ;  /* 0x000000000f087348 */ /* 0x000fea0003c00000 */
[----:B------:R0:W1:Y:S02]  /*315b0*/  SHFL.IDX P6, R14, R13, R12, R11 ;  /* 0x0000000c0d0e7389 */ /* 0x00006400000c000b */
[----:B01----:R-:W-:Y:S01]  /*315c0*/  ENDCOLLECTIVE ;  /* 0x000000000000791b */ /* 0x003fe20003800000 */
.L_x_3557:
        /* <DEDUP_REMOVED lines=12> */
.L_x_3558:
[----:B------:R-:W-:Y:S02]  /*31690*/  IMAD.MOV.U32 R13, RZ, RZ, R7 ;  /* 0x000000ffff0d7224 */ /* 0x000fe400078e0007 */
[----:B------:R-:W-:Y:S02]  /*316a0*/  IMAD.MOV.U32 R12, RZ, RZ, 0x3 ;  /* 0x00000003ff0c7424 */ /* 0x000fe400078e00ff */
[----:B------:R-:W-:-:S07]  /*316b0*/  IMAD.MOV.U32 R2, RZ, RZ, R14 ;  /* 0x000000ffff027224 */ /* 0x000fce00078e000e */
[----:B------:R-:W-:Y:S05]  /*316c0*/  WARPSYNC.COLLECTIVE R15, `(.L_x_3559) ;  /* 0x000000000f087348 */ /* 0x000fea0003c00000 */
[----:B------:R0:W1:Y:S02]  /*316d0*/  SHFL.IDX P6, R14, R13, R12, R11 ;  /* 0x0000000c0d0e7389 */ /* 0x00006400000c000b */
[----:B01----:R-:W-:Y:S01]  /*316e0*/  ENDCOLLECTIVE ;  /* 0x000000000000791b */ /* 0x003fe20003800000 */
.L_x_3559:
        /* <DEDUP_REMOVED lines=12> */
.L_x_3560:
[----:B------:R-:W-:Y:S02]  /*317b0*/  IMAD.MOV.U32 R13, RZ, RZ, R7 ;  /* 0x000000ffff0d7224 */ /* 0x000fe400078e0007 */
[----:B------:R-:W-:Y:S02]  /*317c0*/  IMAD.MOV.U32 R12, RZ, RZ, 0x4 ;  /* 0x00000004ff0c7424 */ /* 0x000fe400078e00ff */
[----:B------:R-:W-:-:S07]  /*317d0*/  IMAD.MOV.U32 R2, RZ, RZ, R14 ;  /* 0x000000ffff027224 */ /* 0x000fce00078e000e */
[----:B------:R-:W-:Y:S05]  /*317e0*/  WARPSYNC.COLLECTIVE R15, `(.L_x_3561) ;  /* 0x000000000f087348 */ /* 0x000fea0003c00000 */
[----:B------:R0:W1:Y:S02]  /*317f0*/  SHFL.IDX P6, R14, R13, R12, R11 ;  /* 0x0000000c0d0e7389 */ /* 0x00006400000c000b */
[----:B01----:R-:W-:Y:S01]  /*31800*/  ENDCOLLECTIVE ;  /* 0x000000000000791b */ /* 0x003fe20003800000 */
.L_x_3561:
        /* <DEDUP_REMOVED lines=12> */
.L_x_3562:
[----:B------:R-:W-:Y:S02]  /*318d0*/  IMAD.MOV.U32 R13, RZ, RZ, R7 ;  /* 0x000000ffff0d7224 */ /* 0x000fe400078e0007 */
[----:B------:R-:W-:Y:S02]  /*318e0*/  IMAD.MOV.U32 R12, RZ, RZ, 0x5 ;  /* 0x00000005ff0c7424 */ /* 0x000fe400078e00ff */
[----:B------:R-:W-:-:S07]  /*318f0*/  IMAD.MOV.U32 R2, RZ, RZ, R14 ;  /* 0x000000ffff027224 */ /* 0x000fce00078e000e */
[----:B------:R-:W-:Y:S05]  /*31900*/  WARPSYNC.COLLECTIVE R15, `(.L_x_3563) ;  /* 0x000000000f087348 */ /* 0x000fea0003c00000 */
[----:B------:R0:W1:Y:S02]  /*31910*/  SHFL.IDX P6, R14, R13, R12, R11 ;  /* 0x0000000c0d0e7389 */ /* 0x00006400000c000b */
[----:B01----:R-:W-:Y:S01]  /*31920*/  ENDCOLLECTIVE ;  /* 0x000000000000791b */ /* 0x003fe20003800000 */
.L_x_3563:
        /* <DEDUP_REMOVED lines=12> */
.L_x_3564:
[----:B------:R-:W-:Y:S02]  /*319f0*/  IMAD.MOV.U32 R13, RZ, RZ, R7 ;  /* 0x000000ffff0d7224 */ /* 0x000fe400078e0007 */
[----:B------:R-:W-:Y:S02]  /*31a00*/  IMAD.MOV.U32 R12, RZ, RZ, 0x6 ;  /* 0x00000006ff0c7424 */ /* 0x000fe400078e00ff */
[----:B------:R-:W-:-:S07]  /*31a10*/  IMAD.MOV.U32 R2, RZ, RZ, R14 ;  /* 0x000000ffff027224 */ /* 0x000fce00078e000e */
[----:B------:R-:W-:Y:S05]  /*31a20*/  WARPSYNC.COLLECTIVE R15, `(.L_x_3565) ;  /* 0x000000000f087348 */ /* 0x000fea0003c00000 */
[----:B------:R0:W1:Y:S02]  /*31a30*/  SHFL.IDX P6, R14, R13, R12, R11 ;  /* 0x0000000c0d0e7389 */ /* 0x00006400000c000b */
[----:B01----:R-:W-:Y:S01]  /*31a40*/  ENDCOLLECTIVE ;  /* 0x000000000000791b */ /* 0x003fe20003800000 */
.L_x_3565:
        /* <DEDUP_REMOVED lines=12> */
.L_x_3566:
[----:B------:R-:W-:Y:S02]  /*31b10*/  IMAD.MOV.U32 R13, RZ, RZ, R7 ;  /* 0x000000ffff0d7224 */ /* 0x000fe400078e0007 */
[----:B------:R-:W-:Y:S02]  /*31b20*/  IMAD.MOV.U32 R12, RZ, RZ, 0x7 ;  /* 0x00000007ff0c7424 */ /* 0x000fe400078e00ff */
[----:B------:R-:W-:-:S07]  /*31b30*/  IMAD.MOV.U32 R2, RZ, RZ, R14 ;  /* 0x000000ffff027224 */ /* 0x000fce00078e000e */
[----:B------:R-:W-:Y:S05]  /*31b40*/  WARPSYNC.COLLECTIVE R15, `(.L_x_3567) ;  /* 0x000000000f087348 */ /* 0x000fea0003c00000 */
[----:B------:R0:W1:Y:S02]  /*31b50*/  SHFL.IDX P6, R14, R13, R12, R11 ;  /* 0x0000000c0d0e7389 */ /* 0x00006400000c000b */
[----:B01----:R-:W-:Y:S01]  /*31b60*/  ENDCOLLECTIVE ;  /* 0x000000000000791b */ /* 0x003fe20003800000 */
.L_x_3567:
        /* <DEDUP_REMOVED lines=12> */
.L_x_3568:
[----:B------:R-:W-:Y:S01]  /*31c30*/  IMAD.MOV.U32 R2, RZ, RZ, R14 ;  /* 0x000000ffff027224 */ /* 0x000fe200078e000e */
[----:B------:R-:W-:Y:S06]  /*31c40*/  BRA `(.L_x_3569) ;  /* 0xffffff5c00d47947 */ /* 0x000fec000383ffff */
.L_x_3251:
[----:B---3--:R3:W4:Y:S02]  /*31c50*/  SYNCS.PHASECHK.TRANS64.TRYWAIT P0, [R0+URZ+0x38840], R21 ;  /* 0x03884015000075a7 */ /* 0x008724000800017f */
[----:B----4-:R-:W-:Y:S05]  /*31c60*/  @!P0 NANOSLEEP.SYNCS 0x989680 ;  /* 0x009896800000895d */ /* 0x010fea0003900000 */
[----:B------:R-:W4:Y:S02]  /*31c70*/  @!P0 SYNCS.PHASECHK.TRANS64 P0, [R0+URZ+0x38840], R21 ;  /* 0x03884015000085a7 */ /* 0x000f24000800007f */
[----:B----4-:R-:W-:Y:S05]  /*31c80*/  @!P0 BRA `(.L_x_3251) ;  /* 0xfffffffc00f08947 */ /* 0x010fea000383ffff */
[----:B------:R-:W-:Y:S05]  /*31c90*/  BRA `(.L_x_3570) ;  /* 0xffffff6000287947 */ /* 0x000fea000383ffff */
.L_x_3252:
[----:B------:R-:W-:Y:S01]  /*31ca0*/  BSSY B0, `(.L_x_3571) ;  /* 0x0000008000007945 */ /* 0x000fe20003800000 */
[----:B------:R-:W-:Y:S01]  /*31cb0*/  MOV R13, R5 ;  /* 0x00000005000d7202 */ /* 0x000fe20000000f00 */
[----:B------:R-:W-:Y:S02]  /*31cc0*/  IMAD.MOV.U32 R12, RZ, RZ, RZ ;  /* 0x000000ffff0c7224 */ /* 0x000fe400078e00ff */
[----:B------:R-:W-:Y:S02]  /*31cd0*/  IMAD.MOV.U32 R11, RZ, RZ, 0x181f ;  /* 0x0000181fff0b7424 */ /* 0x000fe400078e00ff */
[----:B------:R-:W-:-:S07]  /*31ce0*/  IMAD.MOV.U32 R15, RZ, RZ, -0x1 ;  /* 0xffffffffff0f7424 */ /* 0x000fce00078e00ff */
[----:B0-23--:R-:W-:Y:S05]  /*31cf0*/  WARPSYNC.COLLECTIVE R15, `(.L_x_3572) ;  /* 0x000000000f087348 */ /* 0x00dfea0003c00000 */
[----:B------:R1:W4:Y:S02]  /*31d00*/  SHFL.IDX P6, R14, R13, R12, R11 ;  /* 0x0000000c0d0e7389 */ /* 0x00032400000c000b */
[----:B01234-:R-:W-:Y:S01]  /*31d10*/  ENDCOLLECTIVE ;  /* 0x000000000000791b */ /* 0x01ffe20003800000 */
.L_x_3572:
[----:B------:R-:W-:Y:S05]  /*31d20*/  BSYNC B0 ;  /* 0x0000000000007941 */ /* 0x000fea0003800000 */
.L_x_3571:
        /* <DEDUP_REMOVED lines=8> */
.L_x_3573:
[----:B------:R-:W-:Y:S01]  /*31db0*/  IMAD.MOV.U32 R13, RZ, RZ, R5 ;  /* 0x000000ffff0d7224 */ /* 0x000fe200078e0005 */
[----:B------:R-:W-:Y:S01]  /*31dc0*/  MOV R12, 0x1 ;  /* 0x00000001000c7802 */ /* 0x000fe20000000f00 */
[----:B------:R-:W-:-:S07]  /*31dd0*/  IMAD.MOV.U32 R2, RZ, RZ, R14 ;  /* 0x000000ffff027224 */ /* 0x000fce00078e000e */
[----:B------:R-:W-:Y:S05]  /*31de0*/  WARPSYNC.COLLECTIVE R15, `(.L_x_3574) ;  /* 0x000000000f087348 */ /* 0x000fea0003c00000 */
[----:B------:R0:W1:Y:S02]  /*31df0*/  SHFL.IDX P6, R14, R13, R12, R11 ;  /* 0x0000000c0d0e7389 */ /* 0x00006400000c000b */
[----:B01----:R-:W-:Y:S01]  /*31e00*/  ENDCOLLECTIVE ;  /* 0x000000000000791b */ /* 0x003fe20003800000 */
.L_x_3574:
        /* <DEDUP_REMOVED lines=12> */
.L_x_3575:
[----:B------:R-:W-:Y:S01]  /*31ed0*/  IMAD.MOV.U32 R13, RZ, RZ, R5 ;  /* 0x000000ffff0d7224 */ /* 0x000fe200078e0005 */
[----:B------:R-:W-:Y:S01]  /*31ee0*/  MOV R12, 0x2 ;  /* 0x00000002000c7802 */ /* 0x000fe20000000f00 */
[----:B------:R-:W-:-:S07]  /*31ef0*/  IMAD.MOV.U32 R2, RZ, RZ, R14 ;  /* 0x000000ffff027224 */ /* 0x000fce00078e000e */
[----:B------:R-:W-:Y:S05]  /*31f00*/  WARPSYNC.COLLECTIVE R15, `(.L_x_3576) ;  /* 0x000000000f087348 */ /* 0x000fea0003c00000 */
[----:B------:R0:W1:Y:S02]  /*31f10*/  SHFL.IDX P6, R14, R13, R12, R11 ;  /* 0x0000000c0d0e7389 */ /* 0x00006400000c000b */
[----:B01----:R-:W-:Y:S01]  /*31f20*/  ENDCOLLECTIVE ;  /* 0x000000000000791b */ /* 0x003fe20003800000 */
.L_x_3576:
        /* <DEDUP_REMOVED lines=12> */
.L_x_3577:
[----:B------:R-:W-:Y:S01]  /*31ff0*/  IMAD.MOV.U32 R13, RZ, RZ, R5 ;  /* 0x000000ffff0d7224 */ /* 0x000fe200078e0005 */
[----:B------:R-:W-:Y:S01]  /*32000*/  MOV R12, 0x3 ;  /* 0x00000003000c7802 */ /* 0x000fe20000000f00 */
[----:B------:R-:W-:-:S07]  /*32010*/  IMAD.MOV.U32 R2, RZ, RZ, R14 ;  /* 0x000000ffff027224 */ /* 0x000fce00078e000e */
[----:B------:R-:W-:Y:S05]  /*32020*/  WARPSYNC.COLLECTIVE R15, `(.L_x_3578) ;  /* 0x000000000f087348 */ /* 0x000fea0003c00000 */
[----:B------:R0:W1:Y:S02]  /*32030*/  SHFL.IDX P6, R14, R13, R12, R11 ;  /* 0x0000000c0d0e7389 */ /* 0x00006400000c000b */
[----:B01----:R-:W-:Y:S01]  /*32040*/  ENDCOLLECTIVE ;  /* 0x000000000000791b */ /* 0x003fe20003800000 */
.L_x_3578:
        /* <DEDUP_REMOVED lines=12> */
.L_x_3579:
[----:B------:R-:W-:Y:S01]  /*32110*/  IMAD.MOV.U32 R13, RZ, RZ, R5 ;  /* 0x000000ffff0d7224 */ /* 0x000fe200078e0005 */
[----:B------:R-:W-:Y:S01]  /*32120*/  MOV R12, 0x4 ;  /* 0x00000004000c7802 */ /* 0x000fe20000000f00 */
[----:B------:R-:W-:-:S07]  /*32130*/  IMAD.MOV.U32 R2, RZ, RZ, R14 ;  /* 0x000000ffff027224 */ /* 0x000fce00078e000e */
[----:B------:R-:W-:Y:S05]  /*32140*/  WARPSYNC.COLLECTIVE R15, `(.L_x_3580) ;  /* 0x000000000f087348 */ /* 0x000fea0003c00000 */
[----:B------:R0:W1:Y:S02]  /*32150*/  SHFL.IDX P6, R14, R13, R12, R11 ;  /* 0x0000000c0d0e7389 */ /* 0x00006400000c000b */
[----:B01----:R-:W-:Y:S01]  /*32160*/  ENDCOLLECTIVE ;  /* 0x000000000000791b */ /* 0x003fe20003800000 */
.L_x_3580:
        /* <DEDUP_REMOVED lines=12> */
.L_x_3581:
[----:B------:R-:W-:Y:S01]  /*32230*/  IMAD.MOV.U32 R13, RZ, RZ, R5 ;  /* 0x000000ffff0d7224 */ /* 0x000fe200078e0005 */
[----:B------:R-:W-:Y:S01]  /*32240*/  MOV R12, 0x5 ;  /* 0x00000005000c7802 */ /* 0x000fe20000000f00 */
[----:B------:R-:W-:-:S07]  /*32250*/  IMAD.MOV.U32 R2, RZ, RZ, R14 ;  /* 0x000000ffff027224 */ /* 0x000fce00078e000e */
[----:B------:R-:W-:Y:S05]  /*32260*/  WARPSYNC.COLLECTIVE R15, `(.L_x_3582) ;  /* 0x000000000f087348 */ /* 0x000fea0003c00000 */
[----:B------:R0:W1:Y:S02]  /*32270*/  SHFL.IDX P6, R14, R13, R12, R11 ;  /* 0x0000000c0d0e7389 */ /* 0x00006400000c000b */
[----:B01----:R-:W-:Y:S01]  /*32280*/  ENDCOLLECTIVE ;  /* 0x000000000000791b */ /* 0x003fe20003800000 */
.L_x_3582:
        /* <DEDUP_REMOVED lines=12> */
.L_x_3583:
[----:B------:R-:W-:Y:S01]  /*32350*/  IMAD.MOV.U32 R13, RZ, RZ, R5 ;  /* 0x000000ffff0d7224 */ /* 0x000fe200078e0005 */
[----:B------:R-:W-:Y:S01]  /*32360*/  MOV R12, 0x6 ;  /* 0x00000006000c7802 */ /* 0x000fe20000000f00 */
[----:B------:R-:W-:-:S07]  /*32370*/  IMAD.MOV.U32 R2, RZ, RZ, R14 ;  /* 0x000000ffff027224 */ /* 0x000fce00078e000e */
[----:B------:R-:W-:Y:S05]  /*32380*/  WARPSYNC.COLLECTIVE R15, `(.L_x_3584) ;  /* 0x000000000f087348 */ /* 0x000fea0003c00000 */
[----:B------:R0:W1:Y:S02]  /*32390*/  SHFL.IDX P6, R14, R13, R12, R11 ;  /* 0x0000000c0d0e7389 */ /* 0x00006400000c000b */
[----:B01----:R-:W-:Y:S01]  /*323a0*/  ENDCOLLECTIVE ;  /* 0x000000000000791b */ /* 0x003fe20003800000 */
.L_x_3584:
        /* <DEDUP_REMOVED lines=12> */
.L_x_3585:
[----:B------:R-:W-:Y:S01]  /*32470*/  IMAD.MOV.U32 R13, RZ, RZ, R5 ;  /* 0x000000ffff0d7224 */ /* 0x000fe200078e0005 */
[----:B------:R-:W-:Y:S01]  /*32480*/  MOV R12, 0x7 ;  /* 0x00000007000c7802 */ /* 0x000fe20000000f00 */
[----:B------:R-:W-:-:S07]  /*32490*/  IMAD.MOV.U32 R2, RZ, RZ, R14 ;  /* 0x000000ffff027224 */ /* 0x000fce00078e000e */
[----:B------:R-:W-:Y:S05]  /*324a0*/  WARPSYNC.COLLECTIVE R15, `(.L_x_3586) ;  /* 0x000000000f087348 */ /* 0x000fea0003c00000 */
[----:B------:R0:W1:Y:S02]  /*324b0*/  SHFL.IDX P6, R14, R13, R12, R11 ;  /* 0x0000000c0d0e7389 */ /* 0x00006400000c000b */
[----:B01----:R-:W-:Y:S01]  /*324c0*/  ENDCOLLECTIVE ;  /* 0x000000000000791b */ /* 0x003fe20003800000 */
.L_x_3586:
        /* <DEDUP_REMOVED lines=12> */
.L_x_3587:
[----:B------:R-:W-:Y:S01]  /*32590*/  IMAD.MOV.U32 R2, RZ, RZ, R14 ;  /* 0x000000ffff027224 */ /* 0x000fe200078e000e */
[----:B------:R-:W-:Y:S06]  /*325a0*/  BRA `(.L_x_3588) ;  /* 0xffffff5800f87947 */ /* 0x000fec000383ffff */
.L_x_3257:
[----:B0-----:R0:W2:Y:S02]  /*325b0*/  SYNCS.PHASECHK.TRANS64.TRYWAIT P2, [R17+URZ+0x38870], R0 ;  /* 0x03887000110075a7 */ /* 0x0010a4000804017f */
[----:B--2---:R-:W-:Y:S05]  /*325c0*/  @!P2 NANOSLEEP.SYNCS 0x989680 ;  /* 0x009896800000a95d */ /* 0x004fea0003900000 */
[----:B------:R-:W2:Y:S02]  /*325d0*/  @!P2 SYNCS.PHASECHK.TRANS64 P2, [R17+URZ+0x38870], R0 ;  /* 0x038870001100a5a7 */ /* 0x000ea4000804007f */
[----:B--2---:R-:W-:Y:S05]  /*325e0*/  @!P2 BRA `(.L_x_3257) ;  /* 0xfffffffc00f0a947 */ /* 0x004fea000383ffff */
[----:B------:R-:W-:Y:S05]  /*325f0*/  BRA `(.L_x_3589) ;  /* 0xffffff5c00607947 */ /* 0x000fea000383ffff */
.L_x_3259:
[----:B0-----:R0:W2:Y:S02]  /*32600*/  SYNCS.PHASECHK.TRANS64.TRYWAIT P2, [R17+URZ+0x38860], R0 ;  /* 0x03886000110075a7 */ /* 0x0010a4000804017f */
[----:B--2---:R-:W-:Y:S05]  /*32610*/  @!P2 NANOSLEEP.SYNCS 0x989680 ;  /* 0x009896800000a95d */ /* 0x004fea0003900000 */
[----:B------:R-:W2:Y:S02]  /*32620*/  @!P2 SYNCS.PHASECHK.TRANS64 P2, [R17+URZ+0x38860], R0 ;  /* 0x038860001100a5a7 */ /* 0x000ea4000804007f */
[----:B--2---:R-:W-:Y:S05]  /*32630*/  @!P2 BRA `(.L_x_3259) ;  /* 0xfffffffc00f0a947 */ /* 0x004fea000383ffff */
[----:B------:R-:W-:Y:S05]  /*32640*/  BRA `(.L_x_3590) ;  /* 0xffffff5c00707947 */ /* 0x000fea000383ffff */
.L_x_3267:
[----:B0-----:R0:W2:Y:S02]  /*32650*/  SYNCS.PHASECHK.TRANS64.TRYWAIT P1, [R18+URZ+0x38870], R3 ;  /* 0x03887003120075a7 */ /* 0x0010a4000802017f */
[----:B--2---:R-:W-:Y:S05]  /*32660*/  @!P1 NANOSLEEP.SYNCS 0x989680 ;  /* 0x009896800000995d */ /* 0x004fea0003900000 */
[----:B------:R-:W2:Y:S02]  /*32670*/  @!P1 SYNCS.PHASECHK.TRANS64 P1, [R18+URZ+0x38870], R3 ;  /* 0x03887003120095a7 */ /* 0x000ea4000802007f */
[----:B--2---:R-:W-:Y:S05]  /*32680*/  @!P1 BRA `(.L_x_3267) ;  /* 0xfffffffc00f09947 */ /* 0x004fea000383ffff */
[----:B------:R-:W-:Y:S05]  /*32690*/  BRA `(.L_x_3591) ;  /* 0xffffff6400cc7947 */ /* 0x000fea000383ffff */
.L_x_3269:
[----:B0-----:R0:W2:Y:S02]  /*326a0*/  SYNCS.PHASECHK.TRANS64.TRYWAIT P1, [R18+URZ+0x38860], R3 ;  /* 0x03886003120075a7 */ /* 0x0010a4000802017f */
[----:B--2---:R-:W-:Y:S05]  /*326b0*/  @!P1 NANOSLEEP.SYNCS 0x989680 ;  /* 0x009896800000995d */ /* 0x004fea0003900000 */
[----:B------:R-:W2:Y:S02]  /*326c0*/  @!P1 SYNCS.PHASECHK.TRANS64 P1, [R18+URZ+0x38860], R3 ;  /* 0x03886003120095a7 */ /* 0x000ea4000802007f */
[----:B--2---:R-:W-:Y:S05]  /*326d0*/  @!P1 BRA `(.L_x_3269) ;  /* 0xfffffffc00f09947 */ /* 0x004fea000383ffff */
[----:B------:R-:W-:Y:S05]  /*326e0*/  BRA `(.L_x_3592) ;  /* 0xffffff6400d87947 */ /* 0x000fea000383ffff */
.L_x_3274:
        /* <DEDUP_REMOVED lines=8> */
.L_x_3594:
[----:B------:R-:W-:Y:S05]  /*32770*/  BSYNC B0 ;  /* 0x0000000000007941 */ /* 0x000fea0003800000 */
.L_x_3593:
[----:B------:R-:W-:Y:S01]  /*32780*/  IMAD.MOV.U32 R13, RZ, RZ, R16 ;  /* 0x000000ffff0d7224 */ /* 0x000fe200078e0010 */
[----:B------:R-:W-:Y:S01]  /*32790*/  MOV R15, 0xffffffff ;  /* 0xffffffff000f7802 */ /* 0x000fe20000000f00 */
[----:B------:R-:W-:Y:S02]  /*327a0*/  IMAD.MOV.U32 R12, RZ, RZ, 0x1 ;  /* 0x00000001ff0c7424 */ /* 0x000fe400078e00ff */
[----:B------:R-:W-:Y:S02]  /*327b0*/  IMAD.MOV.U32 R11, RZ, RZ, 0x1f ;  /* 0x0000001fff0b7424 */ /* 0x000fe400078e00ff */
[----:B------:R-:W-:Y:S02]  /*327c0*/  IMAD.IADD R7, R19, 0x1, R8 ;  /* 0x0000000113077824 */ /* 0x000fe400078e0208 */
[----:B------:R-:W-:-:S07]  /*327d0*/  IMAD.MOV.U32 R0, RZ, RZ, R14 ;  /* 0x000000ffff007224 */ /* 0x000fce00078e000e */
[----:B------:R-:W-:Y:S05]  /*327e0*/  WARPSYNC.COLLECTIVE R15, `(.L_x_3595) ;  /* 0x000000000f087348 */ /* 0x000fea0003c00000 */
[----:B------:R0:W1:Y:S02]  /*327f0*/  SHFL.IDX P6, R14, R13, R12, R11 ;  /* 0x0000000c0d0e7389 */ /* 0x00006400000c000b */
[----:B01----:R-:W-:Y:S01]  /*32800*/  ENDCOLLECTIVE ;  /* 0x000000000000791b */ /* 0x003fe20003800000 */
.L_x_3595:
        /* <DEDUP_REMOVED lines=18> */
.L_x_3596:
[----:B------:R-:W-:Y:S01]  /*32930*/  IMAD.MOV.U32 R12, RZ, RZ, 0x2 ;  /* 0x00000002ff0c7424 */ /* 0x000fe200078e00ff */
[----:B------:R-:W-:-:S05]  /*32940*/  SEL R4, R14, RZ, P1 ;  /* 0x000000ff0e047207 */ /* 0x000fca0000800000 */
[----:B------:R-:W-:-:S04]  /*32950*/  IMAD.IADD R4, R17, 0x1, R4 ;  /* 0x0000000111047824 */ /* 0x000fc800078e0204 */
[----:B------:R-:W-:-:S07]  /*32960*/  IMAD.MOV.U32 R13, RZ, RZ, R4 ;  /* 0x000000ffff0d7224 */ /* 0x000fce00078e0004 */
[----:B------:R-:W-:Y:S05]  /*32970*/  WARPSYNC.COLLECTIVE R15, `(.L_x_3597) ;  /* 0x000000000f087348 */ /* 0x000fea0003c00000 */
[----:B------:R0:W1:Y:S02]  /*32980*/  SHFL.UP P6, R14, R13, R12, R11 ;  /* 0x0400000c0d0e7389 */ /* 0x00006400000c000b */
[----:B01----:R-:W-:Y:S01]  /*32990*/  ENDCOLLECTIVE ;  /* 0x000000000000791b */ /* 0x003fe20003800000 */
.L_x_3597:
[----:B------:R-:W-:Y:S02]  /*329a0*/  MOV R12, 0x4 ;  /* 0x00000004000c7802 */ /* 0x000fe40000000f00 */
[----:B------:R-:W-:-:S05]  /*329b0*/  SEL R3, R14, RZ, P2 ;  /* 0x000000ff0e037207 */ /* 0x000fca0001000000 */
[----:B------:R-:W-:-:S04]  /*329c0*/  IMAD.IADD R6, R4, 0x1, R3 ;  /* 0x0000000104067824 */ /* 0x000fc800078e0203 */
[----:B------:R-:W-:-:S07]  /*329d0*/  IMAD.MOV.U32 R13, RZ, RZ, R6 ;  /* 0x000000ffff0d7224 */ /* 0x000fce00078e0006 */
[----:B------:R-:W-:Y:S05]  /*329e0*/  WARPSYNC.COLLECTIVE R15, `(.L_x_3598) ;  /* 0x000000000f087348 */ /* 0x000fea0003c00000 */
[----:B------:R0:W1:Y:S02]  /*329f0*/  SHFL.UP P6, R14, R13, R12, R11 ;  /* 0x0400000c0d0e7389 */ /* 0x00006400000c000b */
[----:B01----:R-:W-:Y:S01]  /*32a00*/  ENDCOLLECTIVE ;  /* 0x000000000000791b */ /* 0x003fe20003800000 */
.L_x_3598:
[----:B------:R-:W-:Y:S01]  /*32a10*/  IMAD.MOV.U32 R12, RZ, RZ, 0x8 ;  /* 0x00000008ff0c7424 */ /* 0x000fe200078e00ff */
[----:B------:R-:W-:-:S05]  /*32a20*/  SEL R3, R14, RZ, P3 ;  /* 0x000000ff0e037207 */ /* 0x000fca0001800000 */
[----:B------:R-:W-:-:S04]  /*32a30*/  IMAD.IADD R2, R6, 0x1, R3 ;  /* 0x0000000106027824 */ /* 0x000fc800078e0203 */
[----:B------:R-:W-:-:S07]  /*32a40*/  IMAD.MOV.U32 R13, RZ, RZ, R2 ;  /* 0x000000ffff0d7224 */ /* 0x000fce00078e0002 */
[----:B------:R-:W-:Y:S05]  /*32a50*/  WARPSYNC.COLLECTIVE R15, `(.L_x_3599) ;  /* 0x000000000f087348 */ /* 0x000fea0003c00000 */
[----:B------:R0:W1:Y:S02]  /*32a60*/  SHFL.UP P6, R14, R13, R12, R11 ;  /* 0x0400000c0d0e7389 */ /* 0x00006400000c000b */
[----:B01----:R-:W-:Y:S01]  /*32a70*/  ENDCOLLECTIVE ;  /* 0x000000000000791b */ /* 0x003fe20003800000 */
.L_x_3599:
[----:B------:R-:W-:Y:S02]  /*32a80*/  MOV R12, 0x10 ;  /* 0x00000010000c7802 */ /* 0x000fe40000000f00 */
[----:B------:R-:W-:-:S05]  /*32a90*/  SEL R3, R14, RZ, P4 ;  /* 0x000000ff0e037207 */ /* 0x000fca0002000000 */
[----:B------:R-:W-:-:S04]  /*32aa0*/  IMAD.IADD R3, R2, 0x1, R3 ;  /* 0x0000000102037824 */ /* 0x000fc800078e0203 */
[----:B------:R-:W-:-:S07]  /*32ab0*/  IMAD.MOV.U32 R13, RZ, RZ, R3 ;  /* 0x000000ffff0d7224 */ /* 0x000fce00078e0003 */
[----:B------:R-:W-:Y:S05]  /*32ac0*/  WARPSYNC.COLLECTIVE R15, `(.L_x_3600) ;  /* 0x000000000f087348 */ /* 0x000fea0003c00000 */
[----:B------:R0:W1:Y:S02]  /*32ad0*/  SHFL.UP P6, R14, R13, R12, R11 ;  /* 0x0400000c0d0e7389 */ /* 0x00006400000c000b */
[----:B01----:R-:W-:Y:S01]  /*32ae0*/  ENDCOLLECTIVE ;  /* 0x000000000000791b */ /* 0x003fe20003800000 */
.L_x_3600:
        /* <DEDUP_REMOVED lines=8> */
.L_x_3601:
[----:B------:R-:W-:Y:S05]  /*32b70*/  BRA `(.L_x_3602) ;  /* 0xffffff6c00847947 */ /* 0x000fea000383ffff */
.L_x_3279:
[----:B------:R-:W-:Y:S01]  /*32b80*/  BSSY B0, `(.L_x_3603) ;  /* 0x0000008000007945 */ /* 0x000fe20003800000 */
[----:B-----5:R-:W-:Y:S01]  /*32b90*/  IMAD.MOV.U32 R13, RZ, RZ, R17 ;  /* 0x000000ffff0d7224 */ /* 0x020fe200078e0011 */
[----:B------:R-:W-:Y:S01]  /*32ba0*/  MOV R12, 0x1 ;  /* 0x00000001000c7802 */ /* 0x000fe20000000f00 */
[----:B------:R-:W-:Y:S02]  /*32bb0*/  IMAD.MOV.U32 R11, RZ, RZ, RZ ;  /* 0x000000ffff0b7224 */ /* 0x000fe400078e00ff */
[----:B------:R-:W-:-:S07]  /*32bc0*/  IMAD.MOV.U32 R15, RZ, RZ, -0x1 ;  /* 0xffffffffff0f7424 */ /* 0x000fce00078e00ff */
[----:B01----:R-:W-:Y:S05]  /*32bd0*/  WARPSYNC.COLLECTIVE R15, `(.L_x_3604) ;  /* 0x000000000f087348 */ /* 0x003fea0003c00000 */
[----:B------:R2:W3:Y:S02]  /*32be0*/  SHFL.UP P6, R14, R13, R12, R11 ;  /* 0x0400000c0d0e7389 */ /* 0x0004e400000c000b */
[----:B0123--:R-:W-:Y:S01]  /*32bf0*/  ENDCOLLECTIVE ;  /* 0x000000000000791b */ /* 0x00ffe20003800000 */
.L_x_3604:
[----:B------:R-:W-:Y:S05]  /*32c00*/  BSYNC B0 ;  /* 0x0000000000007941 */ /* 0x000fea0003800000 */
.L_x_3603:
[----:B------:R-:W-:Y:S01]  /*32c10*/  SEL R14, R14, RZ, P1 ;  /* 0x000000ff0e0e7207 */ /* 0x000fe20000800000 */
[----:B------:R-:W-:Y:S01]  /*32c20*/  IMAD.MOV.U32 R12, RZ, RZ, 0x2 ;  /* 0x00000002ff0c7424 */ /* 0x000fe200078e00ff */
[----:B------:R-:W-:Y:S01]  /*32c30*/  MOV R15, 0xffffffff ;  /* 0xffffffff000f7802 */ /* 0x000fe20000000f00 */
[----:B------:R-:W-:Y:S02]  /*32c40*/  IMAD.MOV.U32 R11, RZ, RZ, RZ ;  /* 0x000000ffff0b7224 */ /* 0x000fe400078e00ff */
[----:B------:R-:W-:-:S07]  /*32c50*/  IMAD.IADD R13, R17, 0x1, R14 ;  /* 0x00000001110d7824 */ /* 0x000fce00078e020e */
[----:B------:R-:W-:Y:S05]  /*32c60*/  WARPSYNC.COLLECTIVE R15, `(.L_x_3605) ;  /* 0x000000000f087348 */ /* 0x000fea0003c00000 */
[----:B------:R0:W1:Y:S02]  /*32c70*/  SHFL.UP P6, R14, R13, R12, R11 ;  /* 0x0400000c0d0e7389 */ /* 0x00006400000c000b */
[----:B01----:R-:W-:Y:S01]  /*32c80*/  ENDCOLLECTIVE ;  /* 0x000000000000791b */ /* 0x003fe20003800000 */
.L_x_3605:
[----:B------:R-:W-:Y:S01]  /*32c90*/  IMAD.MOV.U32 R12, RZ, RZ, 0x4 ;  /* 0x00000004ff0c7424 */ /* 0x000fe200078e00ff */
[----:B------:R-:W-:-:S05]  /*32ca0*/  SEL R2, R14, RZ, P2 ;  /* 0x000000ff0e027207 */ /* 0x000fca0001000000 */
[----:B------:R-:W-:-:S04]  /*32cb0*/  IMAD.IADD R2, R13, 0x1, R2 ;  /* 0x000000010d027824 */ /* 0x000fc800078e0202 */
[----:B------:R-:W-:-:S07]  /*32cc0*/  IMAD.MOV.U32 R13, RZ, RZ, R2 ;  /* 0x000000ffff0d7224 */ /* 0x000fce00078e0002 */
[----:B------:R-:W-:Y:S05]  /*32cd0*/  WARPSYNC.COLLECTIVE R15, `(.L_x_3606) ;  /* 0x000000000f087348 */ /* 0x000fea0003c00000 */
[----:B------:R0:W1:Y:S02]  /*32ce0*/  SHFL.UP P6, R14, R13, R12, R11 ;  /* 0x0400000c0d0e7389 */ /* 0x00006400000c000b */
[----:B01----:R-:W-:Y:S01]  /*32cf0*/  ENDCOLLECTIVE ;  /* 0x000000000000791b */ /* 0x003fe20003800000 */
.L_x_3606:
[----:B------:R-:W-:Y:S02]  /*32d00*/  MOV R12, 0x8 ;  /* 0x00000008000c7802 */ /* 0x000fe40000000f00 */
[----:B------:R-:W-:-:S05]  /*32d10*/  SEL R3, R14, RZ, P3 ;  /* 0x000000ff0e037207 */ /* 0x000fca0001800000 */
[----:B------:R-:W-:-:S04]  /*32d20*/  IMAD.IADD R3, R2, 0x1, R3 ;  /* 0x0000000102037824 */ /* 0x000fc800078e0203 */
[----:B------:R-:W-:-:S07]  /*32d30*/  IMAD.MOV.U32 R13, RZ, RZ, R3 ;  /* 0x000000ffff0d7224 */ /* 0x000fce00078e0003 */
[----:B------:R-:W-:Y:S05]  /*32d40*/  WARPSYNC.COLLECTIVE R15, `(.L_x_3607) ;  /* 0x000000000f087348 */ /* 0x000fea0003c00000 */
[----:B------:R0:W1:Y:S02]  /*32d50*/  SHFL.UP P6, R14, R13, R12, R11 ;  /* 0x0400000c0d0e7389 */ /* 0x00006400000c000b */
[----:B01----:R-:W-:Y:S01]  /*32d60*/  ENDCOLLECTIVE ;  /* 0x000000000000791b */ /* 0x003fe20003800000 */
.L_x_3607:
[----:B------:R-:W-:Y:S01]  /*32d70*/  IMAD.MOV.U32 R12, RZ, RZ, 0x10 ;  /* 0x00000010ff0c7424 */ /* 0x000fe200078e00ff */
[----:B------:R-:W-:-:S05]  /*32d80*/  SEL R4, R14, RZ, P4 ;  /* 0x000000ff0e047207 */ /* 0x000fca0002000000 */
[----:B------:R-:W-:-:S04]  /*32d90*/  IMAD.IADD R4, R3, 0x1, R4 ;  /* 0x0000000103047824 */ /* 0x000fc800078e0204 */
[----:B------:R-:W-:-:S07]  /*32da0*/  IMAD.MOV.U32 R13, RZ, RZ, R4 ;  /* 0x000000ffff0d7224 */ /* 0x000fce00078e0004 */
[----:B------:R-:W-:Y:S05]  /*32db0*/  WARPSYNC.COLLECTIVE R15, `(.L_x_3608) ;  /* 0x000000000f087348 */ /* 0x000fea0003c00000 */
[----:B------:R0:W1:Y:S02]  /*32dc0*/  SHFL.UP P6, R14, R13, R12, R11 ;  /* 0x0400000c0d0e7389 */ /* 0x00006400000c000b */
[----:B01----:R-:W-:Y:S01]  /*32dd0*/  ENDCOLLECTIVE ;  /* 0x000000000000791b */ /* 0x003fe20003800000 */
.L_x_3608:
        /* <DEDUP_REMOVED lines=8> */
.L_x_3609:
[----:B------:R-:W-:Y:S05]  /*32e60*/  BRA `(.L_x_3610) ;  /* 0xffffff6c00647947 */ /* 0x000fea000383ffff */
.L_x_3281:
[----:B------:R-:W-:Y:S01]  /*32e70*/  BSSY B0, `(.L_x_3611) ;  /* 0x0000006000007945 */ /* 0x000fe20003800000 */
[----:B------:R-:W-:Y:S01]  /*32e80*/  PLOP3.LUT P6, PT, P6, PT, PT, 0x8, 0x0 ;  /* 0x000000000000781c */ /* 0x000fe200037ce170 */
[----:B------:R-:W-:-:S12]  /*32e90*/  IMAD.MOV.U32 R15, RZ, RZ, -0x1 ;  /* 0xffffffffff0f7424 */ /* 0x000fd800078e00ff */
[----:B01----:R-:W-:Y:S05]  /*32ea0*/  WARPSYNC.COLLECTIVE R15, `(.L_x_3612) ;  /* 0x000000000f087348 */ /* 0x003fea0003c00000 */
[----:B------:R-:W-:Y:S01]  /*32eb0*/  VOTE.ANY R14, PT, P6 ;  /* 0x00000000000e7806 */ /* 0x000fe200030e0100 */
[----:B01----:R-:W-:Y:S06]  /*32ec0*/  ENDCOLLECTIVE ;  /* 0x000000000000791b */ /* 0x003fec0003800000 */
.L_x_3612:
[----:B------:R-:W-:Y:S05]  /*32ed0*/  BSYNC B0 ;  /* 0x0000000000007941 */ /* 0x000fea0003800000 */
.L_x_3611:
[----:B------:R-:W-:Y:S01]  /*32ee0*/  IMAD.MOV.U32 R2, RZ, RZ, R14 ;  /* 0x000000ffff027224 */ /* 0x000fe200078e000e */
[----:B------:R-:W-:Y:S01]  /*32ef0*/  MOV R11, 0x1f ;  /* 0x0000001f000b7802 */ /* 0x000fe20000000f00 */
[----:B------:R-:W-:Y:S02]  /*32f00*/  IMAD.MOV.U32 R13, RZ, RZ, R17 ;  /* 0x000000ffff0d7224 */ /* 0x000fe400078e0011 */
[----:B------:R-:W0:Y:S01]  /*32f10*/  POPC R6, R2 ;  /* 0x0000000200067309 */ /* 0x000e220000000000 */
[----:B------:R-:W-:Y:S02]  /*32f20*/  IMAD.MOV.U32 R15, RZ, RZ, -0x1 ;  /* 0xffffffffff0f7424 */ /* 0x000fe400078e00ff */
[----:B0-----:R-:W-:-:S07]  /*32f30*/  IMAD.MOV.U32 R12, RZ, RZ, R6 ;  /* 0x000000ffff0c7224 */ /* 0x001fce00078e0006 */
[----:B------:R-:W-:Y:S05]  /*32f40*/  WARPSYNC.COLLECTIVE R15, `(.L_x_3613) ;  /* 0x000000000f087348 */ /* 0x000fea0003c00000 */
[----:B------:R0:W1:Y:S02]  /*32f50*/  SHFL.IDX P6, R14, R13, R12, R11 ;  /* 0x0000000c0d0e7389 */ /* 0x00006400000c000b */
[----:B01----:R-:W-:Y:S01]  /*32f60*/  ENDCOLLECTIVE ;  /* 0x000000000000791b */ /* 0x003fe20003800000 */
.L_x_3613:
[----:B------:R-:W-:Y:S01]  /*32f70*/  IMAD.MOV.U32 R17, RZ, RZ, R14 ;  /* 0x000000ffff117224 */ /* 0x000fe200078e000e */
[----:B------:R-:W-:Y:S06]  /*32f80*/  BRA `(.L_x_3614) ;  /* 0xffffff6c00547947 */ /* 0x000fec000383ffff */
.L_x_3283:
[----:B------:R-:W-:Y:S01]  /*32f90*/  BSSY B0, `(.L_x_3615) ;  /* 0x0000007000007945 */ /* 0x000fe20003800000 */
[----:B------:R-:W-:Y:S02]  /*32fa0*/  IMAD.MOV.U32 R13, RZ, RZ, R3 ;  /* 0x000000ffff0d7224 */ /* 0x000fe400078e0003 */
[----:B------:R-:W-:Y:S02]  /*32fb0*/  IMAD.MOV.U32 R11, RZ, RZ, 0x1f ;  /* 0x0000001fff0b7424 */ /* 0x000fe400078e00ff */
[----:B------:R-:W-:-:S07]  /*32fc0*/  IMAD.MOV.U32 R15, RZ, RZ, -0x1 ;  /* 0xffffffffff0f7424 */ /* 0x000fce00078e00ff */
[----:B0123--:R-:W-:Y:S05]  /*32fd0*/  WARPSYNC.COLLECTIVE R15, `(.L_x_3616) ;  /* 0x000000000f087348 */ /* 0x00ffea0003c00000 */
[----:B------:R4:W0:Y:S02]  /*32fe0*/  SHFL.IDX P6, R14, R13, R12, R11 ;  /* 0x0000000c0d0e7389 */ /* 0x00082400000c000b */
[----:B01234-:R-:W-:Y:S01]  /*32ff0*/  ENDCOLLECTIVE ;  /* 0x000000000000791b */ /* 0x01ffe20003800000 */
.L_x_3616:
[----:B------:R-:W-:Y:S05]  /*33000*/  BSYNC B0 ;  /* 0x0000000000007941 */ /* 0x000fea0003800000 */
.L_x_3615:
[----:B------:R-:W-:Y:S05]  /*33010*/  BRA `(.L_x_3282) ;  /* 0xffffff6c004c7947 */ /* 0x000fea000383ffff */
.L_x_3287:
[----:B0-----:R0:W1:Y:S02]  /*33020*/  SYNCS.PHASECHK.TRANS64.TRYWAIT P0, [R5+URZ+0x38820], R0 ;  /* 0x03882000050075a7 */ /* 0x001064000800017f */
[----:B-1----:R-:W-:Y:S05]  /*33030*/  @!P0 NANOSLEEP.SYNCS 0x989680 ;  /* 0x009896800000895d */ /* 0x002fea0003900000 */
[----:B------:R-:W1:Y:S02]  /*33040*/  @!P0 SYNCS.PHASECHK.TRANS64 P0, [R5+URZ+0x38820], R0 ;  /* 0x03882000050085a7 */ /* 0x000e64000800007f */
[----:B-1----:R-:W-:Y:S05]  /*33050*/  @!P0 BRA `(.L_x_3287) ;  /* 0xfffffffc00f08947 */ /* 0x002fea000383ffff */
[----:B------:R-:W-:Y:S05]  /*33060*/  BRA `(.L_x_3617) ;  /* 0xffffff7000cc7947 */ /* 0x000fea000383ffff */
.L_x_3288:
[----:B------:R-:W1:Y:S01]  /*33070*/  S2R R2, SR_TID.X ;  /* 0x0000000000027919 */ /* 0x000e620000002100 */
[----:B------:R-:W-:Y:S01]  /*33080*/  BSSY B0, `(.L_x_3618) ;  /* 0x000000a000007945 */ /* 0x000fe20003800000 */
[----:B------:R-:W-:Y:S02]  /*33090*/  IMAD.MOV.U32 R12, RZ, RZ, RZ ;  /* 0x000000ffff0c7224 */ /* 0x000fe400078e00ff */
[----:B------:R-:W-:Y:S02]  /*330a0*/  IMAD.MOV.U32 R11, RZ, RZ, 0x1f ;  /* 0x0000001fff0b7424 */ /* 0x000fe400078e00ff */
[----:B------:R-:W-:Y:S01]  /*330b0*/  IMAD.MOV.U32 R15, RZ, RZ, -0x1 ;  /* 0xffffffffff0f7424 */ /* 0x000fe200078e00ff */
[----:B-1----:R-:W-:-:S04]  /*330c0*/  SHF.R.U32.HI R2, RZ, 0x5, R2 ;  /* 0x00000005ff027819 */ /* 0x002fc80000011602 */
[----:B------:R-:W-:-:S04]  /*330d0*/  LOP3.LUT R2, R2, 0x3, RZ, 0xc0, !PT ;  /* 0x0000000302027812 */ /* 0x000fc800078ec0ff */
[----:B------:R-:W-:-:S07]  /*330e0*/  MOV R13, R2 ;  /* 0x00000002000d7202 */ /* 0x000fce0000000f00 */
[----:B0-----:R-:W-:Y:S05]  /*330f0*/  WARPSYNC.COLLECTIVE R15, `(.L_x_3619) ;  /* 0x000000000f087348 */ /* 0x001fea0003c00000 */
[----:B------:R1:W2:Y:S02]  /*33100*/  SHFL.IDX P6, R14, R13, R12, R11 ;  /* 0x0000000c0d0e7389 */ /* 0x0002a400000c000b */
[----:B012---:R-:W-:Y:S01]  /*33110*/  ENDCOLLECTIVE ;  /* 0x000000000000791b */ /* 0x007fe20003800000 */
.L_x_3619:
[----:B------:R-:W-:Y:S05]  /*33120*/  BSYNC B0 ;  /* 0x0000000000007941 */ /* 0x000fea0003800000 */
.L_x_3618:
[----:B------:R-:W-:Y:S05]  /*33130*/  BRA `(.L_x_3620) ;  /* 0xffffff7000b47947 */ /* 0x000fea000383ffff */
.L_x_3289:
[----:B------:R-:W-:Y:S01]  /*33140*/  BSSY B0, `(.L_x_3621) ;  /* 0x0000006000007945 */ /* 0x000fe20003800000 */
[----:B------:R-:W-:-:S07]  /*33150*/  IMAD.MOV.U32 R15, RZ, RZ, -0x1 ;  /* 0xffffffffff0f7424 */ /* 0x000fce00078e00ff */
[----:B0-----:R-:W-:Y:S05]  /*33160*/  WARPSYNC.COLLECTIVE R15, `(.L_x_3622) ;  /* 0x000000000f0c7348 */ /* 0x001fea0003c00000 */
[----:B------:R-:W-:Y:S02]  /*33170*/  ELECT P6, UR62, PT ;  /* 0x00000000003e782f */ /* 0x000fe400038c0000 */
[----:B------:R-:W-:Y:S01]  /*33180*/  MOV R14, UR62 ;  /* 0x0000003e000e7c02 */ /* 0x000fe20008000f00 */
[----:B0-----:R-:W-:Y:S10]  /*33190*/  ENDCOLLECTIVE ;  /* 0x000000000000791b */ /* 0x001ff40003800000 */
.L_x_3622:
[----:B------:R-:W-:Y:S05]  /*331a0*/  BSYNC B0 ;  /* 0x0000000000007941 */ /* 0x000fea0003800000 */
.L_x_3621:
[----:B------:R-:W-:Y:S05]  /*331b0*/  BRA `(.L_x_3623) ;  /* 0xffffff7000a87947 */ /* 0x000fea000383ffff */
.L_x_3291:
[----:B0-----:R0:W1:Y:S02]  /*331c0*/  SYNCS.PHASECHK.TRANS64.TRYWAIT P1, [R3+URZ+0x38840], R2 ;  /* 0x03884002030075a7 */ /* 0x001064000802017f */
[----:B-1----:R-:W-:Y:S05]  /*331d0*/  @!P1 NANOSLEEP.SYNCS 0x989680 ;  /* 0x009896800000995d */ /* 0x002fea0003900000 */
[----:B------:R-:W1:Y:S02]  /*331e0*/  @!P1 SYNCS.PHASECHK.TRANS64 P1, [R3+URZ+0x38840], R2 ;  /* 0x03884002030095a7 */ /* 0x000e64000802007f */
[----:B-1----:R-:W-:Y:S05]  /*331f0*/  @!P1 BRA `(.L_x_3291) ;  /* 0xfffffffc00f09947 */ /* 0x002fea000383ffff */
[----:B------:R-:W-:Y:S05]  /*33200*/  BRA `(.L_x_3624) ;  /* 0xffffff7000d07947 */ /* 0x000fea000383ffff */
.L_x_3293:
[----:B-1----:R1:W2:Y:S02]  /*33210*/  SYNCS.PHASECHK.TRANS64.TRYWAIT P1, [R23+URZ+0x38840], R0 ;  /* 0x03884000170075a7 */ /* 0x0022a4000802017f */
[----:B--2---:R-:W-:Y:S05]  /*33220*/  @!P1 NANOSLEEP.SYNCS 0x989680 ;  /* 0x009896800000995d */ /* 0x004fea0003900000 */
[----:B------:R-:W2:Y:S02]  /*33230*/  @!P1 SYNCS.PHASECHK.TRANS64 P1, [R23+URZ+0x38840], R0 ;  /* 0x03884000170095a7 */ /* 0x000ea4000802007f */
[----:B--2---:R-:W-:Y:S05]  /*33240*/  @!P1 BRA `(.L_x_3293) ;  /* 0xfffffffc00f09947 */ /* 0x004fea000383ffff */
[----:B------:R-:W-:Y:S05]  /*33250*/  BRA `(.L_x_3625) ;  /* 0xffffff7000dc7947 */ /* 0x000fea000383ffff */
.L_x_3295:
[----:B--2---:R2:W3:Y:S02]  /*33260*/  SYNCS.PHASECHK.TRANS64.TRYWAIT P1, [R3+URZ+0x38860], R2 ;  /* 0x03886002030075a7 */ /* 0x0044e4000802017f */
[----:B---3--:R-:W-:Y:S05]  /*33270*/  @!P1 NANOSLEEP.SYNCS 0x989680 ;  /* 0x009896800000995d */ /* 0x008fea0003900000 */
[----:B------:R-:W3:Y:S02]  /*33280*/  @!P1 SYNCS.PHASECHK.TRANS64 P1, [R3+URZ+0x38860], R2 ;  /* 0x03886002030095a7 */ /* 0x000ee4000802007f */
[----:B---3--:R-:W-:Y:S05]  /*33290*/  @!P1 BRA `(.L_x_3295) ;  /* 0xfffffffc00f09947 */ /* 0x008fea000383ffff */
[----:B------:R-:W-:Y:S05]  /*332a0*/  BRA `(.L_x_3626) ;  /* 0xffffff7000d87947 */ /* 0x000fea000383ffff */
.L_x_3297:
[----:B---3--:R3:W4:Y:S02]  /*332b0*/  SYNCS.PHASECHK.TRANS64.TRYWAIT P1, [R23+URZ+0x38860], R0 ;  /* 0x03886000170075a7 */ /* 0x008724000802017f */
[----:B----4-:R-:W-:Y:S05]  /*332c0*/  @!P1 NANOSLEEP.SYNCS 0x989680 ;  /* 0x009896800000995d */ /* 0x010fea0003900000 */
[----:B------:R-:W4:Y:S02]  /*332d0*/  @!P1 SYNCS.PHASECHK.TRANS64 P1, [R23+URZ+0x38860], R0 ;  /* 0x03886000170095a7 */ /* 0x000f24000802007f */
[----:B----4-:R-:W-:Y:S05]  /*332e0*/  @!P1 BRA `(.L_x_3297) ;  /* 0xfffffffc00f09947 */ /* 0x010fea000383ffff */
[----:B------:R-:W-:Y:S05]  /*332f0*/  BRA `(.L_x_3627) ;  /* 0xffffff7000d47947 */ /* 0x000fea000383ffff */
.L_x_3299:
[----:B----4-:R4:W0:Y:S02]  /*33300*/  SYNCS.PHASECHK.TRANS64.TRYWAIT P1, [R3+URZ+0x38880], R2 ;  /* 0x03888002030075a7 */ /* 0x010824000802017f */
[----:B0-----:R-:W-:Y:S05]  /*33310*/  @!P1 NANOSLEEP.SYNCS 0x989680 ;  /* 0x009896800000995d */ /* 0x001fea0003900000 */
[----:B------:R-:W0:Y:S02]  /*33320*/  @!P1 SYNCS.PHASECHK.TRANS64 P1, [R3+URZ+0x38880], R2 ;  /* 0x03888002030095a7 */ /* 0x000e24000802007f */
[----:B0-----:R-:W-:Y:S05]  /*33330*/  @!P1 BRA `(.L_x_3299) ;  /* 0xfffffffc00f09947 */ /* 0x001fea000383ffff */
[----:B------:R-:W-:Y:S05]  /*33340*/  BRA `(.L_x_3628) ;  /* 0xffffff7000d07947 */ /* 0x000fea000383ffff */
.L_x_3629:
        /* <DEDUP_REMOVED lines=11> */
.L_x_3638:


//--------------------- .nv.global.init           --------------------------
	.section	.nv.global.init,"aw",@progbits
	.align	4
.nv.global.init:
	.type		_ZZN5flash28permute_output_fp8_VcolmajorIN4cute6TensorINS1_11ArrayEngineIN7cutlass10bfloat16_tELm128EEENS1_6LayoutINS1_5tupleIJNS8_IJNS1_1CILi2EEESA_NS9_ILi32EEEEEENS9_ILi1EEESD_EEENS8_IJNS8_IJSD_SA_NS9_ILi4EEEEEENS9_ILi0EEESH_EEEEEEEEEvRT_E9upper_map,@object
	.size		_ZZN5flash28permute_output_fp8_VcolmajorIN4cute6TensorINS1_11ArrayEngineIN7cutlass10bfloat16_tELm128EEENS1_6LayoutINS1_5tupleIJNS8_IJNS1_1CILi2EEESA_NS9_ILi32EEEEEENS9_ILi1EEESD_EEENS8_IJNS8_IJSD_SA_NS9_ILi4EEEEEENS9_ILi0EEESH_EEEEEEEEEvRT_E9upper_map,($str$23 - _ZZN5flash28permute_output_fp8_VcolmajorIN4cute6TensorINS1_11ArrayEngineIN7cutlass10bfloat16_tELm128EEENS1_6LayoutINS1_5tupleIJNS8_IJNS1_1CILi2EEESA_NS9_ILi32EEEEEENS9_ILi1EEESD_EEENS8_IJNS8_IJSD_SA_NS9_ILi4EEEEEENS9_ILi0EEESH_EEEEEEEEEvRT_E9upper_map)
_ZZN5flash28permute_output_fp8_VcolmajorIN4cute6TensorINS1_11ArrayEngineIN7cutlass10bfloat16_tELm128EEENS1_6LayoutINS1_5tupleIJNS8_IJNS1_1CILi2EEESA_NS9_ILi32EEEEEENS9_ILi1EEESD_EEENS8_IJNS8_IJSD_SA_NS9_ILi4EEEEEENS9_ILi0EEESH_EEEEEEEEEvRT_E9upper_map:
        /*0000*/ 	.byte	0x00, 0x00, 0x00, 0x00, 0x02, 0x00, 0x00, 0x00, 0x03, 0x00, 0x00, 0x00, 0x01, 0x00, 0x00, 0x00
	.type		$str$23,@object
	.size		$str$23,($str$24 - $str$23)
$str$23:
        /*0010*/ 	.byte	0x28, 0x61, 0x64, 0x64, 0x72, 0x65, 0x73, 0x73, 0x20, 0x26, 0x20, 0x6d, 0x61, 0x73, 0x6b, 0x29
        /*0020*/ 	.byte	0x20, 0x3d, 0x3d, 0x20, 0x30, 0x00
	.type		$str$24,@object
	.size		$str$24,(__unnamed_11 - $str$24)
$str$24:
        /*0026*/ 	.byte	0x2f, 0x74, 0x6d, 0x70, 0x2f, 0x6f, 0x73, 0x73, 0x5f, 0x6b, 0x65, 0x72, 0x6e, 0x65, 0x6c, 0x73
        /*0036*/ 	.byte	0x5f, 0x73, 0x72, 0x63, 0x2f, 0x66, 0x6c, 0x61, 0x73, 0x68, 0x5f, 0x61, 0x74, 0x74, 0x65, 0x6e
        /*0046*/ 	.byte	0x74, 0x69, 0x6f, 0x6e, 0x2f, 0x63, 0x73, 0x72, 0x63, 0x2f, 0x63, 0x75, 0x74, 0x6c, 0x61, 0x73
        /*0056*/ 	.byte	0x73, 0x2f, 0x69, 0x6e, 0x63, 0x6c, 0x75, 0x64, 0x65, 0x2f, 0x63, 0x75, 0x74, 0x65, 0x2f, 0x70
        /*0066*/ 	.byte	0x6f, 0x69, 0x6e, 0x74, 0x65, 0x72, 0x5f, 0x66, 0x6c, 0x61, 0x67, 0x67, 0x65, 0x64, 0x2e, 0x68
        /*0076*/ 	.byte	0x70, 0x70, 0x00
	.type		__unnamed_11,@object
	.size		__unnamed_11,(__unnamed_6 - __unnamed_11)
__unnamed_11:
        /* <DEDUP_REMOVED lines=24> */
        /*01f9*/ 	.byte	0x26, 0x5d, 0x00
	.type		__unnamed_6,@object
	.size		__unnamed_6,(__unnamed_5 - __unnamed_6)
__unnamed_6:
        /* <DEDUP_REMOVED lines=24> */
        /*037c*/ 	.byte	0x3e, 0x3e, 0x20, 0x26, 0x5d, 0x00
	.type		__unnamed_5,@object
	.size		__unnamed_5,(__unnamed_9 - __unnamed_5)
__unnamed_5:
        /* <DEDUP_REMOVED lines=24> */
        /*0502*/ 	.byte	0x34, 0x3e, 0x3e, 0x3e, 0x3e, 0x3e, 0x20, 0x26, 0x5d, 0x00
	.type		__unnamed_9,@object
	.size		__unnamed_9,(__unnamed_3 - __unnamed_9)
__unnamed_9:
        /* <DEDUP_REMOVED lines=28> */
        /*06cc*/ 	.byte	0x3a, 0x43, 0x3c, 0x31, 0x36, 0x33, 0x38, 0x34, 0x3e, 0x3e, 0x3e, 0x3e, 0x3e, 0x5d, 0x00
	.type		__unnamed_3,@object
	.size		__unnamed_3,(__unnamed_8 - __unnamed_3)
__unnamed_3:
        /* <DEDUP_REMOVED lines=29> */
        /*08ab*/ 	.byte	0x5d, 0x00
	.type		__unnamed_8,@object
	.size		__unnamed_8,(__unnamed_10 - __unnamed_8)
__unnamed_8:
        /* <DEDUP_REMOVED lines=30> */
	.type		__unnamed_10,@object
	.size		__unnamed_10,(__unnamed_2 - __unnamed_10)
__unnamed_10:
        /* <DEDUP_REMOVED lines=30> */
	.type		__unnamed_2,@object
	.size		__unnamed_2,(__unnamed_4 - __unnamed_2)
__unnamed_2:
        /* <DEDUP_REMOVED lines=30> */
	.type		__unnamed_4,@object
	.size		__unnamed_4,(__unnamed_7 - __unnamed_4)
__unnamed_4:
        /* <DEDUP_REMOVED lines=30> */
	.type		__unnamed_7,@object
	.size		__unnamed_7,(__unnamed_1 - __unnamed_7)
__unnamed_7:
        /* <DEDUP_REMOVED lines=30> */
	.type		__unnamed_1,@object
	.size		__unnamed_1,(.L_0 - __unnamed_1)
__unnamed_1:
        /* <DEDUP_REMOVED lines=29> */
        /*13a7*/ 	.byte	0x3e, 0x3e, 0x3e, 0x3e, 0x20, 0x26, 0x5d, 0x00
.L_0:


//--------------------- .nv.shared._ZN7cutlass13device_kernelIN5flash11enable_sm90INS1_16FlashAttnFwdSm90INS1_25CollectiveMainloopFwdSm90ILi2EN4cute5tupleIJNS5_1CILi1EEES8_S8_EEENS6_IJNS7_ILi128EEESA_NS7_ILi256EEEEEELi256ENS_12float_e4m3_tEfNS_4arch4Sm90ELb0ELb0ELb0ELb0ELb1ELb0ELb0ELb1ELb0ELb1ELb0ELb0EEENS1_21CollectiveEpilogueFwdINS6_IJSA_SB_SA_EEES9_NS_10bfloat16_tESF_Li256ELb0ELb1ELb0ELb1EEENS1_29StaticPersistentTileSchedulerILb0EEEEEEEEEvNT_6ParamsE --------------------------
	.section	.nv.shared._ZN7cutlass13device_kernelIN5flash11enable_sm90INS1_16FlashAttnFwdSm90INS1_25CollectiveMainloopFwdSm90ILi2EN4cute5tupleIJNS5_1CILi1EEES8_S8_EEENS6_IJNS7_ILi128EEESA_NS7_ILi256EEEEEELi256ENS_12float_e4m3_tEfNS_4arch4Sm90ELb0ELb0ELb0ELb0ELb1ELb0ELb0ELb1ELb0ELb1ELb0ELb0EEENS1_21CollectiveEpilogueFwdINS6_IJSA_SB_SA_EEES9_NS_10bfloat16_tESF_Li256ELb0ELb1ELb0ELb1EEENS1_29StaticPersistentTileSchedulerILb0EEEEEEEEEvNT_6ParamsE,"aw",@nobits
	.sectionflags	@""
	.align	16
	.zero		1024


//--------------------- .nv.shared.reserved.0     --------------------------
	.section	.nv.shared.reserved.0,"aw",@nobits
	.weak		__nv_reservedSMEM_offset_0_alias
	.size		__nv_reservedSMEM_offset_0_alias, 0, 0
	.other		__nv_reservedSMEM_offset_0_alias,@"STO_CUDA_RESERVED_SHARED STV_DEFAULT"
__nv_reservedSMEM_offset_0_alias:
	.zero		0


//--------------------- .nv.global                --------------------------
	.section	.nv.global,"aw",@nobits
.nv.global:
	.type		_ZN72_INTERNAL_e4795dcf_36_flash_fwd_hdim256_e4m3_paged_sm90_cu_a6473388_32234cute1_E,@object
	.size		_ZN72_INTERNAL_e4795dcf_36_flash_fwd_hdim256_e4m3_paged_sm90_cu_a6473388_32234cute1_E,(_ZN72_INTERNAL_e4795dcf_36_flash_fwd_hdim256_e4m3_paged_sm90_cu_a6473388_32234cuda3std3__45__cpo6cbeginE - _ZN72_INTERNAL_e4795dcf_36_flash_fwd_hdim256_e4m3_paged_sm90_cu_a6473388_32234cute1_E)
_ZN72_INTERNAL_e4795dcf_36_flash_fwd_hdim256_e4m3_paged_sm90_cu_a6473388_32234cute1_E:
	.zero		1
	.type		_ZN72_INTERNAL_e4795dcf_36_flash_fwd_hdim256_e4m3_paged_sm90_cu_a6473388_32234cuda3std3__45__cpo6cbeginE,@object
	.size		_ZN72_INTERNAL_e4795dcf_36_flash_fwd_hdim256_e4m3_paged_sm90_cu_a6473388_32234cuda3std3__45__cpo6cbeginE,(_ZN72_INTERNAL_e4795dcf_36_flash_fwd_hdim256_e4m3_paged_sm90_cu_a6473388_32234cuda3std3__48in_placeE - _ZN72_INTERNAL_e4795dcf_36_flash_fwd_hdim256_e4m3_paged_sm90_cu_a6473388_32234cuda3std3__45__cpo6cbeginE)
_ZN72_INTERNAL_e4795dcf_36_flash_fwd_hdim256_e4m3_paged_sm90_cu_a6473388_32234cuda3std3__45__cpo6cbeginE:
	.zero		1
	.type		_ZN72_INTERNAL_e4795dcf_36_flash_fwd_hdim256_e4m3_paged_sm90_cu_a6473388_32234cuda3std3__48in_placeE,@object
	.size		_ZN72_INTERNAL_e4795dcf_36_flash_fwd_hdim256_e4m3_paged_sm90_cu_a6473388_32234cuda3std3__48in_placeE,(_ZN72_INTERNAL_e4795dcf_36_flash_fwd_hdim256_e4m3_paged_sm90_cu_a6473388_32234cuda3std6ranges3__45__cpo9iter_moveE - _ZN72_INTERNAL_e4795dcf_36_flash_fwd_hdim256_e4m3_paged_sm90_cu_a6473388_32234cuda3std3__48in_placeE)
_ZN72_INTERNAL_e4795dcf_36_flash_fwd_hdim256_e4m3_paged_sm90_cu_a6473388_32234cuda3std3__48in_placeE:
	.zero		1
	.type		_ZN72_INTERNAL_e4795dcf_36_flash_fwd_hdim256_e4m3_paged_sm90_cu_a6473388_32234cuda3std6ranges3__45__cpo9iter_moveE,@object
	.size		_ZN72_INTERNAL_e4795dcf_36_flash_fwd_hdim256_e4m3_paged_sm90_cu_a6473388_32234cuda3std6ranges3__45__cpo9iter_moveE,(_ZN72_INTERNAL_e4795dcf_36_flash_fwd_hdim256_e4m3_paged_sm90_cu_a6473388_32234cuda3std3__45__cpo5beginE - _ZN72_INTERNAL_e4795dcf_36_flash_fwd_hdim256_e4m3_paged_sm90_cu_a6473388_32234cuda3std6ranges3__45__cpo9iter_moveE)
_ZN72_INTERNAL_e4795dcf_36_flash_fwd_hdim256_e4m3_paged_sm90_cu_a6473388_32234cuda3std6ranges3__45__cpo9iter_moveE:
	.zero		1
	.type		_ZN72_INTERNAL_e4795dcf_36_flash_fwd_hdim256_e4m3_paged_sm90_cu_a6473388_32234cuda3std3__45__cpo5beginE,@object
	.size		_ZN72_INTERNAL_e4795dcf_36_flash_fwd_hdim256_e4m3_paged_sm90_cu_a6473388_32234cuda3std3__45__cpo5beginE,(_ZN72_INTERNAL_e4795dcf_36_flash_fwd_hdim256_e4m3_paged_sm90_cu_a6473388_32234cuda3std3__474_GLOBAL__N__e4795dcf_36_flash_fwd_hdim256_e4m3_paged_sm90_cu_a6473388_32236ignoreE - _ZN72_INTERNAL_e4795dcf_36_flash_fwd_hdim256_e4m3_paged_sm90_cu_a6473388_32234cuda3std3__45__cpo5beginE)
_ZN72_INTERNAL_e4795dcf_36_flash_fwd_hdim256_e4m3_paged_sm90_cu_a6473388_32234cuda3std3__45__cpo5beginE:
	.zero		1
	.type		_ZN72_INTERNAL_e4795dcf_36_flash_fwd_hdim256_e4m3_paged_sm90_cu_a6473388_32234cuda3std3__474_GLOBAL__N__e4795dcf_36_flash_fwd_hdim256_e4m3_paged_sm90_cu_a6473388_32236ignoreE,@object
	.size		_ZN72_INTERNAL_e4795dcf_36_flash_fwd_hdim256_e4m3_paged_sm90_cu_a6473388_32234cuda3std3__474_GLOBAL__N__e4795dcf_36_flash_fwd_hdim256_e4m3_paged_sm90_cu_a6473388_32236ignoreE,(_ZN72_INTERNAL_e4795dcf_36_flash_fwd_hdim256_e4m3_paged_sm90_cu_a6473388_32234cute7productE - _ZN72_INTERNAL_e4795dcf_36_flash_fwd_hdim256_e4m3_paged_sm90_cu_a6473388_32234cuda3std3__474_GLOBAL__N__e4795dcf_36_flash_fwd_hdim256_e4m3_paged_sm90_cu_a6473388_32236ignoreE)
_ZN72_INTERNAL_e4795dcf_36_flash_fwd_hdim256_e4m3_paged_sm90_cu_a6473388_32234cuda3std3__474_GLOBAL__N__e4795dcf_36_flash_fwd_hdim256_e4m3_paged_sm90_cu_a6473388_32236ignoreE:
	.zero		1
	.type		_ZN72_INTERNAL_e4795dcf_36_flash_fwd_hdim256_e4m3_paged_sm90_cu_a6473388_32234cute7productE,@object
	.size		_ZN72_INTERNAL_e4795dcf_36_flash_fwd_hdim256_e4m3_paged_sm90_cu_a6473388_32234cute7productE,(_ZN72_INTERNAL_e4795dcf_36_flash_fwd_hdim256_e4m3_paged_sm90_cu_a6473388_32234cuda3std3__45__cpo3endE - _ZN72_INTERNAL_e4795dcf_36_flash_fwd_hdim256_e4m3_paged_sm90_cu_a6473388_32234cute7productE)
_ZN72_INTERNAL_e4795dcf_36_flash_fwd_hdim256_e4m3_paged_sm90_cu_a6473388_32234cute7productE:
	.zero		1
	.type		_ZN72_INTERNAL_e4795dcf_36_flash_fwd_hdim256_e4m3_paged_sm90_cu_a6473388_32234cuda3std3__45__cpo3endE,@object
	.size		_ZN72_INTERNAL_e4795dcf_36_flash_fwd_hdim256_e4m3_paged_sm90_cu_a6473388_32234cuda3std3__45__cpo3endE,(_ZN72_INTERNAL_e4795dcf_36_flash_fwd_hdim256_e4m3_paged_sm90_cu_a6473388_32234cuda3std3__419piecewise_constructE - _ZN72_INTERNAL_e4795dcf_36_flash_fwd_hdim256_e4m3_paged_sm90_cu_a6473388_32234cuda3std3__45__cpo3endE)
_ZN72_INTERNAL_e4795dcf_36_flash_fwd_hdim256_e4m3_paged_sm90_cu_a6473388_32234cuda3std3__45__cpo3endE:
	.zero		1
	.type		_ZN72_INTERNAL_e4795dcf_36_flash_fwd_hdim256_e4m3_paged_sm90_cu_a6473388_32234cuda3std3__419piecewise_constructE,@object
	.size		_ZN72_INTERNAL_e4795dcf_36_flash_fwd_hdim256_e4m3_paged_sm90_cu_a6473388_32234cuda3std3__419piecewise_constructE,(_ZN72_INTERNAL_e4795dcf_36_flash_fwd_hdim256_e4m3_paged_sm90_cu_a6473388_32234cuda3std3__45__cpo4cendE - _ZN72_INTERNAL_e4795dcf_36_flash_fwd_hdim256_e4m3_paged_sm90_cu_a6473388_32234cuda3std3__419piecewise_constructE)
_ZN72_INTERNAL_e4795dcf_36_flash_fwd_hdim256_e4m3_paged_sm90_cu_a6473388_32234cuda3std3__419piecewise_constructE:
	.zero		1
	.type		_ZN72_INTERNAL_e4795dcf_36_flash_fwd_hdim256_e4m3_paged_sm90_cu_a6473388_32234cuda3std3__45__cpo4cendE,@object
	.size		_ZN72_INTERNAL_e4795dcf_36_flash_fwd_hdim256_e4m3_paged_sm90_cu_a6473388_32234cuda3std3__45__cpo4cendE,(_ZN72_INTERNAL_e4795dcf_36_flash_fwd_hdim256_e4m3_paged_sm90_cu_a6473388_32234cuda3std6ranges3__45__cpo4swapE - _ZN72_INTERNAL_e4795dcf_36_flash_fwd_hdim256_e4m3_paged_sm90_cu_a6473388_32234cuda3std3__45__cpo4cendE)
_ZN72_INTERNAL_e4795dcf_36_flash_fwd_hdim256_e4m3_paged_sm90_cu_a6473388_32234cuda3std3__45__cpo4cendE:
	.zero		1
	.type		_ZN72_INTERNAL_e4795dcf_36_flash_fwd_hdim256_e4m3_paged_sm90_cu_a6473388_32234cuda3std6ranges3__45__cpo4swapE,@object
	.size		_ZN72_INTERNAL_e4795dcf_36_flash_fwd_hdim256_e4m3_paged_sm90_cu_a6473388_32234cuda3std6ranges3__45__cpo4swapE,(.L_19 - _ZN72_INTERNAL_e4795dcf_36_flash_fwd_hdim256_e4m3_paged_sm90_cu_a6473388_32234cuda3std6ranges3__45__cpo4swapE)
_ZN72_INTERNAL_e4795dcf_36_flash_fwd_hdim256_e4m3_paged_sm90_cu_a6473388_32234cuda3std6ranges3__45__cpo4swapE:
	.zero		1
.L_19:


//--------------------- .nv.shared._ZN7cutlass13device_kernelIN5flash11enable_sm90INS1_16FlashAttnFwdSm90INS1_25CollectiveMainloopFwdSm90ILi2EN4cute5tupleIJNS5_1CILi1EEES8_S8_EEENS6_IJNS7_ILi128EEESA_NS7_ILi256EEEEEELi256ENS_12float_e4m3_tEfNS_4arch4Sm90ELb0ELb0ELb0ELb1ELb1ELb0ELb0ELb1ELb0ELb1ELb0ELb0EEENS1_21CollectiveEpilogueFwdINS6_IJSA_SB_SA_EEES9_NS_10bfloat16_tESF_Li256ELb1ELb1ELb0ELb1EEENS1_36VarlenDynamicPersistentTileSchedulerILi128ELi128ELi256ELi128ELb0ELb1ELb1ELb0ELb1ELb1EEEEEEEEEvNT_6ParamsE --------------------------
	.section	.nv.shared._ZN7cutlass13device_kernelIN5flash11enable_sm90INS1_16FlashAttnFwdSm90INS1_25CollectiveMainloopFwdSm90ILi2EN4cute5tupleIJNS5_1CILi1EEES8_S8_EEENS6_IJNS7_ILi128EEESA_NS7_ILi256EEEEEELi256ENS_12float_e4m3_tEfNS_4arch4Sm90ELb0ELb0ELb0ELb1ELb1ELb0ELb0ELb1ELb0ELb1ELb0ELb0EEENS1_21CollectiveEpilogueFwdINS6_IJSA_SB_SA_EEES9_NS_10bfloat16_tESF_Li256ELb1ELb1ELb0ELb1EEENS1_36VarlenDynamicPersistentTileSchedulerILi128ELi128ELi256ELi128ELb0ELb1ELb1ELb0ELb1ELb1EEEEEEEEEvNT_6ParamsE,"aw",@nobits
	.sectionflags	@""
	.align	16
	.zero		1024


//--------------------- .nv.shared._ZN7cutlass13device_kernelIN5flash11enable_sm90INS1_16FlashAttnFwdSm90INS1_25CollectiveMainloopFwdSm90ILi2EN4cute5tupleIJNS5_1CILi1EEES8_S8_EEENS6_IJNS7_ILi128EEESA_NS7_ILi256EEEEEELi256ENS_12float_e4m3_tEfNS_4arch4Sm90ELb0ELb0ELb0ELb1ELb1ELb1ELb0ELb1ELb0ELb1ELb0ELb0EEENS1_21CollectiveEpilogueFwdINS6_IJSA_SB_SA_EEES9_NS_10bfloat16_tESF_Li256ELb1ELb1ELb0ELb1EEENS1_36VarlenDynamicPersistentTileSchedulerILi128ELi128ELi256ELi128ELb0ELb1ELb1ELb0ELb1ELb1EEEEEEEEEvNT_6ParamsE --------------------------
	.section	.nv.shared._ZN7cutlass13device_kernelIN5flash11enable_sm90INS1_16FlashAttnFwdSm90INS1_25CollectiveMainloopFwdSm90ILi2EN4cute5tupleIJNS5_1CILi1EEES8_S8_EEENS6_IJNS7_ILi128EEESA_NS7_ILi256EEEEEELi256ENS_12float_e4m3_tEfNS_4arch4Sm90ELb0ELb0ELb0ELb1ELb1ELb1ELb0ELb1ELb0ELb1ELb0ELb0EEENS1_21CollectiveEpilogueFwdINS6_IJSA_SB_SA_EEES9_NS_10bfloat16_tESF_Li256ELb1ELb1ELb0ELb1EEENS1_36VarlenDynamicPersistentTileSchedulerILi128ELi128ELi256ELi128ELb0ELb1ELb1ELb0ELb1ELb1EEEEEEEEEvNT_6ParamsE,"aw",@nobits
	.sectionflags	@""
	.align	16
	.zero		1024


//--------------------- .nv.shared._ZN7cutlass13device_kernelIN5flash11enable_sm90INS1_16FlashAttnFwdSm90INS1_25CollectiveMainloopFwdSm90ILi2EN4cute5tupleIJNS5_1CILi1EEES8_S8_EEENS6_IJNS7_ILi128EEENS7_ILi64EEENS7_ILi256EEEEEELi256ENS_12float_e4m3_tEfNS_4arch4Sm90ELb0ELb1ELb0ELb0ELb1ELb0ELb0ELb1ELb0ELb1ELb0ELb0EEENS1_21CollectiveEpilogueFwdINS6_IJSA_SC_SB_EEES9_NS_10bfloat16_tESG_Li256ELb0ELb1ELb0ELb1EEENS1_30DynamicPersistentTileSchedulerILi256ELi128ELb0ELb1ELb1EEEEEEEEEvNT_6ParamsE --------------------------
	.section	.nv.shared._ZN7cutlass13device_kernelIN5flash11enable_sm90INS1_16FlashAttnFwdSm90INS1_25CollectiveMainloopFwdSm90ILi2EN4cute5tupleIJNS5_1CILi1EEES8_S8_EEENS6_IJNS7_ILi128EEENS7_ILi64EEENS7_ILi256EEEEEELi256ENS_12float_e4m3_tEfNS_4arch4Sm90ELb0ELb1ELb0ELb0ELb1ELb0ELb0ELb1ELb0ELb1ELb0ELb0EEENS1_21CollectiveEpilogueFwdINS6_IJSA_SC_SB_EEES9_NS_10bfloat16_tESG_Li256ELb0ELb1ELb0ELb1EEENS1_30DynamicPersistentTileSchedulerILi256ELi128ELb0ELb1ELb1EEEEEEEEEvNT_6ParamsE,"aw",@nobits
	.sectionflags	@""
	.align	16
	.zero		1024


//--------------------- .nv.shared._ZN7cutlass13device_kernelIN5flash11enable_sm90INS1_16FlashAttnFwdSm90INS1_25CollectiveMainloopFwdSm90ILi2EN4cute5tupleIJNS5_1CILi1EEES8_S8_EEENS6_IJNS7_ILi128EEENS7_ILi64EEENS7_ILi256EEEEEELi256ENS_12float_e4m3_tEfNS_4arch4Sm90ELb0ELb1ELb0ELb1ELb1ELb0ELb0ELb1ELb0ELb1ELb0ELb0EEENS1_21CollectiveEpilogueFwdINS6_IJSA_SC_SB_EEES9_NS_10bfloat16_tESG_Li256ELb1ELb1ELb0ELb1EEENS1_36VarlenDynamicPersistentTileSchedulerILi128ELi64ELi256ELi128ELb0ELb1ELb1ELb1ELb0ELb1EEEEEEEEEvNT_6ParamsE --------------------------
	.section	.nv.shared._ZN7cutlass13device_kernelIN5flash11enable_sm90INS1_16FlashAttnFwdSm90INS1_25CollectiveMainloopFwdSm90ILi2EN4cute5tupleIJNS5_1CILi1EEES8_S8_EEENS6_IJNS7_ILi128EEENS7_ILi64EEENS7_ILi256EEEEEELi256ENS_12float_e4m3_tEfNS_4arch4Sm90ELb0ELb1ELb0ELb1ELb1ELb0ELb0ELb1ELb0ELb1ELb0ELb0EEENS1_21CollectiveEpilogueFwdINS6_IJSA_SC_SB_EEES9_NS_10bfloat16_tESG_Li256ELb1ELb1ELb0ELb1EEENS1_36VarlenDynamicPersistentTileSchedulerILi128ELi64ELi256ELi128ELb0ELb1ELb1ELb1ELb0ELb1EEEEEEEEEvNT_6ParamsE,"aw",@nobits
	.sectionflags	@""
	.align	16
	.zero		1024


//--------------------- .nv.shared._ZN7cutlass13device_kernelIN5flash11enable_sm90INS1_16FlashAttnFwdSm90INS1_25CollectiveMainloopFwdSm90ILi2EN4cute5tupleIJNS5_1CILi1EEES8_S8_EEENS6_IJNS7_ILi128EEENS7_ILi64EEENS7_ILi256EEEEEELi256ENS_12float_e4m3_tEfNS_4arch4Sm90ELb0ELb1ELb0ELb1ELb1ELb1ELb0ELb1ELb0ELb1ELb0ELb0EEENS1_21CollectiveEpilogueFwdINS6_IJSA_SC_SB_EEES9_NS_10bfloat16_tESG_Li256ELb1ELb1ELb0ELb1EEENS1_36VarlenDynamicPersistentTileSchedulerILi128ELi64ELi256ELi128ELb0ELb1ELb1ELb1ELb0ELb1EEEEEEEEEvNT_6ParamsE --------------------------
	.section	.nv.shared._ZN7cutlass13device_kernelIN5flash11enable_sm90INS1_16FlashAttnFwdSm90INS1_25CollectiveMainloopFwdSm90ILi2EN4cute5tupleIJNS5_1CILi1EEES8_S8_EEENS6_IJNS7_ILi128EEENS7_ILi64EEENS7_ILi256EEEEEELi256ENS_12float_e4m3_tEfNS_4arch4Sm90ELb0ELb1ELb0ELb1ELb1ELb1ELb0ELb1ELb0ELb1ELb0ELb0EEENS1_21CollectiveEpilogueFwdINS6_IJSA_SC_SB_EEES9_NS_10bfloat16_tESG_Li256ELb1ELb1ELb0ELb1EEENS1_36VarlenDynamicPersistentTileSchedulerILi128ELi64ELi256ELi128ELb0ELb1ELb1ELb1ELb0ELb1EEEEEEEEEvNT_6ParamsE,"aw",@nobits
	.sectionflags	@""
	.align	16
	.zero		1024


//--------------------- .nv.shared._ZN7cutlass13device_kernelIN5flash11enable_sm90INS1_16FlashAttnFwdSm90INS1_25CollectiveMainloopFwdSm90ILi2EN4cute5tupleIJNS5_1CILi1EEES8_S8_EEENS6_IJNS7_ILi128EEESA_NS7_ILi256EEEEEELi256ENS_12float_e4m3_tEfNS_4arch4Sm90ELb1ELb0ELb0ELb0ELb1ELb0ELb0ELb1ELb0ELb1ELb0ELb0EEENS1_21CollectiveEpilogueFwdINS6_IJSA_SB_SA_EEES9_NS_10bfloat16_tESF_Li256ELb0ELb1ELb0ELb1EEENS1_30DynamicPersistentTileSchedulerILi256ELi128ELb0ELb1ELb1EEEEEEEEEvNT_6ParamsE --------------------------
	.section	.nv.shared._ZN7cutlass13device_kernelIN5flash11enable_sm90INS1_16FlashAttnFwdSm90INS1_25CollectiveMainloopFwdSm90ILi2EN4cute5tupleIJNS5_1CILi1EEES8_S8_EEENS6_IJNS7_ILi128EEESA_NS7_ILi256EEEEEELi256ENS_12float_e4m3_tEfNS_4arch4Sm90ELb1ELb0ELb0ELb0ELb1ELb0ELb0ELb1ELb0ELb1ELb0ELb0EEENS1_21CollectiveEpilogueFwdINS6_IJSA_SB_SA_EEES9_NS_10bfloat16_tESF_Li256ELb0ELb1ELb0ELb1EEENS1_30DynamicPersistentTileSchedulerILi256ELi128ELb0ELb1ELb1EEEEEEEEEvNT_6ParamsE,"aw",@nobits
	.sectionflags	@""
	.align	16
	.zero		1024


//--------------------- .nv.shared._ZN7cutlass13device_kernelIN5flash11enable_sm90INS1_16FlashAttnFwdSm90INS1_25CollectiveMainloopFwdSm90ILi2EN4cute5tupleIJNS5_1CILi1EEES8_S8_EEENS6_IJNS7_ILi128EEESA_NS7_ILi256EEEEEELi256ENS_12float_e4m3_tEfNS_4arch4Sm90ELb1ELb0ELb0ELb1ELb1ELb0ELb0ELb1ELb0ELb1ELb0ELb0EEENS1_21CollectiveEpilogueFwdINS6_IJSA_SB_SA_EEES9_NS_10bfloat16_tESF_Li256ELb1ELb1ELb0ELb1EEENS1_36VarlenDynamicPersistentTileSchedulerILi128ELi128ELi256ELi128ELb0ELb1ELb1ELb1ELb1ELb1EEEEEEEEEvNT_6ParamsE --------------------------
	.section	.nv.shared._ZN7cutlass13device_kernelIN5flash11enable_sm90INS1_16FlashAttnFwdSm90INS1_25CollectiveMainloopFwdSm90ILi2EN4cute5tupleIJNS5_1CILi1EEES8_S8_EEENS6_IJNS7_ILi128EEESA_NS7_ILi256EEEEEELi256ENS_12float_e4m3_tEfNS_4arch4Sm90ELb1ELb0ELb0ELb1ELb1ELb0ELb0ELb1ELb0ELb1ELb0ELb0EEENS1_21CollectiveEpilogueFwdINS6_IJSA_SB_SA_EEES9_NS_10bfloat16_tESF_Li256ELb1ELb1ELb0ELb1EEENS1_36VarlenDynamicPersistentTileSchedulerILi128ELi128ELi256ELi128ELb0ELb1ELb1ELb1ELb1ELb1EEEEEEEEEvNT_6ParamsE,"aw",@nobits
	.sectionflags	@""
	.align	16
	.zero		1024


//--------------------- .nv.shared._ZN7cutlass13device_kernelIN5flash11enable_sm90INS1_16FlashAttnFwdSm90INS1_25CollectiveMainloopFwdSm90ILi2EN4cute5tupleIJNS5_1CILi1EEES8_S8_EEENS6_IJNS7_ILi128EEESA_NS7_ILi256EEEEEELi256ENS_12float_e4m3_tEfNS_4arch4Sm90ELb1ELb0ELb0ELb1ELb1ELb1ELb0ELb1ELb0ELb1ELb0ELb0EEENS1_21CollectiveEpilogueFwdINS6_IJSA_SB_SA_EEES9_NS_10bfloat16_tESF_Li256ELb1ELb1ELb0ELb1EEENS1_36VarlenDynamicPersistentTileSchedulerILi128ELi128ELi256ELi128ELb0ELb1ELb1ELb1ELb1ELb1EEEEEEEEEvNT_6ParamsE --------------------------
	.section	.nv.shared._ZN7cutlass13device_kernelIN5flash11enable_sm90INS1_16FlashAttnFwdSm90INS1_25CollectiveMainloopFwdSm90ILi2EN4cute5tupleIJNS5_1CILi1EEES8_S8_EEENS6_IJNS7_ILi128EEESA_NS7_ILi256EEEEEELi256ENS_12float_e4m3_tEfNS_4arch4Sm90ELb1ELb0ELb0ELb1ELb1ELb1ELb0ELb1ELb0ELb1ELb0ELb0EEENS1_21CollectiveEpilogueFwdINS6_IJSA_SB_SA_EEES9_NS_10bfloat16_tESF_Li256ELb1ELb1ELb0ELb1EEENS1_36VarlenDynamicPersistentTileSchedulerILi128ELi128ELi256ELi128ELb0ELb1ELb1ELb1ELb1ELb1EEEEEEEEEvNT_6ParamsE,"aw",@nobits
	.sectionflags	@""
	.align	16
	.zero		1024


//--------------------- .nv.constant0._ZN7cutlass13device_kernelIN5flash11enable_sm90INS1_16FlashAttnFwdSm90INS1_25CollectiveMainloopFwdSm90ILi2EN4cute5tupleIJNS5_1CILi1EEES8_S8_EEENS6_IJNS7_ILi128EEESA_NS7_ILi256EEEEEELi256ENS_12float_e4m3_tEfNS_4arch4Sm90ELb0ELb0ELb0ELb0ELb1ELb0ELb0ELb1ELb0ELb1ELb0ELb0EEENS1_21CollectiveEpilogueFwdINS6_IJSA_SB_SA_EEES9_NS_10bfloat16_tESF_Li256ELb0ELb1ELb0ELb1EEENS1_29StaticPersistentTileSchedulerILb0EEEEEEEEEvNT_6ParamsE --------------------------
	.section	.nv.constant0._ZN7cutlass13device_kernelIN5flash11enable_sm90INS1_16FlashAttnFwdSm90INS1_25CollectiveMainloopFwdSm90ILi2EN4cute5tupleIJNS5_1CILi1EEES8_S8_EEENS6_IJNS7_ILi128EEESA_NS7_ILi256EEEEEELi256ENS_12float_e4m3_tEfNS_4arch4Sm90ELb0ELb0ELb0ELb0ELb1ELb0ELb0ELb1ELb0ELb1ELb0ELb0EEENS1_21CollectiveEpilogueFwdINS6_IJSA_SB_SA_EEES9_NS_10bfloat16_tESF_Li256ELb0ELb1ELb0ELb1EEENS1_29StaticPersistentTileSchedulerILb0EEEEEEEEEvNT_6ParamsE,"a",@progbits
	.sectionflags	@""
	.align	4
.nv.constant0._ZN7cutlass13device_kernelIN5flash11enable_sm90INS1_16FlashAttnFwdSm90INS1_25CollectiveMainloopFwdSm90ILi2EN4cute5tupleIJNS5_1CILi1EEES8_S8_EEENS6_IJNS7_ILi128EEESA_NS7_ILi256EEEEEELi256ENS_12float_e4m3_tEfNS_4arch4Sm90ELb0ELb0ELb0ELb0ELb1ELb0ELb0ELb1ELb0ELb1ELb0ELb0EEENS1_21CollectiveEpilogueFwdINS6_IJSA_SB_SA_EEES9_NS_10bfloat16_tESF_Li256ELb0ELb1ELb0ELb1EEENS1_29StaticPersistentTileSchedulerILb0EEEEEEEEEvNT_6ParamsE:
	.zero		3200


//--------------------- .nv.constant0._ZN7cutlass13device_kernelIN5flash11enable_sm90INS1_16FlashAttnFwdSm90INS1_25CollectiveMainloopFwdSm90ILi2EN4cute5tupleIJNS5_1CILi1EEES8_S8_EEENS6_IJNS7_ILi128EEESA_NS7_ILi256EEEEEELi256ENS_12float_e4m3_tEfNS_4arch4Sm90ELb0ELb0ELb0ELb1ELb1ELb0ELb0ELb1ELb0ELb1ELb0ELb0EEENS1_21CollectiveEpilogueFwdINS6_IJSA_SB_SA_EEES9_NS_10bfloat16_tESF_Li256ELb1ELb1ELb0ELb1EEENS1_36VarlenDynamicPersistentTileSchedulerILi128ELi128ELi256ELi128ELb0ELb1ELb1ELb0ELb1ELb1EEEEEEEEEvNT_6ParamsE --------------------------
	.section	.nv.constant0._ZN7cutlass13device_kernelIN5flash11enable_sm90INS1_16FlashAttnFwdSm90INS1_25CollectiveMainloopFwdSm90ILi2EN4cute5tupleIJNS5_1CILi1EEES8_S8_EEENS6_IJNS7_ILi128EEESA_NS7_ILi256EEEEEELi256ENS_12float_e4m3_tEfNS_4arch4Sm90ELb0ELb0ELb0ELb1ELb1ELb0ELb0ELb1ELb0ELb1ELb0ELb0EEENS1_21CollectiveEpilogueFwdINS6_IJSA_SB_SA_EEES9_NS_10bfloat16_tESF_Li256ELb1ELb1ELb0ELb1EEENS1_36VarlenDynamicPersistentTileSchedulerILi128ELi128ELi256ELi128ELb0ELb1ELb1ELb0ELb1ELb1EEEEEEEEEvNT_6ParamsE,"a",@progbits
	.sectionflags	@""
	.align	4
.nv.constant0._ZN7cutlass13device_kernelIN5flash11enable_sm90INS1_16FlashAttnFwdSm90INS1_25CollectiveMainloopFwdSm90ILi2EN4cute5tupleIJNS5_1CILi1EEES8_S8_EEENS6_IJNS7_ILi128EEESA_NS7_ILi256EEEEEELi256ENS_12float_e4m3_tEfNS_4arch4Sm90ELb0ELb0ELb0ELb1ELb1ELb0ELb0ELb1ELb0ELb1ELb0ELb0EEENS1_21CollectiveEpilogueFwdINS6_IJSA_SB_SA_EEES9_NS_10bfloat16_tESF_Li256ELb1ELb1ELb0ELb1EEENS1_36VarlenDynamicPersistentTileSchedulerILi128ELi128ELi256ELi128ELb0ELb1ELb1ELb0ELb1ELb1EEEEEEEEEvNT_6ParamsE:
	.zero		3328


//--------------------- .nv.constant0._ZN7cutlass13device_kernelIN5flash11enable_sm90INS1_16FlashAttnFwdSm90INS1_25CollectiveMainloopFwdSm90ILi2EN4cute5tupleIJNS5_1CILi1EEES8_S8_EEENS6_IJNS7_ILi128EEESA_NS7_ILi256EEEEEELi256ENS_12float_e4m3_tEfNS_4arch4Sm90ELb0ELb0ELb0ELb1ELb1ELb1ELb0ELb1ELb0ELb1ELb0ELb0EEENS1_21CollectiveEpilogueFwdINS6_IJSA_SB_SA_EEES9_NS_10bfloat16_tESF_Li256ELb1ELb1ELb0ELb1EEENS1_36VarlenDynamicPersistentTileSchedulerILi128ELi128ELi256ELi128ELb0ELb1ELb1ELb0ELb1ELb1EEEEEEEEEvNT_6ParamsE --------------------------
	.section	.nv.constant0._ZN7cutlass13device_kernelIN5flash11enable_sm90INS1_16FlashAttnFwdSm90INS1_25CollectiveMainloopFwdSm90ILi2EN4cute5tupleIJNS5_1CILi1EEES8_S8_EEENS6_IJNS7_ILi128EEESA_NS7_ILi256EEEEEELi256ENS_12float_e4m3_tEfNS_4arch4Sm90ELb0ELb0ELb0ELb1ELb1ELb1ELb0ELb1ELb0ELb1ELb0ELb0EEENS1_21CollectiveEpilogueFwdINS6_IJSA_SB_SA_EEES9_NS_10bfloat16_tESF_Li256ELb1ELb1ELb0ELb1EEENS1_36VarlenDynamicPersistentTileSchedulerILi128ELi128ELi256ELi128ELb0ELb1ELb1ELb0ELb1ELb1EEEEEEEEEvNT_6ParamsE,"a",@progbits
	.sectionflags	@""
	.align	4
.nv.constant0._ZN7cutlass13device_kernelIN5flash11enable_sm90INS1_16FlashAttnFwdSm90INS1_25CollectiveMainloopFwdSm90ILi2EN4cute5tupleIJNS5_1CILi1EEES8_S8_EEENS6_IJNS7_ILi128EEESA_NS7_ILi256EEEEEELi256ENS_12float_e4m3_tEfNS_4arch4Sm90ELb0ELb0ELb0ELb1ELb1ELb1ELb0ELb1ELb0ELb1ELb0ELb0EEENS1_21CollectiveEpilogueFwdINS6_IJSA_SB_SA_EEES9_NS_10bfloat16_tESF_Li256ELb1ELb1ELb0ELb1EEENS1_36VarlenDynamicPersistentTileSchedulerILi128ELi128ELi256ELi128ELb0ELb1ELb1ELb0ELb1ELb1EEEEEEEEEvNT_6ParamsE:
	.zero		3328


//--------------------- .nv.constant0._ZN7cutlass13device_kernelIN5flash11enable_sm90INS1_16FlashAttnFwdSm90INS1_25CollectiveMainloopFwdSm90ILi2EN4cute5tupleIJNS5_1CILi1EEES8_S8_EEENS6_IJNS7_ILi128EEENS7_ILi64EEENS7_ILi256EEEEEELi256ENS_12float_e4m3_tEfNS_4arch4Sm90ELb0ELb1ELb0ELb0ELb1ELb0ELb0ELb1ELb0ELb1ELb0ELb0EEENS1_21CollectiveEpilogueFwdINS6_IJSA_SC_SB_EEES9_NS_10bfloat16_tESG_Li256ELb0ELb1ELb0ELb1EEENS1_30DynamicPersistentTileSchedulerILi256ELi128ELb0ELb1ELb1EEEEEEEEEvNT_6ParamsE --------------------------
	.section	.nv.constant0._ZN7cutlass13device_kernelIN5flash11enable_sm90INS1_16FlashAttnFwdSm90INS1_25CollectiveMainloopFwdSm90ILi2EN4cute5tupleIJNS5_1CILi1EEES8_S8_EEENS6_IJNS7_ILi128EEENS7_ILi64EEENS7_ILi256EEEEEELi256ENS_12float_e4m3_tEfNS_4arch4Sm90ELb0ELb1ELb0ELb0ELb1ELb0ELb0ELb1ELb0ELb1ELb0ELb0EEENS1_21CollectiveEpilogueFwdINS6_IJSA_SC_SB_EEES9_NS_10bfloat16_tESG_Li256ELb0ELb1ELb0ELb1EEENS1_30DynamicPersistentTileSchedulerILi256ELi128ELb0ELb1ELb1EEEEEEEEEvNT_6ParamsE,"a",@progbits
	.sectionflags	@""
	.align	4
.nv.constant0._ZN7cutlass13device_kernelIN5flash11enable_sm90INS1_16FlashAttnFwdSm90INS1_25CollectiveMainloopFwdSm90ILi2EN4cute5tupleIJNS5_1CILi1EEES8_S8_EEENS6_IJNS7_ILi128EEENS7_ILi64EEENS7_ILi256EEEEEELi256ENS_12float_e4m3_tEfNS_4arch4Sm90ELb0ELb1ELb0ELb0ELb1ELb0ELb0ELb1ELb0ELb1ELb0ELb0EEENS1_21CollectiveEpilogueFwdINS6_IJSA_SC_SB_EEES9_NS_10bfloat16_tESG_Li256ELb0ELb1ELb0ELb1EEENS1_30DynamicPersistentTileSchedulerILi256ELi128ELb0ELb1ELb1EEEEEEEEEvNT_6ParamsE:
	.zero		3328


//--------------------- .nv.constant0._ZN7cutlass13device_kernelIN5flash11enable_sm90INS1_16FlashAttnFwdSm90INS1_25CollectiveMainloopFwdSm90ILi2EN4cute5tupleIJNS5_1CILi1EEES8_S8_EEENS6_IJNS7_ILi128EEENS7_ILi64EEENS7_ILi256EEEEEELi256ENS_12float_e4m3_tEfNS_4arch4Sm90ELb0ELb1ELb0ELb1ELb1ELb0ELb0ELb1ELb0ELb1ELb0ELb0EEENS1_21CollectiveEpilogueFwdINS6_IJSA_SC_SB_EEES9_NS_10bfloat16_tESG_Li256ELb1ELb1ELb0ELb1EEENS1_36VarlenDynamicPersistentTileSchedulerILi128ELi64ELi256ELi128ELb0ELb1ELb1ELb1ELb0ELb1EEEEEEEEEvNT_6ParamsE --------------------------
	.section	.nv.constant0._ZN7cutlass13device_kernelIN5flash11enable_sm90INS1_16FlashAttnFwdSm90INS1_25CollectiveMainloopFwdSm90ILi2EN4cute5tupleIJNS5_1CILi1EEES8_S8_EEENS6_IJNS7_ILi128EEENS7_ILi64EEENS7_ILi256EEEEEELi256ENS_12float_e4m3_tEfNS_4arch4Sm90ELb0ELb1ELb0ELb1ELb1ELb0ELb0ELb1ELb0ELb1ELb0ELb0EEENS1_21CollectiveEpilogueFwdINS6_IJSA_SC_SB_EEES9_NS_10bfloat16_tESG_Li256ELb1ELb1ELb0ELb1EEENS1_36VarlenDynamicPersistentTileSchedulerILi128ELi64ELi256ELi128ELb0ELb1ELb1ELb1ELb0ELb1EEEEEEEEEvNT_6ParamsE,"a",@progbits
	.sectionflags	@""
	.align	4
.nv.constant0._ZN7cutlass13device_kernelIN5flash11enable_sm90INS1_16FlashAttnFwdSm90INS1_25CollectiveMainloopFwdSm90ILi2EN4cute5tupleIJNS5_1CILi1EEES8_S8_EEENS6_IJNS7_ILi128EEENS7_ILi64EEENS7_ILi256EEEEEELi256ENS_12float_e4m3_tEfNS_4arch4Sm90ELb0ELb1ELb0ELb1ELb1ELb0ELb0ELb1ELb0ELb1ELb0ELb0EEENS1_21CollectiveEpilogueFwdINS6_IJSA_SC_SB_EEES9_NS_10bfloat16_tESG_Li256ELb1ELb1ELb0ELb1EEENS1_36VarlenDynamicPersistentTileSchedulerILi128ELi64ELi256ELi128ELb0ELb1ELb1ELb1ELb0ELb1EEEEEEEEEvNT_6ParamsE:
	.zero		3328


//--------------------- .nv.constant0._ZN7cutlass13device_kernelIN5flash11enable_sm90INS1_16FlashAttnFwdSm90INS1_25CollectiveMainloopFwdSm90ILi2EN4cute5tupleIJNS5_1CILi1EEES8_S8_EEENS6_IJNS7_ILi128EEENS7_ILi64EEENS7_ILi256EEEEEELi256ENS_12float_e4m3_tEfNS_4arch4Sm90ELb0ELb1ELb0ELb1ELb1ELb1ELb0ELb1ELb0ELb1ELb0ELb0EEENS1_21CollectiveEpilogueFwdINS6_IJSA_SC_SB_EEES9_NS_10bfloat16_tESG_Li256ELb1ELb1ELb0ELb1EEENS1_36VarlenDynamicPersistentTileSchedulerILi128ELi64ELi256ELi128ELb0ELb1ELb1ELb1ELb0ELb1EEEEEEEEEvNT_6ParamsE --------------------------
	.section	.nv.constant0._ZN7cutlass13device_kernelIN5flash11enable_sm90INS1_16FlashAttnFwdSm90INS1_25CollectiveMainloopFwdSm90ILi2EN4cute5tupleIJNS5_1CILi1EEES8_S8_EEENS6_IJNS7_ILi128EEENS7_ILi64EEENS7_ILi256EEEEEELi256ENS_12float_e4m3_tEfNS_4arch4Sm90ELb0ELb1ELb0ELb1ELb1ELb1ELb0ELb1ELb0ELb1ELb0ELb0EEENS1_21CollectiveEpilogueFwdINS6_IJSA_SC_SB_EEES9_NS_10bfloat16_tESG_Li256ELb1ELb1ELb0ELb1EEENS1_36VarlenDynamicPersistentTileSchedulerILi128ELi64ELi256ELi128ELb0ELb1ELb1ELb1ELb0ELb1EEEEEEEEEvNT_6ParamsE,"a",@progbits
	.sectionflags	@""
	.align	4
.nv.constant0._ZN7cutlass13device_kernelIN5flash11enable_sm90INS1_16FlashAttnFwdSm90INS1_25CollectiveMainloopFwdSm90ILi2EN4cute5tupleIJNS5_1CILi1EEES8_S8_EEENS6_IJNS7_ILi128EEENS7_ILi64EEENS7_ILi256EEEEEELi256ENS_12float_e4m3_tEfNS_4arch4Sm90ELb0ELb1ELb0ELb1ELb1ELb1ELb0ELb1ELb0ELb1ELb0ELb0EEENS1_21CollectiveEpilogueFwdINS6_IJSA_SC_SB_EEES9_NS_10bfloat16_tESG_Li256ELb1ELb1ELb0ELb1EEENS1_36VarlenDynamicPersistentTileSchedulerILi128ELi64ELi256ELi128ELb0ELb1ELb1ELb1ELb0ELb1EEEEEEEEEvNT_6ParamsE:
	.zero		3328


//--------------------- .nv.constant0._ZN7cutlass13device_kernelIN5flash11enable_sm90INS1_16FlashAttnFwdSm90INS1_25CollectiveMainloopFwdSm90ILi2EN4cute5tupleIJNS5_1CILi1EEES8_S8_EEENS6_IJNS7_ILi128EEESA_NS7_ILi256EEEEEELi256ENS_12float_e4m3_tEfNS_4arch4Sm90ELb1ELb0ELb0ELb0ELb1ELb0ELb0ELb1ELb0ELb1ELb0ELb0EEENS1_21CollectiveEpilogueFwdINS6_IJSA_SB_SA_EEES9_NS_10bfloat16_tESF_Li256ELb0ELb1ELb0ELb1EEENS1_30DynamicPersistentTileSchedulerILi256ELi128ELb0ELb1ELb1EEEEEEEEEvNT_6ParamsE --------------------------
	.section	.nv.constant0._ZN7cutlass13device_kernelIN5flash11enable_sm90INS1_16FlashAttnFwdSm90INS1_25CollectiveMainloopFwdSm90ILi2EN4cute5tupleIJNS5_1CILi1EEES8_S8_EEENS6_IJNS7_ILi128EEESA_NS7_ILi256EEEEEELi256ENS_12float_e4m3_tEfNS_4arch4Sm90ELb1ELb0ELb0ELb0ELb1ELb0ELb0ELb1ELb0ELb1ELb0ELb0EEENS1_21CollectiveEpilogueFwdINS6_IJSA_SB_SA_EEES9_NS_10bfloat16_tESF_Li256ELb0ELb1ELb0ELb1EEENS1_30DynamicPersistentTileSchedulerILi256ELi128ELb0ELb1ELb1EEEEEEEEEvNT_6ParamsE,"a",@progbits
	.sectionflags	@""
	.align	4
.nv.constant0._ZN7cutlass13device_kernelIN5flash11enable_sm90INS1_16FlashAttnFwdSm90INS1_25CollectiveMainloopFwdSm90ILi2EN4cute5tupleIJNS5_1CILi1EEES8_S8_EEENS6_IJNS7_ILi128EEESA_NS7_ILi256EEEEEELi256ENS_12float_e4m3_tEfNS_4arch4Sm90ELb1ELb0ELb0ELb0ELb1ELb0ELb0ELb1ELb0ELb1ELb0ELb0EEENS1_21CollectiveEpilogueFwdINS6_IJSA_SB_SA_EEES9_NS_10bfloat16_tESF_Li256ELb0ELb1ELb0ELb1EEENS1_30DynamicPersistentTileSchedulerILi256ELi128ELb0ELb1ELb1EEEEEEEEEvNT_6ParamsE:
	.zero		3328


//--------------------- .nv.constant0._ZN7cutlass13device_kernelIN5flash11enable_sm90INS1_16FlashAttnFwdSm90INS1_25CollectiveMainloopFwdSm90ILi2EN4cute5tupleIJNS5_1CILi1EEES8_S8_EEENS6_IJNS7_ILi128EEESA_NS7_ILi256EEEEEELi256ENS_12float_e4m3_tEfNS_4arch4Sm90ELb1ELb0ELb0ELb1ELb1ELb0ELb0ELb1ELb0ELb1ELb0ELb0EEENS1_21CollectiveEpilogueFwdINS6_IJSA_SB_SA_EEES9_NS_10bfloat16_tESF_Li256ELb1ELb1ELb0ELb1EEENS1_36VarlenDynamicPersistentTileSchedulerILi128ELi128ELi256ELi128ELb0ELb1ELb1ELb1ELb1ELb1EEEEEEEEEvNT_6ParamsE --------------------------
	.section	.nv.constant0._ZN7cutlass13device_kernelIN5flash11enable_sm90INS1_16FlashAttnFwdSm90INS1_25CollectiveMainloopFwdSm90ILi2EN4cute5tupleIJNS5_1CILi1EEES8_S8_EEENS6_IJNS7_ILi128EEESA_NS7_ILi256EEEEEELi256ENS_12float_e4m3_tEfNS_4arch4Sm90ELb1ELb0ELb0ELb1ELb1ELb0ELb0ELb1ELb0ELb1ELb0ELb0EEENS1_21CollectiveEpilogueFwdINS6_IJSA_SB_SA_EEES9_NS_10bfloat16_tESF_Li256ELb1ELb1ELb0ELb1EEENS1_36VarlenDynamicPersistentTileSchedulerILi128ELi128ELi256ELi128ELb0ELb1ELb1ELb1ELb1ELb1EEEEEEEEEvNT_6ParamsE,"a",@progbits
	.sectionflags	@""
	.align	4
.nv.constant0._ZN7cutlass13device_kernelIN5flash11enable_sm90INS1_16FlashAttnFwdSm90INS1_25CollectiveMainloopFwdSm90ILi2EN4cute5tupleIJNS5_1CILi1EEES8_S8_EEENS6_IJNS7_ILi128EEESA_NS7_ILi256EEEEEELi256ENS_12float_e4m3_tEfNS_4arch4Sm90ELb1ELb0ELb0ELb1ELb1ELb0ELb0ELb1ELb0ELb1ELb0ELb0EEENS1_21CollectiveEpilogueFwdINS6_IJSA_SB_SA_EEES9_NS_10bfloat16_tESF_Li256ELb1ELb1ELb0ELb1EEENS1_36VarlenDynamicPersistentTileSchedulerILi128ELi128ELi256ELi128ELb0ELb1ELb1ELb1ELb1ELb1EEEEEEEEEvNT_6ParamsE:
	.zero		3328


//--------------------- .nv.constant0._ZN7cutlass13device_kernelIN5flash11enable_sm90INS1_16FlashAttnFwdSm90INS1_25CollectiveMainloopFwdSm90ILi2EN4cute5tupleIJNS5_1CILi1EEES8_S8_EEENS6_IJNS7_ILi128EEESA_NS7_ILi256EEEEEELi256ENS_12float_e4m3_tEfNS_4arch4Sm90ELb1ELb0ELb0ELb1ELb1ELb1ELb0ELb1ELb0ELb1ELb0ELb0EEENS1_21CollectiveEpilogueFwdINS6_IJSA_SB_SA_EEES9_NS_10bfloat16_tESF_Li256ELb1ELb1ELb0ELb1EEENS1_36VarlenDynamicPersistentTileSchedulerILi128ELi128ELi256ELi128ELb0ELb1ELb1ELb1ELb1ELb1EEEEEEEEEvNT_6ParamsE --------------------------
	.section	.nv.constant0._ZN7cutlass13device_kernelIN5flash11enable_sm90INS1_16FlashAttnFwdSm90INS1_25CollectiveMainloopFwdSm90ILi2EN4cute5tupleIJNS5_1CILi1EEES8_S8_EEENS6_IJNS7_ILi128EEESA_NS7_ILi256EEEEEELi256ENS_12float_e4m3_tEfNS_4arch4Sm90ELb1ELb0ELb0ELb1ELb1ELb1ELb0ELb1ELb0ELb1ELb0ELb0EEENS1_21CollectiveEpilogueFwdINS6_IJSA_SB_SA_EEES9_NS_10bfloat16_tESF_Li256ELb1ELb1ELb0ELb1EEENS1_36VarlenDynamicPersistentTileSchedulerILi128ELi128ELi256ELi128ELb0ELb1ELb1ELb1ELb1ELb1EEEEEEEEEvNT_6ParamsE,"a",@progbits
	.sectionflags	@""
	.align	4
.nv.constant0._ZN7cutlass13device_kernelIN5flash11enable_sm90INS1_16FlashAttnFwdSm90INS1_25CollectiveMainloopFwdSm90ILi2EN4cute5tupleIJNS5_1CILi1EEES8_S8_EEENS6_IJNS7_ILi128EEESA_NS7_ILi256EEEEEELi256ENS_12float_e4m3_tEfNS_4arch4Sm90ELb1ELb0ELb0ELb1ELb1ELb1ELb0ELb1ELb0ELb1ELb0ELb0EEENS1_21CollectiveEpilogueFwdINS6_IJSA_SB_SA_EEES9_NS_10bfloat16_tESF_Li256ELb1ELb1ELb0ELb1EEENS1_36VarlenDynamicPersistentTileSchedulerILi128ELi128ELi256ELi128ELb0ELb1ELb1ELb1ELb1ELb1EEEEEEEEEvNT_6ParamsE:
	.zero		3328


//--------------------- SYMBOLS --------------------------

	.type		.nv.reservedSmem.offset0,@object
	.size		.nv.reservedSmem.offset0,0x4
	.type		__assertfail,@function
